def attn_fwd(
    Q,
    K,
    V,
    Out,
    Lse,
    sm_scale,
    stride_qz,
    stride_qh,
    stride_qm,
    stride_qk,
    stride_kz,
    stride_kh,
    stride_kn,
    stride_kk,
    stride_vz,
    stride_vh,
    stride_vn,
    stride_vk,
    stride_oz,
    stride_oh,
    stride_om,
    stride_ok,
    seqlen_q,
    seqlen_k,
    BLOCK_M: tl.constexpr,
    BLOCK_N: tl.constexpr,
    HEAD_DIM: tl.constexpr,
    CAUSAL: tl.constexpr,
):
    start_m = tl.program_id(0)
    off_hz = tl.program_id(1)
    q_off = off_hz * stride_qh
    k_off = off_hz * stride_kh
    v_off = off_hz * stride_vh
    offs_m = start_m * BLOCK_M + tl.arange(0, BLOCK_M)
    offs_d = tl.arange(0, HEAD_DIM)
    offs_n = tl.arange(0, BLOCK_N)
    q_ptrs = Q + q_off + offs_m[:, None] * stride_qm + offs_d[None, :] * stride_qk
    k_ptrs = K + k_off + offs_d[:, None] * stride_kk + offs_n[None, :] * stride_kn
    v_ptrs = V + v_off + offs_n[:, None] * stride_vn + offs_d[None, :] * stride_vk
    m_i = tl.full([BLOCK_M], float("-inf"), dtype=tl.float32)
    l_i = tl.zeros([BLOCK_M], dtype=tl.float32) + 1.0
    acc = tl.zeros([BLOCK_M, HEAD_DIM], dtype=tl.float32)
    q = tl.load(q_ptrs)
    acc, l_i, m_i = _attn_fwd_inner(
        acc,
        l_i,
        m_i,
        q,
        k_ptrs,
        v_ptrs,
        sm_scale,
        stride_kn,
        stride_vn,
        start_m,
        seqlen_k,
        BLOCK_M,
        BLOCK_N,
        HEAD_DIM,
        CAUSAL,
    )
    acc = acc / l_i[:, None]
    lse = m_i + tl.math.log2(l_i) / 1.4426950408889634
    o_ptrs = (
        Out
        + off_hz * stride_oh
        + offs_m[:, None] * stride_om
        + offs_d[None, :] * stride_ok
    )
    tl.store(o_ptrs, acc.to(Out.dtype.element_ty))
    tl.store(Lse + off_hz * seqlen_q + offs_m, lse)

# config = {"BLOCK_M": 256, "BLOCK_N": 128, "HEAD_DIM": 512, "arch": "sm_80", "causal": true, "dtype": "fp16", "num_stages": 4, "num_warps": 8}
# arch = sm_80


// ===== COMPILED SASS (sm_80) =====

	.target	sm_80

	.elftype	@"ET_EXEC"


//--------------------- .note.nv.tkinfo           --------------------------
	.section	.note.nv.tkinfo,"",@"SHT_NOTE"
	.sectionflags	@"SHF_NOTE_NV_TKINFO"
	.tkinfo
        /*0018*/ 	.word	0x00000002
        /*0030*/ 	.string	""
        /*0030*/ 	.string	"ptxas"
        /*0030*/ 	.string	"Cuda compilation tools, release 13.0, V13.0.88"
        /*0030*/ 	.string	"Build cuda_13.0.r13.0/compiler.36424714_0"
        /*0030*/ 	.string	"-v  -suppress-debug-info  -lineinfo  -arch sm_80 "



//--------------------- .note.nv.cuinfo           --------------------------
	.section	.note.nv.cuinfo,"",@"SHT_NOTE"
	.sectionflags	@"SHF_NOTE_NV_CUINFO"
        /*0018*/ 	.short	0x0002
        /*001a*/ 	.short	0x0050
        /*001c*/ 	.short	0x0082
	.zero		2


//--------------------- .nv.info                  --------------------------
	.section	.nv.info,"",@"SHT_CUDA_INFO"
	.align	4


	//----- nvinfo : EIATTR_REGCOUNT
	.align		4
        /*0000*/ 	.byte	0x04, 0x2f
        /*0002*/ 	.short	(.L_2 - .L_1)
	.align		4
.L_1:
        /*0004*/ 	.word	index@(attn_fwd)
        /*0008*/ 	.word	0x00000020


	//----- nvinfo : EIATTR_FRAME_SIZE
	.align		4
.L_2:
        /*000c*/ 	.byte	0x04, 0x11
        /*000e*/ 	.short	(.L_4 - .L_3)
	.align		4
.L_3:
        /*0010*/ 	.word	index@(attn_fwd)
        /*0014*/ 	.word	0x000073a8


	//----- nvinfo : EIATTR_MIN_STACK_SIZE
	.align		4
.L_4:
        /*0018*/ 	.byte	0x04, 0x12
        /*001a*/ 	.short	(.L_6 - .L_5)
	.align		4
.L_5:
        /*001c*/ 	.word	index@(attn_fwd)
        /*0020*/ 	.word	0x000073a8
.L_6:


//--------------------- .nv.info.attn_fwd         --------------------------
	.section	.nv.info.attn_fwd,"",@"SHT_CUDA_INFO"
	.sectionflags	@""
	.align	4


	//----- nvinfo : EIATTR_CUDA_API_VERSION
	.align		4
        /*0000*/ 	.byte	0x04, 0x37
        /*0002*/ 	.short	(.L_8 - .L_7)
.L_7:
        /*0004*/ 	.word	0x00000082


	//----- nvinfo : EIATTR_SW2861232_WAR
	.align		4
.L_8:
        /*0008*/ 	.byte	0x01, 0x35
	.zero		2


	//----- nvinfo : EIATTR_PARAM_CBANK
	.align		4
        /*000c*/ 	.byte	0x04, 0x0a
        /*000e*/ 	.short	(.L_10 - .L_9)
	.align		4
.L_9:
        /*0010*/ 	.word	index@(.nv.constant0.attn_fwd)
        /*0014*/ 	.short	0x0160
        /*0016*/ 	.short	0x0088


	//----- nvinfo : EIATTR_CBANK_PARAM_SIZE
	.align		4
.L_10:
        /*0018*/ 	.byte	0x03, 0x19
        /*001a*/ 	.short	0x0088


	//----- nvinfo : EIATTR_KPARAM_INFO
	.align		4
        /*001c*/ 	.byte	0x04, 0x17
        /*001e*/ 	.short	(.L_12 - .L_11)
.L_11:
        /*0020*/ 	.word	0x00000000
        /*0024*/ 	.short	0x0019
        /*0026*/ 	.short	0x0080
        /*0028*/ 	.byte	0x00, 0xf4, 0x21, 0x00


	//----- nvinfo : EIATTR_KPARAM_INFO
	.align		4
.L_12:
        /*002c*/ 	.byte	0x04, 0x17
        /*002e*/ 	.short	(.L_14 - .L_13)
.L_13:
        /*0030*/ 	.word	0x00000000
        /*0034*/ 	.short	0x0018
        /*0036*/ 	.short	0x0078
        /*0038*/ 	.byte	0x00, 0xf4, 0x21, 0x00


	//----- nvinfo : EIATTR_KPARAM_INFO
	.align		4
.L_14:
        /*003c*/ 	.byte	0x04, 0x17
        /*003e*/ 	.short	(.L_16 - .L_15)
.L_15:
        /*0040*/ 	.word	0x00000000
        /*0044*/ 	.short	0x0017
        /*0046*/ 	.short	0x0070
        /*0048*/ 	.byte	0x00, 0xf0, 0x11, 0x00


	//----- nvinfo : EIATTR_KPARAM_INFO
	.align		4
.L_16:
        /*004c*/ 	.byte	0x04, 0x17
        /*004e*/ 	.short	(.L_18 - .L_17)
.L_17:
        /*0050*/ 	.word	0x00000000
        /*0054*/ 	.short	0x0016
        /*0056*/ 	.short	0x006c
        /*0058*/ 	.byte	0x00, 0xf0, 0x11, 0x00


	//----- nvinfo : EIATTR_KPARAM_INFO
	.align		4
.L_18:
        /*005c*/ 	.byte	0x04, 0x17
        /*005e*/ 	.short	(.L_20 - .L_19)
.L_19:
        /*0060*/ 	.word	0x00000000
        /*0064*/ 	.short	0x0015
        /*0066*/ 	.short	0x0068
        /*0068*/ 	.byte	0x00, 0xf0, 0x11, 0x00


	//----- nvinfo : EIATTR_KPARAM_INFO
	.align		4
.L_20:
        /*006c*/ 	.byte	0x04, 0x17
        /*006e*/ 	.short	(.L_22 - .L_21)
.L_21:
        /*0070*/ 	.word	0x00000000
        /*0074*/ 	.short	0x0014
        /*0076*/ 	.short	0x0064
        /*0078*/ 	.byte	0x00, 0xf0, 0x11, 0x00


	//----- nvinfo : EIATTR_KPARAM_INFO
	.align		4
.L_22:
        /*007c*/ 	.byte	0x04, 0x17
        /*007e*/ 	.short	(.L_24 - .L_23)
.L_23:
        /*0080*/ 	.word	0x00000000
        /*0084*/ 	.short	0x0013
        /*0086*/ 	.short	0x0060
        /*0088*/ 	.byte	0x00, 0xf0, 0x11, 0x00


	//----- nvinfo : EIATTR_KPARAM_INFO
	.align		4
.L_24:
        /*008c*/ 	.byte	0x04, 0x17
        /*008e*/ 	.short	(.L_26 - .L_25)
.L_25:
        /*0090*/ 	.word	0x00000000
        /*0094*/ 	.short	0x0012
        /*0096*/ 	.short	0x005c
        /*0098*/ 	.byte	0x00, 0xf0, 0x11, 0x00


	//----- nvinfo : EIATTR_KPARAM_INFO
	.align		4
.L_26:
        /*009c*/ 	.byte	0x04, 0x17
        /*009e*/ 	.short	(.L_28 - .L_27)
.L_27:
        /*00a0*/ 	.word	0x00000000
        /*00a4*/ 	.short	0x0011
        /*00a6*/ 	.short	0x0058
        /*00a8*/ 	.byte	0x00, 0xf0, 0x11, 0x00


	//----- nvinfo : EIATTR_KPARAM_INFO
	.align		4
.L_28:
        /*00ac*/ 	.byte	0x04, 0x17
        /*00ae*/ 	.short	(.L_30 - .L_29)
.L_29:
        /*00b0*/ 	.word	0x00000000
        /*00b4*/ 	.short	0x0010
        /*00b6*/ 	.short	0x0054
        /*00b8*/ 	.byte	0x00, 0xf0, 0x11, 0x00


	//----- nvinfo : EIATTR_KPARAM_INFO
	.align		4
.L_30:
        /*00bc*/ 	.byte	0x04, 0x17
        /*00be*/ 	.short	(.L_32 - .L_31)
.L_31:
        /*00c0*/ 	.word	0x00000000
        /*00c4*/ 	.short	0x000f
        /*00c6*/ 	.short	0x0050
        /*00c8*/ 	.byte	0x00, 0xf0, 0x11, 0x00


	//----- nvinfo : EIATTR_KPARAM_INFO
	.align		4
.L_32:
        /*00cc*/ 	.byte	0x04, 0x17
        /*00ce*/ 	.short	(.L_34 - .L_33)
.L_33:
        /*00d0*/ 	.word	0x00000000
        /*00d4*/ 	.short	0x000e
        /*00d6*/ 	.short	0x004c
        /*00d8*/ 	.byte	0x00, 0xf0, 0x11, 0x00


	//----- nvinfo : EIATTR_KPARAM_INFO
	.align		4
.L_34:
        /*00dc*/ 	.byte	0x04, 0x17
        /*00de*/ 	.short	(.L_36 - .L_35)
.L_35:
        /*00e0*/ 	.word	0x00000000
        /*00e4*/ 	.short	0x000d
        /*00e6*/ 	.short	0x0048
        /*00e8*/ 	.byte	0x00, 0xf0, 0x11, 0x00


	//----- nvinfo : EIATTR_KPARAM_INFO
	.align		4
.L_36:
        /*00ec*/ 	.byte	0x04, 0x17
        /*00ee*/ 	.short	(.L_38 - .L_37)
.L_37:
        /*00f0*/ 	.word	0x00000000
        /*00f4*/ 	.short	0x000c
        /*00f6*/ 	.short	0x0044
        /*00f8*/ 	.byte	0x00, 0xf0, 0x11, 0x00


	//----- nvinfo : EIATTR_KPARAM_INFO
	.align		4
.L_38:
        /*00fc*/ 	.byte	0x04, 0x17
        /*00fe*/ 	.short	(.L_40 - .L_39)
.L_39:
        /*0100*/ 	.word	0x00000000
        /*0104*/ 	.short	0x000b
        /*0106*/ 	.short	0x0040
        /*0108*/ 	.byte	0x00, 0xf0, 0x11, 0x00


	//----- nvinfo : EIATTR_KPARAM_INFO
	.align		4
.L_40:
        /*010c*/ 	.byte	0x04, 0x17
        /*010e*/ 	.short	(.L_42 - .L_41)
.L_41:
        /*0110*/ 	.word	0x00000000
        /*0114*/ 	.short	0x000a
        /*0116*/ 	.short	0x003c
        /*0118*/ 	.byte	0x00, 0xf0, 0x11, 0x00


	//----- nvinfo : EIATTR_KPARAM_INFO
	.align		4
.L_42:
        /*011c*/ 	.byte	0x04, 0x17
        /*011e*/ 	.short	(.L_44 - .L_43)
.L_43:
        /*0120*/ 	.word	0x00000000
        /*0124*/ 	.short	0x0009
        /*0126*/ 	.short	0x0038
        /*0128*/ 	.byte	0x00, 0xf0, 0x11, 0x00


	//----- nvinfo : EIATTR_KPARAM_INFO
	.align		4
.L_44:
        /*012c*/ 	.byte	0x04, 0x17
        /*012e*/ 	.short	(.L_46 - .L_45)
.L_45:
        /*0130*/ 	.word	0x00000000
        /*0134*/ 	.short	0x0008
        /*0136*/ 	.short	0x0034
        /*0138*/ 	.byte	0x00, 0xf0, 0x11, 0x00


	//----- nvinfo : EIATTR_KPARAM_INFO
	.align		4
.L_46:
        /*013c*/ 	.byte	0x04, 0x17
        /*013e*/ 	.short	(.L_48 - .L_47)
.L_47:
        /*0140*/ 	.word	0x00000000
        /*0144*/ 	.short	0x0007
        /*0146*/ 	.short	0x0030
        /*0148*/ 	.byte	0x00, 0xf0, 0x11, 0x00


	//----- nvinfo : EIATTR_KPARAM_INFO
	.align		4
.L_48:
        /*014c*/ 	.byte	0x04, 0x17
        /*014e*/ 	.short	(.L_50 - .L_49)
.L_49:
        /*0150*/ 	.word	0x00000000
        /*0154*/ 	.short	0x0006
        /*0156*/ 	.short	0x002c
        /*0158*/ 	.byte	0x00, 0xf0, 0x11, 0x00


	//----- nvinfo : EIATTR_KPARAM_INFO
	.align		4
.L_50:
        /*015c*/ 	.byte	0x04, 0x17
        /*015e*/ 	.short	(.L_52 - .L_51)
.L_51:
        /*0160*/ 	.word	0x00000000
        /*0164*/ 	.short	0x0005
        /*0166*/ 	.short	0x0028
        /*0168*/ 	.byte	0x00, 0xf0, 0x11, 0x00


	//----- nvinfo : EIATTR_KPARAM_INFO
	.align		4
.L_52:
        /*016c*/ 	.byte	0x04, 0x17
        /*016e*/ 	.short	(.L_54 - .L_53)
.L_53:
        /*0170*/ 	.word	0x00000000
        /*0174*/ 	.short	0x0004
        /*0176*/ 	.short	0x0020
        /*0178*/ 	.byte	0x00, 0xf4, 0x21, 0x00


	//----- nvinfo : EIATTR_KPARAM_INFO
	.align		4
.L_54:
        /*017c*/ 	.byte	0x04, 0x17
        /*017e*/ 	.short	(.L_56 - .L_55)
.L_55:
        /*0180*/ 	.word	0x00000000
        /*0184*/ 	.short	0x0003
        /*0186*/ 	.short	0x0018
        /*0188*/ 	.byte	0x00, 0xf4, 0x21, 0x00


	//----- nvinfo : EIATTR_KPARAM_INFO
	.align		4
.L_56:
        /*018c*/ 	.byte	0x04, 0x17
        /*018e*/ 	.short	(.L_58 - .L_57)
.L_57:
        /*0190*/ 	.word	0x00000000
        /*0194*/ 	.short	0x0002
        /*0196*/ 	.short	0x0010
        /*0198*/ 	.byte	0x00, 0xf4, 0x21, 0x00


	//----- nvinfo : EIATTR_KPARAM_INFO
	.align		4
.L_58:
        /*019c*/ 	.byte	0x04, 0x17
        /*019e*/ 	.short	(.L_60 - .L_59)
.L_59:
        /*01a0*/ 	.word	0x00000000
        /*01a4*/ 	.short	0x0001
        /*01a6*/ 	.short	0x0008
        /*01a8*/ 	.byte	0x00, 0xf4, 0x21, 0x00


	//----- nvinfo : EIATTR_KPARAM_INFO
	.align		4
.L_60:
        /*01ac*/ 	.byte	0x04, 0x17
        /*01ae*/ 	.short	(.L_62 - .L_61)
.L_61:
        /*01b0*/ 	.word	0x00000000
        /*01b4*/ 	.short	0x0000
        /*01b6*/ 	.short	0x0000
        /*01b8*/ 	.byte	0x00, 0xf4, 0x21, 0x00


	//----- nvinfo : EIATTR_MAXREG_COUNT
	.align		4
.L_62:
        /*01bc*/ 	.byte	0x03, 0x1b
        /*01be*/ 	.short	0x00ff


	//----- nvinfo : EIATTR_NUM_BARRIERS
	.align		4
        /*01c0*/ 	.byte	0x02, 0x4c
        /*01c2*/ 	.byte	0x01
	.zero		1


	//----- nvinfo : EIATTR_ANNOTATIONS
	.align		4
        /*01c4*/ 	.byte	0x04, 0x55
        /*01c6*/ 	.short	(.L_64 - .L_63)


	//   ....[0]....
.L_63:
        /*01c8*/ 	.word	0x00000001
        /*01cc*/ 	.byte	0x10, 0x04, 0x00, 0x00, 0x01, 0x00, 0x00, 0x00, 0x20, 0x04, 0x00, 0x00, 0x01, 0x00, 0x00, 0x00
        /* <DEDUP_REMOVED lines=2352> */
        /*94dc*/ 	.byte	0x00, 0x86, 0x02, 0x00


	//----- nvinfo : EIATTR_MERCURY_ISA_VERSION
	.align		4
.L_64:
        /*94e0*/ 	.byte	0x03, 0x5f
        /*94e2*/ 	.short	0x0000


	//----- nvinfo : EIATTR_COOP_GROUP_MASK_REGIDS
	.align		4
        /*94e4*/ 	.byte	0x04, 0x29
        /*94e6*/ 	.short	(.L_66 - .L_65)


	//   ....[0]....
.L_65:
        /*94e8*/ 	.word	0xffffffff


	//   ....[1]....
        /*94ec*/ 	.word	0xffffffff


	//   ....[2]....
        /*94f0*/ 	.word	0xffffffff


	//   ....[3]....
        /*94f4*/ 	.word	0xffffffff


	//   ....[4]....
        /*94f8*/ 	.word	0xffffffff


	//   ....[5]....
        /*94fc*/ 	.word	0xffffffff


	//   ....[6]....
        /*9500*/ 	.word	0xffffffff


	//   ....[7]....
        /*9504*/ 	.word	0xffffffff


	//   ....[8]....
        /*9508*/ 	.word	0xffffffff


	//   ....[9]....
        /*950c*/ 	.word	0xffffffff


	//   ....[10]....
        /*9510*/ 	.word	0xffffffff


	//   ....[11]....
        /*9514*/ 	.word	0xffffffff


	//   ....[12]....
        /*9518*/ 	.word	0xffffffff


	//   ....[13]....
        /*951c*/ 	.word	0xffffffff


	//   ....[14]....
        /*9520*/ 	.word	0xffffffff


	//   ....[15]....
        /*9524*/ 	.word	0xffffffff


	//   ....[16]....
        /*9528*/ 	.word	0xffffffff


	//   ....[17]....
        /*952c*/ 	.word	0xffffffff


	//   ....[18]....
        /*9530*/ 	.word	0xffffffff


	//   ....[19]....
        /*9534*/ 	.word	0xffffffff


	//   ....[20]....
        /*9538*/ 	.word	0xffffffff


	//   ....[21]....
        /*953c*/ 	.word	0xffffffff


	//   ....[22]....
        /*9540*/ 	.word	0xffffffff


	//   ....[23]....
        /*9544*/ 	.word	0xffffffff


	//   ....[24]....
        /*9548*/ 	.word	0xffffffff


	//   ....[25]....
        /*954c*/ 	.word	0xffffffff


	//   ....[26]....
        /*9550*/ 	.word	0xffffffff


	//   ....[27]....
        /*9554*/ 	.word	0xffffffff


	//   ....[28]....
        /*9558*/ 	.word	0xffffffff


	//   ....[29]....
        /*955c*/ 	.word	0xffffffff


	//   ....[30]....
        /*9560*/ 	.word	0xffffffff


	//   ....[31]....
        /*9564*/ 	.word	0xffffffff


	//   ....[32]....
        /*9568*/ 	.word	0xffffffff


	//   ....[33]....
        /*956c*/ 	.word	0xffffffff


	//   ....[34]....
        /*9570*/ 	.word	0xffffffff


	//   ....[35]....
        /*9574*/ 	.word	0xffffffff


	//   ....[36]....
        /*9578*/ 	.word	0xffffffff


	//   ....[37]....
        /*957c*/ 	.word	0xffffffff


	//   ....[38]....
        /*9580*/ 	.word	0xffffffff


	//   ....[39]....
        /*9584*/ 	.word	0xffffffff


	//   ....[40]....
        /*9588*/ 	.word	0xffffffff


	//   ....[41]....
        /*958c*/ 	.word	0xffffffff


	//   ....[42]....
        /*9590*/ 	.word	0xffffffff


	//   ....[43]....
        /*9594*/ 	.word	0xffffffff


	//   ....[44]....
        /*9598*/ 	.word	0xffffffff


	//   ....[45]....
        /*959c*/ 	.word	0xffffffff


	//   ....[46]....
        /*95a0*/ 	.word	0xffffffff


	//   ....[47]....
        /*95a4*/ 	.word	0xffffffff


	//   ....[48]....
        /*95a8*/ 	.word	0xffffffff


	//   ....[49]....
        /*95ac*/ 	.word	0xffffffff


	//   ....[50]....
        /*95b0*/ 	.word	0xffffffff


	//   ....[51]....
        /*95b4*/ 	.word	0xffffffff


	//   ....[52]....
        /*95b8*/ 	.word	0xffffffff


	//   ....[53]....
        /*95bc*/ 	.word	0xffffffff


	//   ....[54]....
        /*95c0*/ 	.word	0xffffffff


	//   ....[55]....
        /*95c4*/ 	.word	0xffffffff


	//   ....[56]....
        /*95c8*/ 	.word	0xffffffff


	//   ....[57]....
        /*95cc*/ 	.word	0xffffffff


	//   ....[58]....
        /*95d0*/ 	.word	0xffffffff


	//   ....[59]....
        /*95d4*/ 	.word	0xffffffff


	//   ....[60]....
        /*95d8*/ 	.word	0xffffffff


	//   ....[61]....
        /*95dc*/ 	.word	0xffffffff


	//   ....[62]....
        /*95e0*/ 	.word	0xffffffff


	//   ....[63]....
        /*95e4*/ 	.word	0xffffffff


	//   ....[64]....
        /*95e8*/ 	.word	0xffffffff


	//   ....[65]....
        /*95ec*/ 	.word	0xffffffff


	//   ....[66]....
        /*95f0*/ 	.word	0xffffffff


	//   ....[67]....
        /*95f4*/ 	.word	0xffffffff


	//   ....[68]....
        /*95f8*/ 	.word	0xffffffff


	//   ....[69]....
        /*95fc*/ 	.word	0xffffffff


	//   ....[70]....
        /*9600*/ 	.word	0xffffffff


	//   ....[71]....
        /*9604*/ 	.word	0xffffffff


	//   ....[72]....
        /*9608*/ 	.word	0xffffffff


	//   ....[73]....
        /*960c*/ 	.word	0xffffffff


	//   ....[74]....
        /*9610*/ 	.word	0xffffffff


	//   ....[75]....
        /*9614*/ 	.word	0xffffffff


	//   ....[76]....
        /*9618*/ 	.word	0xffffffff


	//   ....[77]....
        /*961c*/ 	.word	0xffffffff


	//   ....[78]....
        /*9620*/ 	.word	0xffffffff


	//   ....[79]....
        /*9624*/ 	.word	0xffffffff


	//   ....[80]....
        /*9628*/ 	.word	0xffffffff


	//   ....[81]....
        /*962c*/ 	.word	0xffffffff


	//   ....[82]....
        /*9630*/ 	.word	0xffffffff


	//   ....[83]....
        /*9634*/ 	.word	0xffffffff


	//   ....[84]....
        /*9638*/ 	.word	0xffffffff


	//   ....[85]....
        /*963c*/ 	.word	0xffffffff


	//   ....[86]....
        /*9640*/ 	.word	0xffffffff


	//   ....[87]....
        /*9644*/ 	.word	0xffffffff


	//   ....[88]....
        /*9648*/ 	.word	0xffffffff


	//   ....[89]....
        /*964c*/ 	.word	0xffffffff


	//   ....[90]....
        /*9650*/ 	.word	0xffffffff


	//   ....[91]....
        /*9654*/ 	.word	0xffffffff


	//   ....[92]....
        /*9658*/ 	.word	0xffffffff


	//   ....[93]....
        /*965c*/ 	.word	0xffffffff


	//   ....[94]....
        /*9660*/ 	.word	0xffffffff


	//   ....[95]....
        /*9664*/ 	.word	0xffffffff


	//   ....[96]....
        /*9668*/ 	.word	0xffffffff


	//   ....[97]....
        /*966c*/ 	.word	0xffffffff


	//   ....[98]....
        /*9670*/ 	.word	0xffffffff


	//   ....[99]....
        /*9674*/ 	.word	0xffffffff


	//   ....[100]....
        /*9678*/ 	.word	0xffffffff


	//   ....[101]....
        /*967c*/ 	.word	0xffffffff


	//   ....[102]....
        /*9680*/ 	.word	0xffffffff


	//   ....[103]....
        /*9684*/ 	.word	0xffffffff


	//   ....[104]....
        /*9688*/ 	.word	0xffffffff


	//   ....[105]....
        /*968c*/ 	.word	0xffffffff


	//   ....[106]....
        /*9690*/ 	.word	0xffffffff


	//   ....[107]....
        /*9694*/ 	.word	0xffffffff


	//   ....[108]....
        /*9698*/ 	.word	0xffffffff


	//   ....[109]....
        /*969c*/ 	.word	0xffffffff


	//   ....[110]....
        /*96a0*/ 	.word	0xffffffff


	//   ....[111]....
        /*96a4*/ 	.word	0xffffffff


	//   ....[112]....
        /*96a8*/ 	.word	0xffffffff


	//   ....[113]....
        /*96ac*/ 	.word	0xffffffff


	//   ....[114]....
        /*96b0*/ 	.word	0xffffffff


	//   ....[115]....
        /*96b4*/ 	.word	0xffffffff


	//   ....[116]....
        /*96b8*/ 	.word	0xffffffff


	//   ....[117]....
        /*96bc*/ 	.word	0xffffffff


	//   ....[118]....
        /*96c0*/ 	.word	0xffffffff


	//   ....[119]....
        /*96c4*/ 	.word	0xffffffff


	//   ....[120]....
        /*96c8*/ 	.word	0xffffffff


	//   ....[121]....
        /*96cc*/ 	.word	0xffffffff


	//   ....[122]....
        /*96d0*/ 	.word	0xffffffff


	//   ....[123]....
        /*96d4*/ 	.word	0xffffffff


	//   ....[124]....
        /*96d8*/ 	.word	0xffffffff


	//   ....[125]....
        /*96dc*/ 	.word	0xffffffff


	//   ....[126]....
        /*96e0*/ 	.word	0xffffffff


	//   ....[127]....
        /*96e4*/ 	.word	0xffffffff


	//   ....[128]....
        /*96e8*/ 	.word	0xffffffff


	//   ....[129]....
        /*96ec*/ 	.word	0xffffffff


	//   ....[130]....
        /*96f0*/ 	.word	0xffffffff


	//   ....[131]....
        /*96f4*/ 	.word	0xffffffff


	//   ....[132]....
        /*96f8*/ 	.word	0xffffffff


	//   ....[133]....
        /*96fc*/ 	.word	0xffffffff


	//   ....[134]....
        /*9700*/ 	.word	0xffffffff


	//   ....[135]....
        /*9704*/ 	.word	0xffffffff


	//   ....[136]....
        /*9708*/ 	.word	0xffffffff


	//   ....[137]....
        /*970c*/ 	.word	0xffffffff


	//   ....[138]....
        /*9710*/ 	.word	0xffffffff


	//   ....[139]....
        /*9714*/ 	.word	0xffffffff


	//   ....[140]....
        /*9718*/ 	.word	0xffffffff


	//   ....[141]....
        /*971c*/ 	.word	0xffffffff


	//   ....[142]....
        /*9720*/ 	.word	0xffffffff


	//   ....[143]....
        /*9724*/ 	.word	0xffffffff


	//   ....[144]....
        /*9728*/ 	.word	0xffffffff


	//   ....[145]....
        /*972c*/ 	.word	0xffffffff


	//   ....[146]....
        /*9730*/ 	.word	0xffffffff


	//   ....[147]....
        /*9734*/ 	.word	0xffffffff


	//   ....[148]....
        /*9738*/ 	.word	0xffffffff


	//   ....[149]....
        /*973c*/ 	.word	0xffffffff


	//   ....[150]....
        /*9740*/ 	.word	0xffffffff


	//   ....[151]....
        /*9744*/ 	.word	0xffffffff


	//   ....[152]....
        /*9748*/ 	.word	0xffffffff


	//   ....[153]....
        /*974c*/ 	.word	0xffffffff


	//   ....[154]....
        /*9750*/ 	.word	0xffffffff


	//   ....[155]....
        /*9754*/ 	.word	0xffffffff


	//   ....[156]....
        /*9758*/ 	.word	0xffffffff


	//   ....[157]....
        /*975c*/ 	.word	0xffffffff


	//   ....[158]....
        /*9760*/ 	.word	0xffffffff


	//   ....[159]....
        /*9764*/ 	.word	0xffffffff


	//   ....[160]....
        /*9768*/ 	.word	0xffffffff


	//   ....[161]....
        /*976c*/ 	.word	0xffffffff


	//   ....[162]....
        /*9770*/ 	.word	0xffffffff


	//   ....[163]....
        /*9774*/ 	.word	0xffffffff


	//   ....[164]....
        /*9778*/ 	.word	0xffffffff


	//   ....[165]....
        /*977c*/ 	.word	0xffffffff


	//   ....[166]....
        /*9780*/ 	.word	0xffffffff


	//   ....[167]....
        /*9784*/ 	.word	0xffffffff


	//   ....[168]....
        /*9788*/ 	.word	0xffffffff


	//   ....[169]....
        /*978c*/ 	.word	0xffffffff


	//   ....[170]....
        /*9790*/ 	.word	0xffffffff


	//   ....[171]....
        /*9794*/ 	.word	0xffffffff


	//   ....[172]....
        /*9798*/ 	.word	0xffffffff


	//   ....[173]....
        /*979c*/ 	.word	0xffffffff


	//   ....[174]....
        /*97a0*/ 	.word	0xffffffff


	//   ....[175]....
        /*97a4*/ 	.word	0xffffffff


	//----- nvinfo : EIATTR_COOP_GROUP_INSTR_OFFSETS
	.align		4
.L_66:
        /*97a8*/ 	.byte	0x04, 0x28
        /*97aa*/ 	.short	(.L_68 - .L_67)


	//   ....[0]....
.L_67:
        /*97ac*/ 	.word	0x00070f90


	//   ....[1]....
        /*97b0*/ 	.word	0x00071190


	//   ....[2]....
        /*97b4*/ 	.word	0x000711a0


	//   ....[3]....
        /*97b8*/ 	.word	0x000711b0


	//   ....[4]....
        /*97bc*/ 	.word	0x00071230


	//   ....[5]....
        /*97c0*/ 	.word	0x00071260


	//   ....[6]....
        /*97c4*/ 	.word	0x00071270


	//   ....[7]....
        /*97c8*/ 	.word	0x00071290


	//   ....[8]....
        /*97cc*/ 	.word	0x000712b0


	//   ....[9]....
        /*97d0*/ 	.word	0x000712c0


	//   ....[10]....
        /*97d4*/ 	.word	0x00071320


	//   ....[11]....
        /*97d8*/ 	.word	0x00071330


	//   ....[12]....
        /*97dc*/ 	.word	0x00071340


	//   ....[13]....
        /*97e0*/ 	.word	0x00071ee0


	//   ....[14]....
        /*97e4*/ 	.word	0x00071f20


	//   ....[15]....
        /*97e8*/ 	.word	0x00071f60


	//   ....[16]....
        /*97ec*/ 	.word	0x00071fb0


	//   ....[17]....
        /*97f0*/ 	.word	0x00071ff0


	//   ....[18]....
        /*97f4*/ 	.word	0x00072010


	//   ....[19]....
        /*97f8*/ 	.word	0x00072070


	//   ....[20]....
        /*97fc*/ 	.word	0x00072080


	//   ....[21]....
        /*9800*/ 	.word	0x000720a0


	//   ....[22]....
        /*9804*/ 	.word	0x000720d0


	//   ....[23]....
        /*9808*/ 	.word	0x000720e0


	//   ....[24]....
        /*980c*/ 	.word	0x00072100


	//   ....[25]....
        /*9810*/ 	.word	0x00072110


	//   ....[26]....
        /*9814*/ 	.word	0x00072220


	//   ....[27]....
        /*9818*/ 	.word	0x00072230


	//   ....[28]....
        /*981c*/ 	.word	0x00072240


	//   ....[29]....
        /*9820*/ 	.word	0x00072250


	//   ....[30]....
        /*9824*/ 	.word	0x00072270


	//   ....[31]....
        /*9828*/ 	.word	0x00072280


	//   ....[32]....
        /*982c*/ 	.word	0x00072290


	//   ....[33]....
        /*9830*/ 	.word	0x000722a0


	//   ....[34]....
        /*9834*/ 	.word	0x000725e0


	//   ....[35]....
        /*9838*/ 	.word	0x00072610


	//   ....[36]....
        /*983c*/ 	.word	0x00072620


	//   ....[37]....
        /*9840*/ 	.word	0x00072630


	//   ....[38]....
        /*9844*/ 	.word	0x00072670


	//   ....[39]....
        /*9848*/ 	.word	0x00072690


	//   ....[40]....
        /*984c*/ 	.word	0x000726a0


	//   ....[41]....
        /*9850*/ 	.word	0x000726c0


	//   ....[42]....
        /*9854*/ 	.word	0x000726d0


	//   ....[43]....
        /*9858*/ 	.word	0x000726e0


	//   ....[44]....
        /*985c*/ 	.word	0x000726f0


	//   ....[45]....
        /*9860*/ 	.word	0x00072700


	//   ....[46]....
        /*9864*/ 	.word	0x00072710


	//   ....[47]....
        /*9868*/ 	.word	0x00072720


	//   ....[48]....
        /*986c*/ 	.word	0x00072730


	//   ....[49]....
        /*9870*/ 	.word	0x00072750


	//   ....[50]....
        /*9874*/ 	.word	0x00072790


	//   ....[51]....
        /*9878*/ 	.word	0x000727b0


	//   ....[52]....
        /*987c*/ 	.word	0x000727d0


	//   ....[53]....
        /*9880*/ 	.word	0x000727f0


	//   ....[54]....
        /*9884*/ 	.word	0x00072810


	//   ....[55]....
        /*9888*/ 	.word	0x00072830


	//   ....[56]....
        /*988c*/ 	.word	0x00072850


	//   ....[57]....
        /*9890*/ 	.word	0x00072880


	//   ....[58]....
        /*9894*/ 	.word	0x00072890


	//   ....[59]....
        /*9898*/ 	.word	0x000728a0


	//   ....[60]....
        /*989c*/ 	.word	0x000728b0


	//   ....[61]....
        /*98a0*/ 	.word	0x000728c0


	//   ....[62]....
        /*98a4*/ 	.word	0x000728d0


	//   ....[63]....
        /*98a8*/ 	.word	0x000728f0


	//   ....[64]....
        /*98ac*/ 	.word	0x00074450


	//   ....[65]....
        /*98b0*/ 	.word	0x00074460


	//   ....[66]....
        /*98b4*/ 	.word	0x00074470


	//   ....[67]....
        /*98b8*/ 	.word	0x000744a0


	//   ....[68]....
        /*98bc*/ 	.word	0x000744c0


	//   ....[69]....
        /*98c0*/ 	.word	0x000744d0


	//   ....[70]....
        /*98c4*/ 	.word	0x00074510


	//   ....[71]....
        /*98c8*/ 	.word	0x00074520


	//   ....[72]....
        /*98cc*/ 	.word	0x00074530


	//   ....[73]....
        /*98d0*/ 	.word	0x000745f0


	//   ....[74]....
        /*98d4*/ 	.word	0x00074600


	//   ....[75]....
        /*98d8*/ 	.word	0x00074610


	//   ....[76]....
        /*98dc*/ 	.word	0x00074620


	//   ....[77]....
        /*98e0*/ 	.word	0x00074630


	//   ....[78]....
        /*98e4*/ 	.word	0x00074660


	//   ....[79]....
        /*98e8*/ 	.word	0x00074680


	//   ....[80]....
        /*98ec*/ 	.word	0x000746b0


	//   ....[81]....
        /*98f0*/ 	.word	0x000746c0


	//   ....[82]....
        /*98f4*/ 	.word	0x000746d0


	//   ....[83]....
        /*98f8*/ 	.word	0x00074720


	//   ....[84]....
        /*98fc*/ 	.word	0x00074740


	//   ....[85]....
        /*9900*/ 	.word	0x00074750


	//   ....[86]....
        /*9904*/ 	.word	0x00074760


	//   ....[87]....
        /*9908*/ 	.word	0x00074770


	//   ....[88]....
        /*990c*/ 	.word	0x00076f60


	//   ....[89]....
        /*9910*/ 	.word	0x000770c0


	//   ....[90]....
        /*9914*/ 	.word	0x000772a0


	//   ....[91]....
        /*9918*/ 	.word	0x000772c0


	//   ....[92]....
        /*991c*/ 	.word	0x00077740


	//   ....[93]....
        /*9920*/ 	.word	0x00077770


	//   ....[94]....
        /*9924*/ 	.word	0x00077780


	//   ....[95]....
        /*9928*/ 	.word	0x000777a0


	//   ....[96]....
        /*992c*/ 	.word	0x00077900


	//   ....[97]....
        /*9930*/ 	.word	0x00077920


	//   ....[98]....
        /*9934*/ 	.word	0x00077a20


	//   ....[99]....
        /*9938*/ 	.word	0x00077a70


	//   ....[100]....
        /*993c*/ 	.word	0x00077ab0


	//   ....[101]....
        /*9940*/ 	.word	0x00077be0


	//   ....[102]....
        /*9944*/ 	.word	0x00077bf0


	//   ....[103]....
        /*9948*/ 	.word	0x00077c10


	//   ....[104]....
        /*994c*/ 	.word	0x00077d20


	//   ....[105]....
        /*9950*/ 	.word	0x00077fa0


	//   ....[106]....
        /*9954*/ 	.word	0x00077fd0


	//   ....[107]....
        /*9958*/ 	.word	0x00078040


	//   ....[108]....
        /*995c*/ 	.word	0x00078070


	//   ....[109]....
        /*9960*/ 	.word	0x000781f0


	//   ....[110]....
        /*9964*/ 	.word	0x00078210


	//   ....[111]....
        /*9968*/ 	.word	0x000782b0


	//   ....[112]....
        /*996c*/ 	.word	0x00078320


	//   ....[113]....
        /*9970*/ 	.word	0x00078370


	//   ....[114]....
        /*9974*/ 	.word	0x00078430


	//   ....[115]....
        /*9978*/ 	.word	0x00078440


	//   ....[116]....
        /*997c*/ 	.word	0x00078530


	//   ....[117]....
        /*9980*/ 	.word	0x00078540


	//   ....[118]....
        /*9984*/ 	.word	0x00078580


	//   ....[119]....
        /*9988*/ 	.word	0x000785b0


	//   ....[120]....
        /*998c*/ 	.word	0x00078a40


	//   ....[121]....
        /*9990*/ 	.word	0x00078b50


	//   ....[122]....
        /*9994*/ 	.word	0x00078b60


	//   ....[123]....
        /*9998*/ 	.word	0x00078b70


	//   ....[124]....
        /*999c*/ 	.word	0x00078b90


	//   ....[125]....
        /*99a0*/ 	.word	0x00078bf0


	//   ....[126]....
        /*99a4*/ 	.word	0x00078c50


	//   ....[127]....
        /*99a8*/ 	.word	0x00078df0


	//   ....[128]....
        /*99ac*/ 	.word	0x00078e00


	//   ....[129]....
        /*99b0*/ 	.word	0x00078e10


	//   ....[130]....
        /*99b4*/ 	.word	0x00078e50


	//   ....[131]....
        /*99b8*/ 	.word	0x00078e60


	//   ....[132]....
        /*99bc*/ 	.word	0x00078fb0


	//   ....[133]....
        /*99c0*/ 	.word	0x00078fd0


	//   ....[134]....
        /*99c4*/ 	.word	0x00078fe0


	//   ....[135]....
        /*99c8*/ 	.word	0x00078ff0


	//   ....[136]....
        /*99cc*/ 	.word	0x00079380


	//   ....[137]....
        /*99d0*/ 	.word	0x000793a0


	//   ....[138]....
        /*99d4*/ 	.word	0x000793b0


	//   ....[139]....
        /*99d8*/ 	.word	0x000793c0


	//   ....[140]....
        /*99dc*/ 	.word	0x000793d0


	//   ....[141]....
        /*99e0*/ 	.word	0x00079430


	//   ....[142]....
        /*99e4*/ 	.word	0x00079440


	//   ....[143]....
        /*99e8*/ 	.word	0x00079450


	//   ....[144]....
        /*99ec*/ 	.word	0x00079470


	//   ....[145]....
        /*99f0*/ 	.word	0x00079480


	//   ....[146]....
        /*99f4*/ 	.word	0x00079490


	//   ....[147]....
        /*99f8*/ 	.word	0x00079550


	//   ....[148]....
        /*99fc*/ 	.word	0x00079560


	//   ....[149]....
        /*9a00*/ 	.word	0x00079570


	//   ....[150]....
        /*9a04*/ 	.word	0x00079580


	//   ....[151]....
        /*9a08*/ 	.word	0x00079590


	//   ....[152]....
        /*9a0c*/ 	.word	0x0007b7a0


	//   ....[153]....
        /*9a10*/ 	.word	0x0007b7b0


	//   ....[154]....
        /*9a14*/ 	.word	0x0007b7c0


	//   ....[155]....
        /*9a18*/ 	.word	0x0007b7f0


	//   ....[156]....
        /*9a1c*/ 	.word	0x0007b810


	//   ....[157]....
        /*9a20*/ 	.word	0x0007b820


	//   ....[158]....
        /*9a24*/ 	.word	0x0007b860


	//   ....[159]....
        /*9a28*/ 	.word	0x0007b870


	//   ....[160]....
        /*9a2c*/ 	.word	0x0007b880


	//   ....[161]....
        /*9a30*/ 	.word	0x0007c1b0


	//   ....[162]....
        /*9a34*/ 	.word	0x0007c1c0


	//   ....[163]....
        /*9a38*/ 	.word	0x0007c1d0


	//   ....[164]....
        /*9a3c*/ 	.word	0x0007c1e0


	//   ....[165]....
        /*9a40*/ 	.word	0x0007c1f0


	//   ....[166]....
        /*9a44*/ 	.word	0x0007c280


	//   ....[167]....
        /*9a48*/ 	.word	0x0007c2a0


	//   ....[168]....
        /*9a4c*/ 	.word	0x0007c2b0


	//   ....[169]....
        /*9a50*/ 	.word	0x0007c2c0


	//   ....[170]....
        /*9a54*/ 	.word	0x0007c2d0


	//   ....[171]....
        /*9a58*/ 	.word	0x0007c310


	//   ....[172]....
        /*9a5c*/ 	.word	0x0007c330


	//   ....[173]....
        /*9a60*/ 	.word	0x0007c370


	//   ....[174]....
        /*9a64*/ 	.word	0x0007c390


	//   ....[175]....
        /*9a68*/ 	.word	0x0007c600


	//----- nvinfo : EIATTR_EXIT_INSTR_OFFSETS
	.align		4
.L_68:
        /*9a6c*/ 	.byte	0x04, 0x1c
        /*9a6e*/ 	.short	(.L_70 - .L_69)


	//   ....[0]....
.L_69:
        /*9a70*/ 	.word	0x000f9180


	//----- nvinfo : EIATTR_REQNTID
	.align		4
.L_70:
        /*9a74*/ 	.byte	0x04, 0x10
        /*9a76*/ 	.short	(.L_72 - .L_71)
.L_71:
        /*9a78*/ 	.word	0x00000100
        /*9a7c*/ 	.word	0x00000001
        /*9a80*/ 	.word	0x00000001


	//----- nvinfo : EIATTR_CRS_STACK_SIZE
	.align		4
.L_72:
        /*9a84*/ 	.byte	0x04, 0x1e
        /*9a86*/ 	.short	(.L_74 - .L_73)
.L_73:
        /*9a88*/ 	.word	0x00000000
.L_74:


//--------------------- .nv.callgraph             --------------------------
	.section	.nv.callgraph,"",@"SHT_CUDA_CALLGRAPH"
	.align	4
	.sectionentsize	8
	.align		4
        /*0000*/ 	.word	0x00000000
	.align		4
        /*0004*/ 	.word	0xffffffff
	.align		4
        /*0008*/ 	.word	0x00000000
	.align		4
        /*000c*/ 	.word	0xfffffffe
	.align		4
        /*0010*/ 	.word	0x00000000
	.align		4
        /*0014*/ 	.word	0xfffffffd
	.align		4
        /*0018*/ 	.word	0x00000000
	.align		4
        /*001c*/ 	.word	0xfffffffc


//--------------------- .nv.rel.action            --------------------------
	.section	.nv.rel.action,"",@"SHT_CUDA_RELOCINFO"
	.align	8
	.sectionentsize	8
        /*0000*/ 	.byte	0x73, 0x00, 0x00, 0x00, 0x00, 0x00, 0x00, 0x00, 0x00, 0x00, 0x00, 0x11, 0x25, 0x00, 0x05, 0x36


//--------------------- .nv.constant4             --------------------------
	.section	.nv.constant4,"a",@progbits
	.align	8
	.align		8
.nv.constant4:
        /*0000*/ 	.dword	_$_str


//--------------------- .nv.constant0.attn_fwd    --------------------------
	.section	.nv.constant0.attn_fwd,"a",@progbits
	.sectionflags	@""
	.align	4
.nv.constant0.attn_fwd:
	.zero		488


//--------------------- .text.attn_fwd            --------------------------
	.section	.text.attn_fwd,"ax",@progbits
	.sectioninfo	@"SHI_REGISTERS=32"
	.align	128
        .global         attn_fwd
        .type           attn_fwd,@function
        .size           attn_fwd,(.L_x_69 - attn_fwd)
        .other          attn_fwd,@"STO_CUDA_ENTRY STV_DEFAULT"
attn_fwd:
.text.attn_fwd:
[----:B------:R-:W-:Y:S02]  /*0000*/  MOV R1, c[0x0][0x28] ;  /* 0x00000a0000017a02 */ /* 0x000fe40000000f00 */
[----:B------:R-:W0:Y:S01]  /*0010*/  S2R R3, SR_CTAID.X ;  /* 0x0000000000037919 */ /* 0x000e220000002500 */
[----:B------:R-:W-:Y:S01]  /*0020*/  ULDC.64 UR6, c[0x0][0x118] ;  /* 0x0000460000067ab9 */ /* 0x000fe20000000a00 */
[----:B------:R-:W-:Y:S02]  /*0030*/  IADD3 R1, R1, -0x73a8, RZ ;  /* 0xffff8c5801017810 */ /* 0x000fe40007ffe0ff */
[----:B------:R-:W0:Y:S04]  /*0040*/  S2R R0, SR_TID.X ;  /* 0x0000000000007919 */ /* 0x000e280000002100 */
[----:B------:R-:W1:Y:S01]  /*0050*/  S2R R2, SR_CTAID.Y ;  /* 0x0000000000027919 */ /* 0x000e620000002600 */
[----:B0-----:R-:W-:Y:S01]  /*0060*/  PRMT R0, R0, 0x6540, R3 ;  /* 0x0000654000007816 */ /* 0x001fe20000000003 */
[----:B-1----:R-:W-:-:S04]  /*0070*/  IMAD R2, R2, c[0x0][0x190], RZ ;  /* 0x0000640002027a24 */ /* 0x002fc800078e02ff */
[----:B------:R-:W-:Y:S02]  /*0080*/  IMAD R5, R0, c[0x0][0x194], RZ ;  /* 0x0000650000057a24 */ /* 0x000fe400078e02ff */
[C---:B------:R-:W-:Y:S02]  /*0090*/  IMAD.SHL.U32 R3, R2.reuse, 0x2, RZ ;  /* 0x0000000202037824 */ /* 0x040fe400078e00ff */
[----:B------:R-:W-:Y:S01]  /*00a0*/  IMAD.HI R4, R2, 0x2, RZ ;  /* 0x0000000202047827 */ /* 0x000fe200078e02ff */
[----:B------:R-:W-:-:S03]  /*00b0*/  SHF.L.U32 R6, R5, 0x1, RZ ;  /* 0x0000000105067819 */ /* 0x000fc600000006ff */
[----:B------:R-:W-:Y:S01]  /*00c0*/  IMAD.HI R5, R5, 0x2, RZ ;  /* 0x0000000205057827 */ /* 0x000fe200078e02ff */
[----:B------:R-:W-:-:S03]  /*00d0*/  IADD3 R2, P0, P1, R6, c[0x0][0x160], R3 ;  /* 0x0000580006027a10 */ /* 0x000fc6000791e003 */
[----:B------:R-:W-:Y:S01]  /*00e0*/  IMAD.MOV.U32 R0, RZ, RZ, c[0x0][0x198] ;  /* 0x00006600ff007624 */ /* 0x000fe200078e00ff */
[----:B------:R-:W-:-:S03]  /*00f0*/  IADD3.X R3, R5, c[0x0][0x164], R4, P0, P1 ;  /* 0x0000590005037a10 */ /* 0x000fc600007e2404 */
[C---:B------:R-:W-:Y:S01]  /*0100*/  IMAD.SHL.U32 R9, R0.reuse, 0x10, RZ ;  /* 0x0000001000097824 */ /* 0x040fe200078e00ff */
[C---:B------:R-:W-:Y:S01]  /*0110*/  SHF.L.U32 R7, R0.reuse, 0x3, RZ ;  /* 0x0000000300077819 */ /* 0x040fe200000006ff */
[----:B------:R-:W2:Y:S01]  /*0120*/  LDG.E.U16 R22, [R2.64] ;  /* 0x0000000602167981 */ /* 0x000ea2000c1e1500 */
[CC--:B------:R-:W-:Y:S02]  /*0130*/  LEA R4, P0, R0.reuse, R2.reuse, 0x4 ;  /* 0x0000000200047211 */ /* 0x0c0fe400078020ff */
[CC--:B------:R-:W-:Y:S02]  /*0140*/  LEA R16, P1, R0.reuse, R2.reuse, 0x5 ;  /* 0x0000000200107211 */ /* 0x0c0fe400078228ff */
[-C--:B------:R-:W-:Y:S02]  /*0150*/  LEA.HI.X.SX32 R5, R7, R3.reuse, 0x1, P0 ;  /* 0x0000000307057211 */ /* 0x080fe400000f0eff */
[C---:B------:R-:W-:Y:S02]  /*0160*/  SHF.L.U32 R11, R0.reuse, 0x5, RZ ;  /* 0x00000005000b7819 */ /* 0x040fe400000006ff */
[----:B------:R-:W-:Y:S01]  /*0170*/  LEA R14, P2, R0, R2, 0x6 ;  /* 0x00000002000e7211 */ /* 0x000fe200078430ff */
[----:B------:R0:W3:Y:S01]  /*0180*/  LDG.E.U16 R21, [R4.64] ;  /* 0x0000000604157981 */ /* 0x0000e2000c1e1500 */
[----:B------:R-:W-:-:S02]  /*0190*/  LEA.HI.X.SX32 R17, R9, R3, 0x1, P1 ;  /* 0x0000000309117211 */ /* 0x000fc400008f0eff */
[----:B------:R-:W-:-:S03]  /*01a0*/  LEA.HI.X.SX32 R15, R11, R3, 0x1, P2 ;  /* 0x000000030b0f7211 */ /* 0x000fc600010f0eff */
[----:B------:R1:W4:Y:S04]  /*01b0*/  LDG.E.U16 R20, [R16.64] ;  /* 0x0000000610147981 */ /* 0x000328000c1e1500 */
[----:B------:R5:W4:Y:S01]  /*01c0*/  LDG.E.U16 R19, [R14.64] ;  /* 0x000000060e137981 */ /* 0x000b22000c1e1500 */
[C---:B------:R-:W-:Y:S01]  /*01d0*/  IMAD.SHL.U32 R7, R0.reuse, 0x40, RZ ;  /* 0x0000004000077824 */ /* 0x040fe200078e00ff */
[CC--:B------:R-:W-:Y:S01]  /*01e0*/  LEA R12, P0, R0.reuse, R2.reuse, 0x7 ;  /* 0x00000002000c7211 */ /* 0x0c0fe200078038ff */
[C---:B------:R-:W-:Y:S01]  /*01f0*/  IMAD R10, R0.reuse, 0x42, RZ ;  /* 0x00000042000a7824 */ /* 0x040fe200078e02ff */
[C---:B------:R-:W-:Y:S01]  /*0200*/  SHF.L.U32 R9, R0.reuse, 0x7, RZ ;  /* 0x0000000700097819 */ /* 0x040fe200000006ff */
[C---:B------:R-:W-:Y:S01]  /*0210*/  IMAD.SHL.U32 R11, R0.reuse, 0x100, RZ ;  /* 0x00000100000b7824 */ /* 0x040fe200078e00ff */
[CC--:B------:R-:W-:Y:S01]  /*0220*/  LEA R8, P1, R0.reuse, R2.reuse, 0x8 ;  /* 0x0000000200087211 */ /* 0x0c0fe200078240ff */
[C---:B0-----:R-:W-:Y:S01]  /*0230*/  IMAD R5, R0.reuse, 0x21, RZ ;  /* 0x0000002100057824 */ /* 0x041fe200078e02ff */
[----:B------:R-:W-:-:S02]  /*0240*/  LEA R6, P2, R0, R2, 0x9 ;  /* 0x0000000200067211 */ /* 0x000fc400078448ff */
[-C--:B------:R-:W-:Y:S02]  /*0250*/  LEA.HI.X.SX32 R13, R7, R3.reuse, 0x1, P0 ;  /* 0x00000003070d7211 */ /* 0x080fe400000f0eff */
[----:B------:R-:W-:Y:S02]  /*0260*/  IADD3 R4, P0, R10, R2, RZ ;  /* 0x000000020a047210 */ /* 0x000fe40007f1e0ff */
[-C--:B------:R-:W-:Y:S01]  /*0270*/  LEA.HI.X.SX32 R9, R9, R3.reuse, 0x1, P1 ;  /* 0x0000000309097211 */ /* 0x080fe200008f0eff */
[----:B------:R0:W4:Y:S01]  /*0280*/  LDG.E.U16 R18, [R12.64] ;  /* 0x000000060c127981 */ /* 0x000122000c1e1500 */
[-C--:B------:R-:W-:Y:S02]  /*0290*/  LEA.HI.X.SX32 R7, R11, R3.reuse, 0x1, P2 ;  /* 0x000000030b077211 */ /* 0x080fe400010f0eff */
[----:B------:R-:W-:Y:S01]  /*02a0*/  LEA.HI.X.SX32 R5, R5, R3, 0x1, P0 ;  /* 0x0000000305057211 */ /* 0x000fe200000f0eff */
[----:B-1----:R1:W4:Y:S04]  /*02b0*/  LDG.E.U16 R17, [R8.64] ;  /* 0x0000000608117981 */ /* 0x002328000c1e1500 */
[----:B------:R0:W4:Y:S04]  /*02c0*/  LDG.E.U16 R16, [R6.64] ;  /* 0x0000000606107981 */ /* 0x000128000c1e1500 */
[----:B-----5:R5:W4:Y:S01]  /*02d0*/  LDG.E.U16 R15, [R4.64] ;  /* 0x00000006040f7981 */ /* 0x020b22000c1e1500 */
[----:B-1----:R-:W-:-:S02]  /*02e0*/  IMAD R9, R0, 0x84, RZ ;  /* 0x0000008400097824 */ /* 0x002fc400078e02ff */
[C---:B------:R-:W-:Y:S02]  /*02f0*/  IMAD R11, R0.reuse, 0x210, RZ ;  /* 0x00000210000b7824 */ /* 0x040fe400078e02ff */
[C---:B0-----:R-:W-:Y:S01]  /*0300*/  IMAD R7, R0.reuse, 0x108, RZ ;  /* 0x0000010800077824 */ /* 0x041fe200078e02ff */
[----:B-----5:R-:W-:Y:S01]  /*0310*/  IADD3 R4, P0, R9, R2, RZ ;  /* 0x0000000209047210 */ /* 0x020fe20007f1e0ff */
[----:B------:R-:W-:-:S03]  /*0320*/  IMAD R13, R0, 0x22, RZ ;  /* 0x00000022000d7824 */ /* 0x000fc600078e02ff */
[-C--:B------:R-:W-:Y:S01]  /*0330*/  IADD3 R8, P1, R7, R2.reuse, RZ ;  /* 0x0000000207087210 */ /* 0x080fe20007f3e0ff */
[----:B------:R-:W-:Y:S01]  /*0340*/  IMAD R12, R0, 0x44, RZ ;  /* 0x00000044000c7824 */ /* 0x000fe200078e02ff */
[-C--:B------:R-:W-:Y:S02]  /*0350*/  LEA.HI.X.SX32 R5, R10, R3.reuse, 0x1, P0 ;  /* 0x000000030a057211 */ /* 0x080fe400000f0eff */
[-C--:B------:R-:W-:Y:S01]  /*0360*/  IADD3 R10, P2, R11, R2.reuse, RZ ;  /* 0x000000020b0a7210 */ /* 0x080fe20007f5e0ff */
[----:B------:R-:W-:Y:S01]  /*0370*/  IMAD R14, R0, 0x11, RZ ;  /* 0x00000011000e7824 */ /* 0x000fe200078e02ff */
[-C--:B------:R-:W-:Y:S01]  /*0380*/  LEA.HI.X.SX32 R9, R9, R3.reuse, 0x1, P1 ;  /* 0x0000000309097211 */ /* 0x080fe200008f0eff */
[----:B------:R0:W5:Y:S01]  /*0390*/  LDG.E.U16 R23, [R4.64] ;  /* 0x0000000604177981 */ /* 0x000162000c1e1500 */
[----:B------:R-:W-:Y:S02]  /*03a0*/  IADD3 R6, P0, R13, R2, RZ ;  /* 0x000000020d067210 */ /* 0x000fe40007f1e0ff */
[----:B------:R-:W-:-:S02]  /*03b0*/  LEA.HI.X.SX32 R11, R7, R3, 0x1, P2 ;  /* 0x00000003070b7211 */ /* 0x000fc400010f0eff */
[----:B------:R-:W-:Y:S02]  /*03c0*/  LEA.HI.X.SX32 R7, R14, R3, 0x1, P0 ;  /* 0x000000030e077211 */ /* 0x000fe400000f0eff */
[----:B0-----:R-:W-:-:S04]  /*03d0*/  IADD3 R4, P1, R12, R2, RZ ;  /* 0x000000020c047210 */ /* 0x001fc80007f3e0ff */
[----:B------:R-:W-:Y:S01]  /*03e0*/  LEA.HI.X.SX32 R5, R13, R3, 0x1, P1 ;  /* 0x000000030d057211 */ /* 0x000fe200008f0eff */
[C---:B------:R-:W-:Y:S02]  /*03f0*/  IMAD R13, R0.reuse, 0x46, RZ ;  /* 0x00000046000d7824 */ /* 0x040fe400078e02ff */
[C---:B------:R-:W-:Y:S01]  /*0400*/  IMAD R14, R0.reuse, 0x23, RZ ;  /* 0x00000023000e7824 */ /* 0x040fe200078e02ff */
[----:B--2---:R0:W-:Y:S04]  /*0410*/  STL [R1+0x214], R22 ;  /* 0x0002141601007387 */ /* 0x0041e80000100800 */
[----:B---3--:R1:W-:Y:S04]  /*0420*/  STL [R1+0x210], R21 ;  /* 0x0002101501007387 */ /* 0x0083e80000100800 */
[----:B0-----:R0:W2:Y:S04]  /*0430*/  LDG.E.U16 R22, [R8.64] ;  /* 0x0000000608167981 */ /* 0x0010a8000c1e1500 */
[----:B-1----:R1:W3:Y:S01]  /*0440*/  LDG.E.U16 R21, [R10.64] ;  /* 0x000000060a157981 */ /* 0x0022e2000c1e1500 */
[----:B0-----:R-:W-:-:S03]  /*0450*/  IMAD R9, R0, 0x88, RZ ;  /* 0x0000008800097824 */ /* 0x001fc600078e02ff */
[----:B----4-:R0:W-:Y:S04]  /*0460*/  STL [R1+0x20c], R20 ;  /* 0x00020c1401007387 */ /* 0x0101e80000100800 */
[----:B------:R4:W-:Y:S01]  /*0470*/  STL [R1+0x204], R19 ;  /* 0x0002041301007387 */ /* 0x0009e20000100800 */
[----:B------:R-:W-:-:S03]  /*0480*/  IMAD R8, R0, 0x220, RZ ;  /* 0x0000022000087824 */ /* 0x000fc600078e02ff */
[----:B0-----:R0:W3:Y:S04]  /*0490*/  LDG.E.U16 R20, [R6.64] ;  /* 0x0000000606147981 */ /* 0x0010e8000c1e1500 */
[----:B----4-:R4:W3:Y:S01]  /*04a0*/  LDG.E.U16 R19, [R4.64] ;  /* 0x0000000604137981 */ /* 0x0108e2000c1e1500 */
[----:B0-----:R-:W-:Y:S01]  /*04b0*/  IADD3 R6, P0, R9, R2, RZ ;  /* 0x0000000209067210 */ /* 0x001fe20007f1e0ff */
[----:B----4-:R-:W-:-:S03]  /*04c0*/  IMAD R5, R0, 0x110, RZ ;  /* 0x0000011000057824 */ /* 0x010fc600078e02ff */
[----:B------:R-:W-:Y:S01]  /*04d0*/  LEA.HI.X.SX32 R7, R12, R3, 0x1, P0 ;  /* 0x000000030c077211 */ /* 0x000fe200000f0eff */
[----:B------:R-:W-:Y:S01]  /*04e0*/  IMAD R12, R0, 0x8c, RZ ;  /* 0x0000008c000c7824 */ /* 0x000fe200078e02ff */
[----:B-1----:R-:W-:-:S03]  /*04f0*/  IADD3 R10, P1, R5, R2, RZ ;  /* 0x00000002050a7210 */ /* 0x002fc60007f3e0ff */
[----:B------:R0:W4:Y:S01]  /*0500*/  LDG.E.U16 R24, [R6.64] ;  /* 0x0000000606187981 */ /* 0x000122000c1e1500 */
[-C--:B------:R-:W-:Y:S02]  /*0510*/  IADD3 R8, P2, R8, R2.reuse, RZ ;  /* 0x0000000208087210 */ /* 0x080fe40007f5e0ff */
[-C--:B------:R-:W-:Y:S02]  /*0520*/  IADD3 R4, P0, R13, R2.reuse, RZ ;  /* 0x000000020d047210 */ /* 0x080fe40007f1e0ff */
[-C--:B------:R-:W-:Y:S02]  /*0530*/  LEA.HI.X.SX32 R11, R9, R3.reuse, 0x1, P1 ;  /* 0x00000003090b7211 */ /* 0x080fe400008f0eff */
[-C--:B------:R-:W-:Y:S02]  /*0540*/  LEA.HI.X.SX32 R9, R5, R3.reuse, 0x1, P2 ;  /* 0x0000000305097211 */ /* 0x080fe400010f0eff */
[----:B0-----:R-:W-:Y:S02]  /*0550*/  IADD3 R6, P1, R12, R2, RZ ;  /* 0x000000020c067210 */ /* 0x001fe40007f3e0ff */
[-C--:B------:R-:W-:Y:S01]  /*0560*/  LEA.HI.X.SX32 R5, R14, R3.reuse, 0x1, P0 ;  /* 0x000000030e057211 */ /* 0x080fe200000f0eff */
[----:B------:R0:W-:Y:S01]  /*0570*/  STL [R1+0x1f0], R18 ;  /* 0x0001f01201007387 */ /* 0x0001e20000100800 */
[----:B------:R-:W-:-:S03]  /*0580*/  LEA.HI.X.SX32 R7, R13, R3, 0x1, P1 ;  /* 0x000000030d077211 */ /* 0x000fc600008f0eff */
[----:B------:R1:W-:Y:S04]  /*0590*/  STL [R1+0x1e0], R17 ;  /* 0x0001e01101007387 */ /* 0x0003e80000100800 */
[----:B------:R5:W-:Y:S04]  /*05a0*/  STL [R1+0x1b8], R16 ;  /* 0x0001b81001007387 */ /* 0x000be80000100800 */
[----:B0-----:R0:W4:Y:S04]  /*05b0*/  LDG.E.U16 R18, [R10.64] ;  /* 0x000000060a127981 */ /* 0x001128000c1e1500 */
[----:B-1----:R1:W4:Y:S04]  /*05c0*/  LDG.E.U16 R17, [R8.64] ;  /* 0x0000000608117981 */ /* 0x002328000c1e1500 */
[----:B------:R0:W-:Y:S04]  /*05d0*/  STL [R1+0x200], R15 ;  /* 0x0002000f01007387 */ /* 0x0001e80000100800 */
[----:B-----5:R5:W4:Y:S04]  /*05e0*/  LDG.E.U16 R16, [R4.64] ;  /* 0x0000000604107981 */ /* 0x020b28000c1e1500 */
[----:B0-----:R0:W4:Y:S01]  /*05f0*/  LDG.E.U16 R15, [R6.64] ;  /* 0x00000006060f7981 */ /* 0x001122000c1e1500 */
[----:B-1----:R-:W-:-:S02]  /*0600*/  IMAD R9, R0, 0x118, RZ ;  /* 0x0000011800097824 */ /* 0x002fc400078e02ff */
[----:B------:R-:W-:-:S03]  /*0610*/  IMAD R10, R0, 0x230, RZ ;  /* 0x00000230000a7824 */ /* 0x000fc600078e02ff */
[-C--:B-----5:R-:W-:Y:S01]  /*0620*/  IADD3 R4, P0, R9, R2.reuse, RZ ;  /* 0x0000000209047210 */ /* 0x0a0fe20007f1e0ff */
[----:B0-----:R-:W-:Y:S01]  /*0630*/  IMAD R7, R0, 0x12, RZ ;  /* 0x0000001200077824 */ /* 0x001fe200078e02ff */
[-C--:B------:R-:W-:Y:S01]  /*0640*/  IADD3 R10, P2, R10, R2.reuse, RZ ;  /* 0x000000020a0a7210 */ /* 0x080fe20007f5e0ff */
[----:B------:R-:W-:Y:S01]  /*0650*/  IMAD R14, R0, 0x9, RZ ;  /* 0x00000009000e7824 */ /* 0x000fe200078e02ff */
[-C--:B------:R-:W-:Y:S01]  /*0660*/  LEA.HI.X.SX32 R5, R12, R3.reuse, 0x1, P0 ;  /* 0x000000030c057211 */ /* 0x080fe200000f0eff */
[C---:B------:R-:W-:Y:S01]  /*0670*/  IMAD R13, R0.reuse, 0x24, RZ ;  /* 0x00000024000d7824 */ /* 0x040fe200078e02ff */
[----:B------:R-:W-:Y:S01]  /*0680*/  IADD3 R8, P0, R7, R2, RZ ;  /* 0x0000000207087210 */ /* 0x000fe20007f1e0ff */
[----:B------:R-:W-:Y:S01]  /*0690*/  IMAD R12, R0, 0x48, RZ ;  /* 0x00000048000c7824 */ /* 0x000fe200078e02ff */
[----:B------:R0:W-:Y:S01]  /*06a0*/  STL [R1+0x1ec], R23 ;  /* 0x0001ec1701007387 */ /* 0x0001e20000100800 */
[-C--:B------:R-:W-:Y:S02]  /*06b0*/  LEA.HI.X.SX32 R11, R9, R3.reuse, 0x1, P2 ;  /* 0x00000003090b7211 */ /* 0x080fe400010f0eff */
[----:B------:R-:W-:-:S02]  /*06c0*/  LEA.HI.X.SX32 R9, R14, R3, 0x1, P0 ;  /* 0x000000030e097211 */ /* 0x000fc400000f0eff */
[-C--:B------:R-:W-:Y:S01]  /*06d0*/  IADD3 R6, P1, R13, R2.reuse, RZ ;  /* 0x000000020d067210 */ /* 0x080fe20007f3e0ff */
[----:B0-----:R0:W5:Y:S03]  /*06e0*/  LDG.E.U16 R23, [R4.64] ;  /* 0x0000000604177981 */ /* 0x001166000c1e1500 */
        /* <DEDUP_REMOVED lines=8> */
[----:B-1----:R1:W3:Y:S04]  /*0770*/  LDG.E.U16 R21, [R8.64] ;  /* 0x0000000608157981 */ /* 0x0022e8000c1e1500 */
[----:B------:R0:W-:Y:S01]  /*0780*/  STL [R1+0x208], R20 ;  /* 0x0002081401007387 */ /* 0x0001e20000100800 */
[----:B-1----:R-:W-:-:S03]  /*0790*/  IMAD R9, R0, 0x90, RZ ;  /* 0x0000009000097824 */ /* 0x002fc600078e02ff */
[----:B------:R1:W-:Y:S04]  /*07a0*/  STL [R1+0x1f4], R19 ;  /* 0x0001f41301007387 */ /* 0x0003e80000100800 */
[----:B0-----:R0:W3:Y:S01]  /*07b0*/  LDG.E.U16 R20, [R6.64] ;  /* 0x0000000606147981 */ /* 0x0010e2000c1e1500 */
[----:B------:R-:W-:-:S03]  /*07c0*/  IMAD R8, R0, 0x240, RZ ;  /* 0x0000024000087824 */ /* 0x000fc600078e02ff */
[----:B-1----:R1:W3:Y:S01]  /*07d0*/  LDG.E.U16 R19, [R4.64] ;  /* 0x0000000604137981 */ /* 0x0022e2000c1e1500 */
[----:B0-----:R-:W-:Y:S01]  /*07e0*/  IADD3 R6, P0, R9, R2, RZ ;  /* 0x0000000209067210 */ /* 0x001fe20007f1e0ff */
[----:B-1----:R-:W-:-:S03]  /*07f0*/  IMAD R5, R0, 0x120, RZ ;  /* 0x0000012000057824 */ /* 0x002fc600078e02ff */
[-C--:B------:R-:W-:Y:S01]  /*0800*/  LEA.HI.X.SX32 R7, R12, R3.reuse, 0x1, P0 ;  /* 0x000000030c077211 */ /* 0x080fe200000f0eff */
[----:B------:R-:W-:Y:S01]  /*0810*/  IMAD R12, R0, 0x94, RZ ;  /* 0x00000094000c7824 */ /* 0x000fe200078e02ff */
[-C--:B------:R-:W-:Y:S01]  /*0820*/  IADD3 R10, P1, R5, R2.reuse, RZ ;  /* 0x00000002050a7210 */ /* 0x080fe20007f3e0ff */
[----:B----4-:R0:W-:Y:S01]  /*0830*/  STL [R1+0x8b4], R24 ;  /* 0x0008b41801007387 */ /* 0x0101e20000100800 */
[-C--:B------:R-:W-:Y:S02]  /*0840*/  IADD3 R8, P2, R8, R2.reuse, RZ ;  /* 0x0000000208087210 */ /* 0x080fe40007f5e0ff */
[----:B------:R-:W-:Y:S02]  /*0850*/  IADD3 R4, P0, R13, R2, RZ ;  /* 0x000000020d047210 */ /* 0x000fe40007f1e0ff */
[-C--:B------:R-:W-:Y:S02]  /*0860*/  LEA.HI.X.SX32 R11, R9, R3.reuse, 0x1, P1 ;  /* 0x00000003090b7211 */ /* 0x080fe400008f0eff */
[-C--:B------:R-:W-:Y:S01]  /*0870*/  LEA.HI.X.SX32 R9, R5, R3.reuse, 0x1, P2 ;  /* 0x0000000305097211 */ /* 0x080fe200010f0eff */
[----:B0-----:R0:W4:Y:S01]  /*0880*/  LDG.E.U16 R24, [R6.64] ;  /* 0x0000000606187981 */ /* 0x001122000c1e1500 */
[----:B------:R-:W-:-:S03]  /*0890*/  LEA.HI.X.SX32 R5, R14, R3, 0x1, P0 ;  /* 0x000000030e057211 */ /* 0x000fc600000f0eff */
[----:B------:R1:W-:Y:S01]  /*08a0*/  STL [R1+0x1dc], R18 ;  /* 0x0001dc1201007387 */ /* 0x0003e20000100800 */
[----:B0-----:R-:W-:-:S03]  /*08b0*/  IADD3 R6, P1, R12, R2, RZ ;  /* 0x000000020c067210 */ /* 0x001fc60007f3e0ff */
[----:B------:R0:W-:Y:S01]  /*08c0*/  STL [R1+0x1a8], R17 ;  /* 0x0001a81101007387 */ /* 0x0001e20000100800 */
[----:B------:R-:W-:-:S03]  /*08d0*/  LEA.HI.X.SX32 R7, R13, R3, 0x1, P1 ;  /* 0x000000030d077211 */ /* 0x000fc600008f0eff */
[----:B-1----:R1:W4:Y:S04]  /*08e0*/  LDG.E.U16 R18, [R10.64] ;  /* 0x000000060a127981 */ /* 0x002328000c1e1500 */
[----:B------:R1:W-:Y:S04]  /*08f0*/  STL [R1+0x834], R16 ;  /* 0x0008341001007387 */ /* 0x0003e80000100800 */
[----:B0-----:R0:W4:Y:S04]  /*0900*/  LDG.E.U16 R17, [R8.64] ;  /* 0x0000000608117981 */ /* 0x001128000c1e1500 */
[----:B------:R0:W-:Y:S04]  /*0910*/  STL [R1+0x8b0], R15 ;  /* 0x0008b00f01007387 */ /* 0x0001e80000100800 */
[----:B-1----:R1:W4:Y:S04]  /*0920*/  LDG.E.U16 R16, [R4.64] ;  /* 0x0000000604107981 */ /* 0x002328000c1e1500 */
[----:B0-----:R0:W4:Y:S01]  /*0930*/  LDG.E.U16 R15, [R6.64] ;  /* 0x00000006060f7981 */ /* 0x001122000c1e1500 */
[----:B-1----:R-:W-:-:S02]  /*0940*/  IMAD R5, R0, 0x128, RZ ;  /* 0x0000012800057824 */ /* 0x002fc400078e02ff */
[----:B------:R-:W-:-:S03]  /*0950*/  IMAD R10, R0, 0x250, RZ ;  /* 0x00000250000a7824 */ /* 0x000fc600078e02ff */
[-C--:B------:R-:W-:Y:S01]  /*0960*/  IADD3 R8, P0, R5, R2.reuse, RZ ;  /* 0x0000000205087210 */ /* 0x080fe20007f1e0ff */
[----:B0-----:R-:W-:Y:S01]  /*0970*/  IMAD R7, R0, 0x26, RZ ;  /* 0x0000002600077824 */ /* 0x001fe200078e02ff */
[-C--:B------:R-:W-:Y:S01]  /*0980*/  IADD3 R10, P2, R10, R2.reuse, RZ ;  /* 0x000000020a0a7210 */ /* 0x080fe20007f5e0ff */
[----:B------:R-:W-:Y:S01]  /*0990*/  IMAD R14, R0, 0x13, RZ ;  /* 0x00000013000e7824 */ /* 0x000fe200078e02ff */
[-C--:B------:R-:W-:Y:S01]  /*09a0*/  LEA.HI.X.SX32 R9, R12, R3.reuse, 0x1, P0 ;  /* 0x000000030c097211 */ /* 0x080fe200000f0eff */
[C---:B------:R-:W-:Y:S01]  /*09b0*/  IMAD R13, R0.reuse, 0x4c, RZ ;  /* 0x0000004c000d7824 */ /* 0x040fe200078e02ff */
[----:B------:R-:W-:Y:S01]  /*09c0*/  IADD3 R4, P0, R7, R2, RZ ;  /* 0x0000000207047210 */ /* 0x000fe20007f1e0ff */
[----:B------:R-:W-:Y:S01]  /*09d0*/  IMAD R12, R0, 0x98, RZ ;  /* 0x00000098000c7824 */ /* 0x000fe200078e02ff */
[----:B-----5:R0:W-:Y:S01]  /*09e0*/  STL [R1+0x8ac], R23 ;  /* 0x0008ac1701007387 */ /* 0x0201e20000100800 */
        /* <DEDUP_REMOVED lines=15> */
[----:B------:R1:W-:Y:S01]  /*0ae0*/  STL [R1+0x8a8], R19 ;  /* 0x0008a81301007387 */ /* 0x0003e20000100800 */
[----:B0-----:R-:W-:-:S03]  /*0af0*/  IMAD R10, R0, 0x260, RZ ;  /* 0x00000260000a7824 */ /* 0x001fc600078e02ff */
[----:B------:R0:W3:Y:S04]  /*0b00*/  LDG.E.U16 R20, [R6.64] ;  /* 0x0000000606147981 */ /* 0x0000e8000c1e1500 */
[----:B-1----:R1:W3:Y:S01]  /*0b10*/  LDG.E.U16 R19, [R8.64] ;  /* 0x0000000608137981 */ /* 0x0022e2000c1e1500 */
[-C--:B------:R-:W-:Y:S01]  /*0b20*/  IADD3 R10, P2, R10, R2.reuse, RZ ;  /* 0x000000020a0a7210 */ /* 0x080fe20007f5e0ff */
[----:B0-----:R-:W-:Y:S01]  /*0b30*/  IMAD R7, R0, 0x4e, RZ ;  /* 0x0000004e00077824 */ /* 0x001fe200078e02ff */
[----:B-1----:R-:W-:-:S04]  /*0b40*/  IADD3 R8, P0, R5, R2, RZ ;  /* 0x0000000205087210 */ /* 0x002fc80007f1e0ff */
[-C--:B------:R-:W-:Y:S01]  /*0b50*/  LEA.HI.X.SX32 R9, R12, R3.reuse, 0x1, P0 ;  /* 0x000000030c097211 */ /* 0x080fe200000f0eff */
[----:B----4-:R0:W-:Y:S01]  /*0b60*/  STL [R1+0x1e8], R24 ;  /* 0x0001e81801007387 */ /* 0x0101e20000100800 */
[----:B------:R-:W-:Y:S01]  /*0b70*/  IMAD R12, R0, 0x138, RZ ;  /* 0x00000138000c7824 */ /* 0x000fe200078e02ff */
[-C--:B------:R-:W-:Y:S02]  /*0b80*/  IADD3 R4, P0, R7, R2.reuse, RZ ;  /* 0x0000000207047210 */ /* 0x080fe40007f1e0ff */
[-C--:B------:R-:W-:Y:S02]  /*0b90*/  IADD3 R6, P1, R13, R2.reuse, RZ ;  /* 0x000000020d067210 */ /* 0x080fe40007f3e0ff */
[-C--:B------:R-:W-:Y:S01]  /*0ba0*/  LEA.HI.X.SX32 R11, R5, R3.reuse, 0x1, P2 ;  /* 0x00000003050b7211 */ /* 0x080fe200010f0eff */
[----:B------:R1:W-:Y:S01]  /*0bb0*/  STL [R1+0x1d8], R18 ;  /* 0x0001d81201007387 */ /* 0x0003e20000100800 */
[-C--:B------:R-:W-:Y:S02]  /*0bc0*/  LEA.HI.X.SX32 R5, R14, R3.reuse, 0x1, P0 ;  /* 0x000000030e057211 */ /* 0x080fe400000f0eff */
[----:B------:R-:W-:Y:S01]  /*0bd0*/  LEA.HI.X.SX32 R7, R7, R3, 0x1, P1 ;  /* 0x0000000307077211 */ /* 0x000fe200008f0eff */
[----:B0-----:R0:W4:Y:S04]  /*0be0*/  LDG.E.U16 R24, [R10.64] ;  /* 0x000000060a187981 */ /* 0x001128000c1e1500 */
[----:B------:R0:W-:Y:S04]  /*0bf0*/  STL [R1+0x194], R17 ;  /* 0x0001941101007387 */ /* 0x0001e80000100800 */
[----:B-1----:R1:W4:Y:S04]  /*0c00*/  LDG.E.U16 R18, [R4.64] ;  /* 0x0000000604127981 */ /* 0x002328000c1e1500 */
[----:B------:R-:W-:Y:S04]  /*0c10*/  STL [R1+0x8a4], R16 ;  /* 0x0008a41001007387 */ /* 0x000fe80000100800 */
[----:B0-----:R0:W4:Y:S04]  /*0c20*/  LDG.E.U16 R17, [R6.64] ;  /* 0x0000000606117981 */ /* 0x001128000c1e1500 */
[----:B------:R0:W-:Y:S04]  /*0c30*/  STL [R1+0x1e4], R15 ;  /* 0x0001e40f01007387 */ /* 0x0001e80000100800 */
[----:B0-----:R0:W4:Y:S02]  /*0c40*/  LDG.E.U16 R15, [R8.64] ;  /* 0x00000006080f7981 */ /* 0x001124000c1e1500 */
[----:B0-----:R-:W-:-:S04]  /*0c50*/  IADD3 R8, P2, R12, R2, RZ ;  /* 0x000000020c087210 */ /* 0x001fc80007f5e0ff */
[----:B------:R-:W-:-:S05]  /*0c60*/  LEA.HI.X.SX32 R9, R13, R3, 0x1, P2 ;  /* 0x000000030d097211 */ /* 0x000fca00010f0eff */
[----:B------:R0:W4:Y:S01]  /*0c70*/  LDG.E.U16 R16, [R8.64] ;  /* 0x0000000608107981 */ /* 0x000122000c1e1500 */
[C---:B------:R-:W-:Y:S02]  /*0c80*/  IMAD R6, R0.reuse, 0x270, RZ ;  /* 0x0000027000067824 */ /* 0x040fe400078e02ff */
[----:B-1----:R-:W-:-:S03]  /*0c90*/  IMAD R5, R0, 0xa, RZ ;  /* 0x0000000a00057824 */ /* 0x002fc600078e02ff */
[-C--:B------:R-:W-:Y:S01]  /*0ca0*/  IADD3 R6, P1, R6, R2.reuse, RZ ;  /* 0x0000000206067210 */ /* 0x080fe20007f3e0ff */
[C---:B------:R-:W-:Y:S02]  /*0cb0*/  IMAD R13, R0.reuse, 0x14, RZ ;  /* 0x00000014000d7824 */ /* 0x040fe400078e02ff */
[----:B------:R-:W-:Y:S01]  /*0cc0*/  IMAD R14, R0, 0x28, RZ ;  /* 0x00000028000e7824 */ /* 0x000fe200078e02ff */
[-C--:B------:R-:W-:Y:S01]  /*0cd0*/  LEA.HI.X.SX32 R7, R12, R3.reuse, 0x1, P1 ;  /* 0x000000030c077211 */ /* 0x080fe200008f0eff */
[C---:B0-----:R-:W-:Y:S01]  /*0ce0*/  IMAD R9, R0.reuse, 0x5, RZ ;  /* 0x0000000500097824 */ /* 0x041fe200078e02ff */
[-C--:B------:R-:W-:Y:S01]  /*0cf0*/  IADD3 R8, P0, R5, R2.reuse, RZ ;  /* 0x0000000205087210 */ /* 0x080fe20007f1e0ff */
[----:B------:R-:W-:Y:S01]  /*0d00*/  IMAD R12, R0, 0x50, RZ ;  /* 0x00000050000c7824 */ /* 0x000fe200078e02ff */
[----:B------:R-:W-:Y:S01]  /*0d10*/  IADD3 R10, P1, R13, R2, RZ ;  /* 0x000000020d0a7210 */ /* 0x000fe20007f3e0ff */
[----:B-----5:R0:W-:Y:S01]  /*0d20*/  STL [R1+0x8a0], R23 ;  /* 0x0008a01701007387 */ /* 0x0201e20000100800 */
[----:B------:R-:W-:-:S02]  /*0d30*/  LEA.HI.X.SX32 R9, R9, R3, 0x1, P0 ;  /* 0x0000000309097211 */ /* 0x000fc400000f0eff */
[-C--:B------:R-:W-:Y:S02]  /*0d40*/  IADD3 R4, P2, R14, R2.reuse, RZ ;  /* 0x000000020e047210 */ /* 0x080fe40007f5e0ff */
[-C--:B------:R-:W-:Y:S01]  /*0d50*/  LEA.HI.X.SX32 R11, R5, R3.reuse, 0x1, P1 ;  /* 0x00000003050b7211 */ /* 0x080fe200008f0eff */
[----:B0-----:R0:W5:Y:S01]  /*0d60*/  LDG.E.U16 R23, [R6.64] ;  /* 0x0000000606177981 */ /* 0x001162000c1e1500 */
        /* <DEDUP_REMOVED lines=10> */
[----:B------:R0:W-:Y:S01]  /*0e10*/  STL [R1+0x89c], R20 ;  /* 0x00089c1401007387 */ /* 0x0001e20000100800 */
[----:B------:R-:W-:-:S03]  /*0e20*/  IMAD R8, R0, 0x280, RZ ;  /* 0x0000028000087824 */ /* 0x000fc600078e02ff */
[----:B------:R1:W-:Y:S04]  /*0e30*/  STL [R1+0x898], R19 ;  /* 0x0008981301007387 */ /* 0x0003e80000100800 */
[----:B0-----:R0:W3:Y:S04]  /*0e40*/  LDG.E.U16 R20, [R4.64] ;  /* 0x0000000604147981 */ /* 0x0010e8000c1e1500 */
[----:B-1----:R1:W3:Y:S01]  /*0e50*/  LDG.E.U16 R19, [R6.64] ;  /* 0x0000000606137981 */ /* 0x0022e2000c1e1500 */
[----:B0-----:R-:W-:Y:S01]  /*0e60*/  IADD3 R4, P0, R9, R2, RZ ;  /* 0x0000000209047210 */ /* 0x001fe20007f1e0ff */
[----:B-1----:R-:W-:-:S03]  /*0e70*/  IMAD R7, R0, 0x140, RZ ;  /* 0x0000014000077824 */ /* 0x002fc600078e02ff */
[----:B------:R-:W-:Y:S02]  /*0e80*/  LEA.HI.X.SX32 R5, R12, R3, 0x1, P0 ;  /* 0x000000030c057211 */ /* 0x000fe400000f0eff */
[----:B------:R-:W-:-:S03]  /*0e90*/  IADD3 R10, P1, R7, R2, RZ ;  /* 0x00000002070a7210 */ /* 0x000fc60007f3e0ff */
[----:B------:R0:W3:Y:S01]  /*0ea0*/  LDG.E.U16 R25, [R4.64] ;  /* 0x0000000604197981 */ /* 0x0000e2000c1e1500 */
[-C--:B------:R-:W-:Y:S02]  /*0eb0*/  IADD3 R8, P2, R8, R2.reuse, RZ ;  /* 0x0000000208087210 */ /* 0x080fe40007f5e0ff */
[-C--:B------:R-:W-:Y:S02]  /*0ec0*/  IADD3 R6, P0, R13, R2.reuse, RZ ;  /* 0x000000020d067210 */ /* 0x080fe40007f1e0ff */
[-C--:B------:R-:W-:Y:S02]  /*0ed0*/  LEA.HI.X.SX32 R11, R9, R3.reuse, 0x1, P1 ;  /* 0x00000003090b7211 */ /* 0x080fe400008f0eff */
[----:B------:R-:W-:Y:S02]  /*0ee0*/  LEA.HI.X.SX32 R9, R7, R3, 0x1, P2 ;  /* 0x0000000307097211 */ /* 0x000fe400010f0eff */
[----:B0-----:R-:W-:-:S04]  /*0ef0*/  IADD3 R4, P1, R14, R2, RZ ;  /* 0x000000020e047210 */ /* 0x001fc80007f3e0ff */
[-C--:B------:R-:W-:Y:S01]  /*0f00*/  LEA.HI.X.SX32 R5, R13, R3.reuse, 0x1, P1 ;  /* 0x000000030d057211 */ /* 0x080fe200008f0eff */
[----:B----4-:R0:W-:Y:S02]  /*0f10*/  STL [R1+0x1d4], R15 ;  /* 0x0001d40f01007387 */ /* 0x0101e40000100800 */
[C---:B0-----:R-:W-:Y:S02]  /*0f20*/  IMAD R15, R0.reuse, 0x29, RZ ;  /* 0x00000029000f7824 */ /* 0x041fe400078e02ff */
[----:B------:R0:W-:Y:S03]  /*0f30*/  STL [R1+0x188], R24 ;  /* 0x0001881801007387 */ /* 0x0001e60000100800 */
[----:B------:R-:W-:Y:S01]  /*0f40*/  LEA.HI.X.SX32 R7, R15, R3, 0x1, P0 ;  /* 0x000000030f077211 */ /* 0x000fe200000f0eff */
[----:B------:R1:W-:Y:S04]  /*0f50*/  STL [R1+0x894], R18 ;  /* 0x0008941201007387 */ /* 0x0003e80000100800 */
[----:B------:R4:W-:Y:S04]  /*0f60*/  STL [R1+0x890], R17 ;  /* 0x0008901101007387 */ /* 0x0009e80000100800 */
[----:B0-----:R0:W3:Y:S04]  /*0f70*/  LDG.E.U16 R24, [R10.64] ;  /* 0x000000060a187981 */ /* 0x0010e8000c1e1500 */
[----:B-1----:R1:W3:Y:S04]  /*0f80*/  LDG.E.U16 R18, [R8.64] ;  /* 0x0000000608127981 */ /* 0x0022e8000c1e1500 */
[----:B------:R0:W-:Y:S04]  /*0f90*/  STL [R1+0x88c], R16 ;  /* 0x00088c1001007387 */ /* 0x0001e80000100800 */
[----:B----4-:R4:W3:Y:S04]  /*0fa0*/  LDG.E.U16 R17, [R6.64] ;  /* 0x0000000606117981 */ /* 0x0108e8000c1e1500 */
[----:B0-----:R0:W3:Y:S01]  /*0fb0*/  LDG.E.U16 R16, [R4.64] ;  /* 0x0000000604107981 */ /* 0x0010e2000c1e1500 */
[----:B------:R-:W-:-:S02]  /*0fc0*/  IMAD R10, R0, 0x290, RZ ;  /* 0x00000290000a7824 */ /* 0x000fc400078e02ff */
[C---:B----4-:R-:W-:Y:S02]  /*0fd0*/  IMAD R7, R0.reuse, 0x148, RZ ;  /* 0x0000014800077824 */ /* 0x050fe400078e02ff */
[----:B-1----:R-:W-:Y:S01]  /*0fe0*/  IMAD R9, R0, 0x2a, RZ ;  /* 0x0000002a00097824 */ /* 0x002fe200078e02ff */
[-C--:B------:R-:W-:Y:S02]  /*0ff0*/  IADD3 R10, P2, R10, R2.reuse, RZ ;  /* 0x000000020a0a7210 */ /* 0x080fe40007f5e0ff */
[-C--:B0-----:R-:W-:Y:S01]  /*1000*/  IADD3 R4, P0, R7, R2.reuse, RZ ;  /* 0x0000000207047210 */ /* 0x081fe20007f1e0ff */
[C---:B------:R-:W-:Y:S02]  /*1010*/  IMAD R12, R0.reuse, 0x54, RZ ;  /* 0x00000054000c7824 */ /* 0x040fe400078e02ff */
[----:B------:R-:W-:Y:S01]  /*1020*/  IMAD R15, R0, 0x15, RZ ;  /* 0x00000015000f7824 */ /* 0x000fe200078e02ff */
[-C--:B------:R-:W-:Y:S02]  /*1030*/  LEA.HI.X.SX32 R5, R14, R3.reuse, 0x1, P0 ;  /* 0x000000030e057211 */ /* 0x080fe400000f0eff */
[-C--:B------:R-:W-:Y:S01]  /*1040*/  IADD3 R6, P0, R9, R2.reuse, RZ ;  /* 0x0000000209067210 */ /* 0x080fe20007f1e0ff */
[----:B------:R-:W-:Y:S01]  /*1050*/  IMAD R13, R0, 0xa8, RZ ;  /* 0x000000a8000d7824 */ /* 0x000fe200078e02ff */
[----:B------:R-:W-:Y:S01]  /*1060*/  LEA.HI.X.SX32 R11, R7, R3, 0x1, P2 ;  /* 0x00000003070b7211 */ /* 0x000fe200010f0eff */
[----:B-----5:R0:W-:Y:S01]  /*1070*/  STL [R1+0x184], R23 ;  /* 0x0001841701007387 */ /* 0x0201e20000100800 */
[----:B------:R-:W-:-:S02]  /*1080*/  IADD3 R8, P1, R12, R2, RZ ;  /* 0x000000020c087210 */ /* 0x000fc40007f3e0ff */
[-C--:B------:R-:W-:Y:S02]  /*1090*/  LEA.HI.X.SX32 R7, R15, R3.reuse, 0x1, P0 ;  /* 0x000000030f077211 */ /* 0x080fe400000f0eff */
[----:B------:R-:W-:Y:S01]  /*10a0*/  LEA.HI.X.SX32 R9, R9, R3, 0x1, P1 ;  /* 0x0000000309097211 */ /* 0x000fe200008f0eff */
[----:B0-----:R0:W4:Y:S02]  /*10b0*/  LDG.E.U16 R23, [R4.64] ;  /* 0x0000000604177981 */ /* 0x001124000c1e1500 */
[----:B0-----:R-:W-:-:S04]  /*10c0*/  IADD3 R4, P2, R13, R2, RZ ;  /* 0x000000020d047210 */ /* 0x001fc80007f5e0ff */
[----:B------:R-:W-:Y:S01]  /*10d0*/  LEA.HI.X.SX32 R5, R12, R3, 0x1, P2 ;  /* 0x000000030c057211 */ /* 0x000fe200010f0eff */
        /* <DEDUP_REMOVED lines=9> */
[----:B0-----:R0:W3:Y:S01]  /*1170*/  LDG.E.U16 R20, [R8.64] ;  /* 0x0000000608147981 */ /* 0x0010e2000c1e1500 */
[----:B-1----:R-:W-:Y:S01]  /*1180*/  IMAD R7, R0, 0x56, RZ ;  /* 0x0000005600077824 */ /* 0x002fe200078e02ff */
[-C--:B------:R-:W-:Y:S02]  /*1190*/  IADD3 R10, P2, R10, R2.reuse, RZ ;  /* 0x000000020a0a7210 */ /* 0x080fe40007f5e0ff */
[----:B-----5:R1:W5:Y:S01]  /*11a0*/  LDG.E.U16 R19, [R4.64] ;  /* 0x0000000604137981 */ /* 0x020362000c1e1500 */
[----:B0-----:R-:W-:-:S04]  /*11b0*/  IADD3 R8, P0, R11, R2, RZ ;  /* 0x000000020b087210 */ /* 0x001fc80007f1e0ff */
[-C--:B------:R-:W-:Y:S01]  /*11c0*/  LEA.HI.X.SX32 R9, R13, R3.reuse, 0x1, P0 ;  /* 0x000000030d097211 */ /* 0x080fe200000f0eff */
[C---:B------:R-:W-:Y:S01]  /*11d0*/  IMAD R13, R0.reuse, 0x158, RZ ;  /* 0x00000158000d7824 */ /* 0x040fe200078e02ff */
[-C--:B-1----:R-:W-:Y:S01]  /*11e0*/  IADD3 R4, P0, R7, R2.reuse, RZ ;  /* 0x0000000207047210 */ /* 0x082fe20007f1e0ff */
[----:B------:R-:W-:Y:S01]  /*11f0*/  IMAD R5, R0, 0x2b, RZ ;  /* 0x0000002b00057824 */ /* 0x000fe200078e02ff */
[----:B------:R-:W-:Y:S01]  /*1200*/  IADD3 R6, P1, R12, R2, RZ ;  /* 0x000000020c067210 */ /* 0x000fe20007f3e0ff */
[----:B------:R0:W5:Y:S01]  /*1210*/  LDG.E.U16 R14, [R8.64] ;  /* 0x00000006080e7981 */ /* 0x000162000c1e1500 */
[-C--:B------:R-:W-:Y:S02]  /*1220*/  LEA.HI.X.SX32 R11, R11, R3.reuse, 0x1, P2 ;  /* 0x000000030b0b7211 */ /* 0x080fe400010f0eff */
[-C--:B------:R-:W-:Y:S01]  /*1230*/  LEA.HI.X.SX32 R5, R5, R3.reuse, 0x1, P0 ;  /* 0x0000000305057211 */ /* 0x080fe200000f0eff */
[----:B------:R-:W-:Y:S01]  /*1240*/  STL [R1+0x1c8], R25 ;  /* 0x0001c81901007387 */ /* 0x000fe20000100800 */
[----:B------:R-:W-:-:S02]  /*1250*/  LEA.HI.X.SX32 R7, R7, R3, 0x1, P1 ;  /* 0x0000000307077211 */ /* 0x000fc400008f0eff */
[----:B0-----:R-:W-:-:S04]  /*1260*/  IADD3 R8, P2, R13, R2, RZ ;  /* 0x000000020d087210 */ /* 0x001fc80007f5e0ff */
[----:B------:R-:W-:-:S05]  /*1270*/  LEA.HI.X.SX32 R9, R12, R3, 0x1, P2 ;  /* 0x000000030c097211 */ /* 0x000fca00010f0eff */
[----:B------:R0:W5:Y:S04]  /*1280*/  LDG.E.U16 R15, [R8.64] ;  /* 0x00000006080f7981 */ /* 0x000168000c1e1500 */
[----:B------:R-:W-:Y:S04]  /*1290*/  STL [R1+0x1bc], R24 ;  /* 0x0001bc1801007387 */ /* 0x000fe80000100800 */
[----:B------:R1:W-:Y:S04]  /*12a0*/  STL [R1+0x168], R18 ;  /* 0x0001681201007387 */ /* 0x0003e80000100800 */
[----:B------:R0:W-:Y:S04]  /*12b0*/  STL [R1+0x1c4], R17 ;  /* 0x0001c41101007387 */ /* 0x0001e80000100800 */
[----:B-1----:R1:W5:Y:S04]  /*12c0*/  LDG.E.U16 R18, [R10.64] ;  /* 0x000000060a127981 */ /* 0x002368000c1e1500 */
[----:B------:R1:W-:Y:S04]  /*12d0*/  STL [R1+0x1c0], R16 ;  /* 0x0001c01001007387 */ /* 0x0003e80000100800 */
[----:B0-----:R0:W5:Y:S04]  /*12e0*/  LDG.E.U16 R17, [R4.64] ;  /* 0x0000000604117981 */ /* 0x001168000c1e1500 */
[----:B-1----:R1:W5:Y:S01]  /*12f0*/  LDG.E.U16 R16, [R6.64] ;  /* 0x0000000606107981 */ /* 0x002362000c1e1500 */
[----:B------:R-:W-:-:S02]  /*1300*/  IMAD R10, R0, 0x2b0, RZ ;  /* 0x000002b0000a7824 */ /* 0x000fc400078e02ff */
[----:B------:R-:W-:-:S03]  /*1310*/  IMAD R9, R0, 0x2c, RZ ;  /* 0x0000002c00097824 */ /* 0x000fc600078e02ff */
[----:B------:R-:W-:Y:S01]  /*1320*/  IADD3 R10, P1, R10, R2, RZ ;  /* 0x000000020a0a7210 */ /* 0x000fe20007f3e0ff */
[----:B-1----:R-:W-:-:S03]  /*1330*/  IMAD R7, R0, 0x16, RZ ;  /* 0x0000001600077824 */ /* 0x002fc600078e02ff */
[-C--:B------:R-:W-:Y:S01]  /*1340*/  LEA.HI.X.SX32 R11, R13, R3.reuse, 0x1, P1 ;  /* 0x000000030d0b7211 */ /* 0x080fe200008f0eff */
[C---:B0-----:R-:W-:Y:S01]  /*1350*/  IMAD R5, R0.reuse, 0xb, RZ ;  /* 0x0000000b00057824 */ /* 0x041fe200078e02ff */
[-C--:B------:R-:W-:Y:S01]  /*1360*/  IADD3 R6, P1, R9, R2.reuse, RZ ;  /* 0x0000000209067210 */ /* 0x080fe20007f3e0ff */
[C---:B------:R-:W-:Y:S01]  /*1370*/  IMAD R12, R0.reuse, 0x58, RZ ;  /* 0x00000058000c7824 */ /* 0x040fe200078e02ff */
[CC--:B------:R-:W-:Y:S01]  /*1380*/  IADD3 R4, P0, R7.reuse, R2.reuse, RZ ;  /* 0x0000000207047210 */ /* 0x0c0fe20007f1e0ff */
[----:B------:R-:W-:Y:S01]  /*1390*/  IMAD R13, R0, 0xb0, RZ ;  /* 0x000000b0000d7824 */ /* 0x000fe200078e02ff */
[----:B----4-:R0:W-:Y:S01]  /*13a0*/  STL [R1+0x880], R23 ;  /* 0x0008801701007387 */ /* 0x0101e20000100800 */
[-C--:B------:R-:W-:Y:S02]  /*13b0*/  LEA.HI.X.SX32 R7, R7, R3.reuse, 0x1, P1 ;  /* 0x0000000307077211 */ /* 0x080fe400008f0eff */
[-C--:B------:R-:W-:Y:S02]  /*13c0*/  LEA.HI.X.SX32 R5, R5, R3.reuse, 0x1, P0 ;  /* 0x0000000305057211 */ /* 0x080fe400000f0eff */
[----:B------:R-:W-:Y:S01]  /*13d0*/  IADD3 R8, P2, R12, R2, RZ ;  /* 0x000000020c087210 */ /* 0x000fe20007f5e0ff */
[----:B0-----:R0:W4:Y:S03]  /*13e0*/  LDG.E.U16 R23, [R10.64] ;  /* 0x000000060a177981 */ /* 0x001126000c1e1500 */
[----:B------:R-:W-:-:S02]  /*13f0*/  LEA.HI.X.SX32 R9, R9, R3, 0x1, P2 ;  /* 0x0000000309097211 */ /* 0x000fc400010f0eff */
[----:B0-----:R-:W-:-:S04]  /*1400*/  IADD3 R10, P0, R13, R2, RZ ;  /* 0x000000020d0a7210 */ /* 0x001fc80007f1e0ff */
[----:B------:R-:W-:Y:S01]  /*1410*/  LEA.HI.X.SX32 R11, R12, R3, 0x1, P0 ;  /* 0x000000030c0b7211 */ /* 0x000fe200000f0eff */
[C---:B------:R-:W-:Y:S01]  /*1420*/  IMAD R12, R0.reuse, 0xb4, RZ ;  /* 0x000000b4000c7824 */ /* 0x040fe200078e02ff */
[----:B--2---:R0:W-:Y:S04]  /*1430*/  STL [R1+0x15c], R22 ;  /* 0x00015c1601007387 */ /* 0x0041e80000100800 */
[----:B---3--:R1:W-:Y:S04]  /*1440*/  STL [R1+0x87c], R21 ;  /* 0x00087c1501007387 */ /* 0x0083e80000100800 */
[----:B0-----:R0:W2:Y:S04]  /*1450*/  LDG.E.U16 R22, [R4.64] ;  /* 0x0000000604167981 */ /* 0x0010a8000c1e1500 */
[----:B-1----:R1:W3:Y:S04]  /*1460*/  LDG.E.U16 R21, [R6.64] ;  /* 0x0000000606157981 */ /* 0x0022e8000c1e1500 */
[----:B------:R0:W-:Y:S01]  /*1470*/  STL [R1+0x1b4], R20 ;  /* 0x0001b41401007387 */ /* 0x0001e20000100800 */
[----:B-1----:R-:W-:-:S03]  /*1480*/  IMAD R7, R0, 0x160, RZ ;  /* 0x0000016000077824 */ /* 0x002fc600078e02ff */
[----:B-----5:R1:W-:Y:S04]  /*1490*/  STL [R1+0x878], R19 ;  /* 0x0008781301007387 */ /* 0x0203e80000100800 */
[----:B0-----:R0:W5:Y:S01]  /*14a0*/  LDG.E.U16 R20, [R8.64] ;  /* 0x0000000608147981 */ /* 0x001162000c1e1500 */
[----:B------:R-:W-:-:S03]  /*14b0*/  IADD3 R4, P0, R7, R2, RZ ;  /* 0x0000000207047210 */ /* 0x000fc60007f1e0ff */
[----:B-1----:R1:W5:Y:S01]  /*14c0*/  LDG.E.U16 R19, [R10.64] ;  /* 0x000000060a137981 */ /* 0x002362000c1e1500 */
[----:B0-----:R-:W-:-:S03]  /*14d0*/  IMAD R9, R0, 0x5a, RZ ;  /* 0x0000005a00097824 */ /* 0x001fc600078e02ff */
[----:B------:R0:W-:Y:S01]  /*14e0*/  STL [R1+0x1ac], R14 ;  /* 0x0001ac0e01007387 */ /* 0x0001e20000100800 */
[C---:B-1----:R-:W-:Y:S01]  /*14f0*/  IMAD R10, R0.reuse, 0x2c0, RZ ;  /* 0x000002c0000a7824 */ /* 0x042fe200078e02ff */
[-C--:B------:R-:W-:Y:S02]  /*1500*/  LEA.HI.X.SX32 R5, R13, R3.reuse, 0x1, P0 ;  /* 0x000000030d057211 */ /* 0x080fe400000f0eff */
[-C--:B------:R-:W-:Y:S01]  /*1510*/  IADD3 R6, P0, R9, R2.reuse, RZ ;  /* 0x0000000209067210 */ /* 0x080fe20007f1e0ff */
[----:B0-----:R-:W-:Y:S01]  /*1520*/  IMAD R14, R0, 0x2d, RZ ;  /* 0x0000002d000e7824 */ /* 0x001fe200078e02ff */
[-C--:B------:R-:W-:Y:S02]  /*1530*/  IADD3 R10, P2, R10, R2.reuse, RZ ;  /* 0x000000020a0a7210 */ /* 0x080fe40007f5e0ff */
[----:B------:R-:W-:Y:S02]  /*1540*/  IADD3 R8, P1, R12, R2, RZ ;  /* 0x000000020c087210 */ /* 0x000fe40007f3e0ff */
[----:B------:R-:W-:-:S02]  /*1550*/  LEA.HI.X.SX32 R11, R7, R3, 0x1, P2 ;  /* 0x00000003070b7211 */ /* 0x000fc400010f0eff */
[-C--:B------:R-:W-:Y:S02]  /*1560*/  LEA.HI.X.SX32 R7, R14, R3.reuse, 0x1, P0 ;  /* 0x000000030e077211 */ /* 0x080fe400000f0eff */
[----:B------:R-:W-:Y:S01]  /*1570*/  LEA.HI.X.SX32 R9, R9, R3, 0x1, P1 ;  /* 0x0000000309097211 */ /* 0x000fe200008f0eff */
[----:B------:R-:W-:Y:S01]  /*1580*/  IMAD R13, R0, 0x168, RZ ;  /* 0x00000168000d7824 */ /* 0x000fe200078e02ff */
[----:B------:R0:W-:Y:S04]  /*1590*/  STL [R1+0x154], R18 ;  /* 0x0001541201007387 */ /* 0x0001e80000100800 */
[----:B------:R1:W-:Y:S04]  /*15a0*/  STL [R1+0x7b8], R17 ;  /* 0x0007b81101007387 */ /* 0x0003e80000100800 */
[----:B0-----:R0:W5:Y:S04]  /*15b0*/  LDG.E.U16 R18, [R4.64] ;  /* 0x0000000604127981 */ /* 0x001168000c1e1500 */
[----:B------:R0:W-:Y:S04]  /*15c0*/  STL [R1+0x874], R16 ;  /* 0x0008741001007387 */ /* 0x0001e80000100800 */
[----:B-1----:R1:W5:Y:S04]  /*15d0*/  LDG.E.U16 R17, [R10.64] ;  /* 0x000000060a117981 */ /* 0x002368000c1e1500 */
[----:B------:R1:W-:Y:S04]  /*15e0*/  STL [R1+0x870], R15 ;  /* 0x0008700f01007387 */ /* 0x0003e80000100800 */
[----:B0-----:R0:W5:Y:S04]  /*15f0*/  LDG.E.U16 R16, [R6.64] ;  /* 0x0000000606107981 */ /* 0x001168000c1e1500 */
[----:B-1----:R1:W5:Y:S01]  /*1600*/  LDG.E.U16 R15, [R8.64] ;  /* 0x00000006080f7981 */ /* 0x002362000c1e1500 */
[----:B------:R-:W-:-:S04]  /*1610*/  IADD3 R4, P2, R13, R2, RZ ;  /* 0x000000020d047210 */ /* 0x000fc80007f5e0ff */
[----:B------:R-:W-:-:S05]  /*1620*/  LEA.HI.X.SX32 R5, R12, R3, 0x1, P2 ;  /* 0x000000030c057211 */ /* 0x000fca00010f0eff */
[----:B------:R4:W5:Y:S01]  /*1630*/  LDG.E.U16 R14, [R4.64] ;  /* 0x00000006040e7981 */ /* 0x000962000c1e1500 */
[C---:B------:R-:W-:Y:S02]  /*1640*/  IMAD R10, R0.reuse, 0x2d0, RZ ;  /* 0x000002d0000a7824 */ /* 0x040fe400078e02ff */
[C---:B0-----:R-:W-:Y:S02]  /*1650*/  IMAD R7, R0.reuse, 0x2e, RZ ;  /* 0x0000002e00077824 */ /* 0x041fe400078e02ff */
[----:B-1----:R-:W-:Y:S01]  /*1660*/  IMAD R9, R0, 0x5c, RZ ;  /* 0x0000005c00097824 */ /* 0x002fe200078e02ff */
[-C--:B------:R-:W-:Y:S01]  /*1670*/  IADD3 R10, P1, R10, R2.reuse, RZ ;  /* 0x000000020a0a7210 */ /* 0x080fe20007f3e0ff */
[C---:B------:R-:W-:Y:S02]  /*1680*/  IMAD R12, R0.reuse, 0xb8, RZ ;  /* 0x000000b8000c7824 */ /* 0x040fe400078e02ff */
[----:B----4-:R-:W-:Y:S01]  /*1690*/  IMAD R5, R0, 0x17, RZ ;  /* 0x0000001700057824 */ /* 0x010fe200078e02ff */
[----:B------:R-:W-:-:S02]  /*16a0*/  IADD3 R4, P0, R7, R2, RZ ;  /* 0x0000000207047210 */ /* 0x000fc40007f1e0ff */
[-C--:B------:R-:W-:Y:S02]  /*16b0*/  LEA.HI.X.SX32 R11, R13, R3.reuse, 0x1, P1 ;  /* 0x000000030d0b7211 */ /* 0x080fe400008f0eff */
[-C--:B------:R-:W-:Y:S01]  /*16c0*/  IADD3 R6, P1, R9, R2.reuse, RZ ;  /* 0x0000000209067210 */ /* 0x080fe20007f3e0ff */
[----:B------:R0:W-:Y:S01]  /*16d0*/  STL [R1+0x150], R23 ;  /* 0x0001501701007387 */ /* 0x0001e20000100800 */
[-C--:B------:R-:W-:Y:S02]  /*16e0*/  LEA.HI.X.SX32 R5, R5, R3.reuse, 0x1, P0 ;  /* 0x0000000305057211 */ /* 0x080fe400000f0eff */
[----:B------:R-:W-:Y:S02]  /*16f0*/  LEA.HI.X.SX32 R7, R7, R3, 0x1, P1 ;  /* 0x0000000307077211 */ /* 0x000fe400008f0eff */
[----:B------:R-:W-:Y:S01]  /*1700*/  IADD3 R8, P2, R12, R2, RZ ;  /* 0x000000020c087210 */ /* 0x000fe20007f5e0ff */
[----:B0-----:R0:W4:Y:S01]  /*1710*/  LDG.E.U16 R23, [R10.64] ;  /* 0x000000060a177981 */ /* 0x001122000c1e1500 */
[----:B------:R-:W-:-:S02]  /*1720*/  IMAD R13, R0, 0x170, RZ ;  /* 0x00000170000d7824 */ /* 0x000fc400078e02ff */
[----:B------:R-:W-:-:S03]  /*1730*/  LEA.HI.X.SX32 R9, R9, R3, 0x1, P2 ;  /* 0x0000000309097211 */ /* 0x000fc600010f0eff */
[----:B0-----:R-:W-:-:S04]  /*1740*/  IADD3 R10, P0, R13, R2, RZ ;  /* 0x000000020d0a7210 */ /* 0x001fc80007f1e0ff */
[----:B------:R-:W-:Y:S01]  /*1750*/  LEA.HI.X.SX32 R11, R12, R3, 0x1, P0 ;  /* 0x000000030c0b7211 */ /* 0x000fe200000f0eff */
[C---:B------:R-:W-:Y:S01]  /*1760*/  IMAD R12, R0.reuse, 0x178, RZ ;  /* 0x00000178000c7824 */ /* 0x040fe200078e02ff */
[----:B--2---:R0:W-:Y:S04]  /*1770*/  STL [R1+0x7ac], R22 ;  /* 0x0007ac1601007387 */ /* 0x0041e80000100800 */
[----:B---3--:R1:W-:Y:S04]  /*1780*/  STL [R1+0x86c], R21 ;  /* 0x00086c1501007387 */ /* 0x0083e80000100800 */
[----:B0-----:R0:W2:Y:S04]  /*1790*/  LDG.E.U16 R22, [R4.64] ;  /* 0x0000000604167981 */ /* 0x0010a8000c1e1500 */
[----:B-1----:R1:W3:Y:S04]  /*17a0*/  LDG.E.U16 R21, [R6.64] ;  /* 0x0000000606157981 */ /* 0x0022e8000c1e1500 */
[----:B-----5:R5:W-:Y:S01]  /*17b0*/  STL [R1+0x868], R20 ;  /* 0x0008681401007387 */ /* 0x020be20000100800 */
[----:B0-----:R-:W-:-:S03]  /*17c0*/  IMAD R4, R0, 0x2e0, RZ ;  /* 0x000002e000047824 */ /* 0x001fc600078e02ff */
[----:B-----5:R0:W5:Y:S01]  /*17d0*/  LDG.E.U16 R20, [R8.64] ;  /* 0x0000000608147981 */ /* 0x020162000c1e1500 */
[----:B-1----:R-:W-:-:S03]  /*17e0*/  IMAD R7, R0, 0x5e, RZ ;  /* 0x0000005e00077824 */ /* 0x002fc600078e02ff */
[----:B------:R1:W-:Y:S01]  /*17f0*/  STL [R1+0x1a0], R19 ;  /* 0x0001a01301007387 */ /* 0x0003e20000100800 */
[----:B------:R-:W-:-:S03]  /*1800*/  IMAD R5, R0, 0x2f, RZ ;  /* 0x0000002f00057824 */ /* 0x000fc600078e02ff */
[----:B-1----:R1:W5:Y:S01]  /*1810*/  LDG.E.U16 R19, [R10.64] ;  /* 0x000000060a137981 */ /* 0x002362000c1e1500 */
[----:B0-----:R-:W-:Y:S01]  /*1820*/  IMAD R9, R0, 0xbc, RZ ;  /* 0x000000bc00097824 */ /* 0x001fe200078e02ff */
[-C--:B-1----:R-:W-:Y:S02]  /*1830*/  IADD3 R10, P1, R4, R2.reuse, RZ ;  /* 0x00000002040a7210 */ /* 0x082fe40007f3e0ff */
[-C--:B------:R-:W-:Y:S02]  /*1840*/  IADD3 R4, P0, R7, R2.reuse, RZ ;  /* 0x0000000207047210 */ /* 0x080fe40007f1e0ff */
[-C--:B------:R-:W-:Y:S02]  /*1850*/  LEA.HI.X.SX32 R11, R13, R3.reuse, 0x1, P1 ;  /* 0x000000030d0b7211 */ /* 0x080fe400008f0eff */
[----:B------:R-:W-:Y:S01]  /*1860*/  LEA.HI.X.SX32 R5, R5, R3, 0x1, P0 ;  /* 0x0000000305057211 */ /* 0x000fe200000f0eff */
[----:B------:R-:W-:Y:S01]  /*1870*/  IMAD R13, R0, 0x2f0, RZ ;  /* 0x000002f0000d7824 */ /* 0x000fe200078e02ff */
[----:B------:R-:W-:-:S02]  /*1880*/  IADD3 R6, P1, R9, R2, RZ ;  /* 0x0000000209067210 */ /* 0x000fc40007f3e0ff */
[-C--:B------:R-:W-:Y:S02]  /*1890*/  IADD3 R8, P2, R12, R2.reuse, RZ ;  /* 0x000000020c087210 */ /* 0x080fe40007f5e0ff */
[-C--:B------:R-:W-:Y:S02]  /*18a0*/  LEA.HI.X.SX32 R7, R7, R3.reuse, 0x1, P1 ;  /* 0x0000000307077211 */ /* 0x080fe400008f0eff */
[----:B------:R-:W-:Y:S01]  /*18b0*/  LEA.HI.X.SX32 R9, R9, R3, 0x1, P2 ;  /* 0x0000000309097211 */ /* 0x000fe200010f0eff */
[----:B------:R0:W-:Y:S04]  /*18c0*/  STL [R1+0x19c], R18 ;  /* 0x00019c1201007387 */ /* 0x0001e80000100800 */
[----:B------:R1:W-:Y:S04]  /*18d0*/  STL [R1+0x13c], R17 ;  /* 0x00013c1101007387 */ /* 0x0003e80000100800 */
[----:B0-----:R0:W5:Y:S04]  /*18e0*/  LDG.E.U16 R18, [R4.64] ;  /* 0x0000000604127981 */ /* 0x001168000c1e1500 */
[----:B------:R-:W-:Y:S04]  /*18f0*/  STL [R1+0x864], R16 ;  /* 0x0008641001007387 */ /* 0x000fe80000100800 */
[----:B-1----:R1:W5:Y:S04]  /*1900*/  LDG.E.U16 R17, [R6.64] ;  /* 0x0000000606117981 */ /* 0x002368000c1e1500 */
[----:B------:R0:W-:Y:S04]  /*1910*/  STL [R1+0x198], R15 ;  /* 0x0001980f01007387 */ /* 0x0001e80000100800 */
[----:B0-----:R0:W5:Y:S02]  /*1920*/  LDG.E.U16 R15, [R10.64] ;  /* 0x000000060a0f7981 */ /* 0x001164000c1e1500 */
[----:B0-----:R-:W-:-:S02]  /*1930*/  IADD3 R10, P0, R13, R2, RZ ;  /* 0x000000020d0a7210 */ /* 0x001fc40007f1e0ff */
[----:B------:R0:W-:Y:S02]  /*1940*/  STL [R1+0x860], R14 ;  /* 0x0008600e01007387 */ /* 0x0001e40000100800 */
[----:B------:R-:W-:-:S05]  /*1950*/  LEA.HI.X.SX32 R11, R12, R3, 0x1, P0 ;  /* 0x000000030c0b7211 */ /* 0x000fca00000f0eff */
[----:B------:R4:W5:Y:S04]  /*1960*/  LDG.E.U16 R16, [R10.64] ;  /* 0x000000060a107981 */ /* 0x000968000c1e1500 */
[----:B0-----:R0:W5:Y:S01]  /*1970*/  LDG.E.U16 R14, [R8.64] ;  /* 0x00000006080e7981 */ /* 0x001162000c1e1500 */
[C---:B-1----:R-:W-:Y:S02]  /*1980*/  IMAD R7, R0.reuse, 0x6, RZ ;  /* 0x0000000600077824 */ /* 0x042fe400078e02ff */
[C---:B------:R-:W-:Y:S02]  /*1990*/  IMAD R5, R0.reuse, 0x3, RZ ;  /* 0x0000000300057824 */ /* 0x040fe400078e02ff */
[C---:B------:R-:W-:Y:S01]  /*19a0*/  IMAD R12, R0.reuse, 0x30, RZ ;  /* 0x00000030000c7824 */ /* 0x040fe200078e02ff */
[----:B------:R-:W-:Y:S01]  /*19b0*/  IADD3 R4, P0, R7, R2, RZ ;  /* 0x0000000207047210 */ /* 0x000fe20007f1e0ff */
[----:B0-----:R-:W-:-:S02]  /*19c0*/  IMAD R9, R0, 0xc, RZ ;  /* 0x0000000c00097824 */ /* 0x001fc400078e02ff */
[----:B----4-:R-:W-:-:S03]  /*19d0*/  IMAD R11, R0, 0x18, RZ ;  /* 0x00000018000b7824 */ /* 0x010fc600078e02ff */
[-C--:B------:R-:W-:Y:S02]  /*19e0*/  IADD3 R6, P1, R9, R2.reuse, RZ ;  /* 0x0000000209067210 */ /* 0x080fe40007f3e0ff */
[-C--:B------:R-:W-:Y:S01]  /*19f0*/  LEA.HI.X.SX32 R5, R5, R3.reuse, 0x1, P0 ;  /* 0x0000000305057211 */ /* 0x080fe200000f0eff */
[----:B------:R-:W-:Y:S01]  /*1a00*/  IMAD R13, R0, 0x60, RZ ;  /* 0x00000060000d7824 */ /* 0x000fe200078e02ff */
[-C--:B------:R-:W-:Y:S02]  /*1a10*/  IADD3 R8, P0, R11, R2.reuse, RZ ;  /* 0x000000020b087210 */ /* 0x080fe40007f1e0ff */
[-C--:B------:R-:W-:Y:S01]  /*1a20*/  LEA.HI.X.SX32 R7, R7, R3.reuse, 0x1, P1 ;  /* 0x0000000307077211 */ /* 0x080fe200008f0eff */
[----:B------:R0:W-:Y:S01]  /*1a30*/  STL [R1+0x138], R23 ;  /* 0x0001381701007387 */ /* 0x0001e20000100800 */
[----:B------:R-:W-:Y:S02]  /*1a40*/  IADD3 R10, P2, R12, R2, RZ ;  /* 0x000000020c0a7210 */ /* 0x000fe40007f5e0ff */
[-C--:B------:R-:W-:Y:S01]  /*1a50*/  LEA.HI.X.SX32 R9, R9, R3.reuse, 0x1, P0 ;  /* 0x0000000309097211 */ /* 0x080fe200000f0eff */
[----:B------:R1:W4:Y:S01]  /*1a60*/  LDG.E.U16 R24, [R4.64] ;  /* 0x0000000604187981 */ /* 0x000322000c1e1500 */
[----:B------:R-:W-:-:S03]  /*1a70*/  LEA.HI.X.SX32 R11, R11, R3, 0x1, P2 ;  /* 0x000000030b0b7211 */ /* 0x000fc600010f0eff */
[----:B0-----:R0:W4:Y:S01]  /*1a80*/  LDG.E.U16 R23, [R6.64] ;  /* 0x0000000606177981 */ /* 0x001122000c1e1500 */
[----:B-1----:R-:W-:-:S04]  /*1a90*/  IADD3 R4, P1, R13, R2, RZ ;  /* 0x000000020d047210 */ /* 0x002fc80007f3e0ff */
[----:B------:R-:W-:Y:S01]  /*1aa0*/  LEA.HI.X.SX32 R5, R12, R3, 0x1, P1 ;  /* 0x000000030c057211 */ /* 0x000fe200008f0eff */
[C---:B0-----:R-:W-:Y:S02]  /*1ab0*/  IMAD R7, R0.reuse, 0xc0, RZ ;  /* 0x000000c000077824 */ /* 0x041fe400078e02ff */
[C---:B------:R-:W-:Y:S01]  /*1ac0*/  IMAD R12, R0.reuse, 0x62, RZ ;  /* 0x00000062000c7824 */ /* 0x040fe200078e02ff */
[----:B--2---:R0:W-:Y:S04]  /*1ad0*/  STL [R1+0x85c], R22 ;  /* 0x00085c1601007387 */ /* 0x0041e80000100800 */
[----:B---3--:R1:W-:Y:S04]  /*1ae0*/  STL [R1+0x858], R21 ;  /* 0x0008581501007387 */ /* 0x0083e80000100800 */
[----:B0-----:R0:W2:Y:S04]  /*1af0*/  LDG.E.U16 R22, [R8.64] ;  /* 0x0000000608167981 */ /* 0x0010a8000c1e1500 */
[----:B-1----:R1:W3:Y:S04]  /*1b00*/  LDG.E.U16 R21, [R10.64] ;  /* 0x000000060a157981 */ /* 0x0022e8000c1e1500 */
[----:B-----5:R5:W-:Y:S01]  /*1b10*/  STL [R1+0x854], R20 ;  /* 0x0008541401007387 */ /* 0x020be20000100800 */
[----:B0-----:R-:W-:-:S03]  /*1b20*/  IMAD R9, R0, 0x180, RZ ;  /* 0x0000018000097824 */ /* 0x001fc600078e02ff */
[----:B-----5:R0:W5:Y:S02]  /*1b30*/  LDG.E.U16 R20, [R4.64] ;  /* 0x0000000604147981 */ /* 0x020164000c1e1500 */
[----:B0-----:R-:W-:-:S04]  /*1b40*/  IADD3 R4, P0, R7, R2, RZ ;  /* 0x0000000207047210 */ /* 0x001fc80007f1e0ff */
[----:B------:R-:W-:Y:S01]  /*1b50*/  LEA.HI.X.SX32 R5, R13, R3, 0x1, P0 ;  /* 0x000000030d057211 */ /* 0x000fe200000f0eff */
[----:B------:R0:W-:Y:S01]  /*1b60*/  STL [R1+0x18c], R19 ;  /* 0x00018c1301007387 */ /* 0x0001e20000100800 */
[----:B-1----:R-:W-:-:S04]  /*1b70*/  IADD3 R10, P1, R9, R2, RZ ;  /* 0x00000002090a7210 */ /* 0x002fc80007f3e0ff */
[----:B------:R-:W-:Y:S01]  /*1b80*/  LEA.HI.X.SX32 R11, R7, R3, 0x1, P1 ;  /* 0x00000003070b7211 */ /* 0x000fe200008f0eff */
[----:B0-----:R0:W5:Y:S01]  /*1b90*/  LDG.E.U16 R19, [R4.64] ;  /* 0x0000000604137981 */ /* 0x001162000c1e1500 */
[----:B------:R-:W-:Y:S01]  /*1ba0*/  IMAD R8, R0, 0x300, RZ ;  /* 0x0000030000087824 */ /* 0x000fe200078e02ff */
[----:B------:R-:W-:-:S04]  /*1bb0*/  IADD3 R6, P0, R12, R2, RZ ;  /* 0x000000020c067210 */ /* 0x000fc80007f1e0ff */
[----:B------:R-:W-:-:S04]  /*1bc0*/  IADD3 R8, P2, R8, R2, RZ ;  /* 0x0000000208087210 */ /* 0x000fc80007f5e0ff */
[----:B------:R-:W-:Y:S01]  /*1bd0*/  LEA.HI.X.SX32 R9, R9, R3, 0x1, P2 ;  /* 0x0000000309097211 */ /* 0x000fe200010f0eff */
[----:B------:R-:W-:Y:S04]  /*1be0*/  STL [R1+0x130], R15 ;  /* 0x0001300f01007387 */ /* 0x000fe80000100800 */
[----:B------:R1:W-:Y:S04]  /*1bf0*/  STL [R1+0x850], R18 ;  /* 0x0008501201007387 */ /* 0x0003e80000100800 */
[----:B-1----:R1:W5:Y:S01]  /*1c00*/  LDG.E.U16 R18, [R10.64] ;  /* 0x000000060a127981 */ /* 0x002362000c1e1500 */
[----:B------:R-:W-:-:S03]  /*1c10*/  IMAD R15, R0, 0x31, RZ ;  /* 0x00000031000f7824 */ /* 0x000fc600078e02ff */
[----:B------:R0:W-:Y:S02]  /*1c20*/  STL [R1+0x84c], R17 ;  /* 0x00084c1101007387 */ /* 0x0001e40000100800 */
[----:B------:R-:W-:Y:S02]  /*1c30*/  LEA.HI.X.SX32 R7, R15, R3, 0x1, P0 ;  /* 0x000000030f077211 */ /* 0x000fe400000f0eff */
[----:B------:R-:W-:Y:S04]  /*1c40*/  STL [R1+0x848], R14 ;  /* 0x0008480e01007387 */ /* 0x000fe80000100800 */
[----:B------:R1:W-:Y:S04]  /*1c50*/  STL [R1+0x12c], R16 ;  /* 0x00012c1001007387 */ /* 0x0003e80000100800 */
[----:B0-----:R0:W5:Y:S04]  /*1c60*/  LDG.E.U16 R17, [R8.64] ;  /* 0x0000000608117981 */ /* 0x001168000c1e1500 */
[----:B-1----:R1:W5:Y:S01]  /*1c70*/  LDG.E.U16 R16, [R6.64] ;  /* 0x0000000606107981 */ /* 0x002362000c1e1500 */
[----:B------:R-:W-:-:S05]  /*1c80*/  IMAD R14, R0, 0xc4, RZ ;  /* 0x000000c4000e7824 */ /* 0x000fca00078e02ff */
[----:B------:R-:W-:-:S04]  /*1c90*/  IADD3 R4, P1, R14, R2, RZ ;  /* 0x000000020e047210 */ /* 0x000fc80007f3e0ff */
[----:B------:R-:W-:-:S05]  /*1ca0*/  LEA.HI.X.SX32 R5, R12, R3, 0x1, P1 ;  /* 0x000000030c057211 */ /* 0x000fca00008f0eff */
[----:B------:R0:W5:Y:S01]  /*1cb0*/  LDG.E.U16 R15, [R4.64] ;  /* 0x00000006040f7981 */ /* 0x000162000c1e1500 */
[C---:B-1----:R-:W-:Y:S02]  /*1cc0*/  IMAD R7, R0.reuse, 0x188, RZ ;  /* 0x0000018800077824 */ /* 0x042fe400078e02ff */
[C---:B------:R-:W-:Y:S02]  /*1cd0*/  IMAD R10, R0.reuse, 0x310, RZ ;  /* 0x00000310000a7824 */ /* 0x040fe400078e02ff */
[C---:B------:R-:W-:Y:S02]  /*1ce0*/  IMAD R12, R0.reuse, 0x32, RZ ;  /* 0x00000032000c7824 */ /* 0x040fe400078e02ff */
[----:B------:R-:W-:Y:S01]  /*1cf0*/  IMAD R13, R0, 0x64, RZ ;  /* 0x00000064000d7824 */ /* 0x000fe200078e02ff */
[-C--:B------:R-:W-:Y:S02]  /*1d00*/  IADD3 R10, P2, R10, R2.reuse, RZ ;  /* 0x000000020a0a7210 */ /* 0x080fe40007f5e0ff */
[C---:B0-----:R-:W-:Y:S01]  /*1d10*/  IADD3 R4, P0, R7.reuse, R2, RZ ;  /* 0x0000000207047210 */ /* 0x041fe20007f1e0ff */
[----:B------:R-:W-:Y:S01]  /*1d20*/  IMAD R9, R0, 0x19, RZ ;  /* 0x0000001900097824 */ /* 0x000fe200078e02ff */
[----:B------:R-:W-:-:S02]  /*1d30*/  LEA.HI.X.SX32 R11, R7, R3, 0x1, P2 ;  /* 0x00000003070b7211 */ /* 0x000fc400010f0eff */
[-C--:B------:R-:W-:Y:S01]  /*1d40*/  LEA.HI.X.SX32 R5, R14, R3.reuse, 0x1, P0 ;  /* 0x000000030e057211 */ /* 0x080fe200000f0eff */
[----:B------:R-:W-:Y:S01]  /*1d50*/  IMAD R14, R0, 0xc8, RZ ;  /* 0x000000c8000e7824 */ /* 0x000fe200078e02ff */
[CC--:B------:R-:W-:Y:S02]  /*1d60*/  IADD3 R8, P0, R12.reuse, R2.reuse, RZ ;  /* 0x000000020c087210 */ /* 0x0c0fe40007f1e0ff */
[-C--:B------:R-:W-:Y:S01]  /*1d70*/  IADD3 R6, P1, R13, R2.reuse, RZ ;  /* 0x000000020d067210 */ /* 0x080fe20007f3e0ff */
[----:B----4-:R0:W-:Y:S01]  /*1d80*/  STL [R1+0x7a8], R24 ;  /* 0x0007a81801007387 */ /* 0x0101e20000100800 */
[-C--:B------:R-:W-:Y:S02]  /*1d90*/  LEA.HI.X.SX32 R9, R9, R3.reuse, 0x1, P0 ;  /* 0x0000000309097211 */ /* 0x080fe400000f0eff */
[----:B------:R-:W-:Y:S01]  /*1da0*/  LEA.HI.X.SX32 R7, R12, R3, 0x1, P1 ;  /* 0x000000030c077211 */ /* 0x000fe200008f0eff */
[----:B------:R1:W-:Y:S04]  /*1db0*/  STL [R1+0x844], R23 ;  /* 0x0008441701007387 */ /* 0x0003e80000100800 */
[----:B0-----:R0:W4:Y:S04]  /*1dc0*/  LDG.E.U16 R24, [R4.64] ;  /* 0x0000000604187981 */ /* 0x001128000c1e1500 */
[----:B-1----:R1:W4:Y:S01]  /*1dd0*/  LDG.E.U16 R23, [R10.64] ;  /* 0x000000060a177981 */ /* 0x002322000c1e1500 */
[----:B0-----:R-:W-:-:S04]  /*1de0*/  IADD3 R4, P2, R14, R2, RZ ;  /* 0x000000020e047210 */ /* 0x001fc80007f5e0ff */
[----:B------:R-:W-:Y:S01]  /*1df0*/  LEA.HI.X.SX32 R5, R13, R3, 0x1, P2 ;  /* 0x000000030d057211 */ /* 0x000fe200010f0eff */
[----:B-1----:R-:W-:-:S05]  /*1e00*/  IMAD R10, R0, 0x320, RZ ;  /* 0x00000320000a7824 */ /* 0x002fca00078e02ff */
[----:B------:R-:W-:Y:S01]  /*1e10*/  IADD3 R10, P2, R10, R2, RZ ;  /* 0x000000020a0a7210 */ /* 0x000fe20007f5e0ff */
[C---:B------:R-:W-:Y:S02]  /*1e20*/  IMAD R12, R0.reuse, 0x66, RZ ;  /* 0x00000066000c7824 */ /* 0x040fe400078e02ff */
[C---:B------:R-:W-:Y:S01]  /*1e30*/  IMAD R13, R0.reuse, 0xcc, RZ ;  /* 0x000000cc000d7824 */ /* 0x040fe200078e02ff */
[----:B--2---:R0:W-:Y:S04]  /*1e40*/  STL [R1+0x840], R22 ;  /* 0x0008401601007387 */ /* 0x0041e80000100800 */
[----:B---3--:R1:W-:Y:S04]  /*1e50*/  STL [R1+0x180], R21 ;  /* 0x0001801501007387 */ /* 0x0083e80000100800 */
[----:B0-----:R0:W2:Y:S04]  /*1e60*/  LDG.E.U16 R22, [R8.64] ;  /* 0x0000000608167981 */ /* 0x0010a8000c1e1500 */
[----:B-1----:R1:W3:Y:S04]  /*1e70*/  LDG.E.U16 R21, [R6.64] ;  /* 0x0000000606157981 */ /* 0x0022e8000c1e1500 */
[----:B-----5:R5:W-:Y:S01]  /*1e80*/  STL [R1+0x17c], R20 ;  /* 0x00017c1401007387 */ /* 0x020be20000100800 */
[----:B-1----:R-:W-:-:S03]  /*1e90*/  IMAD R7, R0, 0x190, RZ ;  /* 0x0000019000077824 */ /* 0x002fc600078e02ff */
[----:B-----5:R1:W5:Y:S02]  /*1ea0*/  LDG.E.U16 R20, [R4.64] ;  /* 0x0000000604147981 */ /* 0x020364000c1e1500 */
[----:B0-----:R-:W-:-:S04]  /*1eb0*/  IADD3 R8, P0, R7, R2, RZ ;  /* 0x0000000207087210 */ /* 0x001fc80007f1e0ff */
[-C--:B------:R-:W-:Y:S02]  /*1ec0*/  LEA.HI.X.SX32 R9, R14, R3.reuse, 0x1, P0 ;  /* 0x000000030e097211 */ /* 0x080fe400000f0eff */
[----:B------:R-:W-:Y:S01]  /*1ed0*/  LEA.HI.X.SX32 R11, R7, R3, 0x1, P2 ;  /* 0x00000003070b7211 */ /* 0x000fe200010f0eff */
[----:B------:R0:W-:Y:S04]  /*1ee0*/  STL [R1+0x178], R19 ;  /* 0x0001781301007387 */ /* 0x0001e80000100800 */
[----:B0-----:R0:W5:Y:S01]  /*1ef0*/  LDG.E.U16 R19, [R8.64] ;  /* 0x0000000608137981 */ /* 0x001162000c1e1500 */
[----:B-1----:R-:W-:Y:S01]  /*1f00*/  IMAD R5, R0, 0x33, RZ ;  /* 0x0000003300057824 */ /* 0x002fe200078e02ff */
[-C--:B------:R-:W-:Y:S02]  /*1f10*/  IADD3 R4, P0, R12, R2.reuse, RZ ;  /* 0x000000020c047210 */ /* 0x080fe40007f1e0ff */
[----:B------:R-:W-:-:S02]  /*1f20*/  IADD3 R6, P1, R13, R2, RZ ;  /* 0x000000020d067210 */ /* 0x000fc40007f3e0ff */
[-C--:B------:R-:W-:Y:S02]  /*1f30*/  LEA.HI.X.SX32 R5, R5, R3.reuse, 0x1, P0 ;  /* 0x0000000305057211 */ /* 0x080fe400000f0eff */
[----:B------:R-:W-:Y:S01]  /*1f40*/  LEA.HI.X.SX32 R7, R12, R3, 0x1, P1 ;  /* 0x000000030c077211 */ /* 0x000fe200008f0eff */
[----:B------:R-:W-:-:S05]  /*1f50*/  IMAD R14, R0, 0x198, RZ ;  /* 0x00000198000e7824 */ /* 0x000fca00078e02ff */
[----:B0-----:R-:W-:-:S04]  /*1f60*/  IADD3 R8, P2, R14, R2, RZ ;  /* 0x000000020e087210 */ /* 0x001fc80007f5e0ff */
[----:B------:R-:W-:Y:S01]  /*1f70*/  LEA.HI.X.SX32 R9, R13, R3, 0x1, P2 ;  /* 0x000000030d097211 */ /* 0x000fe200010f0eff */
[----:B------:R0:W-:Y:S04]  /*1f80*/  STL [R1+0x16c], R18 ;  /* 0x00016c1201007387 */ /* 0x0001e80000100800 */
[----:B0-----:R0:W5:Y:S04]  /*1f90*/  LDG.E.U16 R18, [R10.64] ;  /* 0x000000060a127981 */ /* 0x001168000c1e1500 */
[----:B------:R1:W-:Y:S04]  /*1fa0*/  STL [R1+0x118], R17 ;  /* 0x0001181101007387 */ /* 0x0003e80000100800 */
[----:B------:R0:W-:Y:S04]  /*1fb0*/  STL [R1+0x174], R16 ;  /* 0x0001741001007387 */ /* 0x0001e80000100800 */
[----:B-1----:R1:W5:Y:S04]  /*1fc0*/  LDG.E.U16 R17, [R4.64] ;  /* 0x0000000604117981 */ /* 0x002368000c1e1500 */
[----:B0-----:R0:W5:Y:S04]  /*1fd0*/  LDG.E.U16 R16, [R6.64] ;  /* 0x0000000606107981 */ /* 0x001168000c1e1500 */
[----:B------:R0:W-:Y:S04]  /*1fe0*/  STL [R1+0x170], R15 ;  /* 0x0001700f01007387 */ /* 0x0001e80000100800 */
[----:B0-----:R0:W5:Y:S01]  /*1ff0*/  LDG.E.U16 R15, [R8.64] ;  /* 0x00000006080f7981 */ /* 0x001162000c1e1500 */
[----:B------:R-:W-:-:S02]  /*2000*/  IMAD R6, R0, 0x330, RZ ;  /* 0x0000033000067824 */ /* 0x000fc400078e02ff */
[C---:B------:R-:W-:Y:S02]  /*2010*/  IMAD R11, R0.reuse, 0x1a, RZ ;  /* 0x0000001a000b7824 */ /* 0x040fe400078e02ff */
[----:B-1----:R-:W-:Y:S01]  /*2020*/  IMAD R5, R0, 0x34, RZ ;  /* 0x0000003400057824 */ /* 0x002fe200078e02ff */
[-C--:B------:R-:W-:Y:S01]  /*2030*/  IADD3 R6, P1, R6, R2.reuse, RZ ;  /* 0x0000000206067210 */ /* 0x080fe20007f3e0ff */
[C---:B------:R-:W-:Y:S02]  /*2040*/  IMAD R12, R0.reuse, 0x68, RZ ;  /* 0x00000068000c7824 */ /* 0x040fe400078e02ff */
[----:B0-----:R-:W-:Y:S01]  /*2050*/  IMAD R9, R0, 0xd, RZ ;  /* 0x0000000d00097824 */ /* 0x001fe200078e02ff */
[-C--:B------:R-:W-:Y:S02]  /*2060*/  IADD3 R8, P0, R11, R2.reuse, RZ ;  /* 0x000000020b087210 */ /* 0x080fe40007f1e0ff */
[----:B------:R-:W-:Y:S01]  /*2070*/  LEA.HI.X.SX32 R7, R14, R3, 0x1, P1 ;  /* 0x000000030e077211 */ /* 0x000fe200008f0eff */
[----:B------:R-:W-:Y:S01]  /*2080*/  IMAD R14, R0, 0xd0, RZ ;  /* 0x000000d0000e7824 */ /* 0x000fe200078e02ff */
[----:B------:R-:W-:-:S02]  /*2090*/  IADD3 R10, P1, R5, R2, RZ ;  /* 0x00000002050a7210 */ /* 0x000fc40007f3e0ff */
[-C--:B------:R-:W-:Y:S02]  /*20a0*/  LEA.HI.X.SX32 R9, R9, R3.reuse, 0x1, P0 ;  /* 0x0000000309097211 */ /* 0x080fe400000f0eff */
        /* <DEDUP_REMOVED lines=9> */
[C---:B-1----:R-:W-:Y:S02]  /*2140*/  IMAD R9, R0.reuse, 0x1a0, RZ ;  /* 0x000001a000097824 */ /* 0x042fe400078e02ff */
[C---:B------:R-:W-:Y:S02]  /*2150*/  IMAD R12, R0.reuse, 0x6a, RZ ;  /* 0x0000006a000c7824 */ /* 0x040fe400078e02ff */
[----:B------:R-:W-:-:S05]  /*2160*/  IMAD R13, R0, 0xd4, RZ ;  /* 0x000000d4000d7824 */ /* 0x000fca00078e02ff */
[-C--:B------:R-:W-:Y:S01]  /*2170*/  IADD3 R8, P1, R13, R2.reuse, RZ ;  /* 0x000000020d087210 */ /* 0x080fe20007f3e0ff */
[----:B--2---:R0:W-:Y:S04]  /*2180*/  STL [R1+0x164], R22 ;  /* 0x0001641601007387 */ /* 0x0041e80000100800 */
[----:B---3--:R1:W-:Y:S04]  /*2190*/  STL [R1+0x160], R21 ;  /* 0x0001601501007387 */ /* 0x0083e80000100800 */
[----:B0-----:R0:W2:Y:S04]  /*21a0*/  LDG.E.U16 R22, [R10.64] ;  /* 0x000000060a167981 */ /* 0x0010a8000c1e1500 */
[----:B-1----:R1:W3:Y:S04]  /*21b0*/  LDG.E.U16 R21, [R4.64] ;  /* 0x0000000604157981 */ /* 0x0022e8000c1e1500 */
[----:B-----5:R5:W-:Y:S01]  /*21c0*/  STL [R1+0x838], R20 ;  /* 0x0008381401007387 */ /* 0x020be20000100800 */
[----:B-1----:R-:W-:-:S03]  /*21d0*/  IADD3 R4, P0, R9, R2, RZ ;  /* 0x0000000209047210 */ /* 0x002fc60007f1e0ff */
[----:B-----5:R1:W5:Y:S01]  /*21e0*/  LDG.E.U16 R20, [R6.64] ;  /* 0x0000000606147981 */ /* 0x020362000c1e1500 */
[----:B------:R-:W-:Y:S01]  /*21f0*/  LEA.HI.X.SX32 R5, R14, R3, 0x1, P0 ;  /* 0x000000030e057211 */ /* 0x000fe200000f0eff */
[----:B0-----:R-:W-:-:S05]  /*2200*/  IMAD R10, R0, 0x340, RZ ;  /* 0x00000340000a7824 */ /* 0x001fca00078e02ff */
[-C--:B------:R-:W-:Y:S01]  /*2210*/  IADD3 R10, P2, R10, R2.reuse, RZ ;  /* 0x000000020a0a7210 */ /* 0x080fe20007f5e0ff */
[----:B------:R0:W-:Y:S03]  /*2220*/  STL [R1+0x158], R19 ;  /* 0x0001581301007387 */ /* 0x0001e60000100800 */
[-C--:B------:R-:W-:Y:S01]  /*2230*/  LEA.HI.X.SX32 R11, R9, R3.reuse, 0x1, P2 ;  /* 0x00000003090b7211 */ /* 0x080fe200010f0eff */
[----:B0-----:R0:W5:Y:S01]  /*2240*/  LDG.E.U16 R19, [R4.64] ;  /* 0x0000000604137981 */ /* 0x001162000c1e1500 */
[----:B-1----:R-:W-:Y:S01]  /*2250*/  IMAD R7, R0, 0x35, RZ ;  /* 0x0000003500077824 */ /* 0x002fe200078e02ff */
[C---:B------:R-:W-:Y:S02]  /*2260*/  IADD3 R6, P0, R12.reuse, R2, RZ ;  /* 0x000000020c067210 */ /* 0x040fe40007f1e0ff */
        /* <DEDUP_REMOVED lines=14> */
[C---:B-1----:R-:W-:Y:S02]  /*2350*/  IMAD R7, R0.reuse, 0x36, RZ ;  /* 0x0000003600077824 */ /* 0x042fe400078e02ff */
[----:B------:R-:W-:Y:S01]  /*2360*/  IMAD R9, R0, 0x6c, RZ ;  /* 0x0000006c00097824 */ /* 0x000fe200078e02ff */
[-C--:B------:R-:W-:Y:S01]  /*2370*/  IADD3 R10, P1, R10, R2.reuse, RZ ;  /* 0x000000020a0a7210 */ /* 0x080fe20007f3e0ff */
[C---:B------:R-:W-:Y:S02]  /*2380*/  IMAD R12, R0.reuse, 0xd8, RZ ;  /* 0x000000d8000c7824 */ /* 0x040fe400078e02ff */
[C---:B0-----:R-:W-:Y:S01]  /*2390*/  IMAD R5, R0.reuse, 0x1b, RZ ;  /* 0x0000001b00057824 */ /* 0x041fe200078e02ff */
[-C--:B------:R-:W-:Y:S01]  /*23a0*/  IADD3 R4, P0, R7, R2.reuse, RZ ;  /* 0x0000000207047210 */ /* 0x080fe20007f1e0ff */
[----:B------:R-:W-:Y:S01]  /*23b0*/  IMAD R13, R0, 0x1b0, RZ ;  /* 0x000001b0000d7824 */ /* 0x000fe200078e02ff */
[----:B------:R-:W-:Y:S02]  /*23c0*/  LEA.HI.X.SX32 R11, R14, R3, 0x1, P1 ;  /* 0x000000030e0b7211 */ /* 0x000fe400008f0eff */
[----:B------:R-:W-:-:S02]  /*23d0*/  IADD3 R6, P1, R9, R2, RZ ;  /* 0x0000000209067210 */ /* 0x000fc40007f3e0ff */
[----:B------:R-:W-:Y:S02]  /*23e0*/  IADD3 R8, P2, R12, R2, RZ ;  /* 0x000000020c087210 */ /* 0x000fe40007f5e0ff */
[-C--:B------:R-:W-:Y:S01]  /*23f0*/  LEA.HI.X.SX32 R5, R5, R3.reuse, 0x1, P0 ;  /* 0x0000000305057211 */ /* 0x080fe200000f0eff */
[----:B----4-:R-:W-:Y:S01]  /*2400*/  STL [R1+0x100], R24 ;  /* 0x0001001801007387 */ /* 0x010fe20000100800 */
[----:B------:R-:W-:-:S03]  /*2410*/  LEA.HI.X.SX32 R7, R7, R3, 0x1, P1 ;  /* 0x0000000307077211 */ /* 0x000fc600008f0eff */
[----:B------:R0:W-:Y:S01]  /*2420*/  STL [R1+0x828], R23 ;  /* 0x0008281701007387 */ /* 0x0001e20000100800 */
[----:B------:R-:W-:-:S05]  /*2430*/  LEA.HI.X.SX32 R9, R9, R3, 0x1, P2 ;  /* 0x0000000309097211 */ /* 0x000fca00010f0eff */
[----:B------:R1:W4:Y:S04]  /*2440*/  LDG.E.U16 R14, [R8.64] ;  /* 0x00000006080e7981 */ /* 0x000328000c1e1500 */
[----:B0-----:R0:W4:Y:S02]  /*2450*/  LDG.E.U16 R23, [R10.64] ;  /* 0x000000060a177981 */ /* 0x001124000c1e1500 */
[----:B0-----:R-:W-:-:S04]  /*2460*/  IADD3 R10, P0, R13, R2, RZ ;  /* 0x000000020d0a7210 */ /* 0x001fc80007f1e0ff */
[----:B------:R-:W-:Y:S01]  /*2470*/  LEA.HI.X.SX32 R11, R12, R3, 0x1, P0 ;  /* 0x000000030c0b7211 */ /* 0x000fe200000f0eff */
[C---:B-1----:R-:W-:Y:S02]  /*2480*/  IMAD R9, R0.reuse, 0xdc, RZ ;  /* 0x000000dc00097824 */ /* 0x042fe400078e02ff */
[----:B------:R-:W-:-:S05]  /*2490*/  IMAD R12, R0, 0x1b8, RZ ;  /* 0x000001b8000c7824 */ /* 0x000fca00078e02ff */
[----:B------:R-:W-:Y:S01]  /*24a0*/  IADD3 R8, P2, R12, R2, RZ ;  /* 0x000000020c087210 */ /* 0x000fe20007f5e0ff */
[----:B--2---:R0:W-:Y:S04]  /*24b0*/  STL [R1+0x14c], R22 ;  /* 0x00014c1601007387 */ /* 0x0041e80000100800 */
[----:B---3--:R1:W-:Y:S04]  /*24c0*/  STL [R1+0x824], R21 ;  /* 0x0008241501007387 */ /* 0x0083e80000100800 */
[----:B0-----:R0:W2:Y:S04]  /*24d0*/  LDG.E.U16 R22, [R4.64] ;  /* 0x0000000604167981 */ /* 0x0010a8000c1e1500 */
[----:B-1----:R1:W3:Y:S01]  /*24e0*/  LDG.E.U16 R21, [R6.64] ;  /* 0x0000000606157981 */ /* 0x0022e2000c1e1500 */
[----:B0-----:R-:W-:-:S03]  /*24f0*/  IMAD R4, R0, 0x360, RZ ;  /* 0x0000036000047824 */ /* 0x001fc600078e02ff */
[----:B-----5:R0:W-:Y:S04]  /*2500*/  STL [R1+0x148], R20 ;  /* 0x0001481401007387 */ /* 0x0201e80000100800 */
[----:B0-----:R0:W5:Y:S01]  /*2510*/  LDG.E.U16 R20, [R10.64] ;  /* 0x000000060a147981 */ /* 0x001162000c1e1500 */
[----:B-1----:R-:W-:Y:S01]  /*2520*/  IMAD R7, R0, 0x6e, RZ ;  /* 0x0000006e00077824 */ /* 0x002fe200078e02ff */
[----:B0-----:R-:W-:-:S04]  /*2530*/  IADD3 R10, P1, R4, R2, RZ ;  /* 0x00000002040a7210 */ /* 0x001fc80007f3e0ff */
[-C--:B------:R-:W-:Y:S01]  /*2540*/  LEA.HI.X.SX32 R11, R13, R3.reuse, 0x1, P1 ;  /* 0x000000030d0b7211 */ /* 0x080fe200008f0eff */
[----:B------:R0:W-:Y:S01]  /*2550*/  STL [R1+0x144], R19 ;  /* 0x0001441301007387 */ /* 0x0001e20000100800 */
[----:B------:R-:W-:Y:S01]  /*2560*/  IMAD R5, R0, 0x37, RZ ;  /* 0x0000003700057824 */ /* 0x000fe200078e02ff */
[-C--:B------:R-:W-:Y:S02]  /*2570*/  IADD3 R4, P0, R7, R2.reuse, RZ ;  /* 0x0000000207047210 */ /* 0x080fe40007f1e0ff */
[----:B0-----:R0:W5:Y:S02]  /*2580*/  LDG.E.U16 R19, [R10.64] ;  /* 0x000000060a137981 */ /* 0x001164000c1e1500 */
[-C--:B------:R-:W-:Y:S02]  /*2590*/  LEA.HI.X.SX32 R5, R5, R3.reuse, 0x1, P0 ;  /* 0x0000000305057211 */ /* 0x080fe400000f0eff */
[C---:B------:R-:W-:Y:S02]  /*25a0*/  IADD3 R6, P1, R9.reuse, R2, RZ ;  /* 0x0000000209067210 */ /* 0x040fe40007f3e0ff */
[----:B------:R-:W-:-:S02]  /*25b0*/  LEA.HI.X.SX32 R9, R9, R3, 0x1, P2 ;  /* 0x0000000309097211 */ /* 0x000fc400010f0eff */
        /* <DEDUP_REMOVED lines=14> */
[C---:B------:R-:W-:Y:S02]  /*26a0*/  IMAD R5, R0.reuse, 0xe, RZ ;  /* 0x0000000e00057824 */ /* 0x040fe400078e02ff */
[C---:B------:R-:W-:Y:S02]  /*26b0*/  IMAD R12, R0.reuse, 0x1c, RZ ;  /* 0x0000001c000c7824 */ /* 0x040fe400078e02ff */
[----:B------:R-:W-:Y:S01]  /*26c0*/  IMAD R13, R0, 0x38, RZ ;  /* 0x00000038000d7824 */ /* 0x000fe200078e02ff */
[-C--:B0-----:R-:W-:Y:S01]  /*26d0*/  IADD3 R10, P1, R4, R2.reuse, RZ ;  /* 0x00000002040a7210 */ /* 0x081fe20007f3e0ff */
[----:B------:R-:W-:Y:S01]  /*26e0*/  IMAD R7, R0, 0x7, RZ ;  /* 0x0000000700077824 */ /* 0x000fe200078e02ff */
[----:B------:R-:W-:Y:S02]  /*26f0*/  IADD3 R8, P0, R5, R2, RZ ;  /* 0x0000000205087210 */ /* 0x000fe40007f1e0ff */
[----:B------:R-:W-:-:S02]  /*2700*/  LEA.HI.X.SX32 R11, R6, R3, 0x1, P1 ;  /* 0x00000003060b7211 */ /* 0x000fc400008f0eff */
[CC--:B------:R-:W-:Y:S02]  /*2710*/  IADD3 R6, P1, R12.reuse, R2.reuse, RZ ;  /* 0x000000020c067210 */ /* 0x0c0fe40007f3e0ff */
[----:B------:R-:W-:Y:S01]  /*2720*/  IADD3 R4, P2, R13, R2, RZ ;  /* 0x000000020d047210 */ /* 0x000fe20007f5e0ff */
[----:B----4-:R0:W-:Y:S01]  /*2730*/  STL [R1+0xec], R23 ;  /* 0x0000ec1701007387 */ /* 0x0101e20000100800 */
[-C--:B------:R-:W-:Y:S02]  /*2740*/  LEA.HI.X.SX32 R9, R7, R3.reuse, 0x1, P0 ;  /* 0x0000000307097211 */ /* 0x080fe400000f0eff */
[-C--:B------:R-:W-:Y:S02]  /*2750*/  LEA.HI.X.SX32 R7, R5, R3.reuse, 0x1, P1 ;  /* 0x0000000305077211 */ /* 0x080fe400008f0eff */
[----:B------:R-:W-:Y:S01]  /*2760*/  LEA.HI.X.SX32 R5, R12, R3, 0x1, P2 ;  /* 0x000000030c057211 */ /* 0x000fe200010f0eff */
[----:B0-----:R0:W4:Y:S01]  /*2770*/  LDG.E.U16 R23, [R10.64] ;  /* 0x000000060a177981 */ /* 0x001122000c1e1500 */
[----:B------:R-:W-:-:S03]  /*2780*/  IMAD R12, R0, 0x39, RZ ;  /* 0x00000039000c7824 */ /* 0x000fc600078e02ff */
[----:B--2---:R1:W-:Y:S04]  /*2790*/  STL [R1+0x798], R22 ;  /* 0x0007981601007387 */ /* 0x0043e80000100800 */
[----:B---3--:R2:W-:Y:S04]  /*27a0*/  STL [R1+0x818], R21 ;  /* 0x0008181501007387 */ /* 0x0085e80000100800 */
[----:B------:R3:W-:Y:S04]  /*27b0*/  STL [R1+0x814], R14 ;  /* 0x0008140e01007387 */ /* 0x0007e80000100800 */
[----:B-1----:R1:W4:Y:S04]  /*27c0*/  LDG.E.U16 R22, [R8.64] ;  /* 0x0000000608167981 */ /* 0x002328000c1e1500 */
[----:B--2---:R2:W4:Y:S01]  /*27d0*/  LDG.E.U16 R21, [R6.64] ;  /* 0x0000000606157981 */ /* 0x004522000c1e1500 */
[----:B---3--:R-:W-:-:S03]  /*27e0*/  IMAD R14, R0, 0x70, RZ ;  /* 0x00000070000e7824 */ /* 0x008fc600078e02ff */
[----:B-----5:R3:W-:Y:S02]  /*27f0*/  STL [R1+0x134], R20 ;  /* 0x0001341401007387 */ /* 0x0207e40000100800 */
[----:B0-----:R-:W-:Y:S01]  /*2800*/  IADD3 R10, P0, R14, R2, RZ ;  /* 0x000000020e0a7210 */ /* 0x001fe20007f1e0ff */
[----:B--2---:R-:W-:-:S03]  /*2810*/  IMAD R7, R0, 0xe0, RZ ;  /* 0x000000e000077824 */ /* 0x004fc600078e02ff */
[----:B------:R-:W-:Y:S01]  /*2820*/  LEA.HI.X.SX32 R11, R13, R3, 0x1, P0 ;  /* 0x000000030d0b7211 */ /* 0x000fe200000f0eff */
[----:B---3--:R0:W2:Y:S01]  /*2830*/  LDG.E.U16 R20, [R4.64] ;  /* 0x0000000604147981 */ /* 0x0080a2000c1e1500 */
[----:B------:R-:W-:-:S03]  /*2840*/  IMAD R6, R0, 0x380, RZ ;  /* 0x0000038000067824 */ /* 0x000fc600078e02ff */
[----:B------:R3:W-:Y:S04]  /*2850*/  STL [R1+0xe4], R19 ;  /* 0x0000e41301007387 */ /* 0x0007e80000100800 */
[----:B---3--:R3:W5:Y:S01]  /*2860*/  LDG.E.U16 R19, [R10.64] ;  /* 0x000000060a137981 */ /* 0x008762000c1e1500 */
[----:B0-----:R-:W-:Y:S01]  /*2870*/  IMAD R5, R0, 0x1c0, RZ ;  /* 0x000001c000057824 */ /* 0x001fe200078e02ff */
[----:B---3--:R-:W-:-:S04]  /*2880*/  IADD3 R10, P0, R7, R2, RZ ;  /* 0x00000002070a7210 */ /* 0x008fc80007f1e0ff */
[-C--:B------:R-:W-:Y:S02]  /*2890*/  LEA.HI.X.SX32 R11, R14, R3.reuse, 0x1, P0 ;  /* 0x000000030e0b7211 */ /* 0x080fe400000f0eff */
[-C--:B-1----:R-:W-:Y:S02]  /*28a0*/  IADD3 R8, P1, R5, R2.reuse, RZ ;  /* 0x0000000205087210 */ /* 0x082fe40007f3e0ff */
[----:B------:R-:W-:Y:S02]  /*28b0*/  IADD3 R6, P2, R6, R2, RZ ;  /* 0x0000000206067210 */ /* 0x000fe40007f5e0ff */
[-C--:B------:R-:W-:Y:S02]  /*28c0*/  LEA.HI.X.SX32 R9, R7, R3.reuse, 0x1, P1 ;  /* 0x0000000307097211 */ /* 0x080fe400008f0eff */
[----:B------:R-:W-:Y:S01]  /*28d0*/  LEA.HI.X.SX32 R7, R5, R3, 0x1, P2 ;  /* 0x0000000305077211 */ /* 0x000fe200010f0eff */
[----:B------:R-:W-:-:S05]  /*28e0*/  IMAD R13, R0, 0x72, RZ ;  /* 0x00000072000d7824 */ /* 0x000fca00078e02ff */
[----:B------:R-:W-:-:S04]  /*28f0*/  IADD3 R4, P0, R13, R2, RZ ;  /* 0x000000020d047210 */ /* 0x000fc80007f1e0ff */
[----:B------:R-:W-:Y:S01]  /*2900*/  LEA.HI.X.SX32 R5, R12, R3, 0x1, P0 ;  /* 0x000000030c057211 */ /* 0x000fe200000f0eff */
[----:B------:R0:W-:Y:S04]  /*2910*/  STL [R1+0x810], R18 ;  /* 0x0008101201007387 */ /* 0x0001e80000100800 */
[----:B0-----:R0:W3:Y:S04]  /*2920*/  LDG.E.U16 R18, [R10.64] ;  /* 0x000000060a127981 */ /* 0x0010e8000c1e1500 */
[----:B------:R1:W-:Y:S04]  /*2930*/  STL [R1+0x80c], R17 ;  /* 0x00080c1101007387 */ /* 0x0003e80000100800 */
[----:B------:R0:W-:Y:S04]  /*2940*/  STL [R1+0x808], R16 ;  /* 0x0008081001007387 */ /* 0x0001e80000100800 */
[----:B-1----:R1:W3:Y:S04]  /*2950*/  LDG.E.U16 R17, [R8.64] ;  /* 0x0000000608117981 */ /* 0x0022e8000c1e1500 */
[----:B0-----:R0:W3:Y:S04]  /*2960*/  LDG.E.U16 R16, [R6.64] ;  /* 0x0000000606107981 */ /* 0x0010e8000c1e1500 */
[----:B------:R0:W-:Y:S04]  /*2970*/  STL [R1+0xdc], R15 ;  /* 0x0000dc0f01007387 */ /* 0x0001e80000100800 */
[----:B0-----:R0:W3:Y:S01]  /*2980*/  LDG.E.U16 R15, [R4.64] ;  /* 0x00000006040f7981 */ /* 0x0010e2000c1e1500 */
[----:B-1----:R-:W-:-:S02]  /*2990*/  IMAD R9, R0, 0xe4, RZ ;  /* 0x000000e400097824 */ /* 0x002fc400078e02ff */
[C---:B------:R-:W-:Y:S02]  /*29a0*/  IMAD R8, R0.reuse, 0x390, RZ ;  /* 0x0000039000087824 */ /* 0x040fe400078e02ff */
[C---:B------:R-:W-:Y:S01]  /*29b0*/  IMAD R12, R0.reuse, 0x3a, RZ ;  /* 0x0000003a000c7824 */ /* 0x040fe200078e02ff */
[----:B------:R-:W-:Y:S01]  /*29c0*/  IADD3 R6, P0, R9, R2, RZ ;  /* 0x0000000209067210 */ /* 0x000fe20007f1e0ff */
[----:B0-----:R-:W-:-:S03]  /*29d0*/  IMAD R5, R0, 0x1c8, RZ ;  /* 0x000001c800057824 */ /* 0x001fc600078e02ff */
[-C--:B------:R-:W-:Y:S01]  /*29e0*/  LEA.HI.X.SX32 R7, R13, R3.reuse, 0x1, P0 ;  /* 0x000000030d077211 */ /* 0x080fe200000f0eff */
[----:B------:R-:W-:Y:S01]  /*29f0*/  IMAD R14, R0, 0x1d, RZ ;  /* 0x0000001d000e7824 */ /* 0x000fe200078e02ff */
[-C--:B------:R-:W-:Y:S02]  /*2a00*/  IADD3 R8, P2, R8, R2.reuse, RZ ;  /* 0x0000000208087210 */ /* 0x080fe40007f5e0ff */
[-C--:B------:R-:W-:Y:S01]  /*2a10*/  IADD3 R10, P1, R5, R2.reuse, RZ ;  /* 0x00000002050a7210 */ /* 0x080fe20007f3e0ff */
[----:B------:R-:W-:Y:S01]  /*2a20*/  IMAD R13, R0, 0x74, RZ ;  /* 0x00000074000d7824 */ /* 0x000fe200078e02ff */
[----:B------:R-:W-:Y:S01]  /*2a30*/  IADD3 R4, P0, R12, R2, RZ ;  /* 0x000000020c047210 */ /* 0x000fe20007f1e0ff */
[----:B------:R0:W3:Y:S01]  /*2a40*/  LDG.E.U16 R24, [R6.64] ;  /* 0x0000000606187981 */ /* 0x0000e2000c1e1500 */
[-C--:B------:R-:W-:Y:S02]  /*2a50*/  LEA.HI.X.SX32 R11, R9, R3.reuse, 0x1, P1 ;  /* 0x00000003090b7211 */ /* 0x080fe400008f0eff */
[----:B------:R-:W-:-:S02]  /*2a60*/  LEA.HI.X.SX32 R9, R5, R3, 0x1, P2 ;  /* 0x0000000305097211 */ /* 0x000fc400010f0eff */
[----:B------:R-:W-:Y:S01]  /*2a70*/  LEA.HI.X.SX32 R5, R14, R3, 0x1, P0 ;  /* 0x000000030e057211 */ /* 0x000fe200000f0eff */
[----:B----4-:R1:W-:Y:S01]  /*2a80*/  STL [R1+0x804], R23 ;  /* 0x0008041701007387 */ /* 0x0103e20000100800 */
[----:B0-----:R-:W-:-:S04]  /*2a90*/  IADD3 R6, P1, R13, R2, RZ ;  /* 0x000000020d067210 */ /* 0x001fc80007f3e0ff */
[----:B------:R-:W-:Y:S01]  /*2aa0*/  LEA.HI.X.SX32 R7, R12, R3, 0x1, P1 ;  /* 0x000000030c077211 */ /* 0x000fe200008f0eff */
[----:B-1----:R0:W4:Y:S01]  /*2ab0*/  LDG.E.U16 R23, [R10.64] ;  /* 0x000000060a177981 */ /* 0x002122000c1e1500 */
[C---:B------:R-:W-:Y:S02]  /*2ac0*/  IMAD R12, R0.reuse, 0x76, RZ ;  /* 0x00000076000c7824 */ /* 0x040fe400078e02ff */
[C---:B------:R-:W-:Y:S01]  /*2ad0*/  IMAD R14, R0.reuse, 0x3b, RZ ;  /* 0x0000003b000e7824 */ /* 0x040fe200078e02ff */
[----:B------:R1:W-:Y:S04]  /*2ae0*/  STL [R1+0x7fc], R22 ;  /* 0x0007fc1601007387 */ /* 0x0003e80000100800 */
[----:B------:R-:W-:Y:S04]  /*2af0*/  STL [R1+0x7f8], R21 ;  /* 0x0007f81501007387 */ /* 0x000fe80000100800 */
[----:B-1----:R1:W4:Y:S04]  /*2b00*/  LDG.E.U16 R22, [R8.64] ;  /* 0x0000000608167981 */ /* 0x002328000c1e1500 */
[----:B--2---:R2:W-:Y:S04]  /*2b10*/  STL [R1+0x7f4], R20 ;  /* 0x0007f41401007387 */ /* 0x0045e80000100800 */
[----:B--2---:R2:W4:Y:S01]  /*2b20*/  LDG.E.U16 R20, [R4.64] ;  /* 0x0000000604147981 */ /* 0x004522000c1e1500 */
[----:B-1----:R-:W-:-:S02]  /*2b30*/  IMAD R9, R0, 0x1d0, RZ ;  /* 0x000001d000097824 */ /* 0x002fc400078e02ff */
[C---:B--2---:R-:W-:Y:S01]  /*2b40*/  IMAD R5, R0.reuse, 0xe8, RZ ;  /* 0x000000e800057824 */ /* 0x044fe200078e02ff */
[----:B-----5:R1:W-:Y:S04]  /*2b50*/  STL [R1+0x128], R19 ;  /* 0x0001281301007387 */ /* 0x0203e80000100800 */
[----:B-1----:R1:W2:Y:S01]  /*2b60*/  LDG.E.U16 R19, [R6.64] ;  /* 0x0000000606137981 */ /* 0x0022a2000c1e1500 */
[----:B------:R-:W-:Y:S01]  /*2b70*/  IMAD R8, R0, 0x3a0, RZ ;  /* 0x000003a000087824 */ /* 0x000fe200078e02ff */
[----:B-1----:R-:W-:-:S04]  /*2b80*/  IADD3 R6, P0, R5, R2, RZ ;  /* 0x0000000205067210 */ /* 0x002fc80007f1e0ff */
[-C--:B------:R-:W-:Y:S02]  /*2b90*/  LEA.HI.X.SX32 R7, R13, R3.reuse, 0x1, P0 ;  /* 0x000000030d077211 */ /* 0x080fe400000f0eff */
[-C--:B0-----:R-:W-:Y:S02]  /*2ba0*/  IADD3 R10, P1, R9, R2.reuse, RZ ;  /* 0x00000002090a7210 */ /* 0x081fe40007f3e0ff */
[-C--:B------:R-:W-:Y:S02]  /*2bb0*/  IADD3 R8, P2, R8, R2.reuse, RZ ;  /* 0x0000000208087210 */ /* 0x080fe40007f5e0ff */
[-C--:B------:R-:W-:Y:S02]  /*2bc0*/  LEA.HI.X.SX32 R11, R5, R3.reuse, 0x1, P1 ;  /* 0x00000003050b7211 */ /* 0x080fe400008f0eff */
[----:B------:R-:W-:Y:S02]  /*2bd0*/  IADD3 R4, P0, R12, R2, RZ ;  /* 0x000000020c047210 */ /* 0x000fe40007f1e0ff */
[-C--:B------:R-:W-:Y:S01]  /*2be0*/  LEA.HI.X.SX32 R9, R9, R3.reuse, 0x1, P2 ;  /* 0x0000000309097211 */ /* 0x080fe200010f0eff */
[----:B------:R0:W5:Y:S01]  /*2bf0*/  LDG.E.U16 R21, [R10.64] ;  /* 0x000000060a157981 */ /* 0x000162000c1e1500 */
[----:B------:R-:W-:Y:S01]  /*2c00*/  LEA.HI.X.SX32 R5, R14, R3, 0x1, P0 ;  /* 0x000000030e057211 */ /* 0x000fe200000f0eff */
[----:B------:R-:W-:-:S02]  /*2c10*/  IMAD R13, R0, 0xec, RZ ;  /* 0x000000ec000d7824 */ /* 0x000fc400078e02ff */
[----:B---3--:R1:W-:Y:S04]  /*2c20*/  STL [R1+0x120], R18 ;  /* 0x0001201201007387 */ /* 0x0083e80000100800 */
[----:B-1----:R1:W3:Y:S04]  /*2c30*/  LDG.E.U16 R18, [R6.64] ;  /* 0x0000000606127981 */ /* 0x0022e8000c1e1500 */
[----:B------:R0:W-:Y:S04]  /*2c40*/  STL [R1+0x11c], R17 ;  /* 0x00011c1101007387 */ /* 0x0001e80000100800 */
[----:B------:R1:W-:Y:S04]  /*2c50*/  STL [R1+0x7c], R16 ;  /* 0x00007c1001007387 */ /* 0x0003e80000100800 */
[----:B0-----:R0:W5:Y:S04]  /*2c60*/  LDG.E.U16 R17, [R8.64] ;  /* 0x0000000608117981 */ /* 0x001168000c1e1500 */
[----:B-1----:R1:W5:Y:S01]  /*2c70*/  LDG.E.U16 R16, [R4.64] ;  /* 0x0000000604107981 */ /* 0x002362000c1e1500 */
[----:B------:R-:W-:-:S04]  /*2c80*/  IADD3 R6, P1, R13, R2, RZ ;  /* 0x000000020d067210 */ /* 0x000fc80007f3e0ff */
[-C--:B------:R-:W-:Y:S01]  /*2c90*/  LEA.HI.X.SX32 R7, R12, R3.reuse, 0x1, P1 ;  /* 0x000000030c077211 */ /* 0x080fe200008f0eff */
[----:B------:R0:W-:Y:S04]  /*2ca0*/  STL [R1+0x124], R15 ;  /* 0x0001240f01007387 */ /* 0x0001e80000100800 */
[----:B0-----:R0:W5:Y:S01]  /*2cb0*/  LDG.E.U16 R15, [R6.64] ;  /* 0x00000006060f7981 */ /* 0x001162000c1e1500 */
[C---:B-1----:R-:W-:Y:S02]  /*2cc0*/  IMAD R5, R0.reuse, 0x1d8, RZ ;  /* 0x000001d800057824 */ /* 0x042fe400078e02ff */
[C---:B------:R-:W-:Y:S02]  /*2cd0*/  IMAD R10, R0.reuse, 0x3b0, RZ ;  /* 0x000003b0000a7824 */ /* 0x040fe400078e02ff */
[C---:B------:R-:W-:Y:S01]  /*2ce0*/  IMAD R12, R0.reuse, 0x3c, RZ ;  /* 0x0000003c000c7824 */ /* 0x040fe200078e02ff */
[-C--:B------:R-:W-:Y:S01]  /*2cf0*/  IADD3 R8, P0, R5, R2.reuse, RZ ;  /* 0x0000000205087210 */ /* 0x080fe20007f1e0ff */
[----:B0-----:R-:W-:Y:S01]  /*2d00*/  IMAD R7, R0, 0x1e, RZ ;  /* 0x0000001e00077824 */ /* 0x001fe200078e02ff */
[-C--:B------:R-:W-:Y:S01]  /*2d10*/  IADD3 R10, P2, R10, R2.reuse, RZ ;  /* 0x000000020a0a7210 */ /* 0x080fe20007f5e0ff */
[C---:B------:R-:W-:Y:S01]  /*2d20*/  IMAD R14, R0.reuse, 0xf, RZ ;  /* 0x0000000f000e7824 */ /* 0x040fe200078e02ff */
[----:B------:R-:W-:Y:S01]  /*2d30*/  LEA.HI.X.SX32 R9, R13, R3, 0x1, P0 ;  /* 0x000000030d097211 */ /* 0x000fe200000f0eff */
[----:B------:R-:W-:Y:S01]  /*2d40*/  IMAD R13, R0, 0x78, RZ ;  /* 0x00000078000d7824 */ /* 0x000fe200078e02ff */
[----:B------:R-:W-:-:S02]  /*2d50*/  IADD3 R4, P0, R7, R2, RZ ;  /* 0x0000000207047210 */ /* 0x000fc40007f1e0ff */
[-C--:B------:R-:W-:Y:S01]  /*2d60*/  IADD3 R6, P1, R12, R2.reuse, RZ ;  /* 0x000000020c067210 */ /* 0x080fe20007f3e0ff */
[----:B------:R0:W-:Y:S01]  /*2d70*/  STL [R1+0x114], R24 ;  /* 0x0001141801007387 */ /* 0x0001e20000100800 */
[-C--:B------:R-:W-:Y:S02]  /*2d80*/  LEA.HI.X.SX32 R11, R5, R3.reuse, 0x1, P2 ;  /* 0x00000003050b7211 */ /* 0x080fe400010f0eff */
[-C--:B------:R-:W-:Y:S02]  /*2d90*/  LEA.HI.X.SX32 R5, R14, R3.reuse, 0x1, P0 ;  /* 0x000000030e057211 */ /* 0x080fe400000f0eff */
[----:B------:R-:W-:Y:S01]  /*2da0*/  LEA.HI.X.SX32 R7, R7, R3, 0x1, P1 ;  /* 0x0000000307077211 */ /* 0x000fe200008f0eff */
[----:B----4-:R1:W-:Y:S04]  /*2db0*/  STL [R1+0x7f0], R23 ;  /* 0x0007f01701007387 */ /* 0x0103e80000100800 */
[----:B0-----:R0:W4:Y:S04]  /*2dc0*/  LDG.E.U16 R24, [R8.64] ;  /* 0x0000000608187981 */ /* 0x001128000c1e1500 */
[----:B-1----:R1:W4:Y:S01]  /*2dd0*/  LDG.E.U16 R23, [R10.64] ;  /* 0x000000060a177981 */ /* 0x002322000c1e1500 */
[----:B0-----:R-:W-:-:S04]  /*2de0*/  IADD3 R8, P0, R13, R2, RZ ;  /* 0x000000020d087210 */ /* 0x001fc80007f1e0ff */
[----:B------:R-:W-:Y:S01]  /*2df0*/  LEA.HI.X.SX32 R9, R12, R3, 0x1, P0 ;  /* 0x000000030c097211 */ /* 0x000fe200000f0eff */
[C---:B-1----:R-:W-:Y:S02]  /*2e00*/  IMAD R11, R0.reuse, 0x7a, RZ ;  /* 0x0000007a000b7824 */ /* 0x042fe400078e02ff */
[C---:B------:R-:W-:Y:S01]  /*2e10*/  IMAD R10, R0.reuse, 0x3d, RZ ;  /* 0x0000003d000a7824 */ /* 0x040fe200078e02ff */
[----:B------:R0:W-:Y:S04]  /*2e20*/  STL [R1+0x74], R22 ;  /* 0x0000741601007387 */ /* 0x0001e80000100800 */
[----:B0-----:R0:W4:Y:S04]  /*2e30*/  LDG.E.U16 R22, [R4.64] ;  /* 0x0000000604167981 */ /* 0x001128000c1e1500 */
[----:B------:R1:W-:Y:S01]  /*2e40*/  STL [R1+0x7ec], R20 ;  /* 0x0007ec1401007387 */ /* 0x0003e20000100800 */
[----:B0-----:R-:W-:-:S02]  /*2e50*/  IMAD R5, R0, 0x1e0, RZ ;  /* 0x000001e000057824 */ /* 0x001fc400078e02ff */
[----:B-1----:R-:W-:Y:S01]  /*2e60*/  IMAD R20, R0, 0x3c0, RZ ;  /* 0x000003c000147824 */ /* 0x002fe200078e02ff */
[----:B--2---:R0:W-:Y:S04]  /*2e70*/  STL [R1+0x110], R19 ;  /* 0x0001101301007387 */ /* 0x0041e80000100800 */
[----:B0-----:R0:W2:Y:S01]  /*2e80*/  LDG.E.U16 R19, [R6.64] ;  /* 0x0000000606137981 */ /* 0x0010a2000c1e1500 */
[-C--:B------:R-:W-:Y:S01]  /*2e90*/  IADD3 R20, P2, R20, R2.reuse, RZ ;  /* 0x0000000214147210 */ /* 0x080fe20007f5e0ff */
[----:B0-----:R-:W-:Y:S01]  /*2ea0*/  IMAD R7, R0, 0xf0, RZ ;  /* 0x000000f000077824 */ /* 0x001fe200078e02ff */
[-C--:B------:R-:W-:Y:S01]  /*2eb0*/  IADD3 R6, P1, R5, R2.reuse, RZ ;  /* 0x0000000205067210 */ /* 0x080fe20007f3e0ff */
[----:B---3--:R0:W-:Y:S04]  /*2ec0*/  STL [R1+0x7e8], R18 ;  /* 0x0007e81201007387 */ /* 0x0081e80000100800 */
[----:B0-----:R0:W3:Y:S02]  /*2ed0*/  LDG.E.U16 R18, [R8.64] ;  /* 0x0000000608127981 */ /* 0x0010e4000c1e1500 */
[----:B0-----:R-:W-:-:S02]  /*2ee0*/  IADD3 R8, P0, R7, R2, RZ ;  /* 0x0000000207087210 */ /* 0x001fc40007f1e0ff */
[----:B-----5:R0:W-:Y:S02]  /*2ef0*/  STL [R1+0x108], R21 ;  /* 0x0001081501007387 */ /* 0x0201e40000100800 */
[-C--:B------:R-:W-:Y:S02]  /*2f00*/  LEA.HI.X.SX32 R9, R13, R3.reuse, 0x1, P0 ;  /* 0x000000030d097211 */ /* 0x080fe400000f0eff */
[----:B------:R-:W-:Y:S01]  /*2f10*/  IADD3 R4, P0, R11, R2, RZ ;  /* 0x000000020b047210 */ /* 0x000fe20007f1e0ff */
[----:B------:R-:W-:Y:S01]  /*2f20*/  STL [R1+0x6c], R17 ;  /* 0x00006c1101007387 */ /* 0x000fe20000100800 */
[-C--:B0-----:R-:W-:Y:S02]  /*2f30*/  LEA.HI.X.SX32 R21, R5, R3.reuse, 0x1, P2 ;  /* 0x0000000305157211 */ /* 0x081fe400010f0eff */
[-C--:B------:R-:W-:Y:S01]  /*2f40*/  LEA.HI.X.SX32 R5, R10, R3.reuse, 0x1, P0 ;  /* 0x000000030a057211 */ /* 0x080fe200000f0eff */
[----:B------:R0:W-:Y:S01]  /*2f50*/  STL [R1+0x774], R16 ;  /* 0x0007741001007387 */ /* 0x0001e20000100800 */
[----:B------:R-:W-:-:S03]  /*2f60*/  LEA.HI.X.SX32 R7, R7, R3, 0x1, P1 ;  /* 0x0000000307077211 */ /* 0x000fc600008f0eff */
[----:B------:R1:W5:Y:S04]  /*2f70*/  LDG.E.U16 R20, [R20.64] ;  /* 0x0000000614147981 */ /* 0x000368000c1e1500 */
[----:B0-----:R0:W2:Y:S04]  /*2f80*/  LDG.E.U16 R16, [R4.64] ;  /* 0x0000000604107981 */ /* 0x0010a8000c1e1500 */
[----:B------:R1:W-:Y:S04]  /*2f90*/  STL [R1+0x7e4], R15 ;  /* 0x0007e40f01007387 */ /* 0x0003e80000100800 */
[----:B------:R1:W2:Y:S01]  /*2fa0*/  LDG.E.U16 R17, [R6.64] ;  /* 0x0000000606117981 */ /* 0x0002a2000c1e1500 */
[----:B0-----:R-:W-:-:S02]  /*2fb0*/  IMAD R4, R0, 0x3d0, RZ ;  /* 0x000003d000047824 */ /* 0x001fc400078e02ff */
[----:B------:R-:W-:Y:S01]  /*2fc0*/  IMAD R5, R0, 0x1e8, RZ ;  /* 0x000001e800057824 */ /* 0x000fe200078e02ff */
[----:B-1----:R0:W3:Y:S02]  /*2fd0*/  LDG.E.U16 R15, [R8.64] ;  /* 0x00000006080f7981 */ /* 0x0020e4000c1e1500 */
[-C--:B------:R-:W-:Y:S02]  /*2fe0*/  IADD3 R4, P2, R4, R2.reuse, RZ ;  /* 0x0000000204047210 */ /* 0x080fe40007f5e0ff */
[C---:B------:R-:W-:Y:S02]  /*2ff0*/  IADD3 R10, P1, R5.reuse, R2, RZ ;  /* 0x00000002050a7210 */ /* 0x040fe40007f3e0ff */
[----:B------:R-:W-:-:S05]  /*3000*/  LEA.HI.X.SX32 R5, R5, R3, 0x1, P2 ;  /* 0x0000000305057211 */ /* 0x000fca00010f0eff */
[----:B------:R1:W3:Y:S01]  /*3010*/  LDG.E.U16 R4, [R4.64] ;  /* 0x0000000604047981 */ /* 0x0002e2000c1e1500 */
[C---:B------:R-:W-:Y:S02]  /*3020*/  IMAD R7, R0.reuse, 0xf4, RZ ;  /* 0x000000f400077824 */ /* 0x040fe400078e02ff */
[----:B------:R-:W-:-:S03]  /*3030*/  IMAD R12, R0, 0x3e, RZ ;  /* 0x0000003e000c7824 */ /* 0x000fc600078e02ff */
[-C--:B0-----:R-:W-:Y:S01]  /*3040*/  IADD3 R8, P0, R7, R2.reuse, RZ ;  /* 0x0000000207087210 */ /* 0x081fe20007f1e0ff */
[C---:B------:R-:W-:Y:S02]  /*3050*/  IMAD R14, R0.reuse, 0x1f, RZ ;  /* 0x0000001f000e7824 */ /* 0x040fe400078e02ff */
[----:B------:R-:W-:Y:S01]  /*3060*/  IMAD R13, R0, 0x7c, RZ ;  /* 0x0000007c000d7824 */ /* 0x000fe200078e02ff */
[-C--:B------:R-:W-:Y:S02]  /*3070*/  LEA.HI.X.SX32 R9, R11, R3.reuse, 0x1, P0 ;  /* 0x000000030b097211 */ /* 0x080fe400000f0eff */
[-C--:B------:R-:W-:Y:S02]  /*3080*/  IADD3 R6, P0, R12, R2.reuse, RZ ;  /* 0x000000020c067210 */ /* 0x080fe40007f1e0ff */
[-C--:B------:R-:W-:Y:S01]  /*3090*/  LEA.HI.X.SX32 R11, R7, R3.reuse, 0x1, P1 ;  /* 0x00000003070b7211 */ /* 0x080fe200008f0eff */
[----:B------:R0:W3:Y:S01]  /*30a0*/  LDG.E.U16 R21, [R8.64] ;  /* 0x0000000608157981 */ /* 0x0000e2000c1e1500 */
[----:B------:R-:W-:Y:S01]  /*30b0*/  LEA.HI.X.SX32 R7, R14, R3, 0x1, P0 ;  /* 0x000000030e077211 */ /* 0x000fe200000f0eff */
[----:B-1----:R-:W-:Y:S01]  /*30c0*/  IMAD R5, R0, 0xf8, RZ ;  /* 0x000000f800057824 */ /* 0x002fe200078e02ff */
[----:B0-----:R-:W-:-:S04]  /*30d0*/  IADD3 R8, P1, R13, R2, RZ ;  /* 0x000000020d087210 */ /* 0x001fc80007f3e0ff */
[----:B------:R-:W-:Y:S01]  /*30e0*/  LEA.HI.X.SX32 R9, R12, R3, 0x1, P1 ;  /* 0x000000030c097211 */ /* 0x000fe200008f0eff */
[C---:B------:R-:W-:Y:S01]  /*30f0*/  IMAD R14, R0.reuse, 0x3f, RZ ;  /* 0x0000003f000e7824 */ /* 0x040fe200078e02ff */
[----:B-----5:R0:W-:Y:S04]  /*3100*/  STL [R1+0x2930], R20 ;  /* 0x0029301401007387 */ /* 0x0201e80000100800 */
[----:B----4-:R-:W-:Y:S04]  /*3110*/  STL [R1+0x7e0], R24 ;  /* 0x0007e01801007387 */ /* 0x010fe80000100800 */
[----:B------:R-:W-:Y:S04]  /*3120*/  STL [R1+0x60], R23 ;  /* 0x0000601701007387 */ /* 0x000fe80000100800 */
[----:B------:R-:W-:Y:S04]  /*3130*/  STL [R1+0x7dc], R22 ;  /* 0x0007dc1601007387 */ /* 0x000fe80000100800 */
[----:B--2---:R1:W-:Y:S04]  /*3140*/  STL [R1+0x7d8], R19 ;  /* 0x0007d81301007387 */ /* 0x0043e80000100800 */
[----:B---3--:R-:W-:Y:S04]  /*3150*/  STL [R1+0x7d4], R18 ;  /* 0x0007d41201007387 */ /* 0x008fe80000100800 */
[----:B0-----:R0:W2:Y:S04]  /*3160*/  LDG.E.U16 R20, [R10.64] ;  /* 0x000000060a147981 */ /* 0x0010a8000c1e1500 */
[----:B-1----:R1:W3:Y:S04]  /*3170*/  LDG.E.U16 R19, [R6.64] ;  /* 0x0000000606137981 */ /* 0x0022e8000c1e1500 */
[----:B------:R4:W-:Y:S01]  /*3180*/  STL [R1+0x2934], R4 ;  /* 0x0029340401007387 */ /* 0x0009e20000100800 */
[----:B0-----:R-:W-:Y:S01]  /*3190*/  IADD3 R10, P0, R5, R2, RZ ;  /* 0x00000002050a7210 */ /* 0x001fe20007f1e0ff */
[----:B-1----:R-:W-:-:S02]  /*31a0*/  IMAD R6, R0, 0x3e0, RZ ;  /* 0x000003e000067824 */ /* 0x002fc400078e02ff */
[----:B------:R-:W-:Y:S01]  /*31b0*/  IMAD R7, R0, 0x1f0, RZ ;  /* 0x000001f000077824 */ /* 0x000fe200078e02ff */
[----:B----4-:R0:W4:Y:S01]  /*31c0*/  LDG.E.U16 R4, [R8.64] ;  /* 0x0000000608047981 */ /* 0x010122000c1e1500 */
[----:B------:R-:W-:-:S03]  /*31d0*/  LEA.HI.X.SX32 R11, R13, R3, 0x1, P0 ;  /* 0x000000030d0b7211 */ /* 0x000fc600000f0eff */
[-C--:B------:R-:W-:Y:S02]  /*31e0*/  IADD3 R12, P1, R7, R2.reuse, RZ ;  /* 0x00000002070c7210 */ /* 0x080fe40007f3e0ff */
[----:B------:R1:W5:Y:S01]  /*31f0*/  LDG.E.U16 R18, [R10.64] ;  /* 0x000000060a127981 */ /* 0x000362000c1e1500 */
[----:B0-----:R-:W-:-:S04]  /*3200*/  IADD3 R8, P2, R6, R2, RZ ;  /* 0x0000000206087210 */ /* 0x001fc80007f5e0ff */
[-C--:B------:R-:W-:Y:S02]  /*3210*/  LEA.HI.X.SX32 R9, R7, R3.reuse, 0x1, P2 ;  /* 0x0000000307097211 */ /* 0x080fe400010f0eff */
[----:B------:R-:W-:-:S03]  /*3220*/  LEA.HI.X.SX32 R13, R5, R3, 0x1, P1 ;  /* 0x00000003050d7211 */ /* 0x000fc600008f0eff */
[----:B-1----:R0:W2:Y:S04]  /*3230*/  LDG.E.U16 R11, [R8.64] ;  /* 0x00000006080b7981 */ /* 0x0020a8000c1e1500 */
[----:B------:R1:W-:Y:S04]  /*3240*/  STL [R1+0xfc], R15 ;  /* 0x0000fc0f01007387 */ /* 0x0003e80000100800 */
[----:B------:R0:W-:Y:S01]  /*3250*/  STL [R1+0xf8], R17 ;  /* 0x0000f81101007387 */ /* 0x0001e20000100800 */
[C---:B------:R-:W-:Y:S02]  /*3260*/  IMAD R10, R0.reuse, 0xfc, RZ ;  /* 0x000000fc000a7824 */ /* 0x040fe400078e02ff */
[C---:B-1----:R-:W-:Y:S01]  /*3270*/  IMAD R15, R0.reuse, 0x7e, RZ ;  /* 0x0000007e000f7824 */ /* 0x042fe200078e02ff */
[----:B0-----:R0:W4:Y:S04]  /*3280*/  LDG.E.U16 R17, [R12.64] ;  /* 0x000000060c117981 */ /* 0x001128000c1e1500 */
[----:B------:R-:W-:Y:S01]  /*3290*/  IADD3 R6, P0, R15, R2, RZ ;  /* 0x000000020f067210 */ /* 0x000fe20007f1e0ff */
[----:B------:R-:W-:-:S02]  /*32a0*/  IMAD R5, R0, 0x1f8, RZ ;  /* 0x000001f800057824 */ /* 0x000fc400078e02ff */
[----:B0-----:R-:W-:Y:S01]  /*32b0*/  IMAD R12, R0, 0x3f0, RZ ;  /* 0x000003f0000c7824 */ /* 0x001fe200078e02ff */
[----:B------:R-:W-:-:S04]  /*32c0*/  LEA.HI.X.SX32 R7, R14, R3, 0x1, P0 ;  /* 0x000000030e077211 */ /* 0x000fc800000f0eff */
[-C--:B------:R-:W-:Y:S02]  /*32d0*/  IADD3 R12, P2, R12, R2.reuse, RZ ;  /* 0x000000020c0c7210 */ /* 0x080fe40007f5e0ff */
[CC--:B------:R-:W-:Y:S02]  /*32e0*/  IADD3 R8, P0, R10.reuse, R2.reuse, RZ ;  /* 0x000000020a087210 */ /* 0x0c0fe40007f1e0ff */
[C---:B------:R-:W-:Y:S02]  /*32f0*/  IADD3 R14, P1, R5.reuse, R2, RZ ;  /* 0x00000002050e7210 */ /* 0x040fe40007f3e0ff */
[-C--:B------:R-:W-:Y:S02]  /*3300*/  LEA.HI.X.SX32 R13, R5, R3.reuse, 0x1, P2 ;  /* 0x00000003050d7211 */ /* 0x080fe400010f0eff */
[-C--:B------:R-:W-:Y:S02]  /*3310*/  LEA.HI.X.SX32 R9, R15, R3.reuse, 0x1, P0 ;  /* 0x000000030f097211 */ /* 0x080fe400000f0eff */
[----:B------:R-:W-:-:S02]  /*3320*/  LEA.HI.X.SX32 R15, R10, R3, 0x1, P1 ;  /* 0x000000030a0f7211 */ /* 0x000fc400008f0eff */
[----:B------:R0:W5:Y:S04]  /*3330*/  LDG.E.U16 R10, [R12.64] ;  /* 0x000000060c0a7981 */ /* 0x000168000c1e1500 */
[----:B------:R1:W-:Y:S04]  /*3340*/  STL [R1+0x7d0], R16 ;  /* 0x0007d01001007387 */ /* 0x0003e80000100800 */
[----:B-1----:R1:W5:Y:S02]  /*3350*/  LDG.E.U16 R16, [R6.64] ;  /* 0x0000000606107981 */ /* 0x002364000c1e1500 */
[----:B-1----:R-:W-:-:S02]  /*3360*/  IMAD R6, R0, 0x202, RZ ;  /* 0x0000020200067824 */ /* 0x002fc400078e02ff */
[----:B------:R-:W-:-:S03]  /*3370*/  IMAD R7, R0, 0x101, RZ ;  /* 0x0000010100077824 */ /* 0x000fc600078e02ff */
[----:B------:R-:W-:-:S04]  /*3380*/  IADD3 R6, P0, R6, R2, RZ ;  /* 0x0000000206067210 */ /* 0x000fc80007f1e0ff */
[----:B------:R-:W-:Y:S01]  /*3390*/  LEA.HI.X.SX32 R7, R7, R3, 0x1, P0 ;  /* 0x0000000307077211 */ /* 0x000fe200000f0eff */
[C---:B0-----:R-:W-:Y:S02]  /*33a0*/  IMAD R12, R0.reuse, 0x222, RZ ;  /* 0x00000222000c7824 */ /* 0x041fe400078e02ff */
[----:B------:R-:W-:-:S03]  /*33b0*/  IMAD R5, R0, 0x109, RZ ;  /* 0x0000010900057824 */ /* 0x000fc600078e02ff */
[----:B------:R-:W-:Y:S01]  /*33c0*/  IADD3 R12, P1, R12, R2, RZ ;  /* 0x000000020c0c7210 */ /* 0x000fe20007f3e0ff */
[----:B--2---:R0:W-:Y:S04]  /*33d0*/  STL [R1+0x2938], R11 ;  /* 0x0029380b01007387 */ /* 0x0041e80000100800 */
[----:B------:R-:W-:Y:S04]  /*33e0*/  STL [R1+0xf0], R21 ;  /* 0x0000f01501007387 */ /* 0x000fe80000100800 */
[----:B------:R-:W-:Y:S04]  /*33f0*/  STL [R1+0x7cc], R20 ;  /* 0x0007cc1401007387 */ /* 0x000fe80000100800 */
[----:B---3--:R1:W-:Y:S04]  /*3400*/  STL [R1+0x7c8], R19 ;  /* 0x0007c81301007387 */ /* 0x0083e80000100800 */
[----:B0-----:R0:W2:Y:S04]  /*3410*/  LDG.E.U16 R11, [R14.64] ;  /* 0x000000060e0b7981 */ /* 0x0010a8000c1e1500 */
[----:B----4-:R3:W-:Y:S04]  /*3420*/  STL [R1+0x7c4], R4 ;  /* 0x0007c40401007387 */ /* 0x0107e80000100800 */
[----:B-1----:R1:W4:Y:S01]  /*3430*/  LDG.E.U16 R19, [R8.64] ;  /* 0x0000000608137981 */ /* 0x002322000c1e1500 */
[----:B0-----:R-:W-:-:S03]  /*3440*/  IMAD R14, R0, 0x212, RZ ;  /* 0x00000212000e7824 */ /* 0x001fc600078e02ff */
[----:B---3--:R0:W3:Y:S02]  /*3450*/  LDG.E.U16 R4, [R6.64] ;  /* 0x0000000606047981 */ /* 0x0080e4000c1e1500 */
[----:B------:R-:W-:Y:S01]  /*3460*/  IADD3 R14, P0, R14, R2, RZ ;  /* 0x000000020e0e7210 */ /* 0x000fe20007f1e0ff */
[----:B-1----:R-:W-:-:S03]  /*3470*/  IMAD R9, R0, 0x111, RZ ;  /* 0x0000011100097824 */ /* 0x002fc600078e02ff */
[-C--:B------:R-:W-:Y:S02]  /*3480*/  LEA.HI.X.SX32 R15, R5, R3.reuse, 0x1, P0 ;  /* 0x00000003050f7211 */ /* 0x080fe400000f0eff */
[----:B------:R-:W-:-:S03]  /*3490*/  LEA.HI.X.SX32 R13, R9, R3, 0x1, P1 ;  /* 0x00000003090d7211 */ /* 0x000fc600008f0eff */
[----:B------:R1:W3:Y:S04]  /*34a0*/  LDG.E.U16 R20, [R14.64] ;  /* 0x000000060e147981 */ /* 0x0002e8000c1e1500 */
[----:B-----5:R-:W-:Y:S04]  /*34b0*/  STL [R1+0x293c], R10 ;  /* 0x00293c0a01007387 */ /* 0x020fe80000100800 */
[----:B------:R5:W-:Y:S04]  /*34c0*/  STL [R1+0x7c0], R18 ;  /* 0x0007c01201007387 */ /* 0x000be80000100800 */
[----:B-----5:R5:W3:Y:S01]  /*34d0*/  LDG.E.U16 R18, [R12.64] ;  /* 0x000000060c127981 */ /* 0x020ae2000c1e1500 */
[----:B------:R-:W-:-:S02]  /*34e0*/  IMAD R8, R0, 0x232, RZ ;  /* 0x0000023200087824 */ /* 0x000fc400078e02ff */
[C---:B0-----:R-:W-:Y:S02]  /*34f0*/  IMAD R6, R0.reuse, 0x242, RZ ;  /* 0x0000024200067824 */ /* 0x041fe400078e02ff */
[----:B------:R-:W-:Y:S01]  /*3500*/  IMAD R7, R0, 0x119, RZ ;  /* 0x0000011900077824 */ /* 0x000fe200078e02ff */
[-C--:B------:R-:W-:Y:S01]  /*3510*/  IADD3 R8, P2, R8, R2.reuse, RZ ;  /* 0x0000000208087210 */ /* 0x080fe20007f5e0ff */
[----:B------:R-:W-:Y:S01]  /*3520*/  IMAD R5, R0, 0x121, RZ ;  /* 0x0000012100057824 */ /* 0x000fe200078e02ff */
[-C--:B------:R-:W-:Y:S01]  /*3530*/  IADD3 R6, P0, R6, R2.reuse, RZ ;  /* 0x0000000206067210 */ /* 0x080fe20007f1e0ff */
[C---:B-1----:R-:W-:Y:S01]  /*3540*/  IMAD R14, R0.reuse, 0x252, RZ ;  /* 0x00000252000e7824 */ /* 0x042fe200078e02ff */
[-C--:B------:R-:W-:Y:S02]  /*3550*/  LEA.HI.X.SX32 R9, R7, R3.reuse, 0x1, P2 ;  /* 0x0000000307097211 */ /* 0x080fe400010f0eff */
[-C--:B------:R-:W-:Y:S01]  /*3560*/  LEA.HI.X.SX32 R7, R5, R3.reuse, 0x1, P0 ;  /* 0x0000000305077211 */ /* 0x080fe200000f0eff */
[----:B------:R0:W-:Y:S01]  /*3570*/  STL [R1+0xe8], R17 ;  /* 0x0000e81101007387 */ /* 0x0001e20000100800 */
[----:B------:R-:W-:Y:S01]  /*3580*/  IMAD R5, R0, 0x129, RZ ;  /* 0x0000012900057824 */ /* 0x000fe200078e02ff */
[-C--:B------:R-:W-:Y:S01]  /*3590*/  IADD3 R14, P0, R14, R2.reuse, RZ ;  /* 0x000000020e0e7210 */ /* 0x080fe20007f1e0ff */
[----:B-----5:R-:W-:Y:S01]  /*35a0*/  IMAD R12, R0, 0x262, RZ ;  /* 0x00000262000c7824 */ /* 0x020fe200078e02ff */
[----:B------:R1:W-:Y:S04]  /*35b0*/  STL [R1+0x7bc], R16 ;  /* 0x0007bc1001007387 */ /* 0x0003e80000100800 */
[----:B0-----:R0:W5:Y:S04]  /*35c0*/  LDG.E.U16 R17, [R8.64] ;  /* 0x0000000608117981 */ /* 0x001168000c1e1500 */
[----:B-1----:R1:W5:Y:S01]  /*35d0*/  LDG.E.U16 R16, [R6.64] ;  /* 0x0000000606107981 */ /* 0x002362000c1e1500 */
[----:B------:R-:W-:Y:S01]  /*35e0*/  IADD3 R12, P1, R12, R2, RZ ;  /* 0x000000020c0c7210 */ /* 0x000fe20007f3e0ff */
[C---:B0-----:R-:W-:Y:S01]  /*35f0*/  IMAD R8, R0.reuse, 0x272, RZ ;  /* 0x0000027200087824 */ /* 0x041fe200078e02ff */
[----:B------:R-:W-:Y:S01]  /*3600*/  LEA.HI.X.SX32 R15, R5, R3, 0x1, P0 ;  /* 0x00000003050f7211 */ /* 0x000fe200000f0eff */
[----:B------:R-:W-:-:S02]  /*3610*/  IMAD R9, R0, 0x131, RZ ;  /* 0x0000013100097824 */ /* 0x000fc400078e02ff */
[----:B-1----:R-:W-:Y:S01]  /*3620*/  IMAD R6, R0, 0x282, RZ ;  /* 0x0000028200067824 */ /* 0x002fe200078e02ff */
[-C--:B------:R-:W-:Y:S01]  /*3630*/  IADD3 R8, P2, R8, R2.reuse, RZ ;  /* 0x0000000208087210 */ /* 0x080fe20007f5e0ff */
[C---:B------:R-:W-:Y:S02]  /*3640*/  IMAD R7, R0.reuse, 0x139, RZ ;  /* 0x0000013900077824 */ /* 0x040fe400078e02ff */
[----:B------:R-:W-:Y:S01]  /*3650*/  IMAD R5, R0, 0x141, RZ ;  /* 0x0000014100057824 */ /* 0x000fe200078e02ff */
[----:B------:R-:W-:Y:S02]  /*3660*/  IADD3 R6, P0, R6, R2, RZ ;  /* 0x0000000206067210 */ /* 0x000fe40007f1e0ff */
[-C--:B------:R-:W-:Y:S02]  /*3670*/  LEA.HI.X.SX32 R13, R9, R3.reuse, 0x1, P1 ;  /* 0x00000003090d7211 */ /* 0x080fe400008f0eff */
[-C--:B------:R-:W-:Y:S02]  /*3680*/  LEA.HI.X.SX32 R9, R7, R3.reuse, 0x1, P2 ;  /* 0x0000000307097211 */ /* 0x080fe400010f0eff */
[----:B------:R-:W-:-:S03]  /*3690*/  LEA.HI.X.SX32 R7, R5, R3, 0x1, P0 ;  /* 0x0000000305077211 */ /* 0x000fc600000f0eff */
[----:B------:R0:W5:Y:S01]  /*36a0*/  LDG.E.U16 R10, [R8.64] ;  /* 0x00000006080a7981 */ /* 0x000162000c1e1500 */
[C---:B------:R-:W-:Y:S02]  /*36b0*/  IMAD R5, R0.reuse, 0x149, RZ ;  /* 0x0000014900057824 */ /* 0x040fe400078e02ff */
[C---:B0-----:R-:W-:Y:S01]  /*36c0*/  IMAD R9, R0.reuse, 0x151, RZ ;  /* 0x0000015100097824 */ /* 0x041fe200078e02ff */
[----:B----4-:R0:W-:Y:S04]  /*36d0*/  STL [R1+0x7b4], R19 ;  /* 0x0007b41301007387 */ /* 0x0101e80000100800 */
[----:B--2---:R1:W-:Y:S04]  /*36e0*/  STL [R1+0x7b0], R11 ;  /* 0x0007b00b01007387 */ /* 0x0043e80000100800 */
[----:B---3--:R2:W-:Y:S04]  /*36f0*/  STL [R1+0xe0], R4 ;  /* 0x0000e00401007387 */ /* 0x0085e80000100800 */
[----:B0-----:R0:W3:Y:S04]  /*3700*/  LDG.E.U16 R19, [R14.64] ;  /* 0x000000060e137981 */ /* 0x0010e8000c1e1500 */
[----:B-1----:R1:W4:Y:S04]  /*3710*/  LDG.E.U16 R11, [R12.64] ;  /* 0x000000060c0b7981 */ /* 0x002328000c1e1500 */
[----:B--2---:R2:W4:Y:S01]  /*3720*/  LDG.E.U16 R4, [R6.64] ;  /* 0x0000000606047981 */ /* 0x004522000c1e1500 */
[----:B0-----:R-:W-:-:S02]  /*3730*/  IMAD R14, R0, 0x292, RZ ;  /* 0x00000292000e7824 */ /* 0x001fc400078e02ff */
[----:B-1----:R-:W-:-:S03]  /*3740*/  IMAD R12, R0, 0x2a2, RZ ;  /* 0x000002a2000c7824 */ /* 0x002fc600078e02ff */
[-C--:B------:R-:W-:Y:S02]  /*3750*/  IADD3 R14, P0, R14, R2.reuse, RZ ;  /* 0x000000020e0e7210 */ /* 0x080fe40007f1e0ff */
[----:B------:R-:W-:Y:S02]  /*3760*/  IADD3 R12, P1, R12, R2, RZ ;  /* 0x000000020c0c7210 */ /* 0x000fe40007f3e0ff */
[-C--:B------:R-:W-:Y:S02]  /*3770*/  LEA.HI.X.SX32 R15, R5, R3.reuse, 0x1, P0 ;  /* 0x00000003050f7211 */ /* 0x080fe400000f0eff */
[----:B------:R-:W-:Y:S01]  /*3780*/  LEA.HI.X.SX32 R13, R9, R3, 0x1, P1 ;  /* 0x00000003090d7211 */ /* 0x000fe200008f0eff */
[----:B------:R0:W-:Y:S04]  /*3790*/  STL [R1+0xd8], R20 ;  /* 0x0000d81401007387 */ /* 0x0001e80000100800 */
[----:B------:R1:W-:Y:S04]  /*37a0*/  STL [R1+0xd4], R18 ;  /* 0x0000d41201007387 */ /* 0x0003e80000100800 */
[----:B0-----:R0:W4:Y:S04]  /*37b0*/  LDG.E.U16 R20, [R14.64] ;  /* 0x000000060e147981 */ /* 0x001128000c1e1500 */
[----:B-1----:R1:W4:Y:S01]  /*37c0*/  LDG.E.U16 R18, [R12.64] ;  /* 0x000000060c127981 */ /* 0x002322000c1e1500 */
[----:B------:R-:W-:-:S02]  /*37d0*/  IMAD R8, R0, 0x2b2, RZ ;  /* 0x000002b200087824 */ /* 0x000fc400078e02ff */
[C---:B--2---:R-:W-:Y:S02]  /*37e0*/  IMAD R6, R0.reuse, 0x2c2, RZ ;  /* 0x000002c200067824 */ /* 0x044fe400078e02ff */
[----:B------:R-:W-:Y:S01]  /*37f0*/  IMAD R7, R0, 0x159, RZ ;  /* 0x0000015900077824 */ /* 0x000fe200078e02ff */
[-C--:B------:R-:W-:Y:S01]  /*3800*/  IADD3 R8, P2, R8, R2.reuse, RZ ;  /* 0x0000000208087210 */ /* 0x080fe20007f5e0ff */
[----:B------:R-:W-:Y:S01]  /*3810*/  IMAD R5, R0, 0x161, RZ ;  /* 0x0000016100057824 */ /* 0x000fe200078e02ff */
[-C--:B------:R-:W-:Y:S01]  /*3820*/  IADD3 R6, P0, R6, R2.reuse, RZ ;  /* 0x0000000206067210 */ /* 0x080fe20007f1e0ff */
[C---:B0-----:R-:W-:Y:S01]  /*3830*/  IMAD R14, R0.reuse, 0x2d2, RZ ;  /* 0x000002d2000e7824 */ /* 0x041fe200078e02ff */
[-C--:B------:R-:W-:Y:S02]  /*3840*/  LEA.HI.X.SX32 R9, R7, R3.reuse, 0x1, P2 ;  /* 0x0000000307097211 */ /* 0x080fe400010f0eff */
[-C--:B------:R-:W-:Y:S01]  /*3850*/  LEA.HI.X.SX32 R7, R5, R3.reuse, 0x1, P0 ;  /* 0x0000000305077211 */ /* 0x080fe200000f0eff */
[----:B-----5:R0:W-:Y:S01]  /*3860*/  STL [R1+0xd0], R17 ;  /* 0x0000d01101007387 */ /* 0x0201e20000100800 */
[----:B------:R-:W-:Y:S01]  /*3870*/  IMAD R5, R0, 0x169, RZ ;  /* 0x0000016900057824 */ /* 0x000fe200078e02ff */
[-C--:B------:R-:W-:Y:S01]  /*3880*/  IADD3 R14, P0, R14, R2.reuse, RZ ;  /* 0x000000020e0e7210 */ /* 0x080fe20007f1e0ff */
[----:B-1----:R-:W-:Y:S01]  /*3890*/  IMAD R12, R0, 0x2e2, RZ ;  /* 0x000002e2000c7824 */ /* 0x002fe200078e02ff */
[----:B------:R1:W-:Y:S04]  /*38a0*/  STL [R1+0xcc], R16 ;  /* 0x0000cc1001007387 */ /* 0x0003e80000100800 */
[----:B0-----:R0:W2:Y:S04]  /*38b0*/  LDG.E.U16 R17, [R8.64] ;  /* 0x0000000608117981 */ /* 0x0010a8000c1e1500 */
        /* <DEDUP_REMOVED lines=12> */
[----:B------:R-:W-:Y:S01]  /*3980*/  LEA.HI.X.SX32 R7, R5, R3, 0x1, P0 ;  /* 0x0000000305077211 */ /* 0x000fe200000f0eff */
[C---:B------:R-:W-:Y:S01]  /*3990*/  IMAD R5, R0.reuse, 0x189, RZ ;  /* 0x0000018900057824 */ /* 0x040fe200078e02ff */
[----:B---3--:R0:W-:Y:S04]  /*39a0*/  STL [R1+0xc8], R19 ;  /* 0x0000c81301007387 */ /* 0x0081e80000100800 */
[----:B----4-:R1:W-:Y:S04]  /*39b0*/  STL [R1+0xc4], R11 ;  /* 0x0000c40b01007387 */ /* 0x0103e80000100800 */
[----:B------:R3:W-:Y:S04]  /*39c0*/  STL [R1+0xc0], R10 ;  /* 0x0000c00a01007387 */ /* 0x0007e80000100800 */
[----:B0-----:R0:W4:Y:S04]  /*39d0*/  LDG.E.U16 R19, [R14.64] ;  /* 0x000000060e137981 */ /* 0x001128000c1e1500 */
[----:B-1----:R1:W4:Y:S04]  /*39e0*/  LDG.E.U16 R11, [R12.64] ;  /* 0x000000060c0b7981 */ /* 0x002328000c1e1500 */
[----:B------:R1:W-:Y:S01]  /*39f0*/  STL [R1+0xbc], R4 ;  /* 0x0000bc0401007387 */ /* 0x0003e20000100800 */
[----:B0-----:R-:W-:-:S03]  /*3a00*/  IMAD R14, R0, 0x312, RZ ;  /* 0x00000312000e7824 */ /* 0x001fc600078e02ff */
[----:B---3--:R0:W3:Y:S01]  /*3a10*/  LDG.E.U16 R10, [R8.64] ;  /* 0x00000006080a7981 */ /* 0x0080e2000c1e1500 */
[----:B-1----:R-:W-:-:S03]  /*3a20*/  IMAD R12, R0, 0x322, RZ ;  /* 0x00000322000c7824 */ /* 0x002fc600078e02ff */
[----:B------:R1:W3:Y:S01]  /*3a30*/  LDG.E.U16 R4, [R6.64] ;  /* 0x0000000606047981 */ /* 0x0002e2000c1e1500 */
[-C--:B------:R-:W-:Y:S02]  /*3a40*/  IADD3 R14, P0, R14, R2.reuse, RZ ;  /* 0x000000020e0e7210 */ /* 0x080fe40007f1e0ff */
[----:B------:R-:W-:Y:S01]  /*3a50*/  IADD3 R12, P1, R12, R2, RZ ;  /* 0x000000020c0c7210 */ /* 0x000fe20007f3e0ff */
[C---:B0-----:R-:W-:Y:S01]  /*3a60*/  IMAD R9, R0.reuse, 0x191, RZ ;  /* 0x0000019100097824 */ /* 0x041fe200078e02ff */
[-C--:B------:R-:W-:Y:S01]  /*3a70*/  LEA.HI.X.SX32 R15, R5, R3.reuse, 0x1, P0 ;  /* 0x00000003050f7211 */ /* 0x080fe200000f0eff */
[----:B------:R0:W-:Y:S03]  /*3a80*/  STL [R1+0xb8], R20 ;  /* 0x0000b81401007387 */ /* 0x0001e60000100800 */
[----:B------:R-:W-:Y:S01]  /*3a90*/  LEA.HI.X.SX32 R13, R9, R3, 0x1, P1 ;  /* 0x00000003090d7211 */ /* 0x000fe200008f0eff */
[----:B------:R1:W-:Y:S04]  /*3aa0*/  STL [R1+0xb4], R18 ;  /* 0x0000b41201007387 */ /* 0x0003e80000100800 */
[----:B0-----:R0:W3:Y:S04]  /*3ab0*/  LDG.E.U16 R20, [R14.64] ;  /* 0x000000060e147981 */ /* 0x0010e8000c1e1500 */
[----:B-1----:R1:W3:Y:S01]  /*3ac0*/  LDG.E.U16 R18, [R12.64] ;  /* 0x000000060c127981 */ /* 0x0022e2000c1e1500 */
[----:B------:R-:W-:-:S02]  /*3ad0*/  IMAD R8, R0, 0x332, RZ ;  /* 0x0000033200087824 */ /* 0x000fc400078e02ff */
[C---:B------:R-:W-:Y:S02]  /*3ae0*/  IMAD R6, R0.reuse, 0x342, RZ ;  /* 0x0000034200067824 */ /* 0x040fe400078e02ff */
[----:B------:R-:W-:Y:S01]  /*3af0*/  IMAD R7, R0, 0x199, RZ ;  /* 0x0000019900077824 */ /* 0x000fe200078e02ff */
[-C--:B------:R-:W-:Y:S01]  /*3b00*/  IADD3 R8, P2, R8, R2.reuse, RZ ;  /* 0x0000000208087210 */ /* 0x080fe20007f5e0ff */
[----:B------:R-:W-:Y:S01]  /*3b10*/  IMAD R5, R0, 0x1a1, RZ ;  /* 0x000001a100057824 */ /* 0x000fe200078e02ff */
[-C--:B------:R-:W-:Y:S01]  /*3b20*/  IADD3 R6, P0, R6, R2.reuse, RZ ;  /* 0x0000000206067210 */ /* 0x080fe20007f1e0ff */
[C---:B0-----:R-:W-:Y:S01]  /*3b30*/  IMAD R14, R0.reuse, 0x352, RZ ;  /* 0x00000352000e7824 */ /* 0x041fe200078e02ff */
[-C--:B------:R-:W-:Y:S02]  /*3b40*/  LEA.HI.X.SX32 R9, R7, R3.reuse, 0x1, P2 ;  /* 0x0000000307097211 */ /* 0x080fe400010f0eff */
[----:B------:R-:W-:Y:S01]  /*3b50*/  LEA.HI.X.SX32 R7, R5, R3, 0x1, P0 ;  /* 0x0000000305077211 */ /* 0x000fe200000f0eff */
[----:B------:R-:W-:Y:S01]  /*3b60*/  IMAD R5, R0, 0x1a9, RZ ;  /* 0x000001a900057824 */ /* 0x000fe200078e02ff */
[----:B------:R-:W-:Y:S01]  /*3b70*/  IADD3 R14, P0, R14, R2, RZ ;  /* 0x000000020e0e7210 */ /* 0x000fe20007f1e0ff */
[----:B--2---:R0:W-:Y:S01]  /*3b80*/  STL [R1+0xb0], R17 ;  /* 0x0000b01101007387 */ /* 0x0041e20000100800 */
[----:B-1----:R-:W-:-:S03]  /*3b90*/  IMAD R12, R0, 0x362, RZ ;  /* 0x00000362000c7824 */ /* 0x002fc600078e02ff */
[----:B-----5:R1:W-:Y:S01]  /*3ba0*/  STL [R1+0xac], R16 ;  /* 0x0000ac1001007387 */ /* 0x0203e20000100800 */
[----:B------:R-:W-:-:S03]  /*3bb0*/  LEA.HI.X.SX32 R15, R5, R3, 0x1, P0 ;  /* 0x00000003050f7211 */ /* 0x000fc600000f0eff */
[----:B0-----:R0:W2:Y:S04]  /*3bc0*/  LDG.E.U16 R17, [R8.64] ;  /* 0x0000000608117981 */ /* 0x0010a8000c1e1500 */
[----:B-1----:R1:W5:Y:S01]  /*3bd0*/  LDG.E.U16 R16, [R6.64] ;  /* 0x0000000606107981 */ /* 0x002362000c1e1500 */
[-C--:B------:R-:W-:Y:S01]  /*3be0*/  IADD3 R12, P1, R12, R2.reuse, RZ ;  /* 0x000000020c0c7210 */ /* 0x080fe20007f3e0ff */
[C---:B0-----:R-:W-:Y:S02]  /*3bf0*/  IMAD R8, R0.reuse, 0x372, RZ ;  /* 0x0000037200087824 */ /* 0x041fe400078e02ff */
[C---:B------:R-:W-:Y:S02]  /*3c00*/  IMAD R9, R0.reuse, 0x1b1, RZ ;  /* 0x000001b100097824 */ /* 0x040fe400078e02ff */
[----:B-1----:R-:W-:Y:S01]  /*3c10*/  IMAD R6, R0, 0x382, RZ ;  /* 0x0000038200067824 */ /* 0x002fe200078e02ff */
[----:B------:R-:W-:Y:S01]  /*3c20*/  IADD3 R8, P2, R8, R2, RZ ;  /* 0x0000000208087210 */ /* 0x000fe20007f5e0ff */
[----:B------:R-:W-:-:S02]  /*3c30*/  IMAD R7, R0, 0x1b9, RZ ;  /* 0x000001b900077824 */ /* 0x000fc400078e02ff */
[----:B------:R-:W-:Y:S01]  /*3c40*/  IMAD R5, R0, 0x1c1, RZ ;  /* 0x000001c100057824 */ /* 0x000fe200078e02ff */
[----:B------:R-:W-:Y:S02]  /*3c50*/  IADD3 R6, P0, R6, R2, RZ ;  /* 0x0000000206067210 */ /* 0x000fe40007f1e0ff */
[-C--:B------:R-:W-:Y:S02]  /*3c60*/  LEA.HI.X.SX32 R13, R9, R3.reuse, 0x1, P1 ;  /* 0x00000003090d7211 */ /* 0x080fe400008f0eff */
[-C--:B------:R-:W-:Y:S02]  /*3c70*/  LEA.HI.X.SX32 R9, R7, R3.reuse, 0x1, P2 ;  /* 0x0000000307097211 */ /* 0x080fe400010f0eff */
[----:B------:R-:W-:Y:S01]  /*3c80*/  LEA.HI.X.SX32 R7, R5, R3, 0x1, P0 ;  /* 0x0000000305077211 */ /* 0x000fe200000f0eff */
[C---:B------:R-:W-:Y:S01]  /*3c90*/  IMAD R5, R0.reuse, 0x1c9, RZ ;  /* 0x000001c900057824 */ /* 0x040fe200078e02ff */
[----:B----4-:R0:W-:Y:S04]  /*3ca0*/  STL [R1+0xa8], R19 ;  /* 0x0000a81301007387 */ /* 0x0101e80000100800 */
[----:B------:R1:W-:Y:S04]  /*3cb0*/  STL [R1+0xa4], R11 ;  /* 0x0000a40b01007387 */ /* 0x0003e80000100800 */
[----:B0-----:R0:W4:Y:S04]  /*3cc0*/  LDG.E.U16 R19, [R12.64] ;  /* 0x000000060c137981 */ /* 0x001128000c1e1500 */
[----:B---3--:R3:W-:Y:S04]  /*3cd0*/  STL [R1+0xa0], R10 ;  /* 0x0000a00a01007387 */ /* 0x0087e80000100800 */
[----:B------:R0:W-:Y:S04]  /*3ce0*/  STL [R1+0x9c], R4 ;  /* 0x00009c0401007387 */ /* 0x0001e80000100800 */
[----:B-1----:R1:W4:Y:S04]  /*3cf0*/  LDG.E.U16 R11, [R8.64] ;  /* 0x00000006080b7981 */ /* 0x002328000c1e1500 */
[----:B---3--:R3:W4:Y:S04]  /*3d00*/  LDG.E.U16 R10, [R6.64] ;  /* 0x00000006060a7981 */ /* 0x008728000c1e1500 */
[----:B0-----:R0:W4:Y:S02]  /*3d10*/  LDG.E.U16 R4, [R14.64] ;  /* 0x000000060e047981 */ /* 0x001124000c1e1500 */
[----:B0-----:R-:W-:-:S05]  /*3d20*/  IMAD R14, R0, 0x392, RZ ;  /* 0x00000392000e7824 */ /* 0x001fca00078e02ff */
[-C--:B------:R-:W-:Y:S01]  /*3d30*/  IADD3 R14, P0, R14, R2.reuse, RZ ;  /* 0x000000020e0e7210 */ /* 0x080fe20007f1e0ff */
[----:B------:R-:W-:Y:S03]  /*3d40*/  STL [R1+0x98], R20 ;  /* 0x0000981401007387 */ /* 0x000fe60000100800 */
[----:B------:R-:W-:Y:S01]  /*3d50*/  LEA.HI.X.SX32 R15, R5, R3, 0x1, P0 ;  /* 0x00000003050f7211 */ /* 0x000fe200000f0eff */
[----:B------:R0:W-:Y:S01]  /*3d60*/  STL [R1+0x94], R18 ;  /* 0x0000941201007387 */ /* 0x0001e20000100800 */
[C---:B------:R-:W-:Y:S02]  /*3d70*/  IMAD R12, R0.reuse, 0x3a2, RZ ;  /* 0x000003a2000c7824 */ /* 0x040fe400078e02ff */
[C---:B-1----:R-:W-:Y:S01]  /*3d80*/  IMAD R8, R0.reuse, 0x3b2, RZ ;  /* 0x000003b200087824 */ /* 0x042fe200078e02ff */
[----:B0-----:R0:W4:Y:S01]  /*3d90*/  LDG.E.U16 R18, [R14.64] ;  /* 0x000000060e127981 */ /* 0x001122000c1e1500 */
[----:B------:R-:W-:Y:S01]  /*3da0*/  IMAD R9, R0, 0x1d1, RZ ;  /* 0x000001d100097824 */ /* 0x000fe200078e02ff */
[-C--:B------:R-:W-:Y:S01]  /*3db0*/  IADD3 R12, P1, R12, R2.reuse, RZ ;  /* 0x000000020c0c7210 */ /* 0x080fe20007f3e0ff */
[----:B---3--:R-:W-:Y:S01]  /*3dc0*/  IMAD R7, R0, 0x1d9, RZ ;  /* 0x000001d900077824 */ /* 0x008fe200078e02ff */
[----:B------:R-:W-:-:S02]  /*3dd0*/  IADD3 R8, P2, R8, R2, RZ ;  /* 0x0000000208087210 */ /* 0x000fc40007f5e0ff */
[-C--:B------:R-:W-:Y:S02]  /*3de0*/  LEA.HI.X.SX32 R13, R9, R3.reuse, 0x1, P1 ;  /* 0x00000003090d7211 */ /* 0x080fe400008f0eff */
[----:B------:R-:W-:-:S03]  /*3df0*/  LEA.HI.X.SX32 R9, R7, R3, 0x1, P2 ;  /* 0x0000000307097211 */ /* 0x000fc600010f0eff */
[----:B------:R1:W3:Y:S04]  /*3e00*/  LDG.E.U16 R21, [R12.64] ;  /* 0x000000060c157981 */ /* 0x0002e8000c1e1500 */
[----:B------:R0:W3:Y:S01]  /*3e10*/  LDG.E.U16 R20, [R8.64] ;  /* 0x0000000608147981 */ /* 0x0000e2000c1e1500 */
[C---:B------:R-:W-:Y:S02]  /*3e20*/  IMAD R6, R0.reuse, 0x3c2, RZ ;  /* 0x000003c200067824 */ /* 0x040fe400078e02ff */
[----:B------:R-:W-:Y:S01]  /*3e30*/  IMAD R5, R0, 0x1e1, RZ ;  /* 0x000001e100057824 */ /* 0x000fe200078e02ff */
[----:B--2---:R-:W-:Y:S02]  /*3e40*/  STL [R1+0x90], R17 ;  /* 0x0000901101007387 */ /* 0x004fe40000100800 */
[----:B------:R-:W-:-:S02]  /*3e50*/  IADD3 R6, P0, R6, R2, RZ ;  /* 0x0000000206067210 */ /* 0x000fc40007f1e0ff */
[----:B-----5:R2:W-:Y:S02]  /*3e60*/  STL [R1+0x8c], R16 ;  /* 0x00008c1001007387 */ /* 0x0205e40000100800 */
[----:B------:R-:W-:Y:S01]  /*3e70*/  LEA.HI.X.SX32 R7, R5, R3, 0x1, P0 ;  /* 0x0000000305077211 */ /* 0x000fe200000f0eff */
[----:B------:R-:W-:-:S04]  /*3e80*/  IMAD R5, R0, 0x1e9, RZ ;  /* 0x000001e900057824 */ /* 0x000fc800078e02ff */
[----:B0-----:R0:W5:Y:S01]  /*3e90*/  LDG.E.U16 R9, [R6.64] ;  /* 0x0000000606097981 */ /* 0x001162000c1e1500 */
[----:B--2---:R-:W-:-:S05]  /*3ea0*/  IMAD R16, R0, 0x3d2, RZ ;  /* 0x000003d200107824 */ /* 0x004fca00078e02ff */
[----:B------:R-:W-:Y:S01]  /*3eb0*/  IADD3 R16, P0, R16, R2, RZ ;  /* 0x0000000210107210 */ /* 0x000fe20007f1e0ff */
[----:B0-----:R-:W-:-:S03]  /*3ec0*/  IMAD R6, R0, 0x3e2, RZ ;  /* 0x000003e200067824 */ /* 0x001fc600078e02ff */
[----:B------:R-:W-:Y:S01]  /*3ed0*/  LEA.HI.X.SX32 R17, R5, R3, 0x1, P0 ;  /* 0x0000000305117211 */ /* 0x000fe200000f0eff */
[C---:B------:R-:W-:Y:S02]  /*3ee0*/  IMAD R14, R0.reuse, 0x3f2, RZ ;  /* 0x000003f2000e7824 */ /* 0x040fe400078e02ff */
[----:B------:R-:W-:Y:S01]  /*3ef0*/  IMAD R5, R0, 0x41, RZ ;  /* 0x0000004100057824 */ /* 0x000fe200078e02ff */
[-C--:B------:R-:W-:Y:S01]  /*3f00*/  IADD3 R6, P1, R6, R2.reuse, RZ ;  /* 0x0000000206067210 */ /* 0x080fe20007f3e0ff */
[----:B------:R-:W-:Y:S01]  /*3f10*/  IMAD R7, R0, 0x1f1, RZ ;  /* 0x000001f100077824 */ /* 0x000fe200078e02ff */
[----:B------:R-:W-:Y:S01]  /*3f20*/  IADD3 R14, P2, R14, R2, RZ ;  /* 0x000000020e0e7210 */ /* 0x000fe20007f5e0ff */
[----:B------:R-:W-:-:S03]  /*3f30*/  IMAD R8, R0, 0x1f9, RZ ;  /* 0x000001f900087824 */ /* 0x000fc600078e02ff */
[-C--:B------:R-:W-:Y:S02]  /*3f40*/  LEA.HI.X.SX32 R7, R7, R3.reuse, 0x1, P1 ;  /* 0x0000000307077211 */ /* 0x080fe400008f0eff */
[----:B------:R-:W-:Y:S02]  /*3f50*/  LEA.HI.X.SX32 R15, R8, R3, 0x1, P2 ;  /* 0x00000003080f7211 */ /* 0x000fe400010f0eff */
[----:B------:R0:W2:Y:S04]  /*3f60*/  LDG.E.U16 R8, [R16.64] ;  /* 0x0000000610087981 */ /* 0x0000a8000c1e1500 */
[----:B------:R0:W2:Y:S04]  /*3f70*/  LDG.E.U16 R7, [R6.64] ;  /* 0x0000000606077981 */ /* 0x0000a8000c1e1500 */
[----:B0-----:R0:W2:Y:S02]  /*3f80*/  LDG.E.U16 R6, [R14.64] ;  /* 0x000000060e067981 */ /* 0x0010a4000c1e1500 */
[----:B0-----:R-:W-:-:S02]  /*3f90*/  IMAD R15, R0, 0x51, RZ ;  /* 0x00000051000f7824 */ /* 0x001fc400078e02ff */
[----:B----4-:R0:W-:Y:S04]  /*3fa0*/  STL [R1+0x88], R4 ;  /* 0x0000880401007387 */ /* 0x0101e80000100800 */
[----:B------:R-:W-:Y:S01]  /*3fb0*/  STL [R1+0x84], R19 ;  /* 0x0000841301007387 */ /* 0x000fe20000100800 */
[----:B0-----:R-:W-:-:S03]  /*3fc0*/  IMAD R4, R0, 0x82, RZ ;  /* 0x0000008200047824 */ /* 0x001fc600078e02ff */
[----:B------:R0:W-:Y:S02]  /*3fd0*/  STL [R1+0x80], R11 ;  /* 0x0000800b01007387 */ /* 0x0001e40000100800 */
[-C--:B-1----:R-:W-:Y:S02]  /*3fe0*/  IADD3 R12, P0, R4, R2.reuse, RZ ;  /* 0x00000002040c7210 */ /* 0x082fe40007f1e0ff */
[----:B------:R1:W-:Y:S01]  /*3ff0*/  STL [R1+0x78], R10 ;  /* 0x0000780a01007387 */ /* 0x0003e20000100800 */
[C---:B0-----:R-:W-:Y:S01]  /*4000*/  IMAD R11, R0.reuse, 0x92, RZ ;  /* 0x00000092000b7824 */ /* 0x041fe200078e02ff */
[----:B------:R-:W-:Y:S01]  /*4010*/  LEA.HI.X.SX32 R13, R5, R3, 0x1, P0 ;  /* 0x00000003050d7211 */ /* 0x000fe200000f0eff */
[C---:B------:R-:W-:Y:S02]  /*4020*/  IMAD R5, R0.reuse, 0x49, RZ ;  /* 0x0000004900057824 */ /* 0x040fe400078e02ff */
[C---:B-1----:R-:W-:Y:S02]  /*4030*/  IMAD R10, R0.reuse, 0xa2, RZ ;  /* 0x000000a2000a7824 */ /* 0x042fe400078e02ff */
[----:B------:R0:W4:Y:S04]  /*4040*/  LDG.E.U16 R25, [R12.64] ;  /* 0x000000060c197981 */ /* 0x000128000c1e1500 */
[----:B------:R1:W-:Y:S01]  /*4050*/  STL [R1+0x70], R18 ;  /* 0x0000701201007387 */ /* 0x0003e20000100800 */
[----:B------:R-:W-:Y:S01]  /*4060*/  IMAD R4, R0, 0xb2, RZ ;  /* 0x000000b200047824 */ /* 0x000fe200078e02ff */
[----:B-1----:R-:W-:-:S04]  /*4070*/  IADD3 R18, P0, R11, R2, RZ ;  /* 0x000000020b127210 */ /* 0x002fc80007f1e0ff */
[-C--:B------:R-:W-:Y:S01]  /*4080*/  LEA.HI.X.SX32 R19, R5, R3.reuse, 0x1, P0 ;  /* 0x0000000305137211 */ /* 0x080fe200000f0eff */
[----:B------:R-:W-:Y:S01]  /*4090*/  IMAD R11, R0, 0xc2, RZ ;  /* 0x000000c2000b7824 */ /* 0x000fe200078e02ff */
[-C--:B------:R-:W-:Y:S01]  /*40a0*/  IADD3 R16, P1, R10, R2.reuse, RZ ;  /* 0x000000020a107210 */ /* 0x080fe20007f3e0ff */
[----:B0-----:R-:W-:Y:S02]  /*40b0*/  IMAD R13, R0, 0x59, RZ ;  /* 0x00000059000d7824 */ /* 0x001fe400078e02ff */
[----:B------:R0:W2:Y:S01]  /*40c0*/  LDG.E.U16 R22, [R18.64] ;  /* 0x0000000612167981 */ /* 0x0000a2000c1e1500 */
[-C--:B------:R-:W-:Y:S01]  /*40d0*/  IADD3 R14, P2, R4, R2.reuse, RZ ;  /* 0x00000002040e7210 */ /* 0x080fe20007f5e0ff */
[----:B------:R-:W-:Y:S01]  /*40e0*/  IMAD R5, R0, 0x61, RZ ;  /* 0x0000006100057824 */ /* 0x000fe200078e02ff */
[----:B------:R-:W-:Y:S02]  /*40f0*/  LEA.HI.X.SX32 R17, R15, R3, 0x1, P1 ;  /* 0x000000030f117211 */ /* 0x000fe400008f0eff */
[----:B------:R-:W-:-:S02]  /*4100*/  IADD3 R12, P0, R11, R2, RZ ;  /* 0x000000020b0c7210 */ /* 0x000fc40007f1e0ff */
[-C--:B------:R-:W-:Y:S01]  /*4110*/  LEA.HI.X.SX32 R15, R13, R3.reuse, 0x1, P2 ;  /* 0x000000030d0f7211 */ /* 0x080fe200010f0eff */
[----:B---3--:R-:W-:Y:S01]  /*4120*/  STL [R1+0x64], R21 ;  /* 0x0000641501007387 */ /* 0x008fe20000100800 */
[----:B------:R-:W-:Y:S01]  /*4130*/  LEA.HI.X.SX32 R13, R5, R3, 0x1, P0 ;  /* 0x00000003050d7211 */ /* 0x000fe200000f0eff */
[C---:B------:R-:W-:Y:S02]  /*4140*/  IMAD R10, R0.reuse, 0xe2, RZ ;  /* 0x000000e2000a7824 */ /* 0x040fe400078e02ff */
[----:B------:R1:W-:Y:S04]  /*4150*/  STL [R1+0x5c], R20 ;  /* 0x00005c1401007387 */ /* 0x0003e80000100800 */
[----:B------:R3:W5:Y:S01]  /*4160*/  LDG.E.U16 R23, [R16.64] ;  /* 0x0000000610177981 */ /* 0x000762000c1e1500 */
[----:B------:R-:W-:-:S03]  /*4170*/  IMAD R5, R0, 0x69, RZ ;  /* 0x0000006900057824 */ /* 0x000fc600078e02ff */
[----:B------:R0:W5:Y:S01]  /*4180*/  LDG.E.U16 R24, [R14.64] ;  /* 0x000000060e187981 */ /* 0x000162000c1e1500 */
[----:B-1----:R-:W-:-:S03]  /*4190*/  IMAD R20, R0, 0xd2, RZ ;  /* 0x000000d200147824 */ /* 0x002fc600078e02ff */
[----:B------:R1:W5:Y:S01]  /*41a0*/  LDG.E.U16 R28, [R12.64] ;  /* 0x000000060c1c7981 */ /* 0x000362000c1e1500 */
[-C--:B---3--:R-:W-:Y:S02]  /*41b0*/  IADD3 R16, P1, R10, R2.reuse, RZ ;  /* 0x000000020a107210 */ /* 0x088fe40007f3e0ff */
[----:B0-----:R-:W-:Y:S01]  /*41c0*/  IADD3 R18, P0, R20, R2, RZ ;  /* 0x0000000214127210 */ /* 0x001fe20007f1e0ff */
[----:B------:R-:W-:-:S03]  /*41d0*/  IMAD R15, R0, 0x71, RZ ;  /* 0x00000071000f7824 */ /* 0x000fc600078e02ff */
[-C--:B------:R-:W-:Y:S02]  /*41e0*/  LEA.HI.X.SX32 R19, R5, R3.reuse, 0x1, P0 ;  /* 0x0000000305137211 */ /* 0x080fe400000f0eff */
[----:B------:R-:W-:-:S03]  /*41f0*/  LEA.HI.X.SX32 R17, R15, R3, 0x1, P1 ;  /* 0x000000030f117211 */ /* 0x000fc600008f0eff */
[----:B------:R0:W3:Y:S04]  /*4200*/  LDG.E.U16 R29, [R18.64] ;  /* 0x00000006121d7981 */ /* 0x0000e8000c1e1500 */
[----:B------:R0:W3:Y:S01]  /*4210*/  LDG.E.U16 R27, [R16.64] ;  /* 0x00000006101b7981 */ /* 0x0000e2000c1e1500 */
[C---:B------:R-:W-:Y:S02]  /*4220*/  IMAD R4, R0.reuse, 0xf2, RZ ;  /* 0x000000f200047824 */ /* 0x040fe400078e02ff */
[C---:B------:R-:W-:Y:S02]  /*4230*/  IMAD R21, R0.reuse, 0x102, RZ ;  /* 0x0000010200157824 */ /* 0x040fe400078e02ff */
[----:B-1----:R-:W-:Y:S01]  /*4240*/  IMAD R13, R0, 0x79, RZ ;  /* 0x00000079000d7824 */ /* 0x002fe200078e02ff */
[-C--:B------:R-:W-:Y:S01]  /*4250*/  IADD3 R14, P2, R4, R2.reuse, RZ ;  /* 0x00000002040e7210 */ /* 0x080fe20007f5e0ff */
[----:B------:R-:W-:Y:S01]  /*4260*/  IMAD R5, R0, 0x81, RZ ;  /* 0x0000008100057824 */ /* 0x000fe200078e02ff */
[----:B------:R-:W-:-:S02]  /*4270*/  IADD3 R12, P0, R21, R2, RZ ;  /* 0x00000002150c7210 */ /* 0x000fc40007f1e0ff */
[-C--:B------:R-:W-:Y:S02]  /*4280*/  LEA.HI.X.SX32 R15, R13, R3.reuse, 0x1, P2 ;  /* 0x000000030d0f7211 */ /* 0x080fe400010f0eff */
[----:B------:R-:W-:Y:S01]  /*4290*/  LEA.HI.X.SX32 R13, R5, R3, 0x1, P0 ;  /* 0x00000003050d7211 */ /* 0x000fe200000f0eff */
[C---:B------:R-:W-:Y:S02]  /*42a0*/  IMAD R5, R0.reuse, 0x89, RZ ;  /* 0x0000008900057824 */ /* 0x040fe400078e02ff */
[----:B------:R1:W3:Y:S02]  /*42b0*/  LDG.E.U16 R26, [R14.64] ;  /* 0x000000060e1a7981 */ /* 0x0002e4000c1e1500 */
[C---:B-1----:R-:W-:Y:S02]  /*42c0*/  IMAD R14, R0.reuse, 0x132, RZ ;  /* 0x00000132000e7824 */ /* 0x042fe400078e02ff */
[----:B------:R-:W-:-:S03]  /*42d0*/  IMAD R15, R0, 0x91, RZ ;  /* 0x00000091000f7824 */ /* 0x000fc600078e02ff */
[----:B------:R-:W-:Y:S01]  /*42e0*/  IADD3 R14, P2, R14, R2, RZ ;  /* 0x000000020e0e7210 */ /* 0x000fe20007f5e0ff */
[----:B----4-:R1:W-:Y:S04]  /*42f0*/  STL [R1+0x68], R25 ;  /* 0x0000681901007387 */ /* 0x0103e80000100800 */
[----:B-1----:R1:W4:Y:S04]  /*4300*/  LDG.E.U16 R25, [R12.64] ;  /* 0x000000060c197981 */ /* 0x002328000c1e1500 */
[----:B--2---:R2:W-:Y:S02]  /*4310*/  STL [R1+0x58], R22 ;  /* 0x0000581601007387 */ /* 0x0045e40000100800 */
[----:B--2---:R-:W-:-:S05]  /*4320*/  IMAD R22, R0, 0x112, RZ ;  /* 0x0000011200167824 */ /* 0x004fca00078e02ff */
[----:B0-----:R-:W-:Y:S01]  /*4330*/  IADD3 R18, P0, R22, R2, RZ ;  /* 0x0000000216127210 */ /* 0x001fe20007f1e0ff */
[----:B-----5:R0:W-:Y:S03]  /*4340*/  STL [R1+0x54], R23 ;  /* 0x0000541701007387 */ /* 0x0201e60000100800 */
[----:B------:R-:W-:Y:S01]  /*4350*/  LEA.HI.X.SX32 R19, R5, R3, 0x1, P0 ;  /* 0x0000000305137211 */ /* 0x000fe200000f0eff */
[----:B------:R2:W-:Y:S01]  /*4360*/  STL [R1+0x50], R24 ;  /* 0x0000501801007387 */ /* 0x0005e20000100800 */
[C---:B-1----:R-:W-:Y:S02]  /*4370*/  IMAD R13, R0.reuse, 0x99, RZ ;  /* 0x00000099000d7824 */ /* 0x042fe400078e02ff */
[C---:B0-----:R-:W-:Y:S01]  /*4380*/  IMAD R23, R0.reuse, 0x122, RZ ;  /* 0x0000012200177824 */ /* 0x041fe200078e02ff */
[----:B------:R0:W-:Y:S01]  /*4390*/  STL [R1+0x4c], R28 ;  /* 0x00004c1c01007387 */ /* 0x0001e20000100800 */
[----:B--2---:R-:W-:-:S03]  /*43a0*/  IMAD R24, R0, 0x142, RZ ;  /* 0x0000014200187824 */ /* 0x004fc600078e02ff */
[-C--:B------:R-:W-:Y:S01]  /*43b0*/  IADD3 R16, P1, R23, R2.reuse, RZ ;  /* 0x0000000217107210 */ /* 0x080fe20007f3e0ff */
[----:B------:R-:W-:Y:S01]  /*43c0*/  IMAD R5, R0, 0xa1, RZ ;  /* 0x000000a100057824 */ /* 0x000fe200078e02ff */
[----:B------:R-:W-:Y:S01]  /*43d0*/  IADD3 R12, P0, R24, R2, RZ ;  /* 0x00000002180c7210 */ /* 0x000fe20007f1e0ff */
[----:B0-----:R0:W2:Y:S01]  /*43e0*/  LDG.E.U16 R28, [R18.64] ;  /* 0x00000006121c7981 */ /* 0x0010a2000c1e1500 */
[-C--:B------:R-:W-:Y:S02]  /*43f0*/  LEA.HI.X.SX32 R17, R15, R3.reuse, 0x1, P1 ;  /* 0x000000030f117211 */ /* 0x080fe400008f0eff */
[-C--:B------:R-:W-:Y:S02]  /*4400*/  LEA.HI.X.SX32 R15, R13, R3.reuse, 0x1, P2 ;  /* 0x000000030d0f7211 */ /* 0x080fe400010f0eff */
[----:B------:R-:W-:Y:S01]  /*4410*/  LEA.HI.X.SX32 R13, R5, R3, 0x1, P0 ;  /* 0x00000003050d7211 */ /* 0x000fe200000f0eff */
[----:B------:R1:W5:Y:S04]  /*4420*/  LDG.E.U16 R24, [R16.64] ;  /* 0x0000000610187981 */ /* 0x000368000c1e1500 */
[----:B---3--:R3:W-:Y:S04]  /*4430*/  STL [R1+0x48], R29 ;  /* 0x0000481d01007387 */ /* 0x0087e80000100800 */
[----:B------:R0:W-:Y:S04]  /*4440*/  STL [R1+0x44], R27 ;  /* 0x0000441b01007387 */ /* 0x0001e80000100800 */
[----:B---3--:R3:W5:Y:S04]  /*4450*/  LDG.E.U16 R29, [R14.64] ;  /* 0x000000060e1d7981 */ /* 0x008768000c1e1500 */
[----:B0-----:R0:W5:Y:S01]  /*4460*/  LDG.E.U16 R27, [R12.64] ;  /* 0x000000060c1b7981 */ /* 0x001162000c1e1500 */
[----:B-1----:R-:W-:-:S02]  /*4470*/  IMAD R16, R0, 0x162, RZ ;  /* 0x0000016200107824 */ /* 0x002fc400078e02ff */
[C---:B------:R-:W-:Y:S02]  /*4480*/  IMAD R17, R0.reuse, 0x152, RZ ;  /* 0x0000015200117824 */ /* 0x040fe400078e02ff */
[----:B------:R-:W-:Y:S01]  /*4490*/  IMAD R5, R0, 0xa9, RZ ;  /* 0x000000a900057824 */ /* 0x000fe200078e02ff */
[-C--:B------:R-:W-:Y:S01]  /*44a0*/  IADD3 R16, P1, R16, R2.reuse, RZ ;  /* 0x0000000210107210 */ /* 0x080fe20007f3e0ff */
[C---:B---3--:R-:W-:Y:S01]  /*44b0*/  IMAD R15, R0.reuse, 0xb1, RZ ;  /* 0x000000b1000f7824 */ /* 0x048fe200078e02ff */
[-C--:B------:R-:W-:Y:S01]  /*44c0*/  IADD3 R18, P0, R17, R2.reuse, RZ ;  /* 0x0000000211127210 */ /* 0x080fe20007f1e0ff */
[C---:B------:R-:W-:Y:S02]  /*44d0*/  IMAD R14, R0.reuse, 0x172, RZ ;  /* 0x00000172000e7824 */ /* 0x040fe400078e02ff */
[C---:B0-----:R-:W-:Y:S01]  /*44e0*/  IMAD R13, R0.reuse, 0xb9, RZ ;  /* 0x000000b9000d7824 */ /* 0x041fe200078e02ff */
[----:B------:R-:W-:Y:S01]  /*44f0*/  LEA.HI.X.SX32 R17, R15, R3, 0x1, P1 ;  /* 0x000000030f117211 */ /* 0x000fe200008f0eff */
[----:B------:R-:W-:Y:S01]  /*4500*/  IMAD R12, R0, 0x182, RZ ;  /* 0x00000182000c7824 */ /* 0x000fe200078e02ff */
[----:B------:R-:W-:-:S02]  /*4510*/  IADD3 R14, P2, R14, R2, RZ ;  /* 0x000000020e0e7210 */ /* 0x000fc40007f5e0ff */
[-C--:B------:R-:W-:Y:S01]  /*4520*/  LEA.HI.X.SX32 R19, R5, R3.reuse, 0x1, P0 ;  /* 0x0000000305137211 */ /* 0x080fe200000f0eff */
[----:B------:R0:W-:Y:S01]  /*4530*/  STL [R1+0x40], R26 ;  /* 0x0000401a01007387 */ /* 0x0001e20000100800 */
[----:B------:R-:W-:Y:S01]  /*4540*/  IMAD R5, R0, 0xc1, RZ ;  /* 0x000000c100057824 */ /* 0x000fe200078e02ff */
[----:B------:R-:W-:Y:S02]  /*4550*/  IADD3 R12, P0, R12, R2, RZ ;  /* 0x000000020c0c7210 */ /* 0x000fe40007f1e0ff */
[-C--:B------:R-:W-:Y:S02]  /*4560*/  LEA.HI.X.SX32 R15, R13, R3.reuse, 0x1, P2 ;  /* 0x000000030d0f7211 */ /* 0x080fe400010f0eff */
[----:B------:R-:W-:Y:S01]  /*4570*/  LEA.HI.X.SX32 R13, R5, R3, 0x1, P0 ;  /* 0x00000003050d7211 */ /* 0x000fe200000f0eff */
[----:B0-----:R0:W3:Y:S01]  /*4580*/  LDG.E.U16 R26, [R18.64] ;  /* 0x00000006121a7981 */ /* 0x0010e2000c1e1500 */
[----:B------:R-:W-:-:S03]  /*4590*/  IMAD R5, R0, 0xc9, RZ ;  /* 0x000000c900057824 */ /* 0x000fc600078e02ff */
[----:B----4-:R1:W-:Y:S04]  /*45a0*/  STL [R1+0x3c], R25 ;  /* 0x00003c1901007387 */ /* 0x0103e80000100800 */
[----:B-1----:R1:W4:Y:S02]  /*45b0*/  LDG.E.U16 R25, [R16.64] ;  /* 0x0000000610197981 */ /* 0x002324000c1e1500 */
[C---:B-1----:R-:W-:Y:S02]  /*45c0*/  IMAD R17, R0.reuse, 0x192, RZ ;  /* 0x0000019200117824 */ /* 0x042fe400078e02ff */
[----:B------:R-:W-:-:S03]  /*45d0*/  IMAD R16, R0, 0x1a2, RZ ;  /* 0x000001a200107824 */ /* 0x000fc600078e02ff */
[-C--:B0-----:R-:W-:Y:S02]  /*45e0*/  IADD3 R18, P0, R17, R2.reuse, RZ ;  /* 0x0000000211127210 */ /* 0x081fe40007f1e0ff */
[----:B------:R-:W-:Y:S02]  /*45f0*/  IADD3 R16, P1, R16, R2, RZ ;  /* 0x0000000210107210 */ /* 0x000fe40007f3e0ff */
[----:B------:R-:W-:Y:S01]  /*4600*/  LEA.HI.X.SX32 R19, R5, R3, 0x1, P0 ;  /* 0x0000000305137211 */ /* 0x000fe200000f0eff */
[----:B--2---:R0:W-:Y:S04]  /*4610*/  STL [R1+0x38], R28 ;  /* 0x0000381c01007387 */ /* 0x0041e80000100800 */
[----:B0-----:R0:W2:Y:S02]  /*4620*/  LDG.E.U16 R28, [R14.64] ;  /* 0x000000060e1c7981 */ /* 0x0010a4000c1e1500 */
[----:B0-----:R-:W-:-:S02]  /*4630*/  IMAD R15, R0, 0xd1, RZ ;  /* 0x000000d1000f7824 */ /* 0x001fc400078e02ff */
[----:B-----5:R0:W-:Y:S03]  /*4640*/  STL [R1+0x34], R24 ;  /* 0x0000341801007387 */ /* 0x0201e60000100800 */
[----:B------:R-:W-:Y:S01]  /*4650*/  LEA.HI.X.SX32 R17, R15, R3, 0x1, P1 ;  /* 0x000000030f117211 */ /* 0x000fe200008f0eff */
[----:B------:R1:W-:Y:S04]  /*4660*/  STL [R1+0x30], R29 ;  /* 0x0000301d01007387 */ /* 0x0003e80000100800 */
[----:B------:R5:W-:Y:S04]  /*4670*/  STL [R1+0x2c], R27 ;  /* 0x00002c1b01007387 */ /* 0x000be80000100800 */
[----:B0-----:R0:W2:Y:S04]  /*4680*/  LDG.E.U16 R24, [R12.64] ;  /* 0x000000060c187981 */ /* 0x0010a8000c1e1500 */
[----:B-1----:R1:W2:Y:S04]  /*4690*/  LDG.E.U16 R29, [R18.64] ;  /* 0x00000006121d7981 */ /* 0x0022a8000c1e1500 */
[----:B-----5:R5:W2:Y:S01]  /*46a0*/  LDG.E.U16 R27, [R16.64] ;  /* 0x00000006101b7981 */ /* 0x020aa2000c1e1500 */
[----:B------:R-:W-:-:S02]  /*46b0*/  IMAD R14, R0, 0x1b2, RZ ;  /* 0x000001b2000e7824 */ /* 0x000fc400078e02ff */
[----:B0-----:R-:W-:-:S03]  /*46c0*/  IMAD R13, R0, 0xd9, RZ ;  /* 0x000000d9000d7824 */ /* 0x001fc600078e02ff */
[----:B------:R-:W-:Y:S01]  /*46d0*/  IADD3 R14, P2, R14, R2, RZ ;  /* 0x000000020e0e7210 */ /* 0x000fe20007f5e0ff */
[----:B------:R-:W-:-:S03]  /*46e0*/  IMAD R12, R0, 0x1c2, RZ ;  /* 0x000001c2000c7824 */ /* 0x000fc600078e02ff */
[-C--:B------:R-:W-:Y:S01]  /*46f0*/  LEA.HI.X.SX32 R15, R13, R3.reuse, 0x1, P2 ;  /* 0x000000030d0f7211 */ /* 0x080fe200010f0eff */
[----:B------:R-:W-:Y:S01]  /*4700*/  IMAD R5, R0, 0xe1, RZ ;  /* 0x000000e100057824 */ /* 0x000fe200078e02ff */
[-C--:B------:R-:W-:Y:S01]  /*4710*/  IADD3 R12, P0, R12, R2.reuse, RZ ;  /* 0x000000020c0c7210 */ /* 0x080fe20007f1e0ff */
[----:B---3--:R0:W-:Y:S01]  /*4720*/  STL [R1+0x28], R26 ;  /* 0x0000281a01007387 */ /* 0x0081e20000100800 */
[C---:B-----5:R-:W-:Y:S02]  /*4730*/  IMAD R16, R0.reuse, 0x1e2, RZ ;  /* 0x000001e200107824 */ /* 0x060fe400078e02ff */
[----:B------:R-:W-:Y:S01]  /*4740*/  LEA.HI.X.SX32 R13, R5, R3, 0x1, P0 ;  /* 0x00000003050d7211 */ /* 0x000fe200000f0eff */
[----:B------:R-:W-:Y:S01]  /*4750*/  IMAD R17, R0, 0x1d2, RZ ;  /* 0x000001d200117824 */ /* 0x000fe200078e02ff */
[----:B0-----:R0:W3:Y:S01]  /*4760*/  LDG.E.U16 R26, [R14.64] ;  /* 0x000000060e1a7981 */ /* 0x0010e2000c1e1500 */
[----:B------:R-:W-:Y:S01]  /*4770*/  IADD3 R16, P1, R16, R2, RZ ;  /* 0x0000000210107210 */ /* 0x000fe20007f3e0ff */
[----:B-1----:R-:W-:-:S02]  /*4780*/  IMAD R18, R0, 0xf9, RZ ;  /* 0x000000f900127824 */ /* 0x002fc400078e02ff */
[C---:B0-----:R-:W-:Y:S02]  /*4790*/  IMAD R14, R0.reuse, 0x1f2, RZ ;  /* 0x000001f2000e7824 */ /* 0x041fe400078e02ff */
[----:B------:R-:W-:-:S03]  /*47a0*/  IMAD R15, R0, 0xf1, RZ ;  /* 0x000000f1000f7824 */ /* 0x000fc600078e02ff */
[-C--:B------:R-:W-:Y:S01]  /*47b0*/  IADD3 R14, P2, R14, R2.reuse, RZ ;  /* 0x000000020e0e7210 */ /* 0x080fe20007f5e0ff */
[----:B----4-:R0:W-:Y:S04]  /*47c0*/  STL [R1+0x24], R25 ;  /* 0x0000241901007387 */ /* 0x0101e80000100800 */
[----:B0-----:R0:W4:Y:S02]  /*47d0*/  LDG.E.U16 R25, [R12.64] ;  /* 0x000000060c197981 */ /* 0x001124000c1e1500 */
[----:B0-----:R-:W-:Y:S02]  /*47e0*/  IADD3 R12, P0, R17, R2, RZ ;  /* 0x00000002110c7210 */ /* 0x001fe40007f1e0ff */
[-C--:B------:R-:W-:Y:S02]  /*47f0*/  LEA.HI.X.SX32 R17, R15, R3.reuse, 0x1, P1 ;  /* 0x000000030f117211 */ /* 0x080fe400008f0eff */
[----:B------:R-:W-:Y:S01]  /*4800*/  LEA.HI.X.SX32 R15, R18, R3, 0x1, P2 ;  /* 0x00000003120f7211 */ /* 0x000fe200010f0eff */
[----:B------:R-:W-:-:S02]  /*4810*/  IMAD R5, R0, 0xe9, RZ ;  /* 0x000000e900057824 */ /* 0x000fc400078e02ff */
[----:B------:R0:W5:Y:S04]  /*4820*/  LDG.E.U16 R19, [R16.64] ;  /* 0x0000000610137981 */ /* 0x000168000c1e1500 */
[----:B--2---:R-:W-:Y:S04]  /*4830*/  STL [R1+0x20], R28 ;  /* 0x0000201c01007387 */ /* 0x004fe80000100800 */
[----:B------:R-:W-:Y:S04]  /*4840*/  STL [R1+0x1c], R24 ;  /* 0x00001c1801007387 */ /* 0x000fe80000100800 */
[----:B------:R-:W-:Y:S04]  /*4850*/  STL [R1+0x18], R29 ;  /* 0x0000181d01007387 */ /* 0x000fe80000100800 */
[----:B------:R1:W-:Y:S04]  /*4860*/  STL [R1+0x14], R27 ;  /* 0x0000141b01007387 */ /* 0x0003e80000100800 */
[----:B-1----:R1:W2:Y:S01]  /*4870*/  LDG.E.U16 R27, [R14.64] ;  /* 0x000000060e1b7981 */ /* 0x0022a2000c1e1500 */
[----:B------:R-:W-:Y:S01]  /*4880*/  LEA.HI.X.SX32 R13, R5, R3, 0x1, P0 ;  /* 0x00000003050d7211 */ /* 0x000fe200000f0eff */
[C---:B0-----:R-:W-:Y:S01]  /*4890*/  IMAD R16, R0.reuse, 0x204, RZ ;  /* 0x0000020400107824 */ /* 0x041fe200078e02ff */
[----:B------:R-:W-:-:S02]  /*48a0*/  SHF.L.U32 R5, R0, 0x1, RZ ;  /* 0x0000000100057819 */ /* 0x000fc400000006ff */
[-C--:B------:R-:W-:Y:S01]  /*48b0*/  LEA R28, P1, R0, R2.reuse, 0x2 ;  /* 0x00000002001c7211 */ /* 0x080fe200078210ff */
[----:B------:R0:W4:Y:S03]  /*48c0*/  LDG.E.U16 R24, [R12.64] ;  /* 0x000000060c187981 */ /* 0x000126000c1e1500 */
[----:B------:R-:W-:Y:S02]  /*48d0*/  LEA.HI.X.SX32 R29, R5, R3, 0x1, P1 ;  /* 0x00000003051d7211 */ /* 0x000fe400008f0eff */
[----:B-1----:R-:W-:-:S03]  /*48e0*/  IADD3 R14, P2, R16, R2, RZ ;  /* 0x00000002100e7210 */ /* 0x002fc60007f5e0ff */
[----:B------:R-:W4:Y:S01]  /*48f0*/  LDG.E.U16 R28, [R28.64] ;  /* 0x000000061c1c7981 */ /* 0x000f22000c1e1500 */
[-C--:B------:R-:W-:Y:S02]  /*4900*/  LEA.HI.X.SX32 R15, R21, R3.reuse, 0x1, P2 ;  /* 0x00000003150f7211 */ /* 0x080fe400010f0eff */
[----:B0-----:R-:W-:Y:S01]  /*4910*/  IADD3 R12, P0, R5, R2, RZ ;  /* 0x00000002050c7210 */ /* 0x001fe20007f1e0ff */
[C---:B------:R-:W-:Y:S01]  /*4920*/  IMAD R17, R0.reuse, 0x10a, RZ ;  /* 0x0000010a00117824 */ /* 0x040fe200078e02ff */
[----:B--2---:R-:W-:Y:S04]  /*4930*/  STL [R1+0x2900], R27 ;  /* 0x0029001b01007387 */ /* 0x004fe80000100800 */
[----:B---3--:R0:W-:Y:S04]  /*4940*/  STL [R1+0x10], R26 ;  /* 0x0000101a01007387 */ /* 0x0081e80000100800 */
[----:B0-----:R0:W2:Y:S01]  /*4950*/  LDG.E.U16 R26, [R14.64] ;  /* 0x000000060e1a7981 */ /* 0x0010a2000c1e1500 */
[C---:B------:R-:W-:Y:S01]  /*4960*/  LEA.HI.X.SX32 R13, R0.reuse, R3, 0x1, P0 ;  /* 0x00000003000d7211 */ /* 0x040fe200000f0eff */
[----:B------:R-:W-:-:S02]  /*4970*/  IMAD R5, R0, 0x85, RZ ;  /* 0x0000008500057824 */ /* 0x000fc400078e02ff */
[C---:B------:R-:W-:Y:S02]  /*4980*/  IMAD R16, R0.reuse, 0x214, RZ ;  /* 0x0000021400107824 */ /* 0x040fe400078e02ff */
[----:B------:R1:W3:Y:S01]  /*4990*/  LDG.E.U16 R27, [R12.64] ;  /* 0x000000060c1b7981 */ /* 0x0002e2000c1e1500 */
[----:B0-----:R-:W-:Y:S01]  /*49a0*/  IMAD R14, R0, 0x224, RZ ;  /* 0x00000224000e7824 */ /* 0x001fe200078e02ff */
[----:B-1----:R-:W-:-:S04]  /*49b0*/  IADD3 R12, P0, R17, R2, RZ ;  /* 0x00000002110c7210 */ /* 0x002fc80007f1e0ff */
[-C--:B------:R-:W-:Y:S02]  /*49c0*/  LEA.HI.X.SX32 R13, R5, R3.reuse, 0x1, P0 ;  /* 0x00000003050d7211 */ /* 0x080fe400000f0eff */
[-C--:B------:R-:W-:Y:S02]  /*49d0*/  IADD3 R16, P0, R16, R2.reuse, RZ ;  /* 0x0000000210107210 */ /* 0x080fe40007f1e0ff */
[----:B------:R-:W-:Y:S01]  /*49e0*/  IADD3 R14, P1, R14, R2, RZ ;  /* 0x000000020e0e7210 */ /* 0x000fe20007f3e0ff */
[----:B----4-:R-:W-:Y:S01]  /*49f0*/  STL [R1+0x2904], R28 ;  /* 0x0029041c01007387 */ /* 0x010fe20000100800 */
[-C--:B------:R-:W-:Y:S02]  /*4a00*/  LEA.HI.X.SX32 R17, R17, R3.reuse, 0x1, P0 ;  /* 0x0000000311117211 */ /* 0x080fe400000f0eff */
[----:B------:R-:W-:Y:S01]  /*4a10*/  LEA.HI.X.SX32 R15, R22, R3, 0x1, P1 ;  /* 0x00000003160f7211 */ /* 0x000fe200008f0eff */
[----:B------:R0:W-:Y:S04]  /*4a20*/  STL [R1+0xc], R25 ;  /* 0x00000c1901007387 */ /* 0x0001e80000100800 */
[----:B------:R1:W4:Y:S04]  /*4a30*/  LDG.E.U16 R21, [R12.64] ;  /* 0x000000060c157981 */ /* 0x000328000c1e1500 */
[----:B0-----:R0:W3:Y:S01]  /*4a40*/  LDG.E.U16 R25, [R16.64] ;  /* 0x0000000610197981 */ /* 0x0010e2000c1e1500 */
[----:B-1----:R-:W-:-:S02]  /*4a50*/  IMAD R13, R0, 0x234, RZ ;  /* 0x00000234000d7824 */ /* 0x002fc400078e02ff */
[C---:B------:R-:W-:Y:S02]  /*4a60*/  IMAD R5, R0.reuse, 0x11a, RZ ;  /* 0x0000011a00057824 */ /* 0x040fe400078e02ff */
[----:B0-----:R-:W-:Y:S01]  /*4a70*/  IMAD R17, R0, 0x244, RZ ;  /* 0x0000024400117824 */ /* 0x001fe200078e02ff */
[-C--:B------:R-:W-:Y:S01]  /*4a80*/  IADD3 R16, P1, R13, R2.reuse, RZ ;  /* 0x000000020d107210 */ /* 0x080fe20007f3e0ff */
[----:B--2---:R-:W-:Y:S04]  /*4a90*/  STL [R1+0x2908], R26 ;  /* 0x0029081a01007387 */ /* 0x004fe80000100800 */
[----:B------:R0:W-:Y:S04]  /*4aa0*/  STL [R1+0x8], R24 ;  /* 0x0000081801007387 */ /* 0x0001e80000100800 */
[----:B0-----:R0:W2:Y:S02]  /*4ab0*/  LDG.E.U16 R24, [R14.64] ;  /* 0x000000060e187981 */ /* 0x0010a4000c1e1500 */
[----:B0-----:R-:W-:-:S02]  /*4ac0*/  IADD3 R14, P2, R17, R2, RZ ;  /* 0x00000002110e7210 */ /* 0x001fc40007f5e0ff */
[-C--:B------:R-:W-:Y:S02]  /*4ad0*/  LEA.HI.X.SX32 R17, R5, R3.reuse, 0x1, P1 ;  /* 0x0000000305117211 */ /* 0x080fe400008f0eff */
[----:B------:R-:W-:-:S03]  /*4ae0*/  LEA.HI.X.SX32 R15, R23, R3, 0x1, P2 ;  /* 0x00000003170f7211 */ /* 0x000fc600010f0eff */
[----:B------:R0:W4:Y:S04]  /*4af0*/  LDG.E.U16 R23, [R16.64] ;  /* 0x0000000610177981 */ /* 0x000128000c1e1500 */
[----:B------:R1:W4:Y:S01]  /*4b00*/  LDG.E.U16 R22, [R14.64] ;  /* 0x000000060e167981 */ /* 0x000322000c1e1500 */
[----:B------:R-:W-:Y:S01]  /*4b10*/  IMAD R18, R0, 0x8d, RZ ;  /* 0x0000008d00127824 */ /* 0x000fe200078e02ff */
[----:B------:R-:W-:Y:S02]  /*4b20*/  IADD3 R12, P0, R5, R2, RZ ;  /* 0x00000002050c7210 */ /* 0x000fe40007f1e0ff */
[----:B---3--:R-:W-:Y:S02]  /*4b30*/  STL [R1+0x290c], R25 ;  /* 0x00290c1901007387 */ /* 0x008fe40000100800 */
[----:B------:R-:W-:-:S02]  /*4b40*/  LEA.HI.X.SX32 R13, R18, R3, 0x1, P0 ;  /* 0x00000003120d7211 */ /* 0x000fc400000f0eff */
[----:B-----5:R3:W-:Y:S01]  /*4b50*/  STL [R1+0x4], R19 ;  /* 0x0000041301007387 */ /* 0x0207e20000100800 */
[C---:B------:R-:W-:Y:S02]  /*4b60*/  IMAD R5, R0.reuse, 0x254, RZ ;  /* 0x0000025400057824 */ /* 0x040fe400078e02ff */
[C---:B0-----:R-:W-:Y:S02]  /*4b70*/  IMAD R16, R0.reuse, 0x264, RZ ;  /* 0x0000026400107824 */ /* 0x041fe400078e02ff */
[----:B---3--:R-:W-:-:S03]  /*4b80*/  IMAD R19, R0, 0x12a, RZ ;  /* 0x0000012a00137824 */ /* 0x008fc600078e02ff */
[-C--:B------:R-:W-:Y:S01]  /*4b90*/  IADD3 R16, P1, R16, R2.reuse, RZ ;  /* 0x0000000210107210 */ /* 0x080fe20007f3e0ff */
[----:B--2---:R0:W-:Y:S04]  /*4ba0*/  STL [R1+0x2910], R24 ;  /* 0x0029101801007387 */ /* 0x0041e80000100800 */
[----:B0-----:R0:W2:Y:S04]  /*4bb0*/  LDG.E.U16 R24, [R12.64] ;  /* 0x000000060c187981 */ /* 0x0010a8000c1e1500 */
[----:B------:R3:W-:Y:S01]  /*4bc0*/  STL [R1], R27 ;  /* 0x0000001b01007387 */ /* 0x0007e20000100800 */
[----:B0-----:R-:W-:Y:S01]  /*4bd0*/  IMAD R13, R0, 0x95, RZ ;  /* 0x00000095000d7824 */ /* 0x001fe200078e02ff */
[----:B------:R-:W-:-:S04]  /*4be0*/  IADD3 R12, P0, R19, R2, RZ ;  /* 0x00000002130c7210 */ /* 0x000fc80007f1e0ff */
[-C--:B------:R-:W-:Y:S01]  /*4bf0*/  LEA.HI.X.SX32 R13, R13, R3.reuse, 0x1, P0 ;  /* 0x000000030d0d7211 */ /* 0x080fe200000f0eff */
[C---:B---3--:R-:W-:Y:S01]  /*4c00*/  IMAD R27, R0.reuse, 0x132, RZ ;  /* 0x00000132001b7824 */ /* 0x048fe200078e02ff */
[----:B-1----:R-:W-:Y:S01]  /*4c10*/  IADD3 R14, P0, R5, R2, RZ ;  /* 0x00000002050e7210 */ /* 0x002fe20007f1e0ff */
[C---:B------:R-:W-:Y:S01]  /*4c20*/  IMAD R5, R0.reuse, 0x274, RZ ;  /* 0x0000027400057824 */ /* 0x040fe200078e02ff */
[----:B----4-:R0:W-:Y:S02]  /*4c30*/  STL [R1+0x2914], R23 ;  /* 0x0029141701007387 */ /* 0x0101e40000100800 */
[-C--:B------:R-:W-:Y:S02]  /*4c40*/  LEA.HI.X.SX32 R15, R19, R3.reuse, 0x1, P0 ;  /* 0x00000003130f7211 */ /* 0x080fe400000f0eff */
[----:B------:R-:W-:Y:S01]  /*4c50*/  LEA.HI.X.SX32 R17, R27, R3, 0x1, P1 ;  /* 0x000000031b117211 */ /* 0x000fe200008f0eff */
[----:B------:R-:W-:Y:S04]  /*4c60*/  STL [R1+0x2918], R22 ;  /* 0x0029181601007387 */ /* 0x000fe80000100800 */
[----:B------:R1:W-:Y:S01]  /*4c70*/  STL [R1+0x7a0], R21 ;  /* 0x0007a01501007387 */ /* 0x0003e20000100800 */
[----:B------:R-:W-:-:S03]  /*4c80*/  IMAD R18, R0, 0x13a, RZ ;  /* 0x0000013a00127824 */ /* 0x000fc600078e02ff */
[----:B0-----:R0:W3:Y:S04]  /*4c90*/  LDG.E.U16 R23, [R12.64] ;  /* 0x000000060c177981 */ /* 0x0010e8000c1e1500 */
[----:B-1----:R1:W4:Y:S02]  /*4ca0*/  LDG.E.U16 R21, [R14.64] ;  /* 0x000000060e157981 */ /* 0x002324000c1e1500 */
[-C--:B-1----:R-:W-:Y:S02]  /*4cb0*/  IADD3 R14, P1, R5, R2.reuse, RZ ;  /* 0x00000002050e7210 */ /* 0x082fe40007f3e0ff */
[----:B------:R1:W5:Y:S01]  /*4cc0*/  LDG.E.U16 R5, [R16.64] ;  /* 0x0000000610057981 */ /* 0x000362000c1e1500 */
[----:B0-----:R-:W-:Y:S01]  /*4cd0*/  IMAD R13, R0, 0x9d, RZ ;  /* 0x0000009d000d7824 */ /* 0x001fe200078e02ff */
[----:B------:R-:W-:Y:S01]  /*4ce0*/  IADD3 R12, P0, R18, R2, RZ ;  /* 0x00000002120c7210 */ /* 0x000fe20007f1e0ff */
[----:B------:R-:W-:-:S03]  /*4cf0*/  IMAD R15, R0, 0x284, RZ ;  /* 0x00000284000f7824 */ /* 0x000fc600078e02ff */
[----:B------:R-:W-:Y:S01]  /*4d00*/  LEA.HI.X.SX32 R13, R13, R3, 0x1, P0 ;  /* 0x000000030d0d7211 */ /* 0x000fe200000f0eff */
[----:B------:R-:W-:-:S04]  /*4d10*/  IMAD R19, R0, 0x14a, RZ ;  /* 0x0000014a00137824 */ /* 0x000fc800078e02ff */
[----:B------:R0:W3:Y:S01]  /*4d20*/  LDG.E.U16 R26, [R12.64] ;  /* 0x000000060c1a7981 */ /* 0x0000e2000c1e1500 */
[-C--:B-1----:R-:W-:Y:S01]  /*4d30*/  IADD3 R16, P2, R15, R2.reuse, RZ ;  /* 0x000000020f107210 */ /* 0x082fe20007f5e0ff */
[----:B------:R-:W-:Y:S01]  /*4d40*/  IMAD R27, R0, 0x142, RZ ;  /* 0x00000142001b7824 */ /* 0x000fe200078e02ff */
[----:B------:R-:W-:Y:S01]  /*4d50*/  LEA.HI.X.SX32 R15, R18, R3, 0x1, P1 ;  /* 0x00000003120f7211 */ /* 0x000fe200008f0eff */
[----:B0-----:R-:W-:Y:S01]  /*4d60*/  IMAD R13, R0, 0xa5, RZ ;  /* 0x000000a5000d7824 */ /* 0x001fe200078e02ff */
[----:B------:R-:W-:-:S03]  /*4d70*/  IADD3 R12, P0, R19, R2, RZ ;  /* 0x00000002130c7210 */ /* 0x000fc60007f1e0ff */
[----:B------:R0:W3:Y:S01]  /*4d80*/  LDG.E.U16 R25, [R14.64] ;  /* 0x000000060e197981 */ /* 0x0000e2000c1e1500 */
[-C--:B------:R-:W-:Y:S02]  /*4d90*/  LEA.HI.X.SX32 R17, R27, R3.reuse, 0x1, P2 ;  /* 0x000000031b117211 */ /* 0x080fe400010f0eff */
[----:B------:R-:W-:-:S05]  /*4da0*/  LEA.HI.X.SX32 R13, R13, R3, 0x1, P0 ;  /* 0x000000030d0d7211 */ /* 0x000fca00000f0eff */
[----:B------:R1:W3:Y:S04]  /*4db0*/  LDG.E.U16 R22, [R12.64] ;  /* 0x000000060c167981 */ /* 0x0002e8000c1e1500 */
[----:B----4-:R-:W-:Y:S04]  /*4dc0*/  STL [R1+0x291c], R21 ;  /* 0x00291c1501007387 */ /* 0x010fe80000100800 */
[----:B-----5:R-:W-:Y:S04]  /*4dd0*/  STL [R1+0x2920], R5 ;  /* 0x0029200501007387 */ /* 0x020fe80000100800 */
[----:B--2---:R2:W-:Y:S04]  /*4de0*/  STL [R1+0x79c], R24 ;  /* 0x00079c1801007387 */ /* 0x0045e80000100800 */
[----:B--2---:R2:W4:Y:S01]  /*4df0*/  LDG.E.U16 R24, [R16.64] ;  /* 0x0000000610187981 */ /* 0x004522000c1e1500 */
[----:B0-----:R-:W-:-:S05]  /*4e00*/  IMAD R14, R0, 0x294, RZ ;  /* 0x00000294000e7824 */ /* 0x001fca00078e02ff */
[----:B------:R-:W-:Y:S01]  /*4e10*/  IADD3 R14, P0, R14, R2, RZ ;  /* 0x000000020e0e7210 */ /* 0x000fe20007f1e0ff */
[----:B--2---:R-:W-:-:S03]  /*4e20*/  IMAD R16, R0, 0x2a4, RZ ;  /* 0x000002a400107824 */ /* 0x004fc600078e02ff */
[-C--:B------:R-:W-:Y:S01]  /*4e30*/  LEA.HI.X.SX32 R15, R19, R3.reuse, 0x1, P0 ;  /* 0x00000003130f7211 */ /* 0x080fe200000f0eff */
[C---:B------:R-:W-:Y:S02]  /*4e40*/  IMAD R27, R0.reuse, 0x152, RZ ;  /* 0x00000152001b7824 */ /* 0x040fe400078e02ff */
[----:B------:R-:W-:Y:S01]  /*4e50*/  IMAD R18, R0, 0x15a, RZ ;  /* 0x0000015a00127824 */ /* 0x000fe200078e02ff */
[-C--:B------:R-:W-:Y:S01]  /*4e60*/  IADD3 R16, P1, R16, R2.reuse, RZ ;  /* 0x0000000210107210 */ /* 0x080fe20007f3e0ff */
[C---:B-1----:R-:W-:Y:S01]  /*4e70*/  IMAD R13, R0.reuse, 0x2b4, RZ ;  /* 0x000002b4000d7824 */ /* 0x042fe200078e02ff */
[----:B---3--:R0:W-:Y:S01]  /*4e80*/  STL [R1+0x794], R23 ;  /* 0x0007941701007387 */ /* 0x0081e20000100800 */
[----:B------:R-:W-:Y:S01]  /*4e90*/  IMAD R19, R0, 0xad, RZ ;  /* 0x000000ad00137824 */ /* 0x000fe200078e02ff */
[----:B------:R-:W-:Y:S02]  /*4ea0*/  LEA.HI.X.SX32 R17, R27, R3, 0x1, P1 ;  /* 0x000000031b117211 */ /* 0x000fe400008f0eff */
[----:B------:R-:W-:-:S03]  /*4eb0*/  IADD3 R12, P0, R18, R2, RZ ;  /* 0x00000002120c7210 */ /* 0x000fc60007f1e0ff */
[----:B------:R1:W2:Y:S04]  /*4ec0*/  LDG.E.U16 R21, [R16.64] ;  /* 0x0000000610157981 */ /* 0x0002a8000c1e1500 */
[----:B0-----:R0:W3:Y:S01]  /*4ed0*/  LDG.E.U16 R23, [R14.64] ;  /* 0x000000060e177981 */ /* 0x0010e2000c1e1500 */
[C---:B------:R-:W-:Y:S02]  /*4ee0*/  IMAD R27, R0.reuse, 0x162, RZ ;  /* 0x00000162001b7824 */ /* 0x040fe400078e02ff */
[----:B0-----:R-:W-:Y:S01]  /*4ef0*/  IMAD R15, R0, 0x2c4, RZ ;  /* 0x000002c4000f7824 */ /* 0x001fe200078e02ff */
[----:B------:R-:W-:Y:S02]  /*4f00*/  IADD3 R14, P1, R13, R2, RZ ;  /* 0x000000020d0e7210 */ /* 0x000fe40007f3e0ff */
[----:B------:R-:W-:-:S02]  /*4f10*/  LEA.HI.X.SX32 R13, R19, R3, 0x1, P0 ;  /* 0x00000003130d7211 */ /* 0x000fc400000f0eff */
[-C--:B-1----:R-:W-:Y:S01]  /*4f20*/  IADD3 R16, P2, R15, R2.reuse, RZ ;  /* 0x000000020f107210 */ /* 0x082fe20007f5e0ff */
[----:B------:R-:W-:Y:S01]  /*4f30*/  IMAD R19, R0, 0x16a, RZ ;  /* 0x0000016a00137824 */ /* 0x000fe200078e02ff */
[-C--:B------:R-:W-:Y:S01]  /*4f40*/  LEA.HI.X.SX32 R15, R18, R3.reuse, 0x1, P1 ;  /* 0x00000003120f7211 */ /* 0x080fe200008f0eff */
[----:B------:R0:W2:Y:S04]  /*4f50*/  LDG.E.U16 R5, [R12.64] ;  /* 0x000000060c057981 */ /* 0x0000a8000c1e1500 */
[----:B------:R1:W-:Y:S01]  /*4f60*/  STL [R1+0x790], R26 ;  /* 0x0007901a01007387 */ /* 0x0003e20000100800 */
[-C--:B------:R-:W-:Y:S01]  /*4f70*/  LEA.HI.X.SX32 R17, R27, R3.reuse, 0x1, P2 ;  /* 0x000000031b117211 */ /* 0x080fe200010f0eff */
[C---:B0-----:R-:W-:Y:S01]  /*4f80*/  IMAD R13, R0.reuse, 0xb5, RZ ;  /* 0x000000b5000d7824 */ /* 0x041fe200078e02ff */
[----:B------:R-:W-:Y:S01]  /*4f90*/  IADD3 R12, P0, R19, R2, RZ ;  /* 0x00000002130c7210 */ /* 0x000fe20007f1e0ff */
[----:B-1----:R0:W2:Y:S03]  /*4fa0*/  LDG.E.U16 R26, [R14.64] ;  /* 0x000000060e1a7981 */ /* 0x0020a6000c1e1500 */
[----:B------:R-:W-:Y:S01]  /*4fb0*/  LEA.HI.X.SX32 R13, R13, R3, 0x1, P0 ;  /* 0x000000030d0d7211 */ /* 0x000fe200000f0eff */
[----:B------:R1:W-:Y:S01]  /*4fc0*/  STL [R1+0x738], R25 ;  /* 0x0007381901007387 */ /* 0x0003e20000100800 */
[----:B0-----:R-:W-:-:S03]  /*4fd0*/  IMAD R14, R0, 0x2d4, RZ ;  /* 0x000002d4000e7824 */ /* 0x001fc600078e02ff */
[----:B-1----:R0:W2:Y:S02]  /*4fe0*/  LDG.E.U16 R25, [R16.64] ;  /* 0x0000000610197981 */ /* 0x0020a4000c1e1500 */
[----:B------:R-:W-:-:S04]  /*4ff0*/  IADD3 R14, P0, R14, R2, RZ ;  /* 0x000000020e0e7210 */ /* 0x000fc80007f1e0ff */
[----:B------:R-:W-:Y:S01]  /*5000*/  LEA.HI.X.SX32 R15, R19, R3, 0x1, P0 ;  /* 0x00000003130f7211 */ /* 0x000fe200000f0eff */
[----:B----4-:R1:W-:Y:S04]  /*5010*/  STL [R1+0x734], R24 ;  /* 0x0007341801007387 */ /* 0x0103e80000100800 */
[----:B------:R4:W-:Y:S04]  /*5020*/  STL [R1+0x78c], R22 ;  /* 0x00078c1601007387 */ /* 0x0009e80000100800 */
[----:B-1----:R1:W5:Y:S04]  /*5030*/  LDG.E.U16 R24, [R12.64] ;  /* 0x000000060c187981 */ /* 0x002368000c1e1500 */
[----:B----4-:R4:W5:Y:S01]  /*5040*/  LDG.E.U16 R22, [R14.64] ;  /* 0x000000060e167981 */ /* 0x010962000c1e1500 */
[----:B0-----:R-:W-:-:S02]  /*5050*/  IMAD R16, R0, 0x2e4, RZ ;  /* 0x000002e400107824 */ /* 0x001fc400078e02ff */
[C---:B------:R-:W-:Y:S02]  /*5060*/  IMAD R27, R0.reuse, 0x172, RZ ;  /* 0x00000172001b7824 */ /* 0x040fe400078e02ff */
[----:B------:R-:W-:Y:S01]  /*5070*/  IMAD R18, R0, 0x17a, RZ ;  /* 0x0000017a00127824 */ /* 0x000fe200078e02ff */
[-C--:B------:R-:W-:Y:S01]  /*5080*/  IADD3 R16, P1, R16, R2.reuse, RZ ;  /* 0x0000000210107210 */ /* 0x080fe20007f3e0ff */
[C---:B-1----:R-:W-:Y:S02]  /*5090*/  IMAD R13, R0.reuse, 0x2f4, RZ ;  /* 0x000002f4000d7824 */ /* 0x042fe400078e02ff */
[----:B------:R-:W-:Y:S01]  /*50a0*/  IMAD R19, R0, 0xbd, RZ ;  /* 0x000000bd00137824 */ /* 0x000fe200078e02ff */
[-C--:B------:R-:W-:Y:S02]  /*50b0*/  LEA.HI.X.SX32 R17, R27, R3.reuse, 0x1, P1 ;  /* 0x000000031b117211 */ /* 0x080fe400008f0eff */
[-C--:B------:R-:W-:Y:S01]  /*50c0*/  IADD3 R12, P0, R18, R2.reuse, RZ ;  /* 0x00000002120c7210 */ /* 0x080fe20007f1e0ff */
[C---:B----4-:R-:W-:Y:S01]  /*50d0*/  IMAD R15, R0.reuse, 0x304, RZ ;  /* 0x00000304000f7824 */ /* 0x050fe200078e02ff */
[----:B------:R-:W-:Y:S01]  /*50e0*/  IADD3 R14, P1, R13, R2, RZ ;  /* 0x000000020d0e7210 */ /* 0x000fe20007f3e0ff */
[----:B---3--:R0:W-:Y:S01]  /*50f0*/  STL [R1+0x730], R23 ;  /* 0x0007301701007387 */ /* 0x0081e20000100800 */
[----:B------:R-:W-:Y:S01]  /*5100*/  LEA.HI.X.SX32 R13, R19, R3, 0x1, P0 ;  /* 0x00000003130d7211 */ /* 0x000fe200000f0eff */
[----:B------:R-:W-:-:S02]  /*5110*/  IMAD R27, R0, 0x182, RZ ;  /* 0x00000182001b7824 */ /* 0x000fc400078e02ff */
[----:B--2---:R1:W-:Y:S04]  /*5120*/  STL [R1+0x72c], R21 ;  /* 0x00072c1501007387 */ /* 0x0043e80000100800 */
[----:B0-----:R0:W2:Y:S01]  /*5130*/  LDG.E.U16 R23, [R16.64] ;  /* 0x0000000610177981 */ /* 0x0010a2000c1e1500 */
[----:B------:R-:W-:-:S03]  /*5140*/  IMAD R19, R0, 0x18a, RZ ;  /* 0x0000018a00137824 */ /* 0x000fc600078e02ff */
[----:B-1----:R1:W3:Y:S01]  /*5150*/  LDG.E.U16 R21, [R12.64] ;  /* 0x000000060c157981 */ /* 0x0022e2000c1e1500 */
[-C--:B0-----:R-:W-:Y:S02]  /*5160*/  IADD3 R16, P2, R15, R2.reuse, RZ ;  /* 0x000000020f107210 */ /* 0x081fe40007f5e0ff */
[-C--:B------:R-:W-:Y:S02]  /*5170*/  LEA.HI.X.SX32 R15, R18, R3.reuse, 0x1, P1 ;  /* 0x00000003120f7211 */ /* 0x080fe400008f0eff */
[-C--:B------:R-:W-:Y:S01]  /*5180*/  LEA.HI.X.SX32 R17, R27, R3.reuse, 0x1, P2 ;  /* 0x000000031b117211 */ /* 0x080fe200010f0eff */
[----:B------:R0:W-:Y:S01]  /*5190*/  STL [R1+0x788], R5 ;  /* 0x0007880501007387 */ /* 0x0001e20000100800 */
[----:B-1----:R-:W-:Y:S01]  /*51a0*/  IMAD R13, R0, 0xc5, RZ ;  /* 0x000000c5000d7824 */ /* 0x002fe200078e02ff */
[----:B------:R-:W-:Y:S02]  /*51b0*/  IADD3 R12, P0, R19, R2, RZ ;  /* 0x00000002130c7210 */ /* 0x000fe40007f1e0ff */
[----:B------:R1:W-:Y:S04]  /*51c0*/  STL [R1+0x728], R26 ;  /* 0x0007281a01007387 */ /* 0x0003e80000100800 */
[----:B0-----:R0:W3:Y:S01]  /*51d0*/  LDG.E.U16 R5, [R14.64] ;  /* 0x000000060e057981 */ /* 0x0010e2000c1e1500 */
[----:B------:R-:W-:-:S03]  /*51e0*/  LEA.HI.X.SX32 R13, R13, R3, 0x1, P0 ;  /* 0x000000030d0d7211 */ /* 0x000fc600000f0eff */
[----:B-1----:R1:W3:Y:S01]  /*51f0*/  LDG.E.U16 R26, [R16.64] ;  /* 0x00000006101a7981 */ /* 0x0022e2000c1e1500 */
[C---:B0-----:R-:W-:Y:S02]  /*5200*/  IMAD R14, R0.reuse, 0x314, RZ ;  /* 0x00000314000e7824 */ /* 0x041fe400078e02ff */
[C---:B------:R-:W-:Y:S02]  /*5210*/  IMAD R27, R0.reuse, 0x192, RZ ;  /* 0x00000192001b7824 */ /* 0x040fe400078e02ff */
[----:B-1----:R-:W-:Y:S01]  /*5220*/  IMAD R16, R0, 0x324, RZ ;  /* 0x0000032400107824 */ /* 0x002fe200078e02ff */
[-C--:B------:R-:W-:Y:S01]  /*5230*/  IADD3 R14, P0, R14, R2.reuse, RZ ;  /* 0x000000020e0e7210 */ /* 0x080fe20007f1e0ff */
[----:B------:R0:W-:Y:S03]  /*5240*/  STL [R1+0x724], R25 ;  /* 0x0007241901007387 */ /* 0x0001e60000100800 */
[----:B------:R-:W-:-:S02]  /*5250*/  IADD3 R16, P1, R16, R2, RZ ;  /* 0x0000000210107210 */ /* 0x000fc40007f3e0ff */
[-C--:B------:R-:W-:Y:S02]  /*5260*/  LEA.HI.X.SX32 R15, R19, R3.reuse, 0x1, P0 ;  /* 0x00000003130f7211 */ /* 0x080fe400000f0eff */
[----:B------:R-:W-:Y:S01]  /*5270*/  LEA.HI.X.SX32 R17, R27, R3, 0x1, P1 ;  /* 0x000000031b117211 */ /* 0x000fe200008f0eff */
[----:B0-----:R0:W3:Y:S04]  /*5280*/  LDG.E.U16 R25, [R12.64] ;  /* 0x000000060c197981 */ /* 0x0010e8000c1e1500 */
[----:B-----5:R1:W-:Y:S04]  /*5290*/  STL [R1+0x784], R24 ;  /* 0x0007841801007387 */ /* 0x0203e80000100800 */
[----:B------:R5:W-:Y:S04]  /*52a0*/  STL [R1+0x720], R22 ;  /* 0x0007201601007387 */ /* 0x000be80000100800 */
[----:B-1----:R1:W4:Y:S04]  /*52b0*/  LDG.E.U16 R24, [R14.64] ;  /* 0x000000060e187981 */ /* 0x002328000c1e1500 */
[----:B-----5:R5:W4:Y:S01]  /*52c0*/  LDG.E.U16 R22, [R16.64] ;  /* 0x0000000610167981 */ /* 0x020b22000c1e1500 */
[----:B------:R-:W-:-:S02]  /*52d0*/  IMAD R18, R0, 0x19a, RZ ;  /* 0x0000019a00127824 */ /* 0x000fc400078e02ff */
[C---:B0-----:R-:W-:Y:S02]  /*52e0*/  IMAD R13, R0.reuse, 0x334, RZ ;  /* 0x00000334000d7824 */ /* 0x041fe400078e02ff */
[----:B------:R-:W-:Y:S01]  /*52f0*/  IMAD R19, R0, 0xcd, RZ ;  /* 0x000000cd00137824 */ /* 0x000fe200078e02ff */
[-C--:B------:R-:W-:Y:S01]  /*5300*/  IADD3 R12, P0, R18, R2.reuse, RZ ;  /* 0x00000002120c7210 */ /* 0x080fe20007f1e0ff */
[C---:B-1----:R-:W-:Y:S01]  /*5310*/  IMAD R15, R0.reuse, 0x344, RZ ;  /* 0x00000344000f7824 */ /* 0x042fe200078e02ff */
[-C--:B------:R-:W-:Y:S02]  /*5320*/  IADD3 R14, P1, R13, R2.reuse, RZ ;  /* 0x000000020d0e7210 */ /* 0x080fe40007f3e0ff */
[-C--:B------:R-:W-:Y:S01]  /*5330*/  LEA.HI.X.SX32 R13, R19, R3.reuse, 0x1, P0 ;  /* 0x00000003130d7211 */ /* 0x080fe200000f0eff */
[C---:B------:R-:W-:Y:S01]  /*5340*/  IMAD R27, R0.reuse, 0x1a2, RZ ;  /* 0x000001a2001b7824 */ /* 0x040fe200078e02ff */
[----:B-----5:R-:W-:Y:S01]  /*5350*/  IADD3 R16, P2, R15, R2, RZ ;  /* 0x000000020f107210 */ /* 0x020fe20007f5e0ff */
[----:B------:R-:W-:Y:S01]  /*5360*/  IMAD R19, R0, 0x1aa, RZ ;  /* 0x000001aa00137824 */ /* 0x000fe200078e02ff */
[-C--:B------:R-:W-:Y:S01]  /*5370*/  LEA.HI.X.SX32 R15, R18, R3.reuse, 0x1, P1 ;  /* 0x00000003120f7211 */ /* 0x080fe200008f0eff */
[----:B--2---:R0:W-:Y:S01]  /*5380*/  STL [R1+0x71c], R23 ;  /* 0x00071c1701007387 */ /* 0x0041e20000100800 */
[----:B------:R-:W-:-:S03]  /*5390*/  LEA.HI.X.SX32 R17, R27, R3, 0x1, P2 ;  /* 0x000000031b117211 */ /* 0x000fc600010f0eff */
[----:B---3--:R1:W-:Y:S04]  /*53a0*/  STL [R1+0x780], R21 ;  /* 0x0007801501007387 */ /* 0x0083e80000100800 */
[----:B0-----:R0:W2:Y:S04]  /*53b0*/  LDG.E.U16 R23, [R12.64] ;  /* 0x000000060c177981 */ /* 0x0010a8000c1e1500 */
[----:B-1----:R1:W3:Y:S01]  /*53c0*/  LDG.E.U16 R21, [R14.64] ;  /* 0x000000060e157981 */ /* 0x0022e2000c1e1500 */
[C---:B0-----:R-:W-:Y:S01]  /*53d0*/  IMAD R13, R0.reuse, 0xd5, RZ ;  /* 0x000000d5000d7824 */ /* 0x041fe200078e02ff */
[-C--:B------:R-:W-:Y:S01]  /*53e0*/  IADD3 R12, P0, R19, R2.reuse, RZ ;  /* 0x00000002130c7210 */ /* 0x080fe20007f1e0ff */
[C---:B-1----:R-:W-:Y:S01]  /*53f0*/  IMAD R14, R0.reuse, 0x354, RZ ;  /* 0x00000354000e7824 */ /* 0x042fe200078e02ff */
[----:B------:R0:W-:Y:S02]  /*5400*/  STL [R1+0x718], R5 ;  /* 0x0007180501007387 */ /* 0x0001e40000100800 */
[-C--:B------:R-:W-:Y:S01]  /*5410*/  LEA.HI.X.SX32 R13, R13, R3.reuse, 0x1, P0 ;  /* 0x000000030d0d7211 */ /* 0x080fe200000f0eff */
[----:B------:R-:W-:Y:S01]  /*5420*/  IMAD R18, R0, 0x1ba, RZ ;  /* 0x000001ba00127824 */ /* 0x000fe200078e02ff */
[----:B------:R-:W-:Y:S01]  /*5430*/  IADD3 R14, P0, R14, R2, RZ ;  /* 0x000000020e0e7210 */ /* 0x000fe20007f1e0ff */
[C---:B------:R-:W-:Y:S01]  /*5440*/  IMAD R27, R0.reuse, 0x1b2, RZ ;  /* 0x000001b2001b7824 */ /* 0x040fe200078e02ff */
[----:B------:R1:W-:Y:S04]  /*5450*/  STL [R1+0x714], R26 ;  /* 0x0007141a01007387 */ /* 0x0003e80000100800 */
[----:B0-----:R0:W5:Y:S01]  /*5460*/  LDG.E.U16 R5, [R16.64] ;  /* 0x0000000610057981 */ /* 0x001162000c1e1500 */
[----:B------:R-:W-:Y:S01]  /*5470*/  LEA.HI.X.SX32 R15, R19, R3, 0x1, P0 ;  /* 0x00000003130f7211 */ /* 0x000fe200000f0eff */
[----:B------:R-:W-:-:S02]  /*5480*/  IMAD R19, R0, 0xdd, RZ ;  /* 0x000000dd00137824 */ /* 0x000fc400078e02ff */
[----:B-1----:R1:W5:Y:S01]  /*5490*/  LDG.E.U16 R26, [R12.64] ;  /* 0x000000060c1a7981 */ /* 0x002362000c1e1500 */
[----:B0-----:R-:W-:-:S05]  /*54a0*/  IMAD R16, R0, 0x364, RZ ;  /* 0x0000036400107824 */ /* 0x001fca00078e02ff */
[-C--:B------:R-:W-:Y:S01]  /*54b0*/  IADD3 R16, P1, R16, R2.reuse, RZ ;  /* 0x0000000210107210 */ /* 0x080fe20007f3e0ff */
[----:B-1----:R-:W-:Y:S01]  /*54c0*/  IMAD R13, R0, 0x374, RZ ;  /* 0x00000374000d7824 */ /* 0x002fe200078e02ff */
[----:B------:R-:W-:Y:S01]  /*54d0*/  IADD3 R12, P0, R18, R2, RZ ;  /* 0x00000002120c7210 */ /* 0x000fe20007f1e0ff */
[----:B------:R0:W-:Y:S01]  /*54e0*/  STL [R1+0x77c], R25 ;  /* 0x00077c1901007387 */ /* 0x0001e20000100800 */
[----:B------:R-:W-:-:S03]  /*54f0*/  LEA.HI.X.SX32 R17, R27, R3, 0x1, P1 ;  /* 0x000000031b117211 */ /* 0x000fc600008f0eff */
[----:B0-----:R0:W5:Y:S02]  /*5500*/  LDG.E.U16 R25, [R14.64] ;  /* 0x000000060e197981 */ /* 0x001164000c1e1500 */
[----:B0-----:R-:W-:Y:S02]  /*5510*/  IADD3 R14, P1, R13, R2, RZ ;  /* 0x000000020d0e7210 */ /* 0x001fe40007f3e0ff */
[----:B------:R-:W-:Y:S01]  /*5520*/  LEA.HI.X.SX32 R13, R19, R3, 0x1, P0 ;  /* 0x00000003130d7211 */ /* 0x000fe200000f0eff */
[----:B----4-:R0:W-:Y:S04]  /*5530*/  STL [R1+0x710], R24 ;  /* 0x0007101801007387 */ /* 0x0101e80000100800 */
[----:B------:R1:W-:Y:S04]  /*5540*/  STL [R1+0x70c], R22 ;  /* 0x00070c1601007387 */ /* 0x0003e80000100800 */
[----:B0-----:R0:W4:Y:S04]  /*5550*/  LDG.E.U16 R24, [R16.64] ;  /* 0x0000000610187981 */ /* 0x001128000c1e1500 */
[----:B-1----:R1:W4:Y:S01]  /*5560*/  LDG.E.U16 R22, [R12.64] ;  /* 0x000000060c167981 */ /* 0x002322000c1e1500 */
[----:B------:R-:W-:-:S02]  /*5570*/  IMAD R15, R0, 0x384, RZ ;  /* 0x00000384000f7824 */ /* 0x000fc400078e02ff */
[----:B------:R-:W-:-:S03]  /*5580*/  IMAD R27, R0, 0x1c2, RZ ;  /* 0x000001c2001b7824 */ /* 0x000fc600078e02ff */
[-C--:B0-----:R-:W-:Y:S01]  /*5590*/  IADD3 R16, P2, R15, R2.reuse, RZ ;  /* 0x000000020f107210 */ /* 0x081fe20007f5e0ff */
[----:B------:R-:W-:Y:S01]  /*55a0*/  IMAD R19, R0, 0x1ca, RZ ;  /* 0x000001ca00137824 */ /* 0x000fe200078e02ff */
[-C--:B------:R-:W-:Y:S01]  /*55b0*/  LEA.HI.X.SX32 R15, R18, R3.reuse, 0x1, P1 ;  /* 0x00000003120f7211 */ /* 0x080fe200008f0eff */
[C---:B-1----:R-:W-:Y:S01]  /*55c0*/  IMAD R13, R0.reuse, 0xe5, RZ ;  /* 0x000000e5000d7824 */ /* 0x042fe200078e02ff */
[-C--:B------:R-:W-:Y:S02]  /*55d0*/  LEA.HI.X.SX32 R17, R27, R3.reuse, 0x1, P2 ;  /* 0x000000031b117211 */ /* 0x080fe400010f0eff */
[----:B------:R-:W-:Y:S01]  /*55e0*/  IADD3 R12, P0, R19, R2, RZ ;  /* 0x00000002130c7210 */ /* 0x000fe20007f1e0ff */
[----:B--2---:R0:W-:Y:S03]  /*55f0*/  STL [R1+0x778], R23 ;  /* 0x0007781701007387 */ /* 0x0041e60000100800 */
[----:B------:R-:W-:Y:S01]  /*5600*/  LEA.HI.X.SX32 R13, R13, R3, 0x1, P0 ;  /* 0x000000030d0d7211 */ /* 0x000fe200000f0eff */
[----:B---3--:R1:W-:Y:S04]  /*5610*/  STL [R1+0x708], R21 ;  /* 0x0007081501007387 */ /* 0x0083e80000100800 */
[----:B0-----:R0:W2:Y:S04]  /*5620*/  LDG.E.U16 R23, [R14.64] ;  /* 0x000000060e177981 */ /* 0x0010a8000c1e1500 */
[----:B-1----:R1:W3:Y:S01]  /*5630*/  LDG.E.U16 R21, [R16.64] ;  /* 0x0000000610157981 */ /* 0x0022e2000c1e1500 */
[----:B0-----:R-:W-:-:S02]  /*5640*/  IMAD R14, R0, 0x394, RZ ;  /* 0x00000394000e7824 */ /* 0x001fc400078e02ff */
[----:B------:R-:W-:-:S03]  /*5650*/  IMAD R15, R0, 0x3a4, RZ ;  /* 0x000003a4000f7824 */ /* 0x000fc600078e02ff */
[-C--:B-1----:R-:W-:Y:S01]  /*5660*/  IADD3 R16, P0, R14, R2.reuse, RZ ;  /* 0x000000020e107210 */ /* 0x082fe20007f1e0ff */
[C---:B------:R-:W-:Y:S01]  /*5670*/  IMAD R27, R0.reuse, 0x1d2, RZ ;  /* 0x000001d2001b7824 */ /* 0x040fe200078e02ff */
[----:B-----5:R0:W-:Y:S01]  /*5680*/  STL [R1+0x704], R5 ;  /* 0x0007040501007387 */ /* 0x0201e20000100800 */
[----:B------:R-:W-:Y:S02]  /*5690*/  IADD3 R14, P1, R15, R2, RZ ;  /* 0x000000020f0e7210 */ /* 0x000fe40007f3e0ff */
[-C--:B------:R-:W-:Y:S01]  /*56a0*/  LEA.HI.X.SX32 R17, R19, R3.reuse, 0x1, P0 ;  /* 0x0000000313117211 */ /* 0x080fe200000f0eff */
[----:B------:R-:W-:Y:S01]  /*56b0*/  IMAD R18, R0, 0x1da, RZ ;  /* 0x000001da00127824 */ /* 0x000fe200078e02ff */
[----:B------:R1:W-:Y:S01]  /*56c0*/  STL [R1+0x770], R26 ;  /* 0x0007701a01007387 */ /* 0x0003e20000100800 */
[----:B------:R-:W-:-:S03]  /*56d0*/  LEA.HI.X.SX32 R15, R27, R3, 0x1, P1 ;  /* 0x000000031b0f7211 */ /* 0x000fc600008f0eff */
[----:B0-----:R0:W5:Y:S01]  /*56e0*/  LDG.E.U16 R5, [R12.64] ;  /* 0x000000060c057981 */ /* 0x001162000c1e1500 */
[----:B------:R-:W-:-:S03]  /*56f0*/  IMAD R19, R0, 0xed, RZ ;  /* 0x000000ed00137824 */ /* 0x000fc600078e02ff */
[----:B-1----:R1:W5:Y:S01]  /*5700*/  LDG.E.U16 R26, [R16.64] ;  /* 0x00000006101a7981 */ /* 0x002362000c1e1500 */
[----:B0-----:R-:W-:Y:S01]  /*5710*/  IMAD R13, R0, 0x3b4, RZ ;  /* 0x000003b4000d7824 */ /* 0x001fe200078e02ff */
[----:B------:R-:W-:Y:S01]  /*5720*/  IADD3 R12, P0, R18, R2, RZ ;  /* 0x00000002120c7210 */ /* 0x000fe20007f1e0ff */
[----:B-1----:R-:W-:-:S03]  /*5730*/  IMAD R17, R0, 0x3c4, RZ ;  /* 0x000003c400117824 */ /* 0x002fc600078e02ff */
[----:B------:R-:W-:Y:S01]  /*5740*/  IADD3 R16, P1, R13, R2, RZ ;  /* 0x000000020d107210 */ /* 0x000fe20007f3e0ff */
[----:B------:R0:W-:Y:S01]  /*5750*/  STL [R1+0x700], R25 ;  /* 0x0007001901007387 */ /* 0x0001e20000100800 */
[----:B------:R-:W-:-:S05]  /*5760*/  LEA.HI.X.SX32 R13, R19, R3, 0x1, P0 ;  /* 0x00000003130d7211 */ /* 0x000fca00000f0eff */
[----:B------:R1:W5:Y:S04]  /*5770*/  LDG.E.U16 R28, [R12.64] ;  /* 0x000000060c1c7981 */ /* 0x000368000c1e1500 */
[----:B0-----:R0:W5:Y:S02]  /*5780*/  LDG.E.U16 R25, [R14.64] ;  /* 0x000000060e197981 */ /* 0x001164000c1e1500 */
[----:B0-----:R-:W-:Y:S02]  /*5790*/  IADD3 R14, P2, R17, R2, RZ ;  /* 0x00000002110e7210 */ /* 0x001fe40007f5e0ff */
[----:B------:R-:W-:Y:S01]  /*57a0*/  LEA.HI.X.SX32 R17, R18, R3, 0x1, P1 ;  /* 0x0000000312117211 */ /* 0x000fe200008f0eff */
[----:B----4-:R-:W-:Y:S04]  /*57b0*/  STL [R1+0x6fc], R24 ;  /* 0x0006fc1801007387 */ /* 0x010fe80000100800 */
[----:B------:R0:W-:Y:S04]  /*57c0*/  STL [R1+0x76c], R22 ;  /* 0x00076c1601007387 */ /* 0x0001e80000100800 */
[----:B0-----:R0:W4:Y:S01]  /*57d0*/  LDG.E.U16 R22, [R16.64] ;  /* 0x0000000610167981 */ /* 0x001122000c1e1500 */
[----:B------:R-:W-:-:S02]  /*57e0*/  IMAD R27, R0, 0x1e2, RZ ;  /* 0x000001e2001b7824 */ /* 0x000fc400078e02ff */
[C---:B------:R-:W-:Y:S02]  /*57f0*/  IMAD R19, R0.reuse, 0x1ea, RZ ;  /* 0x000001ea00137824 */ /* 0x040fe400078e02ff */
[C---:B-1----:R-:W-:Y:S01]  /*5800*/  IMAD R13, R0.reuse, 0xf5, RZ ;  /* 0x000000f5000d7824 */ /* 0x042fe200078e02ff */
[-C--:B------:R-:W-:Y:S02]  /*5810*/  LEA.HI.X.SX32 R15, R27, R3.reuse, 0x1, P2 ;  /* 0x000000031b0f7211 */ /* 0x080fe400010f0eff */
[----:B------:R-:W-:Y:S01]  /*5820*/  IADD3 R12, P0, R19, R2, RZ ;  /* 0x00000002130c7210 */ /* 0x000fe20007f1e0ff */
[C---:B0-----:R-:W-:Y:S02]  /*5830*/  IMAD R16, R0.reuse, 0x3d4, RZ ;  /* 0x000003d400107824 */ /* 0x041fe400078e02ff */
[----:B------:R0:W4:Y:S01]  /*5840*/  LDG.E.U16 R24, [R14.64] ;  /* 0x000000060e187981 */ /* 0x000122000c1e1500 */
[----:B------:R-:W-:Y:S01]  /*5850*/  LEA.HI.X.SX32 R13, R13, R3, 0x1, P0 ;  /* 0x000000030d0d7211 */ /* 0x000fe200000f0eff */
[----:B------:R-:W-:-:S02]  /*5860*/  IMAD R17, R0, 0x3e4, RZ ;  /* 0x000003e400117824 */ /* 0x000fc400078e02ff */
[----:B------:R-:W-:Y:S01]  /*5870*/  IMAD R27, R0, 0x1f2, RZ ;  /* 0x000001f2001b7824 */ /* 0x000fe200078e02ff */
[-C--:B0-----:R-:W-:Y:S01]  /*5880*/  IADD3 R14, P0, R16, R2.reuse, RZ ;  /* 0x00000002100e7210 */ /* 0x081fe20007f1e0ff */
[----:B--2---:R0:W-:Y:S01]  /*5890*/  STL [R1+0x6f8], R23 ;  /* 0x0006f81701007387 */ /* 0x0041e20000100800 */
[----:B------:R-:W-:Y:S02]  /*58a0*/  IADD3 R16, P1, R17, R2, RZ ;  /* 0x0000000211107210 */ /* 0x000fe40007f3e0ff */
[-C--:B------:R-:W-:Y:S01]  /*58b0*/  LEA.HI.X.SX32 R15, R19, R3.reuse, 0x1, P0 ;  /* 0x00000003130f7211 */ /* 0x080fe200000f0eff */
[----:B---3--:R1:W-:Y:S01]  /*58c0*/  STL [R1+0x6f4], R21 ;  /* 0x0006f41501007387 */ /* 0x0083e20000100800 */
[C---:B------:R-:W-:Y:S01]  /*58d0*/  IMAD R18, R0.reuse, 0x1fa, RZ ;  /* 0x000001fa00127824 */ /* 0x040fe200078e02ff */
[----:B------:R-:W-:Y:S01]  /*58e0*/  LEA.HI.X.SX32 R17, R27, R3, 0x1, P1 ;  /* 0x000000031b117211 */ /* 0x000fe200008f0eff */
[C---:B------:R-:W-:Y:S01]  /*58f0*/  IMAD R19, R0.reuse, 0xfd, RZ ;  /* 0x000000fd00137824 */ /* 0x040fe200078e02ff */
[----:B0-----:R0:W2:Y:S04]  /*5900*/  LDG.E.U16 R23, [R14.64] ;  /* 0x000000060e177981 */ /* 0x0010a8000c1e1500 */
[----:B-1----:R1:W3:Y:S01]  /*5910*/  LDG.E.U16 R21, [R12.64] ;  /* 0x000000060c157981 */ /* 0x0022e2000c1e1500 */
[----:B------:R-:W-:-:S03]  /*5920*/  IMAD R27, R0, 0x82, RZ ;  /* 0x00000082001b7824 */ /* 0x000fc600078e02ff */
[----:B-----5:R5:W-:Y:S01]  /*5930*/  STL [R1+0x768], R5 ;  /* 0x0007680501007387 */ /* 0x020be20000100800 */
[----:B-1----:R-:W-:Y:S01]  /*5940*/  IMAD R13, R0, 0x3f4, RZ ;  /* 0x000003f4000d7824 */ /* 0x002fe200078e02ff */
[-C--:B------:R-:W-:Y:S02]  /*5950*/  IADD3 R12, P0, R18, R2.reuse, RZ ;  /* 0x00000002120c7210 */ /* 0x080fe40007f1e0ff */
[----:B------:R1:W-:Y:S01]  /*5960*/  STL [R1+0x6f0], R26 ;  /* 0x0006f01a01007387 */ /* 0x0003e20000100800 */
[----:B-----5:R-:W-:Y:S01]  /*5970*/  IMAD R5, R0, 0x104, RZ ;  /* 0x0000010400057824 */ /* 0x020fe200078e02ff */
[----:B0-----:R-:W-:Y:S02]  /*5980*/  IADD3 R14, P2, R13, R2, RZ ;  /* 0x000000020d0e7210 */ /* 0x001fe40007f5e0ff */
[-C--:B------:R-:W-:Y:S01]  /*5990*/  LEA.HI.X.SX32 R13, R19, R3.reuse, 0x1, P0 ;  /* 0x00000003130d7211 */ /* 0x080fe200000f0eff */
[----:B-1----:R0:W2:Y:S01]  /*59a0*/  LDG.E.U16 R26, [R16.64] ;  /* 0x00000006101a7981 */ /* 0x0020a2000c1e1500 */
[----:B------:R-:W-:-:S02]  /*59b0*/  LEA.HI.X.SX32 R15, R18, R3, 0x1, P2 ;  /* 0x00000003120f7211 */ /* 0x000fc400010f0eff */
[----:B0-----:R-:W-:Y:S01]  /*59c0*/  IADD3 R16, P1, R5, R2, RZ ;  /* 0x0000000205107210 */ /* 0x001fe20007f3e0ff */
[----:B------:R0:W-:Y:S03]  /*59d0*/  STL [R1+0x6ec], R25 ;  /* 0x0006ec1901007387 */ /* 0x0001e60000100800 */
[----:B------:R-:W-:Y:S01]  /*59e0*/  LEA.HI.X.SX32 R17, R27, R3, 0x1, P1 ;  /* 0x000000031b117211 */ /* 0x000fe200008f0eff */
[----:B------:R1:W-:Y:S04]  /*59f0*/  STL [R1+0x764], R28 ;  /* 0x0007641c01007387 */ /* 0x0003e80000100800 */
[----:B0-----:R0:W2:Y:S04]  /*5a00*/  LDG.E.U16 R25, [R12.64] ;  /* 0x000000060c197981 */ /* 0x0010a8000c1e1500 */
[----:B-1----:R1:W2:Y:S04]  /*5a10*/  LDG.E.U16 R28, [R14.64] ;  /* 0x000000060e1c7981 */ /* 0x0022a8000c1e1500 */
[----:B----4-:R4:W-:Y:S04]  /*5a20*/  STL [R1+0x6e8], R22 ;  /* 0x0006e81601007387 */ /* 0x0109e80000100800 */
[----:B----4-:R4:W5:Y:S01]  /*5a30*/  LDG.E.U16 R22, [R16.64] ;  /* 0x0000000610167981 */ /* 0x010962000c1e1500 */
[----:B------:R-:W-:-:S02]  /*5a40*/  IMAD R19, R0, 0x8a, RZ ;  /* 0x0000008a00137824 */ /* 0x000fc400078e02ff */
[C---:B0-----:R-:W-:Y:S02]  /*5a50*/  IMAD R13, R0.reuse, 0x45, RZ ;  /* 0x00000045000d7824 */ /* 0x041fe400078e02ff */
[C---:B------:R-:W-:Y:S01]  /*5a60*/  IMAD R18, R0.reuse, 0x114, RZ ;  /* 0x0000011400127824 */ /* 0x040fe200078e02ff */
[----:B------:R-:W-:Y:S01]  /*5a70*/  IADD3 R12, P0, R19, R2, RZ ;  /* 0x00000002130c7210 */ /* 0x000fe20007f1e0ff */
[----:B------:R-:W-:-:S03]  /*5a80*/  IMAD R5, R0, 0x124, RZ ;  /* 0x0000012400057824 */ /* 0x000fc600078e02ff */
[-C--:B------:R-:W-:Y:S02]  /*5a90*/  LEA.HI.X.SX32 R13, R13, R3.reuse, 0x1, P0 ;  /* 0x000000030d0d7211 */ /* 0x080fe400000f0eff */
[-C--:B-1----:R-:W-:Y:S01]  /*5aa0*/  IADD3 R14, P0, R18, R2.reuse, RZ ;  /* 0x00000002120e7210 */ /* 0x082fe20007f1e0ff */
[C---:B------:R-:W-:Y:S01]  /*5ab0*/  IMAD R27, R0.reuse, 0x92, RZ ;  /* 0x00000092001b7824 */ /* 0x040fe200078e02ff */
[----:B----4-:R-:W-:Y:S01]  /*5ac0*/  IADD3 R16, P1, R5, R2, RZ ;  /* 0x0000000205107210 */ /* 0x010fe20007f3e0ff */
[----:B------:R-:W-:Y:S01]  /*5ad0*/  IMAD R18, R0, 0x9a, RZ ;  /* 0x0000009a00127824 */ /* 0x000fe200078e02ff */
[-C--:B------:R-:W-:Y:S01]  /*5ae0*/  LEA.HI.X.SX32 R15, R19, R3.reuse, 0x1, P0 ;  /* 0x00000003130f7211 */ /* 0x080fe200000f0eff */
[----:B------:R0:W4:Y:S01]  /*5af0*/  LDG.E.U16 R29, [R12.64] ;  /* 0x000000060c1d7981 */ /* 0x000122000c1e1500 */
[----:B------:R-:W-:-:S03]  /*5b00*/  LEA.HI.X.SX32 R17, R27, R3, 0x1, P1 ;  /* 0x000000031b117211 */ /* 0x000fc600008f0eff */
[----:B------:R1:W-:Y:S01]  /*5b10*/  STL [R1+0x6e4], R24 ;  /* 0x0006e41801007387 */ /* 0x0003e20000100800 */
[----:B0-----:R-:W-:Y:S01]  /*5b20*/  IMAD R13, R0, 0x4d, RZ ;  /* 0x0000004d000d7824 */ /* 0x001fe200078e02ff */
[----:B------:R-:W-:Y:S02]  /*5b30*/  IADD3 R12, P0, R18, R2, RZ ;  /* 0x00000002120c7210 */ /* 0x000fe40007f1e0ff */
[----:B---3--:R0:W-:Y:S04]  /*5b40*/  STL [R1+0x760], R21 ;  /* 0x0007601501007387 */ /* 0x0081e80000100800 */
[----:B-1----:R1:W3:Y:S01]  /*5b50*/  LDG.E.U16 R24, [R14.64] ;  /* 0x000000060e187981 */ /* 0x0022e2000c1e1500 */
[----:B------:R-:W-:Y:S01]  /*5b60*/  LEA.HI.X.SX32 R13, R13, R3, 0x1, P0 ;  /* 0x000000030d0d7211 */ /* 0x000fe200000f0eff */
[----:B------:R-:W-:-:S02]  /*5b70*/  IMAD R5, R0, 0x144, RZ ;  /* 0x0000014400057824 */ /* 0x000fc400078e02ff */
[----:B--2---:R2:W-:Y:S01]  /*5b80*/  STL [R1+0x6e0], R23 ;  /* 0x0006e01701007387 */ /* 0x0045e20000100800 */
[C---:B0-----:R-:W-:Y:S02]  /*5b90*/  IMAD R21, R0.reuse, 0x134, RZ ;  /* 0x0000013400157824 */ /* 0x041fe400078e02ff */
[C---:B------:R-:W-:Y:S01]  /*5ba0*/  IMAD R19, R0.reuse, 0xaa, RZ ;  /* 0x000000aa00137824 */ /* 0x040fe200078e02ff */
[----:B--2---:R0:W3:Y:S02]  /*5bb0*/  LDG.E.U16 R23, [R16.64] ;  /* 0x0000000610177981 */ /* 0x0040e4000c1e1500 */
[----:B-1----:R-:W-:Y:S01]  /*5bc0*/  IADD3 R14, P1, R21, R2, RZ ;  /* 0x00000002150e7210 */ /* 0x002fe20007f3e0ff */
[----:B------:R-:W-:Y:S01]  /*5bd0*/  IMAD R27, R0, 0xa2, RZ ;  /* 0x000000a2001b7824 */ /* 0x000fe200078e02ff */
[----:B------:R1:W-:Y:S02]  /*5be0*/  STL [R1+0x6dc], R26 ;  /* 0x0006dc1a01007387 */ /* 0x0003e40000100800 */
[----:B------:R-:W-:-:S02]  /*5bf0*/  LEA.HI.X.SX32 R15, R18, R3, 0x1, P1 ;  /* 0x00000003120f7211 */ /* 0x000fc400008f0eff */
[-C--:B0-----:R-:W-:Y:S01]  /*5c00*/  IADD3 R16, P2, R5, R2.reuse, RZ ;  /* 0x0000000205107210 */ /* 0x081fe20007f5e0ff */
[----:B-1----:R0:W3:Y:S03]  /*5c10*/  LDG.E.U16 R26, [R12.64] ;  /* 0x000000060c1a7981 */ /* 0x0020e6000c1e1500 */
[-C--:B------:R-:W-:Y:S01]  /*5c20*/  LEA.HI.X.SX32 R17, R27, R3.reuse, 0x1, P2 ;  /* 0x000000031b117211 */ /* 0x080fe200010f0eff */
[C---:B0-----:R-:W-:Y:S01]  /*5c30*/  IMAD R13, R0.reuse, 0x55, RZ ;  /* 0x00000055000d7824 */ /* 0x041fe200078e02ff */
[----:B------:R-:W-:Y:S01]  /*5c40*/  IADD3 R12, P0, R19, R2, RZ ;  /* 0x00000002130c7210 */ /* 0x000fe20007f1e0ff */
[----:B------:R0:W-:Y:S03]  /*5c50*/  STL [R1+0x75c], R25 ;  /* 0x00075c1901007387 */ /* 0x0001e60000100800 */
[----:B------:R-:W-:Y:S01]  /*5c60*/  LEA.HI.X.SX32 R13, R13, R3, 0x1, P0 ;  /* 0x000000030d0d7211 */ /* 0x000fe200000f0eff */
[----:B------:R1:W-:Y:S04]  /*5c70*/  STL [R1+0x6d8], R28 ;  /* 0x0006d81c01007387 */ /* 0x0003e80000100800 */
[----:B0-----:R0:W3:Y:S04]  /*5c80*/  LDG.E.U16 R25, [R14.64] ;  /* 0x000000060e197981 */ /* 0x0010e8000c1e1500 */
[----:B-1----:R1:W3:Y:S04]  /*5c90*/  LDG.E.U16 R28, [R16.64] ;  /* 0x00000006101c7981 */ /* 0x0022e8000c1e1500 */
[----:B-----5:R5:W-:Y:S04]  /*5ca0*/  STL [R1+0x6d4], R22 ;  /* 0x0006d41601007387 */ /* 0x020be80000100800 */
[----:B-----5:R5:W2:Y:S01]  /*5cb0*/  LDG.E.U16 R22, [R12.64] ;  /* 0x000000060c167981 */ /* 0x020aa2000c1e1500 */
[----:B------:R-:W-:-:S02]  /*5cc0*/  IMAD R18, R0, 0x154, RZ ;  /* 0x0000015400127824 */ /* 0x000fc400078e02ff */
[C---:B------:R-:W-:Y:S02]  /*5cd0*/  IMAD R5, R0.reuse, 0x164, RZ ;  /* 0x0000016400057824 */ /* 0x040fe400078e02ff */
[----:B------:R-:W-:Y:S01]  /*5ce0*/  IMAD R27, R0, 0xb2, RZ ;  /* 0x000000b2001b7824 */ /* 0x000fe200078e02ff */
[-C--:B0-----:R-:W-:Y:S01]  /*5cf0*/  IADD3 R14, P0, R18, R2.reuse, RZ ;  /* 0x00000002120e7210 */ /* 0x081fe20007f1e0ff */
[C---:B------:R-:W-:Y:S01]  /*5d00*/  IMAD R18, R0.reuse, 0xba, RZ ;  /* 0x000000ba00127824 */ /* 0x040fe200078e02ff */
[-C--:B-1----:R-:W-:Y:S02]  /*5d10*/  IADD3 R16, P1, R5, R2.reuse, RZ ;  /* 0x0000000205107210 */ /* 0x082fe40007f3e0ff */
[-C--:B------:R-:W-:Y:S01]  /*5d20*/  LEA.HI.X.SX32 R15, R19, R3.reuse, 0x1, P0 ;  /* 0x00000003130f7211 */ /* 0x080fe200000f0eff */
[----:B-----5:R-:W-:Y:S01]  /*5d30*/  IMAD R13, R0, 0x5d, RZ ;  /* 0x0000005d000d7824 */ /* 0x020fe200078e02ff */
[----:B------:R-:W-:Y:S01]  /*5d40*/  IADD3 R12, P0, R18, R2, RZ ;  /* 0x00000002120c7210 */ /* 0x000fe20007f1e0ff */
[C---:B------:R-:W-:Y:S01]  /*5d50*/  IMAD R21, R0.reuse, 0x174, RZ ;  /* 0x0000017400157824 */ /* 0x040fe200078e02ff */
[-C--:B------:R-:W-:Y:S01]  /*5d60*/  LEA.HI.X.SX32 R17, R27, R3.reuse, 0x1, P1 ;  /* 0x000000031b117211 */ /* 0x080fe200008f0eff */
[C---:B------:R-:W-:Y:S01]  /*5d70*/  IMAD R5, R0.reuse, 0x184, RZ ;  /* 0x0000018400057824 */ /* 0x040fe200078e02ff */
[----:B----4-:R-:W-:Y:S01]  /*5d80*/  STL [R1+0x758], R29 ;  /* 0x0007581d01007387 */ /* 0x010fe20000100800 */
[----:B------:R-:W-:Y:S01]  /*5d90*/  LEA.HI.X.SX32 R13, R13, R3, 0x1, P0 ;  /* 0x000000030d0d7211 */ /* 0x000fe200000f0eff */
[----:B------:R-:W-:-:S02]  /*5da0*/  IMAD R19, R0, 0xca, RZ ;  /* 0x000000ca00137824 */ /* 0x000fc400078e02ff */
[----:B------:R0:W4:Y:S04]  /*5db0*/  LDG.E.U16 R27, [R14.64] ;  /* 0x000000060e1b7981 */ /* 0x000128000c1e1500 */
[----:B---3--:R1:W-:Y:S01]  /*5dc0*/  STL [R1+0x6d0], R24 ;  /* 0x0006d01801007387 */ /* 0x0083e20000100800 */
[----:B0-----:R-:W-:-:S03]  /*5dd0*/  IADD3 R14, P1, R21, R2, RZ ;  /* 0x00000002150e7210 */ /* 0x001fc60007f3e0ff */
[----:B-1----:R0:W3:Y:S01]  /*5de0*/  LDG.E.U16 R24, [R16.64] ;  /* 0x0000000610187981 */ /* 0x0020e2000c1e1500 */
[----:B------:R-:W-:-:S03]  /*5df0*/  LEA.HI.X.SX32 R15, R18, R3, 0x1, P1 ;  /* 0x00000003120f7211 */ /* 0x000fc600008f0eff */
[----:B------:R1:W-:Y:S04]  /*5e00*/  STL [R1+0x6cc], R23 ;  /* 0x0006cc1701007387 */ /* 0x0003e80000100800 */
[----:B------:R5:W3:Y:S01]  /*5e10*/  LDG.E.U16 R21, [R14.64] ;  /* 0x000000060e157981 */ /* 0x000ae2000c1e1500 */
[----:B0-----:R-:W-:-:S03]  /*5e20*/  IADD3 R16, P2, R5, R2, RZ ;  /* 0x0000000205107210 */ /* 0x001fc60007f5e0ff */
[----:B-1----:R0:W3:Y:S01]  /*5e30*/  LDG.E.U16 R23, [R12.64] ;  /* 0x000000060c177981 */ /* 0x0020e2000c1e1500 */
[----:B------:R-:W-:Y:S01]  /*5e40*/  LEA.HI.X.SX32 R17, R11, R3, 0x1, P2 ;  /* 0x000000030b117211 */ /* 0x000fe200010f0eff */
[C---:B------:R-:W-:Y:S02]  /*5e50*/  IMAD R11, R0.reuse, 0x194, RZ ;  /* 0x00000194000b7824 */ /* 0x040fe400078e02ff */
[----:B0-----:R-:W-:Y:S01]  /*5e60*/  IMAD R13, R0, 0x65, RZ ;  /* 0x00000065000d7824 */ /* 0x001fe200078e02ff */
[----:B------:R-:W-:-:S04]  /*5e70*/  IADD3 R12, P0, R19, R2, RZ ;  /* 0x00000002130c7210 */ /* 0x000fc80007f1e0ff */
[-C--:B------:R-:W-:Y:S02]  /*5e80*/  LEA.HI.X.SX32 R13, R13, R3.reuse, 0x1, P0 ;  /* 0x000000030d0d7211 */ /* 0x080fe400000f0eff */
[----:B-----5:R-:W-:Y:S01]  /*5e90*/  IADD3 R14, P0, R11, R2, RZ ;  /* 0x000000020b0e7210 */ /* 0x020fe20007f1e0ff */
[----:B------:R0:W-:Y:S03]  /*5ea0*/  STL [R1+0x754], R26 ;  /* 0x0007541a01007387 */ /* 0x0001e60000100800 */
[----:B------:R-:W-:Y:S01]  /*5eb0*/  LEA.HI.X.SX32 R15, R19, R3, 0x1, P0 ;  /* 0x00000003130f7211 */ /* 0x000fe200000f0eff */
[----:B------:R1:W-:Y:S04]  /*5ec0*/  STL [R1+0x6c8], R25 ;  /* 0x0006c81901007387 */ /* 0x0003e80000100800 */
[----:B0-----:R0:W3:Y:S04]  /*5ed0*/  LDG.E.U16 R26, [R16.64] ;  /* 0x00000006101a7981 */ /* 0x0010e8000c1e1500 */
[----:B------:R-:W-:Y:S04]  /*5ee0*/  STL [R1+0x6c4], R28 ;  /* 0x0006c41c01007387 */ /* 0x000fe80000100800 */
[----:B-1----:R1:W3:Y:S04]  /*5ef0*/  LDG.E.U16 R25, [R12.64] ;  /* 0x000000060c197981 */ /* 0x0022e8000c1e1500 */
[----:B--2---:R2:W-:Y:S04]  /*5f00*/  STL [R1+0x750], R22 ;  /* 0x0007501601007387 */ /* 0x0045e80000100800 */
[----:B--2---:R2:W5:Y:S01]  /*5f10*/  LDG.E.U16 R22, [R14.64] ;  /* 0x000000060e167981 */ /* 0x004562000c1e1500 */
[----:B------:R-:W-:-:S02]  /*5f20*/  IMAD R5, R0, 0x1a4, RZ ;  /* 0x000001a400057824 */ /* 0x000fc400078e02ff */
[----:B------:R-:W-:-:S03]  /*5f30*/  IMAD R18, R0, 0xda, RZ ;  /* 0x000000da00127824 */ /* 0x000fc600078e02ff */
[-C--:B0-----:R-:W-:Y:S01]  /*5f40*/  IADD3 R16, P1, R5, R2.reuse, RZ ;  /* 0x0000000205107210 */ /* 0x081fe20007f3e0ff */
[----:B------:R-:W-:Y:S01]  /*5f50*/  IMAD R11, R0, 0x1b4, RZ ;  /* 0x000001b4000b7824 */ /* 0x000fe200078e02ff */
[-C--:B-1----:R-:W-:Y:S01]  /*5f60*/  IADD3 R12, P0, R18, R2.reuse, RZ ;  /* 0x00000002120c7210 */ /* 0x082fe20007f1e0ff */
[----:B------:R-:W-:Y:S01]  /*5f70*/  IMAD R13, R0, 0x6d, RZ ;  /* 0x0000006d000d7824 */ /* 0x000fe200078e02ff */
[-C--:B------:R-:W-:Y:S01]  /*5f80*/  LEA.HI.X.SX32 R17, R20, R3.reuse, 0x1, P1 ;  /* 0x0000000314117211 */ /* 0x080fe200008f0eff */
[C---:B------:R-:W-:Y:S01]  /*5f90*/  IMAD R5, R0.reuse, 0x1c4, RZ ;  /* 0x000001c400057824 */ /* 0x040fe200078e02ff */
[----:B--2---:R-:W-:Y:S02]  /*5fa0*/  IADD3 R14, P1, R11, R2, RZ ;  /* 0x000000020b0e7210 */ /* 0x004fe40007f3e0ff */
[----:B------:R-:W-:Y:S01]  /*5fb0*/  LEA.HI.X.SX32 R13, R13, R3, 0x1, P0 ;  /* 0x000000030d0d7211 */ /* 0x000fe200000f0eff */
[----:B------:R-:W0:Y:S01]  /*5fc0*/  S2R R11, SR_TID.X ;  /* 0x00000000000b7919 */ /* 0x000e220000002100 */
[----:B------:R-:W-:-:S03]  /*5fd0*/  IMAD R19, R0, 0xea, RZ ;  /* 0x000000ea00137824 */ /* 0x000fc600078e02ff */
[----:B------:R1:W2:Y:S01]  /*5fe0*/  LDG.E.U16 R28, [R16.64] ;  /* 0x00000006101c7981 */ /* 0x0002a2000c1e1500 */
[----:B------:R-:W-:-:S03]  /*5ff0*/  LEA.HI.X.SX32 R15, R18, R3, 0x1, P1 ;  /* 0x00000003120f7211 */ /* 0x000fc600008f0eff */
[----:B----4-:R4:W-:Y:S01]  /*6000*/  STL [R1+0x6c0], R27 ;  /* 0x0006c01b01007387 */ /* 0x0109e20000100800 */
[----:B-1----:R-:W-:Y:S01]  /*6010*/  IADD3 R16, P2, R5, R2, RZ ;  /* 0x0000000205107210 */ /* 0x002fe20007f5e0ff */
[----:B------:R-:W-:Y:S02]  /*6020*/  IMAD R5, R0, 0x1d4, RZ ;  /* 0x000001d400057824 */ /* 0x000fe400078e02ff */
[----:B----4-:R1:W4:Y:S01]  /*6030*/  LDG.E.U16 R27, [R12.64] ;  /* 0x000000060c1b7981 */ /* 0x010322000c1e1500 */
[----:B------:R-:W-:-:S03]  /*6040*/  LEA.HI.X.SX32 R17, R10, R3, 0x1, P2 ;  /* 0x000000030a117211 */ /* 0x000fc600010f0eff */
[----:B---3--:R3:W-:Y:S01]  /*6050*/  STL [R1+0x6bc], R24 ;  /* 0x0006bc1801007387 */ /* 0x0087e20000100800 */
[C---:B------:R-:W-:Y:S02]  /*6060*/  IMAD R10, R0.reuse, 0x1e4, RZ ;  /* 0x000001e4000a7824 */ /* 0x040fe400078e02ff */
[----:B-1----:R-:W-:Y:S01]  /*6070*/  IMAD R13, R0, 0x75, RZ ;  /* 0x00000075000d7824 */ /* 0x002fe200078e02ff */
[----:B------:R-:W-:Y:S01]  /*6080*/  IADD3 R12, P0, R19, R2, RZ ;  /* 0x00000002130c7210 */ /* 0x000fe20007f1e0ff */
[----:B------:R1:W-:Y:S04]  /*6090*/  STL [R1+0x74c], R23 ;  /* 0x00074c1701007387 */ /* 0x0003e80000100800 */
[----:B---3--:R3:W4:Y:S01]  /*60a0*/  LDG.E.U16 R24, [R14.64] ;  /* 0x000000060e187981 */ /* 0x008722000c1e1500 */
[----:B------:R-:W-:-:S03]  /*60b0*/  LEA.HI.X.SX32 R13, R13, R3, 0x1, P0 ;  /* 0x000000030d0d7211 */ /* 0x000fc600000f0eff */
[----:B-1----:R1:W4:Y:S01]  /*60c0*/  LDG.E.U16 R23, [R16.64] ;  /* 0x0000000610177981 */ /* 0x002322000c1e1500 */
[----:B------:R-:W-:-:S03]  /*60d0*/  IADD3 R18, P1, R10, R2, RZ ;  /* 0x000000020a127210 */ /* 0x000fc60007f3e0ff */
[----:B------:R0:W-:Y:S01]  /*60e0*/  STL [R1+0x6b8], R21 ;  /* 0x0006b81501007387 */ /* 0x0001e20000100800 */
[----:B-1----:R-:W-:-:S03]  /*60f0*/  IADD3 R16, P0, R5, R2, RZ ;  /* 0x0000000205107210 */ /* 0x002fc60007f1e0ff */
[----:B0-----:R0:W4:Y:S01]  /*6100*/  LDG.E.U16 R21, [R12.64] ;  /* 0x000000060c157981 */ /* 0x001122000c1e1500 */
[-C--:B------:R-:W-:Y:S02]  /*6110*/  LEA.HI.X.SX32 R17, R19, R3.reuse, 0x1, P0 ;  /* 0x0000000313117211 */ /* 0x080fe400000f0eff */
[----:B------:R-:W-:Y:S01]  /*6120*/  LEA.HI.X.SX32 R19, R4, R3, 0x1, P1 ;  /* 0x0000000304137211 */ /* 0x000fe200008f0eff */
[----:B------:R-:W-:Y:S04]  /*6130*/  STL [R1+0x6b4], R26 ;  /* 0x0006b41a01007387 */ /* 0x000fe80000100800 */
[----:B------:R1:W-:Y:S04]  /*6140*/  STL [R1+0x748], R25 ;  /* 0x0007481901007387 */ /* 0x0003e80000100800 */
[----:B------:R-:W4:Y:S04]  /*6150*/  LDL.LU R4, [R1+0x210] ;  /* 0x0002100001047983 */ /* 0x000f280000300800 */
[----:B------:R0:W4:Y:S04]  /*6160*/  LDG.E.U16 R10, [R16.64] ;  /* 0x00000006100a7981 */ /* 0x000128000c1e1500 */
[----:B------:R-:W4:Y:S04]  /*6170*/  LDL.LU R20, [R1+0x214] ;  /* 0x0002140001147983 */ /* 0x000f280000300800 */
[----:B-----5:R5:W-:Y:S01]  /*6180*/  STL [R1+0x6b0], R22 ;  /* 0x0006b01601007387 */ /* 0x020be20000100800 */
[----:B---3--:R-:W-:-:S02]  /*6190*/  IMAD R15, R0, 0xfa, RZ ;  /* 0x000000fa000f7824 */ /* 0x008fc400078e02ff */
[C---:B------:R-:W-:Y:S01]  /*61a0*/  IMAD R5, R0.reuse, 0x1f4, RZ ;  /* 0x000001f400057824 */ /* 0x040fe200078e02ff */
[----:B-1----:R-:W3:Y:S01]  /*61b0*/  LDL.LU R25, [R1+0x1b0] ;  /* 0x0001b00001197983 */ /* 0x002ee20000300800 */
[----:B0-----:R-:W-:-:S03]  /*61c0*/  IMAD R13, R0, 0x7d, RZ ;  /* 0x0000007d000d7824 */ /* 0x001fc600078e02ff */
[----:B------:R-:W3:Y:S01]  /*61d0*/  LDL.LU R26, [R1+0x1dc] ;  /* 0x0001dc00011a7983 */ /* 0x000ee20000300800 */
[----:B-----5:R-:W-:-:S03]  /*61e0*/  LOP3.LUT R22, R11, 0xff, RZ, 0xc0, !PT ;  /* 0x000000ff0b167812 */ /* 0x020fc600078ec0ff */
[----:B------:R0:W5:Y:S01]  /*61f0*/  LDG.E.U16 R11, [R18.64] ;  /* 0x00000006120b7981 */ /* 0x000162000c1e1500 */
[----:B------:R-:W-:-:S03]  /*6200*/  IADD3 R12, P0, R15, R2, RZ ;  /* 0x000000020f0c7210 */ /* 0x000fc60007f1e0ff */
[----:B------:R-:W3:Y:S01]  /*6210*/  LDL.LU R29, [R1+0x1a8] ;  /* 0x0001a800011d7983 */ /* 0x000ee20000300800 */
[----:B------:R-:W-:-:S03]  /*6220*/  IADD3 R14, P2, R5, R2, RZ ;  /* 0x00000002050e7210 */ /* 0x000fc60007f5e0ff */
[----:B--2---:R-:W-:Y:S04]  /*6230*/  STL [R1+0x6ac], R28 ;  /* 0x0006ac1c01007387 */ /* 0x004fe80000100800 */
[----:B------:R-:W-:Y:S01]  /*6240*/  STL [R1+0x2928], R2 ;  /* 0x0029280201007387 */ /* 0x000fe20000100800 */
[----:B------:R-:W-:-:S03]  /*6250*/  LEA.HI.X.SX32 R13, R13, R3, 0x1, P0 ;  /* 0x000000030d0d7211 */ /* 0x000fc600000f0eff */
[----:B------:R1:W-:Y:S01]  /*6260*/  STL [R1+0x2924], R3 ;  /* 0x0029240301007387 */ /* 0x0003e20000100800 */
[----:B------:R-:W-:-:S03]  /*6270*/  LEA.HI.X.SX32 R15, R15, R3, 0x1, P2 ;  /* 0x000000030f0f7211 */ /* 0x000fc600010f0eff */
[----:B----4-:R-:W-:Y:S04]  /*6280*/  STL [R1+0x744], R27 ;  /* 0x0007441b01007387 */ /* 0x010fe80000100800 */
[----:B0-----:R-:W2:Y:S04]  /*6290*/  LDL.LU R18, [R1+0x1b8] ;  /* 0x0001b80001127983 */ /* 0x001ea80000300800 */
[----:B------:R-:W4:Y:S04]  /*62a0*/  LDL.LU R19, [R1+0x1a4] ;  /* 0x0001a40001137983 */ /* 0x000f280000300800 */
[----:B-1----:R-:W2:Y:S04]  /*62b0*/  LDL.LU R3, [R1+0x1e8] ;  /* 0x0001e80001037983 */ /* 0x002ea80000300800 */
[----:B------:R-:W-:Y:S04]  /*62c0*/  STL [R1+0x6a8], R24 ;  /* 0x0006a81801007387 */ /* 0x000fe80000100800 */
[----:B------:R-:W2:Y:S04]  /*62d0*/  LDL.LU R2, [R1+0x1d8] ;  /* 0x0001d80001027983 */ /* 0x000ea80000300800 */
[----:B------:R-:W2:Y:S04]  /*62e0*/  LDL.LU R28, [R1+0x194] ;  /* 0x00019400011c7983 */ /* 0x000ea80000300800 */
[----:B------:R-:W2:Y:S04]  /*62f0*/  LDL.LU R16, [R1+0x190] ;  /* 0x0001900001107983 */ /* 0x000ea80000300800 */
[----:B------:R-:W-:Y:S04]  /*6300*/  STL [R1+0x6a4], R23 ;  /* 0x0006a41701007387 */ /* 0x000fe80000100800 */
[----:B------:R-:W2:Y:S04]  /*6310*/  LDL.LU R17, [R1+0x1d4] ;  /* 0x0001d40001117983 */ /* 0x000ea80000300800 */
[----:B------:R-:W2:Y:S04]  /*6320*/  LDL.LU R0, [R1+0x188] ;  /* 0x0001880001007983 */ /* 0x000ea80000300800 */
[----:B------:R0:W-:Y:S04]  /*6330*/  STL [R1+0x740], R21 ;  /* 0x0007401501007387 */ /* 0x0001e80000100800 */
[----:B------:R-:W2:Y:S04]  /*6340*/  LDL.LU R5, [R1+0x184] ;  /* 0x0001840001057983 */ /* 0x000ea80000300800 */
[----:B0-----:R-:W2:Y:S04]  /*6350*/  LDL.LU R21, [R1+0x1cc] ;  /* 0x0001cc0001157983 */ /* 0x001ea80000300800 */
[----:B------:R-:W2:Y:S04]  /*6360*/  LDL.LU R24, [R1+0x1c8] ;  /* 0x0001c80001187983 */ /* 0x000ea80000300800 */
[----:B------:R-:W2:Y:S04]  /*6370*/  LDL.LU R27, [R1+0x1bc] ;  /* 0x0001bc00011b7983 */ /* 0x000ea80000300800 */
[----:B------:R0:W-:Y:S04]  /*6380*/  STL [R1+0x6a0], R10 ;  /* 0x0006a00a01007387 */ /* 0x0001e80000100800 */
[----:B0-----:R0:W2:Y:S04]  /*6390*/  LDG.E.U16 R10, [R12.64] ;  /* 0x000000060c0a7981 */ /* 0x0010a8000c1e1500 */
[----:B0-----:R-:W3:Y:S04]  /*63a0*/  LDL.LU R12, [R1+0x1f0] ;  /* 0x0001f000010c7983 */ /* 0x001ee80000300800 */
[----:B------:R-:W3:Y:S04]  /*63b0*/  LDL.LU R13, [R1+0x1e0] ;  /* 0x0001e000010d7983 */ /* 0x000ee80000300800 */
[----:B-----5:R0:W-:Y:S04]  /*63c0*/  STL [R1+0x69c], R11 ;  /* 0x00069c0b01007387 */ /* 0x0201e80000100800 */
[----:B0-----:R0:W5:Y:S04]  /*63d0*/  LDG.E.U16 R11, [R14.64] ;  /* 0x000000060e0b7981 */ /* 0x001168000c1e1500 */
[----:B0-----:R-:W3:Y:S04]  /*63e0*/  LDL.LU R14, [R1+0x20c] ;  /* 0x00020c00010e7983 */ /* 0x001ee80000300800 */
[----:B------:R-:W3:Y:S01]  /*63f0*/  LDL.LU R15, [R1+0x204] ;  /* 0x00020400010f7983 */ /* 0x000ee20000300800 */
[----:B------:R-:W-:-:S05]  /*6400*/  IMAD.SHL.U32 R23, R22, 0x2, RZ ;  /* 0x0000000216177824 */ /* 0x000fca00078e00ff */
[----:B------:R-:W-:Y:S04]  /*6410*/  STS.U16 [R23+0x1000], R4 ;  /* 0x0010000417007388 */ /* 0x000fe80000000400 */
[----:B------:R-:W-:Y:S04]  /*6420*/  STS.U16 [R23], R20 ;  /* 0x0000001417007388 */ /* 0x000fe80000000400 */
[----:B--2---:R0:W-:Y:S04]  /*6430*/  STL [R1+0x73c], R10 ;  /* 0x00073c0a01007387 */ /* 0x0041e80000100800 */
[----:B0-----:R-:W2:Y:S04]  /*6440*/  LDL.LU R10, [R1+0x168] ;  /* 0x00016800010a7983 */ /* 0x001ea80000300800 */
[----:B-----5:R0:W-:Y:S04]  /*6450*/  STL [R1+0x698], R11 ;  /* 0x0006980b01007387 */ /* 0x0201e80000100800 */
[----:B0-----:R-:W5:Y:S04]  /*6460*/  LDL.LU R11, [R1+0x15c] ;  /* 0x00015c00010b7983 */ /* 0x001f680000300800 */
[----:B------:R-:W5:Y:S04]  /*6470*/  LDL.LU R4, [R1+0x1ac] ;  /* 0x0001ac0001047983 */ /* 0x000f680000300800 */
[----:B------:R-:W5:Y:S04]  /*6480*/  LDL.LU R20, [R1+0x154] ;  /* 0x0001540001147983 */ /* 0x000f680000300800 */
[----:B---3--:R-:W-:Y:S04]  /*6490*/  STS.U16 [R23+0x2000], R14 ;  /* 0x0020000e17007388 */ /* 0x008fe80000000400 */
[----:B------:R-:W-:Y:S04]  /*64a0*/  STS.U16 [R23+0x4000], R15 ;  /* 0x0040000f17007388 */ /* 0x000fe80000000400 */
[----:B------:R-:W-:Y:S04]  /*64b0*/  STS.U16 [R23+0x8000], R12 ;  /* 0x0080000c17007388 */ /* 0x000fe80000000400 */
[----:B------:R-:W-:Y:S04]  /*64c0*/  STS.U16 [R23+0x10000], R13 ;  /* 0x0100000d17007388 */ /* 0x000fe80000000400 */
[----:B------:R-:W-:Y:S04]  /*64d0*/  STS.U16 [R23+0x20000], R18 ;  /* 0x0200001217007388 */ /* 0x000fe80000000400 */
[----:B------:R0:W-:Y:S04]  /*64e0*/  STS.U16 [R23+0x21000], R25 ;  /* 0x0210001917007388 */ /* 0x0001e80000000400 */
[----:B------:R1:W-:Y:S04]  /*64f0*/  STS.U16 [R23+0x11000], R26 ;  /* 0x0110001a17007388 */ /* 0x0003e80000000400 */
[----:B------:R3:W-:Y:S04]  /*6500*/  STS.U16 [R23+0x22000], R29 ;  /* 0x0220001d17007388 */ /* 0x0007e80000000400 */
[----:B0-----:R-:W5:Y:S04]  /*6510*/  LDL.LU R25, [R1+0x150] ;  /* 0x0001500001197983 */ /* 0x001f680000300800 */
[----:B-1----:R-:W5:Y:S04]  /*6520*/  LDL.LU R26, [R1+0x1a0] ;  /* 0x0001a000011a7983 */ /* 0x002f680000300800 */
[----:B---3--:R-:W3:Y:S04]  /*6530*/  LDL.LU R29, [R1+0x19c] ;  /* 0x00019c00011d7983 */ /* 0x008ee80000300800 */
[----:B----4-:R-:W-:Y:S04]  /*6540*/  STS.U16 [R23+0x23000], R19 ;  /* 0x0230001317007388 */ /* 0x010fe80000000400 */
[----:B------:R-:W-:Y:S04]  /*6550*/  STS.U16 [R23+0x9000], R3 ;  /* 0x0090000317007388 */ /* 0x000fe80000000400 */
[----:B------:R-:W-:Y:S04]  /*6560*/  STS.U16 [R23+0x12000], R2 ;  /* 0x0120000217007388 */ /* 0x000fe80000000400 */
[----:B------:R0:W-:Y:S04]  /*6570*/  STS.U16 [R23+0x24000], R28 ;  /* 0x0240001c17007388 */ /* 0x0001e80000000400 */
[----:B------:R-:W-:Y:S04]  /*6580*/  STS.U16 [R23+0x25000], R16 ;  /* 0x0250001017007388 */ /* 0x000fe80000000400 */
[----:B0-----:R-:W4:Y:S04]  /*6590*/  LDL.LU R28, [R1+0x13c] ;  /* 0x00013c00011c7983 */ /* 0x001f280000300800 */
[----:B------:R0:W-:Y:S04]  /*65a0*/  STS.U16 [R23+0x13000], R17 ;  /* 0x0130001117007388 */ /* 0x0001e80000000400 */
[----:B------:R-:W-:Y:S04]  /*65b0*/  STS.U16 [R23+0x26000], R0 ;  /* 0x0260000017007388 */ /* 0x000fe80000000400 */
[----:B------:R1:W-:Y:S04]  /*65c0*/  STS.U16 [R23+0x27000], R5 ;  /* 0x0270000517007388 */ /* 0x0003e80000000400 */
[----:B------:R1:W-:Y:S04]  /*65d0*/  STS.U16 [R23+0x5000], R21 ;  /* 0x0050001517007388 */ /* 0x0003e80000000400 */
[----:B0-----:R-:W4:Y:S04]  /*65e0*/  LDL.LU R17, [R1+0x138] ;  /* 0x0001380001117983 */ /* 0x001f280000300800 */
[----:B------:R-:W-:Y:S04]  /*65f0*/  STS.U16 [R23+0xa000], R24 ;  /* 0x00a0001817007388 */ /* 0x000fe80000000400 */
[----:B-1----:R-:W4:Y:S04]  /*6600*/  LDL.LU R5, [R1+0x18c] ;  /* 0x00018c0001057983 */ /* 0x002f280000300800 */
[----:B------:R0:W-:Y:S04]  /*6610*/  STS.U16 [R23+0x14000], R27 ;  /* 0x0140001b17007388 */ /* 0x0001e80000000400 */
[----:B------:R-:W4:Y:S04]  /*6620*/  LDL.LU R21, [R1+0x130] ;  /* 0x0001300001157983 */ /* 0x000f280000300800 */
[----:B0-----:R-:W4:Y:S04]  /*6630*/  LDL.LU R27, [R1+0x12c] ;  /* 0x00012c00011b7983 */ /* 0x001f280000300800 */
[----:B--2---:R0:W-:Y:S04]  /*6640*/  STS.U16 [R23+0x28000], R10 ;  /* 0x0280000a17007388 */ /* 0x0041e80000000400 */
[----:B0-----:R-:W4:Y:S04]  /*6650*/  LDL.LU R10, [R1+0x180] ;  /* 0x00018000010a7983 */ /* 0x001f280000300800 */
[----:B-----5:R0:W-:Y:S04]  /*6660*/  STS.U16 [R23+0x29000], R11 ;  /* 0x0290000b17007388 */ /* 0x0201e80000000400 */
[----:B------:R1:W-:Y:S04]  /*6670*/  STS.U16 [R23+0x15000], R4 ;  /* 0x0150000417007388 */ /* 0x0003e80000000400 */
[----:B------:R5:W-:Y:S04]  /*6680*/  STS.U16 [R23+0x2a000], R20 ;  /* 0x02a0001417007388 */ /* 0x000be80000000400 */
[----:B0-----:R-:W2:Y:S04]  /*6690*/  LDL.LU R11, [R1+0x17c] ;  /* 0x00017c00010b7983 */ /* 0x001ea80000300800 */
[----:B-1----:R-:W2:Y:S04]  /*66a0*/  LDL.LU R4, [R1+0x178] ;  /* 0x0001780001047983 */ /* 0x002ea80000300800 */
[----:B-----5:R-:W5:Y:S04]  /*66b0*/  LDL.LU R20, [R1+0x16c] ;  /* 0x00016c0001147983 */ /* 0x020f680000300800 */
[----:B------:R-:W5:Y:S04]  /*66c0*/  LDL.LU R14, [R1+0x118] ;  /* 0x00011800010e7983 */ /* 0x000f680000300800 */
[----:B------:R-:W5:Y:S04]  /*66d0*/  LDL.LU R13, [R1+0x10c] ;  /* 0x00010c00010d7983 */ /* 0x000f680000300800 */
[----:B------:R-:W5:Y:S04]  /*66e0*/  LDL.LU R18, [R1+0x158] ;  /* 0x0001580001127983 */ /* 0x000f680000300800 */
[----:B------:R-:W5:Y:S04]  /*66f0*/  LDL.LU R0, [R1+0x104] ;  /* 0x0001040001007983 */ /* 0x000f680000300800 */
[----:B------:R-:W5:Y:S04]  /*6700*/  LDL.LU R15, [R1+0x100] ;  /* 0x00010000010f7983 */ /* 0x000f680000300800 */
[----:B------:R-:W-:Y:S04]  /*6710*/  STS.U16 [R23+0x2b000], R25 ;  /* 0x02b0001917007388 */ /* 0x000fe80000000400 */
[----:B------:R-:W-:Y:S04]  /*6720*/  STS.U16 [R23+0xb000], R26 ;  /* 0x00b0001a17007388 */ /* 0x000fe80000000400 */
[----:B------:R-:W5:Y:S04]  /*6730*/  LDL.LU R12, [R1+0x148] ;  /* 0x00014800010c7983 */ /* 0x000f680000300800 */
[----:B---3--:R0:W-:Y:S04]  /*6740*/  STS.U16 [R23+0x16000], R29 ;  /* 0x0160001d17007388 */ /* 0x0081e80000000400 */
[----:B------:R-:W3:Y:S04]  /*6750*/  LDL.LU R19, [R1+0x144] ;  /* 0x0001440001137983 */ /* 0x000ee80000300800 */
[----:B0-----:R-:W3:Y:S04]  /*6760*/  LDL.LU R29, [R1+0xf4] ;  /* 0x0000f400011d7983 */ /* 0x001ee80000300800 */
[----:B------:R-:W3:Y:S04]  /*6770*/  LDL.LU R3, [R1+0xec] ;  /* 0x0000ec0001037983 */ /* 0x000ee80000300800 */
[----:B------:R-:W3:Y:S04]  /*6780*/  LDL.LU R2, [R1+0x134] ;  /* 0x0001340001027983 */ /* 0x000ee80000300800 */
[----:B------:R-:W3:Y:S04]  /*6790*/  LDL.LU R16, [R1+0xe4] ;  /* 0x0000e40001107983 */ /* 0x000ee80000300800 */
[----:B------:R-:W3:Y:S04]  /*67a0*/  LDL.LU R24, [R1+0xdc] ;  /* 0x0000dc0001187983 */ /* 0x000ee80000300800 */
[----:B------:R-:W3:Y:S04]  /*67b0*/  LDL.LU R25, [R1+0x128] ;  /* 0x0001280001197983 */ /* 0x000ee80000300800 */
[----:B----4-:R0:W-:Y:S04]  /*67c0*/  STS.U16 [R23+0x2c000], R28 ;  /* 0x02c0001c17007388 */ /* 0x0101e80000000400 */
[----:B------:R-:W4:Y:S04]  /*67d0*/  LDL.LU R26, [R1+0x120] ;  /* 0x00012000011a7983 */ /* 0x000f280000300800 */
[----:B0-----:R-:W4:Y:S04]  /*67e0*/  LDL.LU R28, [R1+0x11c] ;  /* 0x00011c00011c7983 */ /* 0x001f280000300800 */
[----:B------:R0:W-:Y:S04]  /*67f0*/  STS.U16 [R23+0x2d000], R17 ;  /* 0x02d0001117007388 */ /* 0x0001e80000000400 */
[----:B------:R1:W-:Y:S04]  /*6800*/  STS.U16 [R23+0x17000], R5 ;  /* 0x0170000517007388 */ /* 0x0003e80000000400 */
[----:B0-----:R-:W4:Y:S04]  /*6810*/  LDL.LU R17, [R1+0x7c] ;  /* 0x00007c0001117983 */ /* 0x001f280000300800 */
[----:B------:R0:W-:Y:S04]  /*6820*/  STS.U16 [R23+0x2e000], R21 ;  /* 0x02e0001517007388 */ /* 0x0001e80000000400 */
[----:B-1----:R-:W4:Y:S04]  /*6830*/  LDL.LU R5, [R1+0x74] ;  /* 0x0000740001057983 */ /* 0x002f280000300800 */
[----:B------:R1:W-:Y:S04]  /*6840*/  STS.U16 [R23+0x2f000], R27 ;  /* 0x02f0001b17007388 */ /* 0x0003e80000000400 */
[----:B0-----:R-:W4:Y:S04]  /*6850*/  LDL.LU R21, [R1+0x108] ;  /* 0x0001080001157983 */ /* 0x001f280000300800 */
[----:B-1----:R-:W4:Y:S04]  /*6860*/  LDL.LU R27, [R1+0x6c] ;  /* 0x00006c00011b7983 */ /* 0x002f280000300800 */
[----:B------:R0:W-:Y:S04]  /*6870*/  STS.U16 [R23+0x3000], R10 ;  /* 0x0030000a17007388 */ /* 0x0001e80000000400 */
[----:B0-----:R-:W4:Y:S04]  /*6880*/  LDL.LU R10, [R1+0x293c] ;  /* 0x00293c00010a7983 */ /* 0x001f280000300800 */
[----:B--2---:R0:W-:Y:S04]  /*6890*/  STS.U16 [R23+0x6000], R11 ;  /* 0x0060000b17007388 */ /* 0x0041e80000000400 */
[----:B------:R1:W-:Y:S04]  /*68a0*/  STS.U16 [R23+0xc000], R4 ;  /* 0x00c0000417007388 */ /* 0x0003e80000000400 */
[----:B-----5:R2:W-:Y:S04]  /*68b0*/  STS.U16 [R23+0x18000], R20 ;  /* 0x0180001417007388 */ /* 0x0205e80000000400 */
[----:B0-----:R-:W5:Y:S04]  /*68c0*/  LDL.LU R11, [R1+0x2938] ;  /* 0x00293800010b7983 */ /* 0x001f680000300800 */
[----:B-1----:R-:W5:Y:S04]  /*68d0*/  LDL.LU R4, [R1+0x2934] ;  /* 0x0029340001047983 */ /* 0x002f680000300800 */
[----:B------:R-:W-:Y:S04]  /*68e0*/  STS.U16 [R23+0x30000], R14 ;  /* 0x0300000e17007388 */ /* 0x000fe80000000400 */
[----:B--2---:R-:W2:Y:S04]  /*68f0*/  LDL.LU R20, [R1+0x2930] ;  /* 0x0029300001147983 */ /* 0x004ea80000300800 */
[----:B------:R0:W-:Y:S04]  /*6900*/  STS.U16 [R23+0x31000], R13 ;  /* 0x0310000d17007388 */ /* 0x0001e80000000400 */
[----:B------:R1:W-:Y:S04]  /*6910*/  STS.U16 [R23+0x19000], R18 ;  /* 0x0190001217007388 */ /* 0x0003e80000000400 */
[----:B------:R1:W-:Y:S04]  /*6920*/  STS.U16 [R23+0x32000], R0 ;  /* 0x0320000017007388 */ /* 0x0003e80000000400 */
[----:B0-----:R-:W2:Y:S04]  /*6930*/  LDL.LU R13, [R1+0x60] ;  /* 0x00006000010d7983 */ /* 0x001ea80000300800 */
[----:B-1----:R-:W5:Y:S04]  /*6940*/  LDL.LU R18, [R1+0xfc] ;  /* 0x0000fc0001127983 */ /* 0x002f680000300800 */
[----:B------:R-:W5:Y:S04]  /*6950*/  LDL.LU R0, [R1+0xf8] ;  /* 0x0000f80001007983 */ /* 0x000f680000300800 */
[----:B------:R-:W-:Y:S04]  /*6960*/  STS.U16 [R23+0x33000], R15 ;  /* 0x0330000f17007388 */ /* 0x000fe80000000400 */
[----:B------:R-:W-:Y:S04]  /*6970*/  STS.U16 [R23+0xd000], R12 ;  /* 0x00d0000c17007388 */ /* 0x000fe80000000400 */
[----:B---3--:R-:W-:Y:S04]  /*6980*/  STS.U16 [R23+0x1a000], R19 ;  /* 0x01a0001317007388 */ /* 0x008fe80000000400 */
[----:B------:R0:W-:Y:S04]  /*6990*/  STS.U16 [R23+0x34000], R29 ;  /* 0x0340001d17007388 */ /* 0x0001e80000000400 */
[----:B------:R-:W-:Y:S04]  /*69a0*/  STS.U16 [R23+0x35000], R3 ;  /* 0x0350000317007388 */ /* 0x000fe80000000400 */
[----:B------:R-:W-:Y:S04]  /*69b0*/  STS.U16 [R23+0x1b000], R2 ;  /* 0x01b0000217007388 */ /* 0x000fe80000000400 */
[----:B0-----:R-:W3:Y:S04]  /*69c0*/  LDL.LU R29, [R1+0xe8] ;  /* 0x0000e800011d7983 */ /* 0x001ee80000300800 */
[----:B------:R-:W-:Y:S04]  /*69d0*/  STS.U16 [R23+0x36000], R16 ;  /* 0x0360001017007388 */ /* 0x000fe80000000400 */
[----:B------:R0:W-:Y:S04]  /*69e0*/  STS.U16 [R23+0x37000], R24 ;  /* 0x0370001817007388 */ /* 0x0001e80000000400 */
[----:B------:R1:W-:Y:S04]  /*69f0*/  STS.U16 [R23+0x7000], R25 ;  /* 0x0070001917007388 */ /* 0x0003e80000000400 */
[----:B----4-:R4:W-:Y:S04]  /*6a00*/  STS.U16 [R23+0xe000], R26 ;  /* 0x00e0001a17007388 */ /* 0x0109e80000000400 */
[----:B0-----:R-:W3:Y:S04]  /*6a10*/  LDL.LU R24, [R1+0x1fc] ;  /* 0x0001fc0001187983 */ /* 0x001ee80000300800 */
[----:B-1----:R-:W3:Y:S04]  /*6a20*/  LDL.LU R25, [R1+0x208] ;  /* 0x0002080001197983 */ /* 0x002ee80000300800 */
[----:B------:R0:W-:Y:S04]  /*6a30*/  STS.U16 [R23+0x1c000], R28 ;  /* 0x01c0001c17007388 */ /* 0x0001e80000000400 */
[----:B----4-:R-:W4:Y:S04]  /*6a40*/  LDL.LU R26, [R1+0x164] ;  /* 0x00016400011a7983 */ /* 0x010f280000300800 */
[----:B0-----:R-:W4:Y:S04]  /*6a50*/  LDL.LU R28, [R1+0x200] ;  /* 0x00020000011c7983 */ /* 0x001f280000300800 */
[----:B------:R-:W4:Y:S04]  /*6a60*/  LDL.LU R19, [R1+0x1c4] ;  /* 0x0001c40001137983 */ /* 0x000f280000300800 */
[----:B------:R-:W4:Y:S04]  /*6a70*/  LDL.LU R3, [R1+0x174] ;  /* 0x0001740001037983 */ /* 0x000f280000300800 */
[----:B------:R-:W4:Y:S04]  /*6a80*/  LDL.LU R2, [R1+0x124] ;  /* 0x0001240001027983 */ /* 0x000f280000300800 */
[----:B------:R0:W-:Y:S04]  /*6a90*/  STS.U16 [R23+0x38000], R17 ;  /* 0x0380001117007388 */ /* 0x0001e80000000400 */
[----:B------:R-:W4:Y:S04]  /*6aa0*/  LDL.LU R16, [R1+0xe0] ;  /* 0x0000e00001107983 */ /* 0x000f280000300800 */
[----:B------:R1:W-:Y:S04]  /*6ab0*/  STS.U16 [R23+0x39000], R5 ;  /* 0x0390000517007388 */ /* 0x0003e80000000400 */
[----:B0-----:R-:W4:Y:S04]  /*6ac0*/  LDL.LU R17, [R1+0xd8] ;  /* 0x0000d80001117983 */ /* 0x001f280000300800 */
[----:B------:R0:W-:Y:S04]  /*6ad0*/  STS.U16 [R23+0x1d000], R21 ;  /* 0x01d0001517007388 */ /* 0x0001e80000000400 */
[----:B-1----:R-:W4:Y:S04]  /*6ae0*/  LDL.LU R5, [R1+0xd4] ;  /* 0x0000d40001057983 */ /* 0x002f280000300800 */
[----:B------:R1:W-:Y:S04]  /*6af0*/  STS.U16 [R23+0x3a000], R27 ;  /* 0x03a0001b17007388 */ /* 0x0003e80000000400 */
[----:B0-----:R-:W4:Y:S04]  /*6b00*/  LDL.LU R21, [R1+0xd0] ;  /* 0x0000d00001157983 */ /* 0x001f280000300800 */
[----:B-1----:R-:W4:Y:S04]  /*6b10*/  LDL.LU R27, [R1+0xcc] ;  /* 0x0000cc00011b7983 */ /* 0x002f280000300800 */
[----:B--2---:R-:W-:Y:S04]  /*6b20*/  STS.U16 [R23+0x3b000], R13 ;  /* 0x03b0000d17007388 */ /* 0x004fe80000000400 */
[----:B-----5:R-:W-:Y:S04]  /*6b30*/  STS.U16 [R23+0xf000], R18 ;  /* 0x00f0001217007388 */ /* 0x020fe80000000400 */
[----:B------:R0:W-:Y:S04]  /*6b40*/  STS.U16 [R23+0x1e000], R0 ;  /* 0x01e0000017007388 */ /* 0x0001e80000000400 */
[----:B------:R-:W-:Y:S04]  /*6b50*/  STS.U16 [R23+0x3c000], R20 ;  /* 0x03c0001417007388 */ /* 0x000fe80000000400 */
[----:B------:R1:W-:Y:S01]  /*6b60*/  STS.U16 [R23+0x3d000], R4 ;  /* 0x03d0000417007388 */ /* 0x0003e20000000400 */
[----:B0-----:R-:W-:-:S02]  /*6b70*/  LOP3.LUT R0, R23, 0x10, RZ, 0x3c, !PT ;  /* 0x0000001017007812 */ /* 0x001fc400078e3cff */
[----:B-1----:R-:W-:-:S05]  /*6b80*/  SHF.L.U32 R4, R22, 0x1, RZ ;  /* 0x0000000116047819 */ /* 0x002fca00000006ff */
[----:B---3--:R0:W-:Y:S04]  /*6b90*/  STS.U16 [R4+0x1f000], R29 ;  /* 0x01f0001d04007388 */ /* 0x0081e80000000400 */
[----:B------:R-:W-:Y:S04]  /*6ba0*/  STS.U16 [R4+0x3e000], R11 ;  /* 0x03e0000b04007388 */ /* 0x000fe80000000400 */
[----:B------:R-:W-:Y:S04]  /*6bb0*/  STS.U16 [R4+0x3f000], R10 ;  /* 0x03f0000a04007388 */ /* 0x000fe80000000400 */
[----:B0-----:R-:W2:Y:S04]  /*6bc0*/  LDL.LU R29, [R1+0xc8] ;  /* 0x0000c800011d7983 */ /* 0x001ea80000300800 */
[----:B------:R-:W3:Y:S04]  /*6bd0*/  LDL.LU R22, [R1+0xc4] ;  /* 0x0000c40001167983 */ /* 0x000ee80000300800 */
[----:B------:R-:W5:Y:S04]  /*6be0*/  LDL.LU R23, [R1+0xc0] ;  /* 0x0000c00001177983 */ /* 0x000f680000300800 */
[----:B------:R-:W-:Y:S04]  /*6bf0*/  STL [R1+0x292c], R4 ;  /* 0x00292c0401007387 */ /* 0x000fe80000100800 */
[----:B------:R0:W-:Y:S04]  /*6c00*/  STS.U16 [R0+0x1200], R24 ;  /* 0x0012001800007388 */ /* 0x0001e80000000400 */
[----:B------:R1:W-:Y:S04]  /*6c10*/  STS.U16 [R0+0x2200], R25 ;  /* 0x0022001900007388 */ /* 0x0003e80000000400 */
[----:B----4-:R4:W-:Y:S04]  /*6c20*/  STS.U16 [R0+0x3200], R26 ;  /* 0x0032001a00007388 */ /* 0x0109e80000000400 */
[----:B0-----:R-:W5:Y:S04]  /*6c30*/  LDL.LU R24, [R1+0xbc] ;  /* 0x0000bc0001187983 */ /* 0x001f680000300800 */
[----:B-1----:R-:W5:Y:S04]  /*6c40*/  LDL.LU R25, [R1+0xb8] ;  /* 0x0000b80001197983 */ /* 0x002f680000300800 */
[----:B------:R0:W-:Y:S04]  /*6c50*/  STS.U16 [R0+0x4200], R28 ;  /* 0x0042001c00007388 */ /* 0x0001e80000000400 */
[----:B----4-:R-:W4:Y:S04]  /*6c60*/  LDL.LU R26, [R1+0xb4] ;  /* 0x0000b400011a7983 */ /* 0x010f280000300800 */
[----:B------:R-:W-:Y:S04]  /*6c70*/  STS.U16 [R0+0x5200], R19 ;  /* 0x0052001300007388 */ /* 0x000fe80000000400 */
[----:B0-----:R-:W4:Y:S04]  /*6c80*/  LDL.LU R28, [R1+0xb0] ;  /* 0x0000b000011c7983 */ /* 0x001f280000300800 */
[----:B------:R-:W4:Y:S04]  /*6c90*/  LDL.LU R4, [R1+0xac] ;  /* 0x0000ac0001047983 */ /* 0x000f280000300800 */
[----:B------:R-:W4:Y:S04]  /*6ca0*/  LDL.LU R10, [R1+0xa8] ;  /* 0x0000a800010a7983 */ /* 0x000f280000300800 */
[----:B------:R-:W-:Y:S04]  /*6cb0*/  STS.U16 [R0+0x6200], R3 ;  /* 0x0062000300007388 */ /* 0x000fe80000000400 */
        /* <DEDUP_REMOVED lines=11> */
[----:B------:R0:W-:Y:S04]  /*6d70*/  STS.U16 [R0+0x24200], R27 ;  /* 0x0242001b00007388 */ /* 0x0001e80000000400 */
[----:B------:R-:W4:Y:S04]  /*6d80*/  LDL.LU R18, [R1+0x8c] ;  /* 0x00008c0001127983 */ /* 0x000f280000300800 */
[----:B0-----:R-:W4:Y:S04]  /*6d90*/  LDL.LU R27, [R1+0x88] ;  /* 0x00008800011b7983 */ /* 0x001f280000300800 */
[----:B------:R-:W4:Y:S04]  /*6da0*/  LDL.LU R17, [R1+0x84] ;  /* 0x0000840001117983 */ /* 0x000f280000300800 */
[----:B--2---:R0:W-:Y:S04]  /*6db0*/  STS.U16 [R0+0x25200], R29 ;  /* 0x0252001d00007388 */ /* 0x0041e80000000400 */
[----:B---3--:R1:W-:Y:S04]  /*6dc0*/  STS.U16 [R0+0x26200], R22 ;  /* 0x0262001600007388 */ /* 0x0083e80000000400 */
[----:B-----5:R2:W-:Y:S04]  /*6dd0*/  STS.U16 [R0+0x27200], R23 ;  /* 0x0272001700007388 */ /* 0x0205e80000000400 */
[----:B0-----:R-:W3:Y:S04]  /*6de0*/  LDL.LU R29, [R1+0x80] ;  /* 0x00008000011d7983 */ /* 0x001ee80000300800 */
[----:B------:R-:W5:Y:S04]  /*6df0*/  LDL.LU R19, [R1+0x78] ;  /* 0x0000780001137983 */ /* 0x000f680000300800 */
[----:B------:R-:W5:Y:S04]  /*6e00*/  LDL.LU R3, [R1+0x70] ;  /* 0x0000700001037983 */ /* 0x000f680000300800 */
[----:B------:R-:W5:Y:S04]  /*6e10*/  LDL.LU R2, [R1+0x64] ;  /* 0x0000640001027983 */ /* 0x000f680000300800 */
[----:B------:R0:W-:Y:S04]  /*6e20*/  STS.U16 [R0+0x28200], R24 ;  /* 0x0282001800007388 */ /* 0x0001e80000000400 */
[----:B------:R-:W5:Y:S04]  /*6e30*/  LDL.LU R16, [R1+0x5c] ;  /* 0x00005c0001107983 */ /* 0x000f680000300800 */
[----:B------:R0:W-:Y:S04]  /*6e40*/  STS.U16 [R0+0x29200], R25 ;  /* 0x0292001900007388 */ /* 0x0001e80000000400 */
[----:B----4-:R4:W-:Y:S04]  /*6e50*/  STS.U16 [R0+0x2a200], R26 ;  /* 0x02a2001a00007388 */ /* 0x0109e80000000400 */
[----:B------:R-:W5:Y:S04]  /*6e60*/  LDL.LU R5, [R1+0x68] ;  /* 0x0000680001057983 */ /* 0x000f680000300800 */
[----:B------:R0:W-:Y:S04]  /*6e70*/  STS.U16 [R0+0x2b200], R28 ;  /* 0x02b2001c00007388 */ /* 0x0001e80000000400 */
[----:B------:R-:W-:Y:S04]  /*6e80*/  STS.U16 [R0+0x2c200], R4 ;  /* 0x02c2000400007388 */ /* 0x000fe80000000400 */
[----:B------:R-:W-:Y:S04]  /*6e90*/  STS.U16 [R0+0x2d200], R10 ;  /* 0x02d2000a00007388 */ /* 0x000fe80000000400 */
[----:B------:R-:W5:Y:S04]  /*6ea0*/  LDL.LU R21, [R1+0x58] ;  /* 0x0000580001157983 */ /* 0x000f680000300800 */
[----:B------:R-:W-:Y:S04]  /*6eb0*/  STS.U16 [R0+0x2e200], R11 ;  /* 0x02e2000b00007388 */ /* 0x000fe80000000400 */
[----:B-1----:R-:W5:Y:S04]  /*6ec0*/  LDL.LU R22, [R1+0x54] ;  /* 0x0000540001167983 */ /* 0x002f680000300800 */
[----:B------:R-:W-:Y:S04]  /*6ed0*/  STS.U16 [R0+0x2f200], R20 ;  /* 0x02f2001400007388 */ /* 0x000fe80000000400 */
[----:B--2---:R-:W2:Y:S04]  /*6ee0*/  LDL.LU R23, [R1+0x50] ;  /* 0x0000500001177983 */ /* 0x004ea80000300800 */
[----:B------:R-:W-:Y:S04]  /*6ef0*/  STS.U16 [R0+0x30200], R14 ;  /* 0x0302000e00007388 */ /* 0x000fe80000000400 */
[----:B0-----:R-:W2:Y:S04]  /*6f00*/  LDL.LU R24, [R1+0x4c] ;  /* 0x00004c0001187983 */ /* 0x001ea80000300800 */
[----:B------:R-:W-:Y:S04]  /*6f10*/  STS.U16 [R0+0x31200], R15 ;  /* 0x0312000f00007388 */ /* 0x000fe80000000400 */
[----:B------:R-:W2:Y:S04]  /*6f20*/  LDL.LU R25, [R1+0x48] ;  /* 0x0000480001197983 */ /* 0x000ea80000300800 */
[----:B------:R-:W-:Y:S04]  /*6f30*/  STS.U16 [R0+0x32200], R12 ;  /* 0x0322000c00007388 */ /* 0x000fe80000000400 */
[----:B----4-:R-:W4:Y:S04]  /*6f40*/  LDL.LU R26, [R1+0x44] ;  /* 0x00004400011a7983 */ /* 0x010f280000300800 */
[----:B------:R-:W-:Y:S04]  /*6f50*/  STS.U16 [R0+0x33200], R13 ;  /* 0x0332000d00007388 */ /* 0x000fe80000000400 */
[----:B------:R-:W4:Y:S04]  /*6f60*/  LDL.LU R28, [R1+0x40] ;  /* 0x00004000011c7983 */ /* 0x000f280000300800 */
[----:B------:R-:W-:Y:S04]  /*6f70*/  STS.U16 [R0+0x34200], R18 ;  /* 0x0342001200007388 */ /* 0x000fe80000000400 */
[----:B------:R0:W-:Y:S04]  /*6f80*/  STS.U16 [R0+0x35200], R27 ;  /* 0x0352001b00007388 */ /* 0x0001e80000000400 */
[----:B0-----:R-:W4:Y:S04]  /*6f90*/  LDL.LU R27, [R1+0x3c] ;  /* 0x00003c00011b7983 */ /* 0x001f280000300800 */
[----:B------:R0:W-:Y:S04]  /*6fa0*/  STS.U16 [R0+0x36200], R17 ;  /* 0x0362001100007388 */ /* 0x0001e80000000400 */
[----:B0-----:R-:W4:Y:S04]  /*6fb0*/  LDL.LU R17, [R1+0x38] ;  /* 0x0000380001117983 */ /* 0x001f280000300800 */
[----:B---3--:R0:W-:Y:S04]  /*6fc0*/  STS.U16 [R0+0x37200], R29 ;  /* 0x0372001d00007388 */ /* 0x0081e80000000400 */
[----:B-----5:R-:W-:Y:S04]  /*6fd0*/  STS.U16 [R0+0x38200], R19 ;  /* 0x0382001300007388 */ /* 0x020fe80000000400 */
[----:B------:R-:W-:Y:S04]  /*6fe0*/  STS.U16 [R0+0x39200], R3 ;  /* 0x0392000300007388 */ /* 0x000fe80000000400 */
[----:B------:R1:W-:Y:S04]  /*6ff0*/  STS.U16 [R0+0x3a200], R2 ;  /* 0x03a2000200007388 */ /* 0x0003e80000000400 */
[----:B0-----:R-:W3:Y:S04]  /*7000*/  LDL.LU R29, [R1+0x34] ;  /* 0x00003400011d7983 */ /* 0x001ee80000300800 */
[----:B------:R-:W-:Y:S04]  /*7010*/  STS.U16 [R0+0x3b200], R16 ;  /* 0x03b2001000007388 */ /* 0x000fe80000000400 */
[----:B------:R-:W-:Y:S04]  /*7020*/  STS.U16 [R0+0x3c200], R9 ;  /* 0x03c2000900007388 */ /* 0x000fe80000000400 */
[----:B------:R-:W-:Y:S04]  /*7030*/  STS.U16 [R0+0x3d200], R8 ;  /* 0x03d2000800007388 */ /* 0x000fe80000000400 */
[----:B------:R-:W-:Y:S04]  /*7040*/  STS.U16 [R0+0x3e200], R7 ;  /* 0x03e2000700007388 */ /* 0x000fe80000000400 */
[----:B------:R-:W5:Y:S04]  /*7050*/  LDL.LU R4, [R1+0x30] ;  /* 0x0000300001047983 */ /* 0x000f680000300800 */
[----:B------:R-:W-:Y:S04]  /*7060*/  STS.U16 [R0+0x3f200], R6 ;  /* 0x03f2000600007388 */ /* 0x000fe80000000400 */
[----:B-1----:R-:W5:Y:S04]  /*7070*/  LDL.LU R2, [R1+0x2c] ;  /* 0x00002c0001027983 */ /* 0x002f680000300800 */
[----:B------:R0:W-:Y:S04]  /*7080*/  STS.U16 [R0+0x8200], R5 ;  /* 0x0082000500007388 */ /* 0x0001e80000000400 */
[----:B------:R-:W5:Y:S04]  /*7090*/  LDL.LU R3, [R1+0x28] ;  /* 0x0000280001037983 */ /* 0x000f680000300800 */
[----:B------:R1:W-:Y:S04]  /*70a0*/  STS.U16 [R0+0x9200], R21 ;  /* 0x0092001500007388 */ /* 0x0003e80000000400 */
[----:B0-----:R-:W5:Y:S04]  /*70b0*/  LDL.LU R5, [R1+0x24] ;  /* 0x0000240001057983 */ /* 0x001f680000300800 */
[----:B------:R0:W-:Y:S04]  /*70c0*/  STS.U16 [R0+0xa200], R22 ;  /* 0x00a2001600007388 */ /* 0x0001e80000000400 */
[----:B-1----:R-:W5:Y:S04]  /*70d0*/  LDL.LU R21, [R1+0x20] ;  /* 0x0000200001157983 */ /* 0x002f680000300800 */
[----:B--2---:R1:W-:Y:S04]  /*70e0*/  STS.U16 [R0+0xb200], R23 ;  /* 0x00b2001700007388 */ /* 0x0043e80000000400 */
[----:B0-----:R-:W2:Y:S04]  /*70f0*/  LDL.LU R22, [R1+0x1c] ;  /* 0x00001c0001167983 */ /* 0x001ea80000300800 */
[----:B------:R0:W-:Y:S04]  /*7100*/  STS.U16 [R0+0xc200], R24 ;  /* 0x00c2001800007388 */ /* 0x0001e80000000400 */
[----:B-1----:R-:W2:Y:S04]  /*7110*/  LDL.LU R23, [R1+0x18] ;  /* 0x0000180001177983 */ /* 0x002ea80000300800 */
[----:B------:R1:W-:Y:S04]  /*7120*/  STS.U16 [R0+0xd200], R25 ;  /* 0x00d2001900007388 */ /* 0x0003e80000000400 */
[----:B0-----:R-:W2:Y:S04]  /*7130*/  LDL.LU R24, [R1+0x14] ;  /* 0x0000140001187983 */ /* 0x001ea80000300800 */
[----:B----4-:R0:W-:Y:S04]  /*7140*/  STS.U16 [R0+0xe200], R26 ;  /* 0x00e2001a00007388 */ /* 0x0101e80000000400 */
[----:B-1----:R-:W4:Y:S04]  /*7150*/  LDL.LU R25, [R1+0x10] ;  /* 0x0000100001197983 */ /* 0x002f280000300800 */
[----:B------:R1:W-:Y:S04]  /*7160*/  STS.U16 [R0+0xf200], R28 ;  /* 0x00f2001c00007388 */ /* 0x0003e80000000400 */
[----:B0-----:R-:W4:Y:S04]  /*7170*/  LDL.LU R26, [R1+0xc] ;  /* 0x00000c00011a7983 */ /* 0x001f280000300800 */
[----:B-1----:R-:W4:Y:S04]  /*7180*/  LDL.LU R28, [R1+0x8] ;  /* 0x00000800011c7983 */ /* 0x002f280000300800 */
[----:B------:R0:W-:Y:S04]  /*7190*/  STS.U16 [R0+0x10200], R27 ;  /* 0x0102001b00007388 */ /* 0x0001e80000000400 */
[----:B0-----:R-:W4:Y:S04]  /*71a0*/  LDL.LU R27, [R1+0x4] ;  /* 0x00000400011b7983 */ /* 0x001f280000300800 */
[----:B------:R-:W4:Y:S04]  /*71b0*/  LDL.LU R6, [R1] ;  /* 0x0000000001067983 */ /* 0x000f280000300800 */
[----:B------:R-:W4:Y:S04]  /*71c0*/  LDL.LU R7, [R1+0x1d0] ;  /* 0x0001d00001077983 */ /* 0x000f280000300800 */
        /* <DEDUP_REMOVED lines=11> */
[----:B------:R0:W-:Y:S04]  /*7280*/  STS.U16 [R0+0x11200], R17 ;  /* 0x0112001100007388 */ /* 0x0001e80000000400 */
[----:B------:R-:W4:Y:S04]  /*7290*/  LDL.LU R16, [R1+0x140] ;  /* 0x0001400001107983 */ /* 0x000f280000300800 */
[----:B0-----:R-:W4:Y:S04]  /*72a0*/  LDL.LU R17, [R1+0x114] ;  /* 0x0001140001117983 */ /* 0x001f280000300800 */
[----:B---3--:R0:W-:Y:S04]  /*72b0*/  STS.U16 [R0+0x12200], R29 ;  /* 0x0122001d00007388 */ /* 0x0081e80000000400 */
[----:B0-----:R-:W3:Y:S04]  /*72c0*/  LDL.LU R29, [R1+0xf0] ;  /* 0x0000f000011d7983 */ /* 0x001ee80000300800 */
[----:B-----5:R0:W-:Y:S04]  /*72d0*/  STS.U16 [R0+0x13200], R4 ;  /* 0x0132000400007388 */ /* 0x0201e80000000400 */
[----:B------:R1:W-:Y:S04]  /*72e0*/  STS.U16 [R0+0x14200], R2 ;  /* 0x0142000200007388 */ /* 0x0003e80000000400 */
[----:B0-----:R-:W5:Y:S04]  /*72f0*/  LDL.LU R4, [R1+0x292c] ;  /* 0x00292c0001047983 */ /* 0x001f680000300800 */
[----:B------:R0:W-:Y:S04]  /*7300*/  STS.U16 [R0+0x15200], R3 ;  /* 0x0152000300007388 */ /* 0x0001e80000000400 */
[----:B-1----:R-:W3:Y:S04]  /*7310*/  LDL.LU R2, [R1+0x2928] ;  /* 0x0029280001027983 */ /* 0x002ee80000300800 */
[----:B------:R1:W-:Y:S04]  /*7320*/  STS.U16 [R0+0x16200], R5 ;  /* 0x0162000500007388 */ /* 0x0003e80000000400 */
[----:B0-----:R-:W3:Y:S04]  /*7330*/  LDL.LU R3, [R1+0x2924] ;  /* 0x0029240001037983 */ /* 0x001ee80000300800 */
[----:B------:R0:W-:Y:S04]  /*7340*/  STS.U16 [R0+0x17200], R21 ;  /* 0x0172001500007388 */ /* 0x0001e80000000400 */
[----:B-1----:R-:W3:Y:S04]  /*7350*/  LDL.LU R5, [R1+0x2920] ;  /* 0x0029200001057983 */ /* 0x002ee80000300800 */
        /* <DEDUP_REMOVED lines=9> */
[----:B0-----:R-:W2:Y:S04]  /*73f0*/  LDL.LU R25, [R1+0x290c] ;  /* 0x00290c0001197983 */ /* 0x001ea80000300800 */
[----:B------:R0:W-:Y:S04]  /*7400*/  STS.U16 [R0+0x1d200], R28 ;  /* 0x01d2001c00007388 */ /* 0x0001e80000000400 */
[----:B-1----:R-:W2:Y:S04]  /*7410*/  LDL.LU R26, [R1+0x2908] ;  /* 0x00290800011a7983 */ /* 0x002ea80000300800 */
[----:B0-----:R-:W2:Y:S04]  /*7420*/  LDL.LU R28, [R1+0x2904] ;  /* 0x00290400011c7983 */ /* 0x001ea80000300800 */
[----:B------:R0:W-:Y:S04]  /*7430*/  STS.U16 [R0+0x1e200], R27 ;  /* 0x01e2001b00007388 */ /* 0x0001e80000000400 */
[----:B0-----:R-:W2:Y:S01]  /*7440*/  LDL.LU R27, [R1+0x2900] ;  /* 0x00290000011b7983 */ /* 0x001ea20000300800 */
[----:B-----5:R-:W-:-:S03]  /*7450*/  LOP3.LUT R4, R4, 0x20, RZ, 0x3c, !PT ;  /* 0x0000002004047812 */ /* 0x020fc600078e3cff */
[----:B--2---:R0:W-:Y:S04]  /*7460*/  STS.U16 [R0+0x1f200], R27 ;  /* 0x01f2001b00007388 */ /* 0x0041e80000000400 */
[----:B0-----:R-:W0:Y:S02]  /*7470*/  S2R R27, SR_TID.X ;  /* 0x00000000001b7919 */ /* 0x001e240000002100 */
[----:B0-----:R-:W-:-:S04]  /*7480*/  LOP3.LUT R27, R27, 0xff, RZ, 0xc0, !PT ;  /* 0x000000ff1b1b7812 */ /* 0x001fc800078ec0ff */
[----:B------:R-:W-:-:S04]  /*7490*/  SHF.L.U32 R27, R27, 0x1, RZ ;  /* 0x000000011b1b7819 */ /* 0x000fc800000006ff */
[----:B------:R-:W-:-:S05]  /*74a0*/  LOP3.LUT R27, R27, 0x10, RZ, 0x3c, !PT ;  /* 0x000000101b1b7812 */ /* 0x000fca00078e3cff */
[----:B------:R0:W-:Y:S04]  /*74b0*/  STS.U16 [R27+0x200], R6 ;  /* 0x000200061b007388 */ /* 0x0001e80000000400 */
[----:B------:R1:W-:Y:S04]  /*74c0*/  STS.U16 [R4+0x1400], R7 ;  /* 0x0014000704007388 */ /* 0x0003e80000000400 */
[----:B------:R-:W-:Y:S04]  /*74d0*/  STS.U16 [R4+0x2400], R8 ;  /* 0x0024000804007388 */ /* 0x000fe80000000400 */
[----:B------:R-:W-:Y:S04]  /*74e0*/  STS.U16 [R4+0x3400], R9 ;  /* 0x0034000904007388 */ /* 0x000fe80000000400 */
[----:B------:R2:W-:Y:S04]  /*74f0*/  STS.U16 [R4+0x4400], R10 ;  /* 0x0044000a04007388 */ /* 0x0005e80000000400 */
[----:B------:R5:W-:Y:S04]  /*7500*/  STS.U16 [R4+0x5400], R11 ;  /* 0x0054000b04007388 */ /* 0x000be80000000400 */
[----:B------:R-:W-:Y:S04]  /*7510*/  STS.U16 [R4+0x6400], R20 ;  /* 0x0064001404007388 */ /* 0x000fe80000000400 */
        /* <DEDUP_REMOVED lines=8> */
[----:B---3--:R-:W-:Y:S04]  /*75a0*/  STS.U16 [R4+0xf400], R29 ;  /* 0x00f4001d04007388 */ /* 0x008fe80000000400 */
[----:B------:R-:W-:Y:S01]  /*75b0*/  STS.U16 [R4+0x400], R28 ;  /* 0x0004001c04007388 */ /* 0x000fe20000000400 */
[----:B------:R-:W-:-:S03]  /*75c0*/  IMAD.MOV.U32 R0, RZ, RZ, c[0x0][0x198] ;  /* 0x00006600ff007624 */ /* 0x000fc600078e00ff */
[----:B------:R-:W-:Y:S04]  /*75d0*/  STS.U16 [R4+0x20400], R26 ;  /* 0x0204001a04007388 */ /* 0x000fe80000000400 */
[----:B------:R-:W-:Y:S04]  /*75e0*/  STS.U16 [R4+0x21400], R25 ;  /* 0x0214001904007388 */ /* 0x000fe80000000400 */
[----:B----4-:R-:W-:Y:S04]  /*75f0*/  STS.U16 [R4+0x22400], R24 ;  /* 0x0224001804007388 */ /* 0x010fe80000000400 */
[----:B------:R3:W-:Y:S04]  /*7600*/  STS.U16 [R4+0x23400], R23 ;  /* 0x0234001704007388 */ /* 0x0007e80000000400 */
[----:B------:R-:W-:Y:S01]  /*7610*/  STS.U16 [R4+0x24400], R22 ;  /* 0x0244001604007388 */ /* 0x000fe20000000400 */
[----:B0-----:R-:W-:-:S03]  /*7620*/  IMAD R6, R0, 0x96, RZ ;  /* 0x0000009600067824 */ /* 0x001fc600078e02ff */
[----:B------:R-:W-:Y:S01]  /*7630*/  STS.U16 [R4+0x25400], R21 ;  /* 0x0254001504007388 */ /* 0x000fe20000000400 */
[----:B-1----:R-:W-:-:S03]  /*7640*/  IMAD R7, R0, 0x9e, RZ ;  /* 0x0000009e00077824 */ /* 0x002fc600078e02ff */
[----:B------:R0:W-:Y:S01]  /*7650*/  STS.U16 [R4+0x26400], R5 ;  /* 0x0264000504007388 */ /* 0x0001e20000000400 */
[C---:B--2---:R-:W-:Y:S02]  /*7660*/  IMAD R10, R0.reuse, 0xb6, RZ ;  /* 0x000000b6000a7824 */ /* 0x044fe400078e02ff */
[C---:B-----5:R-:W-:Y:S02]  /*7670*/  IMAD R11, R0.reuse, 0xbe, RZ ;  /* 0x000000be000b7824 */ /* 0x060fe400078e02ff */
[C---:B---3--:R-:W-:Y:S02]  /*7680*/  IMAD R23, R0.reuse, 0x206, RZ ;  /* 0x0000020600177824 */ /* 0x048fe400078e02ff */
[C---:B------:R-:W-:Y:S02]  /*7690*/  IMAD R14, R0.reuse, 0xd6, RZ ;  /* 0x000000d6000e7824 */ /* 0x040fe400078e02ff */
[C---:B0-----:R-:W-:Y:S02]  /*76a0*/  IMAD R4, R0.reuse, 0x86, RZ ;  /* 0x0000008600047824 */ /* 0x041fe400078e02ff */
[----:B------:R-:W-:-:S02]  /*76b0*/  IMAD R5, R0, 0x8e, RZ ;  /* 0x0000008e00057824 */ /* 0x000fc400078e02ff */
[C---:B------:R-:W-:Y:S02]  /*76c0*/  IMAD R15, R0.reuse, 0xde, RZ ;  /* 0x000000de000f7824 */ /* 0x040fe400078e02ff */
[C---:B------:R-:W-:Y:S01]  /*76d0*/  IMAD R16, R0.reuse, 0xe6, RZ ;  /* 0x000000e600107824 */ /* 0x040fe200078e02ff */
[----:B------:R0:W-:Y:S01]  /*76e0*/  STL.64 [R1+0x28f8], R4 ;  /* 0x0028f80401007387 */ /* 0x0001e20000100a00 */
[C---:B------:R-:W-:Y:S02]  /*76f0*/  IMAD R17, R0.reuse, 0xee, RZ ;  /* 0x000000ee00117824 */ /* 0x040fe400078e02ff */
[C---:B------:R-:W-:Y:S01]  /*7700*/  IMAD R25, R0.reuse, 0x208, RZ ;  /* 0x0000020800197824 */ /* 0x040fe200078e02ff */
[----:B------:R1:W-:Y:S01]  /*7710*/  STL.64 [R1+0x28f0], R6 ;  /* 0x0028f00601007387 */ /* 0x0003e20000100a00 */
[C---:B------:R-:W-:Y:S02]  /*7720*/  IMAD R18, R0.reuse, 0xf6, RZ ;  /* 0x000000f600127824 */ /* 0x040fe400078e02ff */
[C---:B------:R-:W-:Y:S01]  /*7730*/  IMAD R19, R0.reuse, 0xfe, RZ ;  /* 0x000000fe00137824 */ /* 0x040fe200078e02ff */
[----:B------:R2:W-:Y:S01]  /*7740*/  STL.64 [R1+0x28e8], R10 ;  /* 0x0028e80a01007387 */ /* 0x0005e20000100a00 */
[----:B------:R-:W-:-:S02]  /*7750*/  IMAD R20, R0, 0x106, RZ ;  /* 0x0000010600147824 */ /* 0x000fc400078e02ff */
[----:B------:R-:W-:Y:S01]  /*7760*/  IMAD R21, R0, 0x10c, RZ ;  /* 0x0000010c00157824 */ /* 0x000fe200078e02ff */
[-C--:B0-----:R-:W-:Y:S01]  /*7770*/  IADD3 R4, P0, R23, R2.reuse, RZ ;  /* 0x0000000217047210 */ /* 0x081fe20007f1e0ff */
[----:B------:R-:W-:Y:S01]  /*7780*/  STL.64 [R1+0x28e0], R14 ;  /* 0x0028e00e01007387 */ /* 0x000fe20000100a00 */
[----:B-1----:R-:W-:-:S03]  /*7790*/  IADD3 R6, P6, R25, R2, RZ ;  /* 0x0000000219067210 */ /* 0x002fc60007fde0ff */
[----:B------:R0:W-:Y:S01]  /*77a0*/  STL.64 [R1+0x28d0], R16 ;  /* 0x0028d01001007387 */ /* 0x0001e20000100a00 */
[----:B------:R-:W-:-:S03]  /*77b0*/  IMAD R27, R0, 0x20a, RZ ;  /* 0x0000020a001b7824 */ /* 0x000fc600078e02ff */
[----:B------:R-:W-:Y:S01]  /*77c0*/  STL.64 [R1+0x28d8], R18 ;  /* 0x0028d81201007387 */ /* 0x000fe20000100a00 */
[----:B------:R-:W-:-:S03]  /*77d0*/  IMAD R29, R0, 0x20c, RZ ;  /* 0x0000020c001d7824 */ /* 0x000fc600078e02ff */
[----:B------:R-:W-:Y:S01]  /*77e0*/  STL.64 [R1+0x28c8], R20 ;  /* 0x0028c81401007387 */ /* 0x000fe20000100a00 */
[----:B--2---:R-:W-:-:S03]  /*77f0*/  IMAD.SHL.U32 R10, R0, 0x4, RZ ;  /* 0x00000004000a7824 */ /* 0x004fc600078e00ff */
[----:B------:R1:W-:Y:S01]  /*7800*/  STL [R1+0x290], R4 ;  /* 0x0002900401007387 */ /* 0x0003e20000100800 */
[-C--:B0-----:R-:W-:Y:S02]  /*7810*/  IADD3 R16, P5, R27, R2.reuse, RZ ;  /* 0x000000021b107210 */ /* 0x081fe40007fbe0ff */
[-C--:B------:R-:W-:Y:S01]  /*7820*/  IADD3 R14, P4, R29, R2.reuse, RZ ;  /* 0x000000021d0e7210 */ /* 0x080fe20007f9e0ff */
[----:B-1----:R-:W2:Y:S04]  /*7830*/  LDL.LU.64 R4, [R1+0x28f8] ;  /* 0x0028f80001047983 */ /* 0x002ea80000300a00 */
[----:B------:R0:W-:Y:S02]  /*7840*/  STL [R1+0x288], R6 ;  /* 0x0002880601007387 */ /* 0x0001e40000100800 */
[----:B0-----:R-:W-:-:S02]  /*7850*/  LEA R6, P2, R0, R2, 0x3 ;  /* 0x0000000200067211 */ /* 0x001fc400078418ff */
[----:B------:R-:W-:Y:S02]  /*7860*/  STL [R1+0x280], R16 ;  /* 0x0002801001007387 */ /* 0x000fe40000100800 */
[----:B------:R-:W-:Y:S02]  /*7870*/  LEA.HI.X.SX32 R7, R10, R3, 0x1, P2 ;  /* 0x000000030a077211 */ /* 0x000fe400010f0eff */
[----:B------:R-:W-:Y:S04]  /*7880*/  STL [R1+0x278], R14 ;  /* 0x0002780e01007387 */ /* 0x000fe80000100800 */
[----:B------:R0:W-:Y:S04]  /*7890*/  STL.64 [R1+0x498], R6 ;  /* 0x0004980601007387 */ /* 0x0001e80000100a00 */
[----:B0-----:R-:W3:Y:S01]  /*78a0*/  LDL.LU.64 R6, [R1+0x28f0] ;  /* 0x0028f00001067983 */ /* 0x001ee20000300a00 */
[----:B------:R-:W-:Y:S01]  /*78b0*/  IMAD R18, R0, 0x43, RZ ;  /* 0x0000004300127824 */ /* 0x000fe200078e02ff */
[----:B--2---:R-:W-:-:S04]  /*78c0*/  IADD3 R16, P1, R4, R2, RZ ;  /* 0x0000000204107210 */ /* 0x004fc80007f3e0ff */
[----:B------:R-:W-:-:S05]  /*78d0*/  LEA.HI.X.SX32 R17, R18, R3, 0x1, P1 ;  /* 0x0000000312117211 */ /* 0x000fca00008f0eff */
[----:B------:R0:W-:Y:S01]  /*78e0*/  STL.64 [R1+0x490], R16 ;  /* 0x0004901001007387 */ /* 0x0001e20000100a00 */
[-C--:B---3--:R-:W-:Y:S02]  /*78f0*/  IADD3 R10, P2, R6, R2.reuse, RZ ;  /* 0x00000002060a7210 */ /* 0x088fe40007f5e0ff */
[----:B0-----:R-:W-:-:S03]  /*7900*/  IADD3 R16, P1, R7, R2, RZ ;  /* 0x0000000207107210 */ /* 0x001fc60007f3e0ff */
[----:B------:R-:W-:Y:S04]  /*7910*/  STL [R1+0x480], R10 ;  /* 0x0004800a01007387 */ /* 0x000fe80000100800 */
[----:B------:R0:W-:Y:S02]  /*7920*/  STL.64 [R1+0x28c0], R6 ;  /* 0x0028c00601007387 */ /* 0x0001e40000100a00 */
[----:B0-----:R-:W-:Y:S01]  /*7930*/  MOV R6, R10 ;  /* 0x0000000a00067202 */ /* 0x001fe20000000f00 */
[----:B------:R-:W-:Y:S02]  /*7940*/  IMAD.MOV.U32 R7, RZ, RZ, R11 ;  /* 0x000000ffff077224 */ /* 0x000fe400078e000b */
[----:B------:R-:W2:Y:S01]  /*7950*/  LDL.LU.64 R10, [R1+0x28e8] ;  /* 0x0028e800010a7983 */ /* 0x000ea20000300a00 */
[C---:B------:R-:W-:Y:S01]  /*7960*/  IMAD R18, R0.reuse, 0x47, RZ ;  /* 0x0000004700127824 */ /* 0x040fe200078e02ff */
[----:B------:R-:W-:Y:S01]  /*7970*/  IADD3 R14, P3, R5, R2, RZ ;  /* 0x00000002050e7210 */ /* 0x000fe20007f7e0ff */
[----:B------:R-:W-:-:S02]  /*7980*/  IMAD R20, R0, 0x4b, RZ ;  /* 0x0000004b00147824 */ /* 0x000fc400078e02ff */
[----:B------:R-:W-:Y:S01]  /*7990*/  IMAD R8, R0, 0xa6, RZ ;  /* 0x000000a600087824 */ /* 0x000fe200078e02ff */
[-C--:B------:R-:W-:Y:S01]  /*79a0*/  LEA.HI.X.SX32 R15, R18, R3.reuse, 0x1, P3 ;  /* 0x00000003120f7211 */ /* 0x080fe200018f0eff */
[----:B------:R-:W-:Y:S01]  /*79b0*/  IMAD R18, R0, 0x4f, RZ ;  /* 0x0000004f00127824 */ /* 0x000fe200078e02ff */
[-C--:B------:R-:W-:Y:S01]  /*79c0*/  LEA.HI.X.SX32 R7, R20, R3.reuse, 0x1, P2 ;  /* 0x0000000314077211 */ /* 0x080fe200010f0eff */
[C---:B------:R-:W-:Y:S02]  /*79d0*/  IMAD R9, R0.reuse, 0xae, RZ ;  /* 0x000000ae00097824 */ /* 0x040fe400078e02ff */
[----:B------:R0:W-:Y:S01]  /*79e0*/  STL.64 [R1+0x488], R14 ;  /* 0x0004880e01007387 */ /* 0x0001e20000100a00 */
[----:B------:R-:W-:Y:S01]  /*79f0*/  IMAD R20, R0, 0x53, RZ ;  /* 0x0000005300147824 */ /* 0x000fe200078e02ff */
[----:B------:R-:W-:Y:S01]  /*7a00*/  LEA.HI.X.SX32 R17, R18, R3, 0x1, P1 ;  /* 0x0000000312117211 */ /* 0x000fe200008f0eff */
[----:B------:R-:W-:Y:S01]  /*7a10*/  IMAD R18, R0, 0x57, RZ ;  /* 0x0000005700127824 */ /* 0x000fe200078e02ff */
[-C--:B------:R-:W-:Y:S01]  /*7a20*/  IADD3 R6, P2, R9, R2.reuse, RZ ;  /* 0x0000000209067210 */ /* 0x080fe20007f5e0ff */
[----:B------:R1:W-:Y:S01]  /*7a30*/  STL [R1+0x484], R7 ;  /* 0x0004840701007387 */ /* 0x0003e20000100800 */
[----:B0-----:R-:W-:-:S04]  /*7a40*/  IADD3 R14, P3, R8, R2, RZ ;  /* 0x00000002080e7210 */ /* 0x001fc80007f7e0ff */
[-C--:B------:R-:W-:Y:S01]  /*7a50*/  LEA.HI.X.SX32 R15, R20, R3.reuse, 0x1, P3 ;  /* 0x00000003140f7211 */ /* 0x080fe200018f0eff */
[----:B------:R2:W-:Y:S01]  /*7a60*/  STL.64 [R1+0x478], R16 ;  /* 0x0004781001007387 */ /* 0x0005e20000100a00 */
[----:B------:R-:W-:Y:S01]  /*7a70*/  IMAD R20, R0, 0x5b, RZ ;  /* 0x0000005b00147824 */ /* 0x000fe200078e02ff */
[----:B-1----:R-:W-:Y:S01]  /*7a80*/  LEA.HI.X.SX32 R7, R18, R3, 0x1, P2 ;  /* 0x0000000312077211 */ /* 0x002fe200010f0eff */
[----:B------:R-:W-:Y:S01]  /*7a90*/  IMAD R18, R0, 0x5f, RZ ;  /* 0x0000005f00127824 */ /* 0x000fe200078e02ff */
[----:B------:R0:W-:Y:S04]  /*7aa0*/  STL.64 [R1+0x470], R14 ;  /* 0x0004700e01007387 */ /* 0x0001e80000100a00 */
[----:B------:R-:W-:Y:S01]  /*7ab0*/  STL.64 [R1+0x468], R6 ;  /* 0x0004680601007387 */ /* 0x000fe20000100a00 */
[----:B--2---:R-:W-:-:S02]  /*7ac0*/  IADD3 R16, P1, R10, R2, RZ ;  /* 0x000000020a107210 */ /* 0x004fc40007f3e0ff */
[----:B0-----:R-:W-:Y:S02]  /*7ad0*/  IADD3 R14, P3, R11, R2, RZ ;  /* 0x000000020b0e7210 */ /* 0x001fe40007f7e0ff */
[-C--:B------:R-:W-:Y:S02]  /*7ae0*/  LEA.HI.X.SX32 R17, R20, R3.reuse, 0x1, P1 ;  /* 0x0000000314117211 */ /* 0x080fe400008f0eff */
[----:B------:R-:W-:-:S03]  /*7af0*/  LEA.HI.X.SX32 R15, R18, R3, 0x1, P3 ;  /* 0x00000003120f7211 */ /* 0x000fc600018f0eff */
[----:B------:R-:W-:Y:S04]  /*7b00*/  STL.64 [R1+0x460], R16 ;  /* 0x0004601001007387 */ /* 0x000fe80000100a00 */
[----:B------:R0:W-:Y:S04]  /*7b10*/  STL.64 [R1+0x458], R14 ;  /* 0x0004580e01007387 */ /* 0x0001e80000100a00 */
[----:B0-----:R-:W2:Y:S01]  /*7b20*/  LDL.LU.64 R14, [R1+0x28e0] ;  /* 0x0028e000010e7983 */ /* 0x001ea20000300a00 */
[C---:B------:R-:W-:Y:S02]  /*7b30*/  IMAD R12, R0.reuse, 0xc6, RZ ;  /* 0x000000c6000c7824 */ /* 0x040fe400078e02ff */
[----:B------:R-:W-:-:S02]  /*7b40*/  IMAD R20, R0, 0x63, RZ ;  /* 0x0000006300147824 */ /* 0x000fc400078e02ff */
[----:B------:R-:W-:Y:S01]  /*7b50*/  IMAD R13, R0, 0xce, RZ ;  /* 0x000000ce000d7824 */ /* 0x000fe200078e02ff */
[----:B------:R-:W-:-:S04]  /*7b60*/  IADD3 R6, P2, R12, R2, RZ ;  /* 0x000000020c067210 */ /* 0x000fc80007f5e0ff */
[----:B------:R-:W-:Y:S01]  /*7b70*/  LEA.HI.X.SX32 R7, R20, R3, 0x1, P2 ;  /* 0x0000000314077211 */ /* 0x000fe200010f0eff */
[----:B------:R-:W-:Y:S01]  /*7b80*/  IMAD R20, R0, 0x67, RZ ;  /* 0x0000006700147824 */ /* 0x000fe200078e02ff */
[----:B------:R-:W-:-:S03]  /*7b90*/  IADD3 R16, P1, R13, R2, RZ ;  /* 0x000000020d107210 */ /* 0x000fc60007f3e0ff */
[----:B------:R0:W-:Y:S01]  /*7ba0*/  STL.64 [R1+0x450], R6 ;  /* 0x0004500601007387 */ /* 0x0001e20000100a00 */
[----:B------:R-:W-:Y:S02]  /*7bb0*/  LEA.HI.X.SX32 R17, R20, R3, 0x1, P1 ;  /* 0x0000000314117211 */ /* 0x000fe400008f0eff */
[-C--:B--2---:R-:W-:Y:S02]  /*7bc0*/  IADD3 R18, P3, R14, R2.reuse, RZ ;  /* 0x000000020e127210 */ /* 0x084fe40007f7e0ff */
[----:B0-----:R-:W-:-:S03]  /*7bd0*/  IADD3 R6, P2, R15, R2, RZ ;  /* 0x000000020f067210 */ /* 0x001fc60007f5e0ff */
[----:B------:R-:W-:Y:S04]  /*7be0*/  STL [R1+0x440], R18 ;  /* 0x0004401201007387 */ /* 0x000fe80000100800 */
[----:B------:R0:W-:Y:S02]  /*7bf0*/  STL.64 [R1+0x28b8], R14 ;  /* 0x0028b80e01007387 */ /* 0x0001e40000100a00 */
[----:B0-----:R-:W-:Y:S01]  /*7c00*/  MOV R14, R18 ;  /* 0x00000012000e7202 */ /* 0x001fe20000000f00 */
[----:B------:R-:W-:Y:S02]  /*7c10*/  IMAD.MOV.U32 R15, RZ, RZ, R19 ;  /* 0x000000ffff0f7224 */ /* 0x000fe400078e0013 */
[----:B------:R-:W2:Y:S04]  /*7c20*/  LDL.LU.64 R18, [R1+0x28d8] ;  /* 0x0028d80001127983 */ /* 0x000ea80000300a00 */
[----:B------:R0:W-:Y:S04]  /*7c30*/  STL.64 [R1+0x448], R16 ;  /* 0x0004481001007387 */ /* 0x0001e80000100a00 */
[----:B0-----:R-:W3:Y:S01]  /*7c40*/  LDL.LU.64 R16, [R1+0x28d0] ;  /* 0x0028d00001107983 */ /* 0x001ee20000300a00 */
[----:B------:R-:W-:-:S05]  /*7c50*/  IMAD R23, R0, 0x6b, RZ ;  /* 0x0000006b00177824 */ /* 0x000fca00078e02ff */
[----:B------:R-:W-:-:S05]  /*7c60*/  LEA.HI.X.SX32 R15, R23, R3, 0x1, P3 ;  /* 0x00000003170f7211 */ /* 0x000fca00018f0eff */
[----:B------:R-:W-:Y:S01]  /*7c70*/  STL [R1+0x444], R15 ;  /* 0x0004440f01007387 */ /* 0x000fe20000100800 */
[----:B------:R-:W-:Y:S01]  /*7c80*/  IMAD R25, R0, 0x6f, RZ ;  /* 0x0000006f00197824 */ /* 0x000fe200078e02ff */
[-C--:B---3--:R-:W-:Y:S02]  /*7c90*/  IADD3 R20, P1, R16, R2.reuse, RZ ;  /* 0x0000000210147210 */ /* 0x088fe40007f3e0ff */
[----:B------:R-:W-:-:S03]  /*7ca0*/  IADD3 R14, P3, R17, R2, RZ ;  /* 0x00000002110e7210 */ /* 0x000fc60007f7e0ff */
[----:B------:R-:W-:Y:S04]  /*7cb0*/  STL [R1+0x430], R20 ;  /* 0x0004301401007387 */ /* 0x000fe80000100800 */
[----:B------:R0:W-:Y:S02]  /*7cc0*/  STL.64 [R1+0x28b0], R16 ;  /* 0x0028b01001007387 */ /* 0x0001e40000100a00 */
[----:B0-----:R-:W-:Y:S01]  /*7cd0*/  MOV R16, R20 ;  /* 0x0000001400107202 */ /* 0x001fe20000000f00 */
[----:B------:R-:W-:Y:S02]  /*7ce0*/  IMAD.MOV.U32 R17, RZ, RZ, R21 ;  /* 0x000000ffff117224 */ /* 0x000fe400078e0015 */
[----:B------:R-:W3:Y:S01]  /*7cf0*/  LDL.LU.64 R20, [R1+0x28c8] ;  /* 0x0028c80001147983 */ /* 0x000ee20000300a00 */
[C---:B------:R-:W-:Y:S01]  /*7d00*/  IMAD R23, R0.reuse, 0x73, RZ ;  /* 0x0000007300177824 */ /* 0x040fe200078e02ff */
[----:B------:R-:W-:Y:S01]  /*7d10*/  LEA.HI.X.SX32 R7, R25, R3, 0x1, P2 ;  /* 0x0000000319077211 */ /* 0x000fe200010f0eff */
[----:B------:R-:W-:-:S03]  /*7d20*/  IMAD R25, R0, 0x77, RZ ;  /* 0x0000007700197824 */ /* 0x000fc600078e02ff */
[-C--:B------:R-:W-:Y:S01]  /*7d30*/  LEA.HI.X.SX32 R17, R23, R3.reuse, 0x1, P1 ;  /* 0x0000000317117211 */ /* 0x080fe200008f0eff */
[----:B------:R2:W-:Y:S01]  /*7d40*/  STL.64 [R1+0x438], R6 ;  /* 0x0004380601007387 */ /* 0x0005e20000100a00 */
[C---:B------:R-:W-:Y:S01]  /*7d50*/  IMAD R23, R0.reuse, 0x7b, RZ ;  /* 0x0000007b00177824 */ /* 0x040fe200078e02ff */
[----:B------:R-:W-:Y:S01]  /*7d60*/  LEA.HI.X.SX32 R15, R25, R3, 0x1, P3 ;  /* 0x00000003190f7211 */ /* 0x000fe200018f0eff */
[----:B------:R-:W-:Y:S01]  /*7d70*/  IMAD R25, R0, 0x7f, RZ ;  /* 0x0000007f00197824 */ /* 0x000fe200078e02ff */
[----:B------:R0:W-:Y:S01]  /*7d80*/  STL [R1+0x434], R17 ;  /* 0x0004341101007387 */ /* 0x0001e20000100800 */
[----:B--2---:R-:W-:-:S03]  /*7d90*/  IADD3 R6, P2, R18, R2, RZ ;  /* 0x0000000212067210 */ /* 0x004fc60007f5e0ff */
[----:B------:R-:W-:Y:S01]  /*7da0*/  STL.64 [R1+0x28a0], R18 ;  /* 0x0028a01201007387 */ /* 0x000fe20000100a00 */
[----:B------:R-:W-:-:S03]  /*7db0*/  LEA.HI.X.SX32 R7, R23, R3, 0x1, P2 ;  /* 0x0000000317077211 */ /* 0x000fc600010f0eff */
[----:B------:R3:W-:Y:S01]  /*7dc0*/  STL.64 [R1+0x428], R14 ;  /* 0x0004280e01007387 */ /* 0x0007e20000100a00 */
[----:B------:R-:W-:Y:S01]  /*7dd0*/  IADD3 R16, P1, R19, R2, RZ ;  /* 0x0000000213107210 */ /* 0x000fe20007f3e0ff */
[C---:B------:R-:W-:Y:S02]  /*7de0*/  IMAD R23, R0.reuse, 0x83, RZ ;  /* 0x0000008300177824 */ /* 0x040fe400078e02ff */
[----:B------:R1:W-:Y:S01]  /*7df0*/  STL.64 [R1+0x420], R6 ;  /* 0x0004200601007387 */ /* 0x0003e20000100a00 */
[----:B0-----:R-:W-:Y:S01]  /*7e00*/  LEA.HI.X.SX32 R17, R25, R3, 0x1, P1 ;  /* 0x0000000319117211 */ /* 0x001fe200008f0eff */
[C---:B------:R-:W-:Y:S02]  /*7e10*/  IMAD R22, R0.reuse, 0x10e, RZ ;  /* 0x0000010e00167824 */ /* 0x040fe400078e02ff */
[C---:B------:R-:W-:Y:S02]  /*7e20*/  IMAD R24, R0.reuse, 0x116, RZ ;  /* 0x0000011600187824 */ /* 0x040fe400078e02ff */
[----:B------:R-:W-:-:S02]  /*7e30*/  IMAD R26, R0, 0x11c, RZ ;  /* 0x0000011c001a7824 */ /* 0x000fc400078e02ff */
[----:B------:R-:W-:Y:S01]  /*7e40*/  IMAD R25, R0, 0x87, RZ ;  /* 0x0000008700197824 */ /* 0x000fe200078e02ff */
[-C--:B---3--:R-:W-:Y:S02]  /*7e50*/  IADD3 R14, P3, R20, R2.reuse, RZ ;  /* 0x00000002140e7210 */ /* 0x088fe40007f7e0ff */
[----:B-1----:R-:W-:Y:S02]  /*7e60*/  IADD3 R6, P2, R21, R2, RZ ;  /* 0x0000000215067210 */ /* 0x002fe40007f5e0ff */
[-C--:B------:R-:W-:Y:S02]  /*7e70*/  LEA.HI.X.SX32 R15, R23, R3.reuse, 0x1, P3 ;  /* 0x00000003170f7211 */ /* 0x080fe400018f0eff */
[----:B------:R-:W-:Y:S01]  /*7e80*/  LEA.HI.X.SX32 R7, R4, R3, 0x1, P2 ;  /* 0x0000000304077211 */ /* 0x000fe200010f0eff */
[----:B------:R-:W-:Y:S01]  /*7e90*/  STL.64 [R1+0x28a8], R20 ;  /* 0x0028a81401007387 */ /* 0x000fe20000100a00 */
[----:B------:R-:W-:-:S03]  /*7ea0*/  IMAD R23, R0, 0x8b, RZ ;  /* 0x0000008b00177824 */ /* 0x000fc600078e02ff */
[----:B------:R0:W-:Y:S04]  /*7eb0*/  STL.64 [R1+0x418], R16 ;  /* 0x0004181001007387 */ /* 0x0001e80000100a00 */
[----:B------:R1:W-:Y:S04]  /*7ec0*/  STL.64 [R1+0x410], R14 ;  /* 0x0004100e01007387 */ /* 0x0003e80000100a00 */
[----:B------:R2:W-:Y:S01]  /*7ed0*/  STL.64 [R1+0x408], R6 ;  /* 0x0004080601007387 */ /* 0x0005e20000100a00 */
[-C--:B0-----:R-:W-:Y:S02]  /*7ee0*/  IADD3 R16, P1, R22, R2.reuse, RZ ;  /* 0x0000000216107210 */ /* 0x081fe40007f3e0ff */
[----:B-1----:R-:W-:-:S02]  /*7ef0*/  IADD3 R14, P3, R24, R2, RZ ;  /* 0x00000002180e7210 */ /* 0x002fc40007f7e0ff */
[-C--:B------:R-:W-:Y:S02]  /*7f00*/  LEA.HI.X.SX32 R17, R25, R3.reuse, 0x1, P1 ;  /* 0x0000000319117211 */ /* 0x080fe400008f0eff */
[----:B--2---:R-:W-:Y:S02]  /*7f10*/  IADD3 R6, P2, R26, R2, RZ ;  /* 0x000000021a067210 */ /* 0x004fe40007f5e0ff */
[-C--:B------:R-:W-:Y:S02]  /*7f20*/  LEA.HI.X.SX32 R15, R23, R3.reuse, 0x1, P3 ;  /* 0x00000003170f7211 */ /* 0x080fe400018f0eff */
[----:B------:R-:W-:Y:S01]  /*7f30*/  LEA.HI.X.SX32 R7, R5, R3, 0x1, P2 ;  /* 0x0000000305077211 */ /* 0x000fe200010f0eff */
[----:B------:R-:W-:Y:S04]  /*7f40*/  STL.64 [R1+0x400], R16 ;  /* 0x0004001001007387 */ /* 0x000fe80000100a00 */
[----:B------:R-:W-:Y:S04]  /*7f50*/  STL.64 [R1+0x3f8], R14 ;  /* 0x0003f80e01007387 */ /* 0x000fe80000100a00 */
[----:B------:R0:W-:Y:S04]  /*7f60*/  STL.64 [R1+0x3f0], R6 ;  /* 0x0003f00601007387 */ /* 0x0001e80000100a00 */
[----:B0-----:R-:W2:Y:S01]  /*7f70*/  LDL.LU.64 R6, [R1+0x28c0] ;  /* 0x0028c00001067983 */ /* 0x001ea20000300a00 */
[----:B------:R-:W-:-:S02]  /*7f80*/  IMAD R25, R0, 0x126, RZ ;  /* 0x0000012600197824 */ /* 0x000fc400078e02ff */
[C---:B------:R-:W-:Y:S02]  /*7f90*/  IMAD R23, R0.reuse, 0x12c, RZ ;  /* 0x0000012c00177824 */ /* 0x040fe400078e02ff */
[C---:B------:R-:W-:Y:S01]  /*7fa0*/  IMAD R28, R0.reuse, 0x11e, RZ ;  /* 0x0000011e001c7824 */ /* 0x040fe200078e02ff */
[-C--:B------:R-:W-:Y:S01]  /*7fb0*/  IADD3 R14, P3, R25, R2.reuse, RZ ;  /* 0x00000002190e7210 */ /* 0x080fe20007f7e0ff */
[C---:B------:R-:W-:Y:S01]  /*7fc0*/  IMAD R25, R0.reuse, 0x8f, RZ ;  /* 0x0000008f00197824 */ /* 0x040fe200078e02ff */
[-C--:B------:R-:W-:Y:S01]  /*7fd0*/  IADD3 R4, P2, R23, R2.reuse, RZ ;  /* 0x0000000217047210 */ /* 0x080fe20007f5e0ff */
[----:B------:R-:W-:Y:S01]  /*7fe0*/  IMAD R23, R0, 0x93, RZ ;  /* 0x0000009300177824 */ /* 0x000fe200078e02ff */
[----:B------:R-:W-:-:S04]  /*7ff0*/  IADD3 R16, P1, R28, R2, RZ ;  /* 0x000000021c107210 */ /* 0x000fc80007f3e0ff */
[-C--:B------:R-:W-:Y:S01]  /*8000*/  LEA.HI.X.SX32 R17, R25, R3.reuse, 0x1, P1 ;  /* 0x0000000319117211 */ /* 0x080fe200008f0eff */
[C---:B------:R-:W-:Y:S01]  /*8010*/  IMAD R25, R0.reuse, 0x136, RZ ;  /* 0x0000013600197824 */ /* 0x040fe200078e02ff */
[----:B------:R-:W-:Y:S01]  /*8020*/  LEA.HI.X.SX32 R15, R23, R3, 0x1, P3 ;  /* 0x00000003170f7211 */ /* 0x000fe200018f0eff */
[C---:B------:R-:W-:Y:S02]  /*8030*/  IMAD R23, R0.reuse, 0x13c, RZ ;  /* 0x0000013c00177824 */ /* 0x040fe400078e02ff */
[----:B------:R-:W-:Y:S01]  /*8040*/  IMAD R27, R0, 0x12e, RZ ;  /* 0x0000012e001b7824 */ /* 0x000fe200078e02ff */
[----:B------:R0:W-:Y:S04]  /*8050*/  STL.64 [R1+0x3e8], R16 ;  /* 0x0003e81001007387 */ /* 0x0001e80000100a00 */
[----:B------:R1:W-:Y:S01]  /*8060*/  STL.64 [R1+0x3e0], R14 ;  /* 0x0003e00e01007387 */ /* 0x0003e20000100a00 */
[----:B0-----:R-:W-:-:S02]  /*8070*/  IADD3 R16, P1, R27, R2, RZ ;  /* 0x000000021b107210 */ /* 0x001fc40007f3e0ff */
[----:B-1----:R-:W-:Y:S01]  /*8080*/  IADD3 R14, P3, R25, R2, RZ ;  /* 0x00000002190e7210 */ /* 0x002fe20007f7e0ff */
[----:B------:R-:W-:-:S05]  /*8090*/  IMAD R25, R0, 0x97, RZ ;  /* 0x0000009700197824 */ /* 0x000fca00078e02ff */
[-C--:B------:R-:W-:Y:S01]  /*80a0*/  LEA.HI.X.SX32 R17, R25, R3.reuse, 0x1, P1 ;  /* 0x0000000319117211 */ /* 0x080fe200008f0eff */
[C---:B------:R-:W-:Y:S02]  /*80b0*/  IMAD R25, R0.reuse, 0x146, RZ ;  /* 0x0000014600197824 */ /* 0x040fe400078e02ff */
[C---:B------:R-:W-:Y:S02]  /*80c0*/  IMAD R27, R0.reuse, 0x13e, RZ ;  /* 0x0000013e001b7824 */ /* 0x040fe400078e02ff */
[----:B------:R-:W-:Y:S01]  /*80d0*/  IMAD R29, R0, 0xc7, RZ ;  /* 0x000000c7001d7824 */ /* 0x000fe200078e02ff */
[----:B--2---:R-:W-:-:S05]  /*80e0*/  LEA.HI.X.SX32 R5, R6, R3, 0x1, P2 ;  /* 0x0000000306057211 */ /* 0x004fca00010f0eff */
[----:B------:R0:W-:Y:S02]  /*80f0*/  STL.64 [R1+0x3d8], R4 ;  /* 0x0003d80401007387 */ /* 0x0001e40000100a00 */
[----:B0-----:R-:W-:Y:S01]  /*8100*/  IADD3 R4, P2, R23, R2, RZ ;  /* 0x0000000217047210 */ /* 0x001fe20007f5e0ff */
[----:B------:R-:W-:-:S03]  /*8110*/  IMAD R23, R0, 0x9b, RZ ;  /* 0x0000009b00177824 */ /* 0x000fc600078e02ff */
[-C--:B------:R-:W-:Y:S02]  /*8120*/  LEA.HI.X.SX32 R5, R7, R3.reuse, 0x1, P2 ;  /* 0x0000000307057211 */ /* 0x080fe400010f0eff */
[----:B------:R-:W-:Y:S01]  /*8130*/  LEA.HI.X.SX32 R15, R23, R3, 0x1, P3 ;  /* 0x00000003170f7211 */ /* 0x000fe200018f0eff */
[----:B------:R-:W-:Y:S01]  /*8140*/  IMAD R23, R0, 0x14c, RZ ;  /* 0x0000014c00177824 */ /* 0x000fe200078e02ff */
[----:B------:R0:W-:Y:S04]  /*8150*/  STL.64 [R1+0x3d0], R16 ;  /* 0x0003d01001007387 */ /* 0x0001e80000100a00 */
[----:B------:R1:W-:Y:S04]  /*8160*/  STL.64 [R1+0x3c8], R14 ;  /* 0x0003c80e01007387 */ /* 0x0003e80000100a00 */
[----:B------:R2:W-:Y:S01]  /*8170*/  STL.64 [R1+0x3c0], R4 ;  /* 0x0003c00401007387 */ /* 0x0005e20000100a00 */
[----:B0-----:R-:W-:-:S02]  /*8180*/  IADD3 R16, P1, R27, R2, RZ ;  /* 0x000000021b107210 */ /* 0x001fc40007f3e0ff */
[-C--:B-1----:R-:W-:Y:S01]  /*8190*/  IADD3 R14, P3, R25, R2.reuse, RZ ;  /* 0x00000002190e7210 */ /* 0x082fe20007f7e0ff */
[C---:B------:R-:W-:Y:S01]  /*81a0*/  IMAD R25, R0.reuse, 0x9f, RZ ;  /* 0x0000009f00197824 */ /* 0x040fe200078e02ff */
[----:B--2---:R-:W-:Y:S01]  /*81b0*/  IADD3 R4, P2, R23, R2, RZ ;  /* 0x0000000217047210 */ /* 0x004fe20007f5e0ff */
[----:B------:R-:W-:-:S03]  /*81c0*/  IMAD R23, R0, 0xa3, RZ ;  /* 0x000000a300177824 */ /* 0x000fc600078e02ff */
[-C--:B------:R-:W-:Y:S01]  /*81d0*/  LEA.HI.X.SX32 R17, R25, R3.reuse, 0x1, P1 ;  /* 0x0000000319117211 */ /* 0x080fe200008f0eff */
[----:B------:R-:W-:Y:S01]  /*81e0*/  IMAD R25, R0, 0x156, RZ ;  /* 0x0000015600197824 */ /* 0x000fe200078e02ff */
[-C--:B------:R-:W-:Y:S02]  /*81f0*/  LEA.HI.X.SX32 R5, R8, R3.reuse, 0x1, P2 ;  /* 0x0000000308057211 */ /* 0x080fe400010f0eff */
[----:B------:R-:W-:Y:S01]  /*8200*/  LEA.HI.X.SX32 R15, R23, R3, 0x1, P3 ;  /* 0x00000003170f7211 */ /* 0x000fe200018f0eff */
[C---:B------:R-:W-:Y:S01]  /*8210*/  IMAD R23, R0.reuse, 0x15c, RZ ;  /* 0x0000015c00177824 */ /* 0x040fe200078e02ff */
[----:B------:R-:W-:Y:S01]  /*8220*/  STL.64 [R1+0x3b8], R16 ;  /* 0x0003b81001007387 */ /* 0x000fe20000100a00 */
[----:B------:R-:W-:-:S03]  /*8230*/  IMAD R27, R0, 0x14e, RZ ;  /* 0x0000014e001b7824 */ /* 0x000fc600078e02ff */
[----:B------:R0:W-:Y:S02]  /*8240*/  STL.64 [R1+0x3b0], R14 ;  /* 0x0003b00e01007387 */ /* 0x0001e40000100a00 */
[-C--:B------:R-:W-:Y:S02]  /*8250*/  IADD3 R6, P1, R27, R2.reuse, RZ ;  /* 0x000000021b067210 */ /* 0x080fe40007f3e0ff */
[----:B------:R1:W-:Y:S01]  /*8260*/  STL.64 [R1+0x3a8], R4 ;  /* 0x0003a80401007387 */ /* 0x0003e20000100a00 */
[-C--:B0-----:R-:W-:Y:S01]  /*8270*/  IADD3 R14, P3, R25, R2.reuse, RZ ;  /* 0x00000002190e7210 */ /* 0x081fe20007f7e0ff */
[C---:B------:R-:W-:Y:S01]  /*8280*/  IMAD R25, R0.reuse, 0xa7, RZ ;  /* 0x000000a700197824 */ /* 0x040fe200078e02ff */
[----:B-1----:R-:W-:Y:S01]  /*8290*/  IADD3 R4, P2, R23, R2, RZ ;  /* 0x0000000217047210 */ /* 0x002fe20007f5e0ff */
[----:B------:R-:W-:-:S03]  /*82a0*/  IMAD R23, R0, 0xab, RZ ;  /* 0x000000ab00177824 */ /* 0x000fc600078e02ff */
[-C--:B------:R-:W-:Y:S01]  /*82b0*/  LEA.HI.X.SX32 R7, R25, R3.reuse, 0x1, P1 ;  /* 0x0000000319077211 */ /* 0x080fe200008f0eff */
[C---:B------:R-:W-:Y:S01]  /*82c0*/  IMAD R25, R0.reuse, 0x166, RZ ;  /* 0x0000016600197824 */ /* 0x040fe200078e02ff */
[-C--:B------:R-:W-:Y:S02]  /*82d0*/  LEA.HI.X.SX32 R5, R9, R3.reuse, 0x1, P2 ;  /* 0x0000000309057211 */ /* 0x080fe400010f0eff */
[----:B------:R-:W-:Y:S01]  /*82e0*/  LEA.HI.X.SX32 R15, R23, R3, 0x1, P3 ;  /* 0x00000003170f7211 */ /* 0x000fe200018f0eff */
[C---:B------:R-:W-:Y:S01]  /*82f0*/  IMAD R23, R0.reuse, 0x16c, RZ ;  /* 0x0000016c00177824 */ /* 0x040fe200078e02ff */
[----:B------:R0:W-:Y:S01]  /*8300*/  STL.64 [R1+0x3a0], R6 ;  /* 0x0003a00601007387 */ /* 0x0001e20000100a00 */
[----:B------:R-:W-:-:S03]  /*8310*/  IMAD R27, R0, 0x15e, RZ ;  /* 0x0000015e001b7824 */ /* 0x000fc600078e02ff */
[----:B------:R1:W-:Y:S04]  /*8320*/  STL.64 [R1+0x398], R14 ;  /* 0x0003980e01007387 */ /* 0x0003e80000100a00 */
[----:B------:R2:W-:Y:S01]  /*8330*/  STL.64 [R1+0x390], R4 ;  /* 0x0003900401007387 */ /* 0x0005e20000100a00 */
[-C--:B0-----:R-:W-:Y:S02]  /*8340*/  IADD3 R6, P1, R27, R2.reuse, RZ ;  /* 0x000000021b067210 */ /* 0x081fe40007f3e0ff */
[-C--:B-1----:R-:W-:Y:S01]  /*8350*/  IADD3 R14, P3, R25, R2.reuse, RZ ;  /* 0x00000002190e7210 */ /* 0x082fe20007f7e0ff */
[C---:B------:R-:W-:Y:S01]  /*8360*/  IMAD R25, R0.reuse, 0xaf, RZ ;  /* 0x000000af00197824 */ /* 0x040fe200078e02ff */
[----:B--2---:R-:W-:Y:S01]  /*8370*/  IADD3 R4, P2, R23, R2, RZ ;  /* 0x0000000217047210 */ /* 0x004fe20007f5e0ff */
[----:B------:R-:W-:-:S03]  /*8380*/  IMAD R23, R0, 0xb3, RZ ;  /* 0x000000b300177824 */ /* 0x000fc600078e02ff */
[-C--:B------:R-:W-:Y:S01]  /*8390*/  LEA.HI.X.SX32 R7, R25, R3.reuse, 0x1, P1 ;  /* 0x0000000319077211 */ /* 0x080fe200008f0eff */
[C---:B------:R-:W-:Y:S01]  /*83a0*/  IMAD R25, R0.reuse, 0x176, RZ ;  /* 0x0000017600197824 */ /* 0x040fe200078e02ff */
[-C--:B------:R-:W-:Y:S01]  /*83b0*/  LEA.HI.X.SX32 R15, R23, R3.reuse, 0x1, P3 ;  /* 0x00000003170f7211 */ /* 0x080fe200018f0eff */
[----:B------:R-:W-:Y:S02]  /*83c0*/  IMAD R27, R0, 0x16e, RZ ;  /* 0x0000016e001b7824 */ /* 0x000fe400078e02ff */
[----:B------:R0:W-:Y:S01]  /*83d0*/  STL.64 [R1+0x388], R6 ;  /* 0x0003880601007387 */ /* 0x0001e20000100a00 */
[----:B------:R-:W-:Y:S01]  /*83e0*/  LEA.HI.X.SX32 R5, R10, R3, 0x1, P2 ;  /* 0x000000030a057211 */ /* 0x000fe200010f0eff */
[C---:B------:R-:W-:Y:S02]  /*83f0*/  IMAD R23, R0.reuse, 0x17c, RZ ;  /* 0x0000017c00177824 */ /* 0x040fe400078e02ff */
[----:B------:R1:W-:Y:S04]  /*8400*/  STL.64 [R1+0x380], R14 ;  /* 0x0003800e01007387 */ /* 0x0003e80000100a00 */
[----:B------:R2:W-:Y:S01]  /*8410*/  STL.64 [R1+0x378], R4 ;  /* 0x0003780401007387 */ /* 0x0005e20000100a00 */
[-C--:B0-----:R-:W-:Y:S01]  /*8420*/  IADD3 R6, P1, R27, R2.reuse, RZ ;  /* 0x000000021b067210 */ /* 0x081fe20007f3e0ff */
[C---:B------:R-:W-:Y:S01]  /*8430*/  IMAD R27, R0.reuse, 0xbb, RZ ;  /* 0x000000bb001b7824 */ /* 0x040fe200078e02ff */
        /* <DEDUP_REMOVED lines=9> */
[----:B------:R-:W-:-:S03]  /*84d0*/  LEA.HI.X.SX32 R5, R11, R3, 0x1, P2 ;  /* 0x000000030b057211 */ /* 0x000fc600010f0eff */
[----:B------:R1:W-:Y:S01]  /*84e0*/  STL.64 [R1+0x368], R14 ;  /* 0x0003680e01007387 */ /* 0x0003e20000100a00 */
[-C--:B0-----:R-:W-:Y:S01]  /*84f0*/  IADD3 R6, P1, R23, R2.reuse, RZ ;  /* 0x0000000217067210 */ /* 0x081fe20007f3e0ff */
[C---:B------:R-:W-:Y:S01]  /*8500*/  IMAD R23, R0.reuse, 0x18c, RZ ;  /* 0x0000018c00177824 */ /* 0x040fe200078e02ff */
[----:B-1----:R-:W-:Y:S01]  /*8510*/  IADD3 R14, P3, R25, R2, RZ ;  /* 0x00000002190e7210 */ /* 0x002fe20007f7e0ff */
[----:B------:R-:W-:-:S03]  /*8520*/  IMAD R25, R0, 0xc3, RZ ;  /* 0x000000c300197824 */ /* 0x000fc600078e02ff */
[----:B------:R-:W-:Y:S01]  /*8530*/  IADD3 R16, P2, R23, R2, RZ ;  /* 0x0000000217107210 */ /* 0x000fe20007f5e0ff */
[C---:B------:R-:W-:Y:S01]  /*8540*/  IMAD R23, R0.reuse, 0x18e, RZ ;  /* 0x0000018e00177824 */ /* 0x040fe200078e02ff */
[-C--:B------:R-:W-:Y:S01]  /*8550*/  LEA.HI.X.SX32 R7, R27, R3.reuse, 0x1, P1 ;  /* 0x000000031b077211 */ /* 0x080fe200008f0eff */
[----:B------:R0:W-:Y:S01]  /*8560*/  STL.64 [R1+0x360], R4 ;  /* 0x0003600401007387 */ /* 0x0001e20000100a00 */
[-C--:B------:R-:W-:Y:S01]  /*8570*/  LEA.HI.X.SX32 R15, R25, R3.reuse, 0x1, P3 ;  /* 0x00000003190f7211 */ /* 0x080fe200018f0eff */
[----:B------:R-:W-:Y:S02]  /*8580*/  IMAD R25, R0, 0xcb, RZ ;  /* 0x000000cb00197824 */ /* 0x000fe400078e02ff */
[----:B------:R1:W-:Y:S01]  /*8590*/  STL.64 [R1+0x358], R6 ;  /* 0x0003580601007387 */ /* 0x0003e20000100a00 */
[----:B------:R-:W-:-:S03]  /*85a0*/  LEA.HI.X.SX32 R17, R12, R3, 0x1, P2 ;  /* 0x000000030c117211 */ /* 0x000fc600010f0eff */
[----:B------:R2:W-:Y:S01]  /*85b0*/  STL.64 [R1+0x350], R14 ;  /* 0x0003500e01007387 */ /* 0x0005e20000100a00 */
[----:B0-----:R-:W-:Y:S01]  /*85c0*/  IMAD R5, R0, 0x196, RZ ;  /* 0x0000019600057824 */ /* 0x001fe200078e02ff */
[----:B-1----:R-:W-:-:S04]  /*85d0*/  IADD3 R6, P1, R23, R2, RZ ;  /* 0x0000000217067210 */ /* 0x002fc80007f3e0ff */
[----:B--2---:R-:W-:Y:S02]  /*85e0*/  IADD3 R14, P3, R5, R2, RZ ;  /* 0x00000002050e7210 */ /* 0x004fe40007f7e0ff */
[-C--:B------:R-:W-:Y:S02]  /*85f0*/  LEA.HI.X.SX32 R7, R29, R3.reuse, 0x1, P1 ;  /* 0x000000031d077211 */ /* 0x080fe400008f0eff */
[----:B------:R-:W-:Y:S01]  /*8600*/  LEA.HI.X.SX32 R15, R25, R3, 0x1, P3 ;  /* 0x00000003190f7211 */ /* 0x000fe200018f0eff */
[----:B------:R-:W-:Y:S04]  /*8610*/  STL.64 [R1+0x348], R16 ;  /* 0x0003481001007387 */ /* 0x000fe80000100a00 */
[----:B------:R-:W-:Y:S04]  /*8620*/  STL.64 [R1+0x340], R6 ;  /* 0x0003400601007387 */ /* 0x000fe80000100a00 */
[----:B------:R0:W-:Y:S04]  /*8630*/  STL.64 [R1+0x338], R14 ;  /* 0x0003380e01007387 */ /* 0x0001e80000100a00 */
[----:B0-----:R-:W2:Y:S01]  /*8640*/  LDL.LU.64 R14, [R1+0x28b8] ;  /* 0x0028b800010e7983 */ /* 0x001ea20000300a00 */
[----:B------:R-:W-:-:S05]  /*8650*/  IMAD R23, R0, 0x19c, RZ ;  /* 0x0000019c00177824 */ /* 0x000fca00078e02ff */
[-C--:B------:R-:W-:Y:S01]  /*8660*/  IADD3 R16, P2, R23, R2.reuse, RZ ;  /* 0x0000000217107210 */ /* 0x080fe20007f5e0ff */
[C---:B------:R-:W-:Y:S02]  /*8670*/  IMAD R23, R0.reuse, 0x1a6, RZ ;  /* 0x000001a600177824 */ /* 0x040fe400078e02ff */
[C---:B------:R-:W-:Y:S01]  /*8680*/  IMAD R27, R0.reuse, 0x19e, RZ ;  /* 0x0000019e001b7824 */ /* 0x040fe200078e02ff */
[-C--:B------:R-:W-:Y:S02]  /*8690*/  LEA.HI.X.SX32 R17, R13, R3.reuse, 0x1, P2 ;  /* 0x000000030d117211 */ /* 0x080fe400010f0eff */
[-C--:B------:R-:W-:Y:S01]  /*86a0*/  IADD3 R8, P3, R23, R2.reuse, RZ ;  /* 0x0000000217087210 */ /* 0x080fe20007f7e0ff */
[C---:B------:R-:W-:Y:S01]  /*86b0*/  IMAD R23, R0.reuse, 0x1ac, RZ ;  /* 0x000001ac00177824 */ /* 0x040fe200078e02ff */
[----:B------:R-:W-:Y:S01]  /*86c0*/  IADD3 R6, P1, R27, R2, RZ ;  /* 0x000000021b067210 */ /* 0x000fe20007f3e0ff */
[----:B------:R-:W-:Y:S02]  /*86d0*/  IMAD R27, R0, 0xcf, RZ ;  /* 0x000000cf001b7824 */ /* 0x000fe400078e02ff */
[----:B------:R-:W-:Y:S04]  /*86e0*/  STL [R1+0x320], R8 ;  /* 0x0003200801007387 */ /* 0x000fe80000100800 */
[----:B------:R0:W-:Y:S01]  /*86f0*/  STL.64 [R1+0x330], R16 ;  /* 0x0003301001007387 */ /* 0x0001e20000100a00 */
[----:B------:R-:W-:Y:S01]  /*8700*/  IMAD.MOV.U32 R13, RZ, RZ, R9 ;  /* 0x000000ffff0d7224 */ /* 0x000fe200078e0009 */
[----:B------:R-:W-:-:S02]  /*8710*/  LEA.HI.X.SX32 R7, R27, R3, 0x1, P1 ;  /* 0x000000031b077211 */ /* 0x000fc400008f0eff */
[----:B0-----:R-:W-:Y:S01]  /*8720*/  IADD3 R16, P2, R23, R2, RZ ;  /* 0x0000000217107210 */ /* 0x001fe20007f5e0ff */
[----:B------:R-:W-:Y:S02]  /*8730*/  IMAD R23, R0, 0xd3, RZ ;  /* 0x000000d300177824 */ /* 0x000fe400078e02ff */
[----:B------:R-:W-:Y:S03]  /*8740*/  STL.64 [R1+0x328], R6 ;  /* 0x0003280601007387 */ /* 0x000fe60000100a00 */
[----:B------:R-:W-:-:S05]  /*8750*/  LEA.HI.X.SX32 R13, R23, R3, 0x1, P3 ;  /* 0x00000003170d7211 */ /* 0x000fca00018f0eff */
[----:B------:R-:W-:Y:S01]  /*8760*/  STL [R1+0x324], R13 ;  /* 0x0003240d01007387 */ /* 0x000fe20000100800 */
[----:B--2---:R-:W-:-:S05]  /*8770*/  LEA.HI.X.SX32 R17, R14, R3, 0x1, P2 ;  /* 0x000000030e117211 */ /* 0x004fca00010f0eff */
[----:B------:R0:W-:Y:S04]  /*8780*/  STL.64 [R1+0x318], R16 ;  /* 0x0003181001007387 */ /* 0x0001e80000100a00 */
[----:B0-----:R-:W2:Y:S01]  /*8790*/  LDL.LU.64 R16, [R1+0x28b0] ;  /* 0x0028b00001107983 */ /* 0x001ea20000300a00 */
[C---:B------:R-:W-:Y:S01]  /*87a0*/  IMAD R25, R0.reuse, 0x1ae, RZ ;  /* 0x000001ae00197824 */ /* 0x040fe200078e02ff */
[----:B------:R-:W-:Y:S01]  /*87b0*/  MOV R12, R8 ;  /* 0x00000008000c7202 */ /* 0x000fe20000000f00 */
[C---:B------:R-:W-:Y:S02]  /*87c0*/  IMAD R23, R0.reuse, 0xd7, RZ ;  /* 0x000000d700177824 */ /* 0x040fe400078e02ff */
[C---:B------:R-:W-:Y:S01]  /*87d0*/  IMAD R8, R0.reuse, 0x1b6, RZ ;  /* 0x000001b600087824 */ /* 0x040fe200078e02ff */
[----:B------:R-:W-:Y:S01]  /*87e0*/  IADD3 R6, P1, R25, R2, RZ ;  /* 0x0000000219067210 */ /* 0x000fe20007f3e0ff */
[----:B------:R-:W-:-:S03]  /*87f0*/  IMAD R9, R0, 0x1bc, RZ ;  /* 0x000001bc00097824 */ /* 0x000fc600078e02ff */
[-C--:B------:R-:W-:Y:S01]  /*8800*/  LEA.HI.X.SX32 R7, R23, R3.reuse, 0x1, P1 ;  /* 0x0000000317077211 */ /* 0x080fe200008f0eff */
[----:B------:R-:W-:Y:S01]  /*8810*/  IMAD R23, R0, 0xdb, RZ ;  /* 0x000000db00177824 */ /* 0x000fe200078e02ff */
[-C--:B------:R-:W-:Y:S01]  /*8820*/  IADD3 R12, P3, R8, R2.reuse, RZ ;  /* 0x00000002080c7210 */ /* 0x080fe20007f7e0ff */
[C---:B------:R-:W-:Y:S01]  /*8830*/  IMAD R4, R0.reuse, 0x1be, RZ ;  /* 0x000001be00047824 */ /* 0x040fe200078e02ff */
[-C--:B------:R-:W-:Y:S01]  /*8840*/  IADD3 R18, P2, R9, R2.reuse, RZ ;  /* 0x0000000209127210 */ /* 0x080fe20007f5e0ff */
[----:B------:R-:W-:Y:S01]  /*8850*/  STL.64 [R1+0x2888], R8 ;  /* 0x0028880801007387 */ /* 0x000fe20000100a00 */
[----:B------:R-:W-:Y:S01]  /*8860*/  LEA.HI.X.SX32 R13, R23, R3, 0x1, P3 ;  /* 0x00000003170d7211 */ /* 0x000fe200018f0eff */
[----:B------:R-:W-:Y:S02]  /*8870*/  IMAD R23, R0, 0xdf, RZ ;  /* 0x000000df00177824 */ /* 0x000fe400078e02ff */
[----:B------:R0:W-:Y:S01]  /*8880*/  STL.64 [R1+0x310], R6 ;  /* 0x0003100601007387 */ /* 0x0001e20000100a00 */
[----:B------:R-:W-:-:S03]  /*8890*/  IADD3 R10, P1, R4, R2, RZ ;  /* 0x00000002040a7210 */ /* 0x000fc60007f3e0ff */
[----:B------:R-:W-:Y:S04]  /*88a0*/  STL [R1+0x300], R18 ;  /* 0x0003001201007387 */ /* 0x000fe80000100800 */
[----:B------:R1:W-:Y:S01]  /*88b0*/  STL.64 [R1+0x2890], R4 ;  /* 0x0028900401007387 */ /* 0x0003e20000100a00 */
[----:B0-----:R-:W-:-:S03]  /*88c0*/  IMAD R7, R0, 0x1c6, RZ ;  /* 0x000001c600077824 */ /* 0x001fc600078e02ff */
[----:B------:R0:W-:Y:S01]  /*88d0*/  STL.64 [R1+0x308], R12 ;  /* 0x0003080c01007387 */ /* 0x0001e20000100a00 */
[----:B-1----:R-:W-:Y:S01]  /*88e0*/  IMAD.MOV.U32 R5, RZ, RZ, R19 ;  /* 0x000000ffff057224 */ /* 0x002fe200078e0013 */
[-C--:B------:R-:W-:Y:S01]  /*88f0*/  LEA.HI.X.SX32 R5, R15, R3.reuse, 0x1, P2 ;  /* 0x000000030f057211 */ /* 0x080fe200010f0eff */
[----:B------:R-:W-:Y:S01]  /*8900*/  IMAD.MOV.U32 R15, RZ, RZ, R11 ;  /* 0x000000ffff0f7224 */ /* 0x000fe200078e000b */
[----:B------:R-:W-:Y:S01]  /*8910*/  LEA.HI.X.SX32 R15, R23, R3, 0x1, P1 ;  /* 0x00000003170f7211 */ /* 0x000fe200008f0eff */
[C---:B------:R-:W-:Y:S01]  /*8920*/  IMAD R11, R0.reuse, 0x1ce, RZ ;  /* 0x000001ce000b7824 */ /* 0x040fe200078e02ff */
[----:B------:R-:W-:Y:S01]  /*8930*/  MOV R4, R18 ;  /* 0x0000001200047202 */ /* 0x000fe20000000f00 */
[C---:B0-----:R-:W-:Y:S01]  /*8940*/  IMAD R13, R0.reuse, 0x1cc, RZ ;  /* 0x000001cc000d7824 */ /* 0x041fe200078e02ff */
[----:B------:R-:W-:Y:S01]  /*8950*/  STL [R1+0x2f8], R10 ;  /* 0x0002f80a01007387 */ /* 0x000fe20000100800 */
[----:B------:R-:W-:Y:S01]  /*8960*/  IMAD R23, R0, 0xe3, RZ ;  /* 0x000000e300177824 */ /* 0x000fe200078e02ff */
[----:B------:R-:W-:-:S02]  /*8970*/  IADD3 R18, P3, R7, R2, RZ ;  /* 0x0000000207127210 */ /* 0x000fc40007f7e0ff */
[----:B------:R-:W-:Y:S01]  /*8980*/  STL [R1+0x2880], R7 ;  /* 0x0028800701007387 */ /* 0x000fe20000100800 */
[----:B------:R-:W-:-:S03]  /*8990*/  IADD3 R6, P1, R11, R2, RZ ;  /* 0x000000020b067210 */ /* 0x000fc60007f3e0ff */
[----:B------:R-:W-:Y:S01]  /*89a0*/  STL [R1+0x304], R5 ;  /* 0x0003040501007387 */ /* 0x000fe20000100800 */
[----:B------:R-:W-:Y:S02]  /*89b0*/  IADD3 R4, P2, R13, R2, RZ ;  /* 0x000000020d047210 */ /* 0x000fe40007f5e0ff */
[----:B------:R-:W-:Y:S01]  /*89c0*/  LEA.HI.X.SX32 R19, R23, R3, 0x1, P3 ;  /* 0x0000000317137211 */ /* 0x000fe200018f0eff */
[----:B------:R-:W-:Y:S01]  /*89d0*/  STL [R1+0x2878], R13 ;  /* 0x0028780d01007387 */ /* 0x000fe20000100800 */
[----:B------:R-:W-:-:S03]  /*89e0*/  IMAD R25, R0, 0x1dc, RZ ;  /* 0x000001dc00197824 */ /* 0x000fc600078e02ff */
[----:B------:R0:W-:Y:S01]  /*89f0*/  STL [R1+0x2fc], R15 ;  /* 0x0002fc0f01007387 */ /* 0x0001e20000100800 */
[----:B------:R-:W-:Y:S01]  /*8a00*/  MOV R14, R10 ;  /* 0x0000000a000e7202 */ /* 0x000fe20000000f00 */
[C---:B------:R-:W-:Y:S02]  /*8a10*/  IMAD R23, R0.reuse, 0xe7, RZ ;  /* 0x000000e700177824 */ /* 0x040fe400078e02ff */
[----:B------:R1:W-:Y:S01]  /*8a20*/  STL [R1+0x287c], R11 ;  /* 0x00287c0b01007387 */ /* 0x0003e20000100800 */
[C---:B------:R-:W-:Y:S02]  /*8a30*/  IMAD R27, R0.reuse, 0xeb, RZ ;  /* 0x000000eb001b7824 */ /* 0x040fe400078e02ff */
[----:B0-----:R-:W-:Y:S01]  /*8a40*/  IMAD R15, R0, 0x1d6, RZ ;  /* 0x000001d6000f7824 */ /* 0x001fe200078e02ff */
[----:B------:R-:W-:Y:S04]  /*8a50*/  STL [R1+0x2e0], R6 ;  /* 0x0002e00601007387 */ /* 0x000fe80000100800 */
[----:B------:R0:W-:Y:S01]  /*8a60*/  STL.64 [R1+0x2f0], R18 ;  /* 0x0002f01201007387 */ /* 0x0001e20000100a00 */
[----:B-1----:R-:W-:Y:S01]  /*8a70*/  IMAD.MOV.U32 R11, RZ, RZ, R7 ;  /* 0x000000ffff0b7224 */ /* 0x002fe200078e0007 */
[----:B------:R-:W-:-:S02]  /*8a80*/  MOV R10, R6 ;  /* 0x00000006000a7202 */ /* 0x000fc40000000f00 */
[----:B------:R1:W-:Y:S01]  /*8a90*/  STL [R1+0x2874], R15 ;  /* 0x0028740f01007387 */ /* 0x0003e20000100800 */
[----:B------:R-:W-:Y:S02]  /*8aa0*/  LEA.HI.X.SX32 R11, R23, R3, 0x1, P1 ;  /* 0x00000003170b7211 */ /* 0x000fe400008f0eff */
[----:B0-----:R-:W-:-:S04]  /*8ab0*/  IADD3 R18, P3, R15, R2, RZ ;  /* 0x000000020f127210 */ /* 0x001fc80007f7e0ff */
[-C--:B------:R-:W-:Y:S02]  /*8ac0*/  LEA.HI.X.SX32 R19, R27, R3.reuse, 0x1, P3 ;  /* 0x000000031b137211 */ /* 0x080fe400018f0eff */
[----:B--2---:R-:W-:Y:S02]  /*8ad0*/  LEA.HI.X.SX32 R5, R16, R3, 0x1, P2 ;  /* 0x0000000310057211 */ /* 0x004fe400010f0eff */
[----:B------:R-:W-:-:S03]  /*8ae0*/  IADD3 R20, P2, R25, R2, RZ ;  /* 0x0000000219147210 */ /* 0x000fc60007f5e0ff */
[----:B------:R0:W-:Y:S04]  /*8af0*/  STL.64 [R1+0x2e8], R4 ;  /* 0x0002e80401007387 */ /* 0x0001e80000100a00 */
[----:B------:R2:W3:Y:S04]  /*8b00*/  LDL.64 R6, [R1+0x288] ;  /* 0x0002880001067983 */ /* 0x0004e80000100a00 */
[----:B-1----:R2:W4:Y:S04]  /*8b10*/  LDL.64 R14, [R1+0x278] ;  /* 0x00027800010e7983 */ /* 0x0025280000100a00 */
[----:B0-----:R2:W5:Y:S04]  /*8b20*/  LDL.64 R4, [R1+0x290] ;  /* 0x0002900001047983 */ /* 0x0015680000100a00 */
[----:B------:R0:W-:Y:S04]  /*8b30*/  STL.64 [R1+0x2898], R24 ;  /* 0x0028981801007387 */ /* 0x0001e80000100a00 */
[----:B------:R1:W-:Y:S01]  /*8b40*/  STL [R1+0x2d0], R20 ;  /* 0x0002d01401007387 */ /* 0x0003e20000100800 */
[----:B0-----:R-:W-:Y:S01]  /*8b50*/  MOV R24, R20 ;  /* 0x0000001400187202 */ /* 0x001fe20000000f00 */
[----:B------:R-:W-:-:S02]  /*8b60*/  IMAD.MOV.U32 R25, RZ, RZ, R21 ;  /* 0x000000ffff197224 */ /* 0x000fc400078e0015 */
[----:B-1----:R-:W4:Y:S04]  /*8b70*/  LDL.LU.64 R20, [R1+0x28a8] ;  /* 0x0028a80001147983 */ /* 0x002f280000300a00 */
[----:B------:R-:W-:Y:S04]  /*8b80*/  STL [R1+0x2e4], R11 ;  /* 0x0002e40b01007387 */ /* 0x000fe80000100800 */
[----:B------:R0:W-:Y:S04]  /*8b90*/  STL.64 [R1+0x2d8], R18 ;  /* 0x0002d81201007387 */ /* 0x0001e80000100a00 */
[----:B0-----:R-:W2:Y:S01]  /*8ba0*/  LDL.LU.64 R18, [R1+0x28a0] ;  /* 0x0028a00001127983 */ /* 0x001ea20000300a00 */
[----:B------:R-:W-:-:S02]  /*8bb0*/  IMAD R29, R0, 0x1de, RZ ;  /* 0x000001de001d7824 */ /* 0x000fc400078e02ff */
[C---:B------:R-:W-:Y:S02]  /*8bc0*/  IMAD R23, R0.reuse, 0x1e6, RZ ;  /* 0x000001e600177824 */ /* 0x040fe400078e02ff */
[----:B------:R-:W-:Y:S01]  /*8bd0*/  IMAD R12, R0, 0xef, RZ ;  /* 0x000000ef000c7824 */ /* 0x000fe200078e02ff */
[-C--:B------:R-:W-:Y:S02]  /*8be0*/  IADD3 R10, P1, R29, R2.reuse, RZ ;  /* 0x000000021d0a7210 */ /* 0x080fe40007f3e0ff */
[----:B------:R-:W-:Y:S02]  /*8bf0*/  IADD3 R8, P3, R23, R2, RZ ;  /* 0x0000000217087210 */ /* 0x000fe40007f7e0ff */
[-C--:B------:R-:W-:Y:S02]  /*8c00*/  LEA.HI.X.SX32 R25, R17, R3.reuse, 0x1, P2 ;  /* 0x0000000311197211 */ /* 0x080fe400010f0eff */
[----:B------:R-:W-:Y:S01]  /*8c10*/  LEA.HI.X.SX32 R11, R12, R3, 0x1, P1 ;  /* 0x000000030c0b7211 */ /* 0x000fe200008f0eff */
[----:B------:R-:W-:Y:S01]  /*8c20*/  IMAD R29, R0, 0x1ec, RZ ;  /* 0x000001ec001d7824 */ /* 0x000fe200078e02ff */
[----:B------:R0:W-:Y:S01]  /*8c30*/  STL [R1+0x2c0], R8 ;  /* 0x0002c00801007387 */ /* 0x0001e20000100800 */
[----:B------:R-:W-:-:S03]  /*8c40*/  MOV R16, R8 ;  /* 0x0000000800107202 */ /* 0x000fc60000000f00 */
[----:B------:R-:W-:Y:S04]  /*8c50*/  STL [R1+0x2d4], R25 ;  /* 0x0002d41901007387 */ /* 0x000fe80000100800 */
[----:B------:R1:W-:Y:S01]  /*8c60*/  STL.64 [R1+0x2c8], R10 ;  /* 0x0002c80a01007387 */ /* 0x0003e20000100a00 */
[----:B0-----:R-:W-:Y:S01]  /*8c70*/  IADD3 R8, P2, R29, R2, RZ ;  /* 0x000000021d087210 */ /* 0x001fe20007f5e0ff */
[----:B------:R-:W-:Y:S02]  /*8c80*/  IMAD.MOV.U32 R17, RZ, RZ, R9 ;  /* 0x000000ffff117224 */ /* 0x000fe400078e0009 */
[C---:B-1----:R-:W-:Y:S02]  /*8c90*/  IMAD R11, R0.reuse, 0xf3, RZ ;  /* 0x000000f3000b7824 */ /* 0x042fe400078e02ff */
[----:B------:R-:W-:-:S03]  /*8ca0*/  IMAD R27, R0, 0x1ee, RZ ;  /* 0x000001ee001b7824 */ /* 0x000fc600078e02ff */
[----:B------:R-:W-:Y:S01]  /*8cb0*/  LEA.HI.X.SX32 R17, R11, R3, 0x1, P3 ;  /* 0x000000030b117211 */ /* 0x000fe200018f0eff */
[C---:B------:R-:W-:Y:S02]  /*8cc0*/  IMAD R12, R0.reuse, 0x1f6, RZ ;  /* 0x000001f6000c7824 */ /* 0x040fe400078e02ff */
[----:B------:R-:W-:Y:S02]  /*8cd0*/  IMAD R10, R0, 0x1fc, RZ ;  /* 0x000001fc000a7824 */ /* 0x000fe400078e02ff */
[----:B------:R0:W-:Y:S01]  /*8ce0*/  STL [R1+0x2c4], R17 ;  /* 0x0002c41101007387 */ /* 0x0001e20000100800 */
[-C--:B------:R-:W-:Y:S02]  /*8cf0*/  IADD3 R24, P1, R27, R2.reuse, RZ ;  /* 0x000000021b187210 */ /* 0x080fe40007f3e0ff */
[----:B------:R-:W-:Y:S01]  /*8d00*/  IADD3 R16, P3, R12, R2, RZ ;  /* 0x000000020c107210 */ /* 0x000fe20007f7e0ff */
[----:B-----5:R-:W-:-:S05]  /*8d10*/  IMAD R5, R0, 0xfb, RZ ;  /* 0x000000fb00057824 */ /* 0x020fca00078e02ff */
[-C--:B0-----:R-:W-:Y:S02]  /*8d20*/  LEA.HI.X.SX32 R17, R5, R3.reuse, 0x1, P3 ;  /* 0x0000000305117211 */ /* 0x081fe400018f0eff */
[----:B--2---:R-:W-:-:S05]  /*8d30*/  LEA.HI.X.SX32 R9, R18, R3, 0x1, P2 ;  /* 0x0000000312097211 */ /* 0x004fca00010f0eff */
[----:B------:R0:W-:Y:S01]  /*8d40*/  STL.64 [R1+0x2b8], R8 ;  /* 0x0002b80801007387 */ /* 0x0001e20000100a00 */
[----:B------:R-:W-:-:S04]  /*8d50*/  IADD3 R10, P2, R10, R2, RZ ;  /* 0x000000020a0a7210 */ /* 0x000fc80007f5e0ff */
[----:B------:R-:W-:Y:S01]  /*8d60*/  LEA.HI.X.SX32 R11, R19, R3, 0x1, P2 ;  /* 0x00000003130b7211 */ /* 0x000fe200010f0eff */
[----:B0-----:R-:W-:-:S05]  /*8d70*/  IMAD R8, R0, 0xf7, RZ ;  /* 0x000000f700087824 */ /* 0x001fca00078e02ff */
[----:B------:R-:W-:-:S05]  /*8d80*/  LEA.HI.X.SX32 R25, R8, R3, 0x1, P1 ;  /* 0x0000000308197211 */ /* 0x000fca00008f0eff */
[----:B------:R0:W-:Y:S04]  /*8d90*/  STL.64 [R1+0x2b0], R24 ;  /* 0x0002b01801007387 */ /* 0x0001e80000100a00 */
[----:B------:R-:W-:Y:S04]  /*8da0*/  STL.64 [R1+0x2a8], R16 ;  /* 0x0002a81001007387 */ /* 0x000fe80000100a00 */
[----:B------:R1:W-:Y:S04]  /*8db0*/  STL.64 [R1+0x2a0], R10 ;  /* 0x0002a00a01007387 */ /* 0x0003e80000100a00 */
[----:B------:R2:W5:Y:S01]  /*8dc0*/  LDL.64 R18, [R1+0x280] ;  /* 0x0002800001127983 */ /* 0x0005620000100a00 */
[----:B------:R-:W-:-:S02]  /*8dd0*/  IMAD R12, R0, 0x20e, RZ ;  /* 0x0000020e000c7824 */ /* 0x000fc400078e02ff */
[----:B------:R-:W-:-:S03]  /*8de0*/  IMAD R9, R0, 0x1fe, RZ ;  /* 0x000001fe00097824 */ /* 0x000fc600078e02ff */
[-C--:B0-----:R-:W-:Y:S01]  /*8df0*/  IADD3 R24, P3, R12, R2.reuse, RZ ;  /* 0x000000020c187210 */ /* 0x081fe20007f7e0ff */
[C---:B------:R-:W-:Y:S01]  /*8e00*/  IMAD R12, R0.reuse, 0x216, RZ ;  /* 0x00000216000c7824 */ /* 0x040fe200078e02ff */
[----:B------:R-:W-:Y:S01]  /*8e10*/  IADD3 R8, P1, R9, R2, RZ ;  /* 0x0000000209087210 */ /* 0x000fe20007f3e0ff */
[----:B-1----:R-:W-:-:S03]  /*8e20*/  IMAD R10, R0, 0xff, RZ ;  /* 0x000000ff000a7824 */ /* 0x002fc600078e02ff */
[----:B------:R-:W-:Y:S01]  /*8e30*/  IADD3 R16, P2, R12, R2, RZ ;  /* 0x000000020c107210 */ /* 0x000fe20007f5e0ff */
[----:B------:R-:W-:Y:S01]  /*8e40*/  IMAD R12, R0, 0x218, RZ ;  /* 0x00000218000c7824 */ /* 0x000fe200078e02ff */
[----:B------:R-:W-:Y:S01]  /*8e50*/  LEA.HI.X.SX32 R9, R10, R3, 0x1, P1 ;  /* 0x000000030a097211 */ /* 0x000fe200008f0eff */
[----:B------:R-:W-:-:S04]  /*8e60*/  IMAD R11, R0, 0x103, RZ ;  /* 0x00000103000b7824 */ /* 0x000fc800078e02ff */
[----:B------:R0:W-:Y:S01]  /*8e70*/  STL.64 [R1+0x298], R8 ;  /* 0x0002980801007387 */ /* 0x0001e20000100a00 */
[-C--:B------:R-:W-:Y:S02]  /*8e80*/  LEA.HI.X.SX32 R5, R11, R3.reuse, 0x1, P0 ;  /* 0x000000030b057211 */ /* 0x080fe400000f0eff */
[----:B0-----:R-:W-:Y:S01]  /*8e90*/  IADD3 R8, P1, R12, R2, RZ ;  /* 0x000000020c087210 */ /* 0x001fe20007f3e0ff */
[----:B------:R-:W-:Y:S02]  /*8ea0*/  IMAD R12, R0, 0x104, RZ ;  /* 0x00000104000c7824 */ /* 0x000fe400078e02ff */
[----:B------:R-:W-:Y:S03]  /*8eb0*/  STL [R1+0x294], R5 ;  /* 0x0002940501007387 */ /* 0x000fe60000100800 */
[----:B---3--:R-:W-:-:S05]  /*8ec0*/  LEA.HI.X.SX32 R7, R12, R3, 0x1, P6 ;  /* 0x000000030c077211 */ /* 0x008fca00030f0eff */
[----:B------:R0:W-:Y:S01]  /*8ed0*/  STL [R1+0x28c], R7 ;  /* 0x00028c0701007387 */ /* 0x0001e20000100800 */
[----:B----4-:R-:W-:Y:S01]  /*8ee0*/  LEA.HI.X.SX32 R15, R20, R3, 0x1, P4 ;  /* 0x00000003140f7211 */ /* 0x010fe200020f0eff */
[----:B0-----:R-:W-:-:S05]  /*8ef0*/  IMAD R7, R0, 0x105, RZ ;  /* 0x0000010500077824 */ /* 0x001fca00078e02ff */
[----:B-----5:R-:W-:-:S05]  /*8f00*/  LEA.HI.X.SX32 R19, R7, R3, 0x1, P5 ;  /* 0x0000000307137211 */ /* 0x020fca00028f0eff */
[----:B------:R-:W-:Y:S04]  /*8f10*/  STL [R1+0x284], R19 ;  /* 0x0002841301007387 */ /* 0x000fe80000100800 */
[----:B------:R0:W-:Y:S02]  /*8f20*/  STL [R1+0x27c], R15 ;  /* 0x00027c0f01007387 */ /* 0x0001e40000100800 */
[----:B0-----:R-:W-:-:S05]  /*8f30*/  IMAD R15, R0, 0x107, RZ ;  /* 0x00000107000f7824 */ /* 0x001fca00078e02ff */
[----:B------:R-:W-:-:S05]  /*8f40*/  LEA.HI.X.SX32 R25, R15, R3, 0x1, P3 ;  /* 0x000000030f197211 */ /* 0x000fca00018f0eff */
[----:B------:R0:W-:Y:S04]  /*8f50*/  STL.64 [R1+0x270], R24 ;  /* 0x0002701801007387 */ /* 0x0001e80000100a00 */
[----:B0-----:R-:W3:Y:S01]  /*8f60*/  LDL.LU.64 R24, [R1+0x2898] ;  /* 0x0028980001187983 */ /* 0x001ee20000300a00 */
[C---:B------:R-:W-:Y:S02]  /*8f70*/  IMAD R10, R0.reuse, 0x21a, RZ ;  /* 0x0000021a000a7824 */ /* 0x040fe400078e02ff */
[----:B------:R-:W-:-:S03]  /*8f80*/  IMAD R17, R0, 0x10b, RZ ;  /* 0x0000010b00117824 */ /* 0x000fc600078e02ff */
[-C--:B------:R-:W-:Y:S01]  /*8f90*/  IADD3 R4, P0, R10, R2.reuse, RZ ;  /* 0x000000020a047210 */ /* 0x080fe20007f1e0ff */
[C---:B------:R-:W-:Y:S02]  /*8fa0*/  IMAD R10, R0.reuse, 0x21c, RZ ;  /* 0x0000021c000a7824 */ /* 0x040fe400078e02ff */
[C---:B------:R-:W-:Y:S02]  /*8fb0*/  IMAD R12, R0.reuse, 0x226, RZ ;  /* 0x00000226000c7824 */ /* 0x040fe400078e02ff */
[----:B------:R-:W-:Y:S01]  /*8fc0*/  IMAD R5, R0, 0x10d, RZ ;  /* 0x0000010d00057824 */ /* 0x000fe200078e02ff */
[-C--:B------:R-:W-:Y:S02]  /*8fd0*/  LEA.HI.X.SX32 R17, R17, R3.reuse, 0x1, P2 ;  /* 0x0000000311117211 */ /* 0x080fe400010f0eff */
[----:B------:R-:W-:Y:S02]  /*8fe0*/  IADD3 R10, P6, R10, R2, RZ ;  /* 0x000000020a0a7210 */ /* 0x000fe40007fde0ff */
[----:B------:R-:W-:-:S02]  /*8ff0*/  LEA.HI.X.SX32 R9, R21, R3, 0x1, P1 ;  /* 0x0000000315097211 */ /* 0x000fc400008f0eff */
[-C--:B------:R-:W-:Y:S01]  /*9000*/  IADD3 R18, P4, R12, R2.reuse, RZ ;  /* 0x000000020c127210 */ /* 0x080fe20007f9e0ff */
[----:B------:R-:W-:Y:S01]  /*9010*/  IMAD R12, R0, 0x22a, RZ ;  /* 0x0000022a000c7824 */ /* 0x000fe200078e02ff */
[-C--:B------:R-:W-:Y:S01]  /*9020*/  LEA.HI.X.SX32 R5, R5, R3.reuse, 0x1, P0 ;  /* 0x0000000305057211 */ /* 0x080fe200000f0eff */
[----:B------:R0:W-:Y:S01]  /*9030*/  STL.64 [R1+0x268], R16 ;  /* 0x0002681001007387 */ /* 0x0001e20000100a00 */
[-C--:B------:R-:W-:Y:S01]  /*9040*/  LEA.HI.X.SX32 R11, R22, R3.reuse, 0x1, P6 ;  /* 0x00000003160b7211 */ /* 0x080fe200030f0eff */
[----:B------:R-:W-:Y:S02]  /*9050*/  IMAD R6, R0, 0x21e, RZ ;  /* 0x0000021e00067824 */ /* 0x000fe400078e02ff */
[----:B------:R-:W-:Y:S04]  /*9060*/  STL.64 [R1+0x260], R8 ;  /* 0x0002600801007387 */ /* 0x000fe80000100a00 */
[----:B------:R-:W-:Y:S04]  /*9070*/  STL [R1+0x2884], R21 ;  /* 0x0028841501007387 */ /* 0x000fe80000100800 */
[----:B------:R1:W-:Y:S01]  /*9080*/  STL.64 [R1+0x258], R4 ;  /* 0x0002580401007387 */ /* 0x0003e20000100a00 */
[-C--:B0-----:R-:W-:Y:S01]  /*9090*/  IADD3 R16, P2, R12, R2.reuse, RZ ;  /* 0x000000020c107210 */ /* 0x081fe20007f5e0ff */
[----:B------:R-:W-:Y:S01]  /*90a0*/  IMAD R12, R0, 0x22e, RZ ;  /* 0x0000022e000c7824 */ /* 0x000fe200078e02ff */
[-C--:B------:R-:W-:Y:S01]  /*90b0*/  IADD3 R6, P5, R6, R2.reuse, RZ ;  /* 0x0000000206067210 */ /* 0x080fe20007fbe0ff */
[----:B------:R-:W-:Y:S01]  /*90c0*/  IMAD R20, R0, 0x113, RZ ;  /* 0x0000011300147824 */ /* 0x000fe200078e02ff */
[----:B-1----:R-:W4:Y:S04]  /*90d0*/  LDL.LU.64 R4, [R1+0x2890] ;  /* 0x0028900001047983 */ /* 0x002f280000300a00 */
[----:B------:R0:W-:Y:S01]  /*90e0*/  STL.64 [R1+0x250], R10 ;  /* 0x0002500a01007387 */ /* 0x0001e20000100a00 */
[----:B------:R-:W-:Y:S01]  /*90f0*/  IADD3 R12, P0, R12, R2, RZ ;  /* 0x000000020c0c7210 */ /* 0x000fe20007f1e0ff */
[----:B------:R-:W-:Y:S01]  /*9100*/  IMAD R14, R0, 0x228, RZ ;  /* 0x00000228000e7824 */ /* 0x000fe200078e02ff */
[----:B------:R-:W-:Y:S01]  /*9110*/  LEA.HI.X.SX32 R19, R20, R3, 0x1, P4 ;  /* 0x0000000314137211 */ /* 0x000fe200020f0eff */
[----:B------:R-:W-:Y:S01]  /*9120*/  STL [R1+0x2870], R23 ;  /* 0x0028701701007387 */ /* 0x000fe20000100800 */
[----:B0-----:R-:W-:-:S03]  /*9130*/  IMAD R11, R0, 0x10f, RZ ;  /* 0x0000010f000b7824 */ /* 0x001fc600078e02ff */
[----:B------:R-:W-:Y:S02]  /*9140*/  STL [R1+0x220], R12 ;  /* 0x0002200c01007387 */ /* 0x000fe40000100800 */
[----:B------:R-:W-:Y:S02]  /*9150*/  LEA.HI.X.SX32 R7, R11, R3, 0x1, P5 ;  /* 0x000000030b077211 */ /* 0x000fe400028f0eff */
[----:B------:R-:W-:-:S03]  /*9160*/  IADD3 R14, P3, R14, R2, RZ ;  /* 0x000000020e0e7210 */ /* 0x000fc60007f7e0ff */
[----:B------:R0:W-:Y:S04]  /*9170*/  STL.64 [R1+0x248], R6 ;  /* 0x0002480601007387 */ /* 0x0001e80000100a00 */
[----:B------:R1:W-:Y:S01]  /*9180*/  STL.64 [R1+0x240], R18 ;  /* 0x0002401201007387 */ /* 0x0003e20000100a00 */
[C---:B0-----:R-:W-:Y:S02]  /*9190*/  IMAD R7, R0.reuse, 0x114, RZ ;  /* 0x0000011400077824 */ /* 0x041fe400078e02ff */
[----:B-1----:R-:W-:-:S03]  /*91a0*/  IMAD R18, R0, 0x115, RZ ;  /* 0x0000011500127824 */ /* 0x002fc600078e02ff */
[-C--:B------:R-:W-:Y:S01]  /*91b0*/  LEA.HI.X.SX32 R15, R7, R3.reuse, 0x1, P3 ;  /* 0x00000003070f7211 */ /* 0x080fe200018f0eff */
[----:B------:R-:W-:Y:S01]  /*91c0*/  IMAD R7, R0, 0x23e, RZ ;  /* 0x0000023e00077824 */ /* 0x000fe200078e02ff */
[----:B------:R-:W-:Y:S01]  /*91d0*/  LEA.HI.X.SX32 R17, R18, R3, 0x1, P2 ;  /* 0x0000000312117211 */ /* 0x000fe200010f0eff */
[C---:B------:R-:W-:Y:S02]  /*91e0*/  IMAD R10, R0.reuse, 0x236, RZ ;  /* 0x00000236000a7824 */ /* 0x040fe400078e02ff */
[----:B------:R-:W-:Y:S01]  /*91f0*/  STL.64 [R1+0x238], R14 ;  /* 0x0002380e01007387 */ /* 0x000fe20000100a00 */
[C---:B------:R-:W-:Y:S01]  /*9200*/  IMAD R6, R0.reuse, 0x23a, RZ ;  /* 0x0000023a00067824 */ /* 0x040fe200078e02ff */
[----:B------:R-:W-:Y:S01]  /*9210*/  MOV R22, R12 ;  /* 0x0000000c00167202 */ /* 0x000fe20000000f00 */
[----:B------:R-:W-:Y:S01]  /*9220*/  IMAD R9, R0, 0x22c, RZ ;  /* 0x0000022c00097824 */ /* 0x000fe200078e02ff */
[----:B------:R0:W-:Y:S01]  /*9230*/  STL.64 [R1+0x230], R16 ;  /* 0x0002301001007387 */ /* 0x0001e20000100a00 */
[-C--:B------:R-:W-:Y:S01]  /*9240*/  IADD3 R12, P6, R10, R2.reuse, RZ ;  /* 0x000000020a0c7210 */ /* 0x080fe20007fde0ff */
[----:B------:R-:W-:Y:S01]  /*9250*/  IMAD R10, R0, 0x238, RZ ;  /* 0x00000238000a7824 */ /* 0x000fe200078e02ff */
[-C--:B------:R-:W-:Y:S01]  /*9260*/  IADD3 R20, P4, R6, R2.reuse, RZ ;  /* 0x0000000206147210 */ /* 0x080fe20007f9e0ff */
[C---:B------:R-:W-:Y:S01]  /*9270*/  IMAD R6, R0.reuse, 0x23c, RZ ;  /* 0x0000023c00067824 */ /* 0x040fe200078e02ff */
[-C--:B------:R-:W-:Y:S01]  /*9280*/  IADD3 R8, P1, R9, R2.reuse, RZ ;  /* 0x0000000209087210 */ /* 0x080fe20007f3e0ff */
[----:B------:R-:W-:Y:S01]  /*9290*/  IMAD.MOV.U32 R23, RZ, RZ, R13 ;  /* 0x000000ffff177224 */ /* 0x000fe200078e000d */
[----:B0-----:R-:W-:Y:S01]  /*92a0*/  IADD3 R16, P2, R7, R2, RZ ;  /* 0x0000000207107210 */ /* 0x001fe20007f5e0ff */
[----:B------:R-:W-:-:S02]  /*92b0*/  IMAD R7, R0, 0x11b, RZ ;  /* 0x0000011b00077824 */ /* 0x000fc400078e02ff */
[----:B------:R-:W-:Y:S01]  /*92c0*/  IMAD R19, R0, 0x117, RZ ;  /* 0x0000011700137824 */ /* 0x000fe200078e02ff */
[-C--:B------:R-:W-:Y:S02]  /*92d0*/  IADD3 R10, P5, R10, R2.reuse, RZ ;  /* 0x000000020a0a7210 */ /* 0x080fe40007fbe0ff */
[-C--:B------:R-:W-:Y:S01]  /*92e0*/  LEA.HI.X.SX32 R13, R7, R3.reuse, 0x1, P6 ;  /* 0x00000003070d7211 */ /* 0x080fe200030f0eff */
[----:B------:R-:W-:Y:S01]  /*92f0*/  IMAD R7, R0, 0x11d, RZ ;  /* 0x0000011d00077824 */ /* 0x000fe200078e02ff */
[----:B------:R-:W-:Y:S02]  /*9300*/  IADD3 R14, P3, R6, R2, RZ ;  /* 0x00000002060e7210 */ /* 0x000fe40007f7e0ff */
[-C--:B------:R-:W-:Y:S02]  /*9310*/  LEA.HI.X.SX32 R23, R19, R3.reuse, 0x1, P0 ;  /* 0x0000000313177211 */ /* 0x080fe400000f0eff */
[-C--:B------:R-:W-:Y:S02]  /*9320*/  LEA.HI.X.SX32 R11, R26, R3.reuse, 0x1, P5 ;  /* 0x000000031a0b7211 */ /* 0x080fe400028f0eff */
[----:B------:R-:W-:-:S02]  /*9330*/  LEA.HI.X.SX32 R21, R7, R3, 0x1, P4 ;  /* 0x0000000307157211 */ /* 0x000fc400020f0eff */
[----:B------:R-:W-:Y:S01]  /*9340*/  LEA.HI.X.SX32 R15, R28, R3, 0x1, P3 ;  /* 0x000000031c0f7211 */ /* 0x000fe200018f0eff */
[C---:B------:R-:W-:Y:S02]  /*9350*/  IMAD R6, R0.reuse, 0x246, RZ ;  /* 0x0000024600067824 */ /* 0x040fe400078e02ff */
[C---:B------:R-:W-:Y:S02]  /*9360*/  IMAD R7, R0.reuse, 0x123, RZ ;  /* 0x0000012300077824 */ /* 0x040fe400078e02ff */
[----:B------:R-:W-:-:S05]  /*9370*/  IMAD R18, R0, 0x248, RZ ;  /* 0x0000024800127824 */ /* 0x000fca00078e02ff */
[----:B------:R-:W-:Y:S02]  /*9380*/  IADD3 R18, P0, R18, R2, RZ ;  /* 0x0000000212127210 */ /* 0x000fe40007f1e0ff */
[----:B---3--:R-:W-:-:S05]  /*9390*/  LEA.HI.X.SX32 R9, R24, R3, 0x1, P1 ;  /* 0x0000000318097211 */ /* 0x008fca00008f0eff */
[----:B------:R0:W-:Y:S04]  /*93a0*/  STL.64 [R1+0x228], R8 ;  /* 0x0002280801007387 */ /* 0x0001e80000100a00 */
[----:B------:R-:W-:Y:S04]  /*93b0*/  STL.64 [R1+0x218], R12 ;  /* 0x0002180c01007387 */ /* 0x000fe80000100a00 */
[----:B------:R-:W-:Y:S04]  /*93c0*/  STL [R1+0x224], R23 ;  /* 0x0002241701007387 */ /* 0x000fe80000100800 */
[----:B------:R-:W-:Y:S04]  /*93d0*/  STL.64 [R1+0x210], R10 ;  /* 0x0002100a01007387 */ /* 0x000fe80000100a00 */
[----:B------:R-:W-:Y:S01]  /*93e0*/  STL.64 [R1+0x208], R20 ;  /* 0x0002081401007387 */ /* 0x000fe20000100a00 */
[----:B0-----:R-:W-:-:S03]  /*93f0*/  IADD3 R8, P1, R6, R2, RZ ;  /* 0x0000000206087210 */ /* 0x001fc60007f3e0ff */
[----:B------:R0:W-:Y:S01]  /*9400*/  STL.64 [R1+0x4d0], R14 ;  /* 0x0004d00e01007387 */ /* 0x0001e20000100a00 */
[----:B------:R-:W-:Y:S01]  /*9410*/  LEA.HI.X.SX32 R9, R7, R3, 0x1, P1 ;  /* 0x0000000307097211 */ /* 0x000fe200008f0eff */
[C---:B------:R-:W-:Y:S02]  /*9420*/  IMAD R6, R0.reuse, 0x24a, RZ ;  /* 0x0000024a00067824 */ /* 0x040fe400078e02ff */
[----:B0-----:R-:W-:-:S05]  /*9430*/  IMAD R15, R0, 0x11f, RZ ;  /* 0x0000011f000f7824 */ /* 0x001fca00078e02ff */
[----:B------:R-:W-:Y:S01]  /*9440*/  LEA.HI.X.SX32 R17, R15, R3, 0x1, P2 ;  /* 0x000000030f117211 */ /* 0x000fe200010f0eff */
[----:B------:R-:W-:-:S04]  /*9450*/  IMAD R7, R0, 0x125, RZ ;  /* 0x0000012500077824 */ /* 0x000fc800078e02ff */
[----:B------:R-:W-:Y:S01]  /*9460*/  STL.64 [R1+0x4d8], R16 ;  /* 0x0004d81001007387 */ /* 0x000fe20000100a00 */
[----:B------:R-:W-:-:S03]  /*9470*/  IADD3 R12, P6, R6, R2, RZ ;  /* 0x00000002060c7210 */ /* 0x000fc60007fde0ff */
[----:B------:R0:W-:Y:S01]  /*9480*/  STL.64 [R1+0x200], R8 ;  /* 0x0002000801007387 */ /* 0x0001e20000100a00 */
[----:B------:R-:W-:Y:S01]  /*9490*/  LEA.HI.X.SX32 R13, R7, R3, 0x1, P6 ;  /* 0x00000003070d7211 */ /* 0x000fe200030f0eff */
[C---:B------:R-:W-:Y:S02]  /*94a0*/  IMAD R6, R0.reuse, 0x24c, RZ ;  /* 0x0000024c00067824 */ /* 0x040fe400078e02ff */
[----:B0-----:R-:W-:-:S05]  /*94b0*/  IMAD R8, R0, 0x124, RZ ;  /* 0x0000012400087824 */ /* 0x001fca00078e02ff */
[----:B------:R-:W-:Y:S01]  /*94c0*/  LEA.HI.X.SX32 R19, R8, R3, 0x1, P0 ;  /* 0x0000000308137211 */ /* 0x000fe200000f0eff */
[----:B------:R-:W-:Y:S01]  /*94d0*/  IMAD R10, R0, 0x24e, RZ ;  /* 0x0000024e000a7824 */ /* 0x000fe200078e02ff */
[----:B------:R-:W-:-:S03]  /*94e0*/  IADD3 R22, P5, R6, R2, RZ ;  /* 0x0000000206167210 */ /* 0x000fc60007fbe0ff */
[----:B------:R-:W-:Y:S01]  /*94f0*/  STL.64 [R1+0x1f8], R18 ;  /* 0x0001f81201007387 */ /* 0x000fe20000100a00 */
[----:B------:R-:W-:-:S03]  /*9500*/  IMAD R7, R0, 0x127, RZ ;  /* 0x0000012700077824 */ /* 0x000fc600078e02ff */
[----:B------:R0:W-:Y:S01]  /*9510*/  STL.64 [R1+0x1f0], R12 ;  /* 0x0001f00c01007387 */ /* 0x0001e20000100a00 */
[----:B------:R-:W-:Y:S01]  /*9520*/  IADD3 R10, P4, R10, R2, RZ ;  /* 0x000000020a0a7210 */ /* 0x000fe20007f9e0ff */
[----:B------:R-:W-:-:S03]  /*9530*/  IMAD R6, R0, 0x256, RZ ;  /* 0x0000025600067824 */ /* 0x000fc600078e02ff */
[----:B------:R-:W-:Y:S01]  /*9540*/  LEA.HI.X.SX32 R11, R7, R3, 0x1, P4 ;  /* 0x00000003070b7211 */ /* 0x000fe200020f0eff */
        /* <DEDUP_REMOVED lines=291> */
[----:B------:R-:W-:Y:S02]  /*a780*/  LEA.HI.X.SX32 R21, R11, R3, 0x1, P3 ;  /* 0x000000030b157211 */ /* 0x000fe400018f0eff */
[----:B------:R-:W-:-:S03]  /*a790*/  IADD3 R16, P1, R6, R2, RZ ;  /* 0x0000000206107210 */ /* 0x000fc60007f3e0ff */
[----:B------:R-:W-:Y:S04]  /*a7a0*/  STL.64 [R1+0xd8], R20 ;  /* 0x0000d81401007387 */ /* 0x000fe80000100a00 */
[----:B------:R0:W-:Y:S01]  /*a7b0*/  STL.64 [R1+0xd0], R14 ;  /* 0x0000d00e01007387 */ /* 0x0001e20000100a00 */
[C---:B------:R-:W-:Y:S02]  /*a7c0*/  IMAD R9, R0.reuse, 0x30e, RZ ;  /* 0x0000030e00097824 */ /* 0x040fe400078e02ff */
[C---:B------:R-:W-:Y:S02]  /*a7d0*/  IMAD R7, R0.reuse, 0x326, RZ ;  /* 0x0000032600077824 */ /* 0x040fe400078e02ff */
[C---:B------:R-:W-:Y:S02]  /*a7e0*/  IMAD R6, R0.reuse, 0x316, RZ ;  /* 0x0000031600067824 */ /* 0x040fe400078e02ff */
[----:B0-----:R-:W-:-:S02]  /*a7f0*/  IMAD R15, R0, 0x186, RZ ;  /* 0x00000186000f7824 */ /* 0x001fc400078e02ff */
[----:B------:R-:W-:-:S03]  /*a800*/  IMAD R12, R0, 0x318, RZ ;  /* 0x00000318000c7824 */ /* 0x000fc600078e02ff */
[-C--:B------:R-:W-:Y:S01]  /*a810*/  LEA.HI.X.SX32 R17, R15, R3.reuse, 0x1, P1 ;  /* 0x000000030f117211 */ /* 0x080fe200008f0eff */
[C---:B------:R-:W-:Y:S01]  /*a820*/  IMAD R14, R0.reuse, 0x187, RZ ;  /* 0x00000187000e7824 */ /* 0x040fe200078e02ff */
[-C--:B------:R-:W-:Y:S01]  /*a830*/  IADD3 R8, P0, R9, R2.reuse, RZ ;  /* 0x0000000209087210 */ /* 0x080fe20007f1e0ff */
[----:B------:R-:W-:Y:S02]  /*a840*/  IMAD R15, R0, 0x18b, RZ ;  /* 0x0000018b000f7824 */ /* 0x000fe400078e02ff */
[----:B------:R0:W-:Y:S01]  /*a850*/  STL.64 [R1+0x558], R16 ;  /* 0x0005581001007387 */ /* 0x0001e20000100a00 */
[-C--:B------:R-:W-:Y:S02]  /*a860*/  IADD3 R18, P6, R6, R2.reuse, RZ ;  /* 0x0000000206127210 */ /* 0x080fe40007fde0ff */
[----:B------:R-:W-:Y:S02]  /*a870*/  IADD3 R12, P5, R12, R2, RZ ;  /* 0x000000020c0c7210 */ /* 0x000fe40007fbe0ff */
[----:B------:R-:W-:-:S02]  /*a880*/  LEA.HI.X.SX32 R9, R14, R3, 0x1, P0 ;  /* 0x000000030e097211 */ /* 0x000fc400000f0eff */
[----:B------:R-:W-:Y:S02]  /*a890*/  LEA.HI.X.SX32 R19, R15, R3, 0x1, P6 ;  /* 0x000000030f137211 */ /* 0x000fe400030f0eff */
[----:B0-----:R-:W-:Y:S01]  /*a8a0*/  IADD3 R16, P1, R7, R2, RZ ;  /* 0x0000000207107210 */ /* 0x001fe20007f3e0ff */
[C---:B------:R-:W-:Y:S01]  /*a8b0*/  IMAD R7, R0.reuse, 0x18c, RZ ;  /* 0x0000018c00077824 */ /* 0x040fe200078e02ff */
[----:B------:R-:W-:Y:S01]  /*a8c0*/  STL.64 [R1+0x620], R8 ;  /* 0x0006200801007387 */ /* 0x000fe20000100a00 */
[----:B------:R-:W-:-:S03]  /*a8d0*/  IMAD R6, R0, 0x31a, RZ ;  /* 0x0000031a00067824 */ /* 0x000fc600078e02ff */
[----:B------:R-:W-:Y:S01]  /*a8e0*/  LEA.HI.X.SX32 R13, R7, R3, 0x1, P5 ;  /* 0x00000003070d7211 */ /* 0x000fe200028f0eff */
[----:B------:R-:W-:Y:S01]  /*a8f0*/  STL.64 [R1+0xc8], R18 ;  /* 0x0000c81201007387 */ /* 0x000fe20000100a00 */
[----:B------:R-:W-:-:S03]  /*a900*/  IADD3 R22, P4, R6, R2, RZ ;  /* 0x0000000206167210 */ /* 0x000fc60007f9e0ff */
[----:B------:R0:W-:Y:S01]  /*a910*/  STL.64 [R1+0xc0], R12 ;  /* 0x0000c00c01007387 */ /* 0x0001e20000100a00 */
[C---:B------:R-:W-:Y:S02]  /*a920*/  IMAD R7, R0.reuse, 0x32e, RZ ;  /* 0x0000032e00077824 */ /* 0x040fe400078e02ff */
[C---:B------:R-:W-:Y:S02]  /*a930*/  IMAD R10, R0.reuse, 0x31c, RZ ;  /* 0x0000031c000a7824 */ /* 0x040fe400078e02ff */
[----:B0-----:R-:W-:-:S05]  /*a940*/  IMAD R13, R0, 0x18d, RZ ;  /* 0x0000018d000d7824 */ /* 0x001fca00078e02ff */
[-C--:B------:R-:W-:Y:S01]  /*a950*/  LEA.HI.X.SX32 R23, R13, R3.reuse, 0x1, P4 ;  /* 0x000000030d177211 */ /* 0x080fe200020f0eff */
[----:B------:R-:W-:Y:S01]  /*a960*/  IMAD R6, R0, 0x31e, RZ ;  /* 0x0000031e00067824 */ /* 0x000fe200078e02ff */
[-C--:B------:R-:W-:Y:S01]  /*a970*/  IADD3 R10, P3, R10, R2.reuse, RZ ;  /* 0x000000020a0a7210 */ /* 0x080fe20007f7e0ff */
[C---:B------:R-:W-:Y:S02]  /*a980*/  IMAD R12, R0.reuse, 0x18e, RZ ;  /* 0x0000018e000c7824 */ /* 0x040fe400078e02ff */
[----:B------:R0:W-:Y:S01]  /*a990*/  STL.64 [R1+0xb8], R22 ;  /* 0x0000b81601007387 */ /* 0x0001e20000100a00 */
[----:B------:R-:W-:Y:S01]  /*a9a0*/  IMAD R13, R0, 0x18f, RZ ;  /* 0x0000018f000d7824 */ /* 0x000fe200078e02ff */
[-C--:B------:R-:W-:Y:S02]  /*a9b0*/  IADD3 R20, P2, R6, R2.reuse, RZ ;  /* 0x0000000206147210 */ /* 0x080fe40007f5e0ff */
[-C--:B------:R-:W-:Y:S02]  /*a9c0*/  LEA.HI.X.SX32 R11, R12, R3.reuse, 0x1, P3 ;  /* 0x000000030c0b7211 */ /* 0x080fe400018f0eff */
[----:B0-----:R-:W-:Y:S01]  /*a9d0*/  IADD3 R22, P4, R7, R2, RZ ;  /* 0x0000000207167210 */ /* 0x001fe20007f9e0ff */
[C---:B------:R-:W-:Y:S01]  /*a9e0*/  IMAD R7, R0.reuse, 0x193, RZ ;  /* 0x0000019300077824 */ /* 0x040fe200078e02ff */
[----:B------:R-:W-:Y:S01]  /*a9f0*/  LEA.HI.X.SX32 R21, R13, R3, 0x1, P2 ;  /* 0x000000030d157211 */ /* 0x000fe200010f0eff */
[----:B------:R-:W-:-:S03]  /*aa00*/  IMAD R6, R0, 0x328, RZ ;  /* 0x0000032800067824 */ /* 0x000fc600078e02ff */
[----:B------:R-:W-:Y:S01]  /*aa10*/  LEA.HI.X.SX32 R17, R7, R3, 0x1, P1 ;  /* 0x0000000307117211 */ /* 0x000fe200008f0eff */
[----:B------:R-:W-:Y:S01]  /*aa20*/  STL.64 [R1+0x560], R10 ;  /* 0x0005600a01007387 */ /* 0x000fe20000100a00 */
[----:B------:R-:W-:-:S03]  /*aa30*/  IADD3 R8, P0, R6, R2, RZ ;  /* 0x0000000206087210 */ /* 0x000fc60007f1e0ff */
[----:B------:R-:W-:Y:S04]  /*aa40*/  STL.64 [R1+0xb0], R16 ;  /* 0x0000b01001007387 */ /* 0x000fe80000100a00 */
[----:B------:R0:W-:Y:S02]  /*aa50*/  STL.64 [R1+0x628], R20 ;  /* 0x0006281401007387 */ /* 0x0001e40000100a00 */
[----:B0-----:R-:W-:-:S05]  /*aa60*/  IMAD R21, R0, 0x194, RZ ;  /* 0x0000019400157824 */ /* 0x001fca00078e02ff */
[----:B------:R-:W-:-:S05]  /*aa70*/  LEA.HI.X.SX32 R9, R21, R3, 0x1, P0 ;  /* 0x0000000315097211 */ /* 0x000fca00000f0eff */
[----:B------:R0:W-:Y:S04]  /*aa80*/  STL.64 [R1+0xa8], R8 ;  /* 0x0000a80801007387 */ /* 0x0001e80000100a00 */
[----:B0-----:R-:W3:Y:S01]  /*aa90*/  LDL.LU.64 R8, [R1+0x2888] ;  /* 0x0028880001087983 */ /* 0x001ee20000300a00 */
[C---:B------:R-:W-:Y:S02]  /*aaa0*/  IMAD R14, R0.reuse, 0x32a, RZ ;  /* 0x0000032a000e7824 */ /* 0x040fe400078e02ff */
[C---:B------:R-:W-:Y:S02]  /*aab0*/  IMAD R6, R0.reuse, 0x32c, RZ ;  /* 0x0000032c00067824 */ /* 0x040fe400078e02ff */
[----:B------:R-:W-:Y:S01]  /*aac0*/  IMAD R7, R0, 0x195, RZ ;  /* 0x0000019500077824 */ /* 0x000fe200078e02ff */
[----:B------:R-:W-:-:S02]  /*aad0*/  IADD3 R14, P6, R14, R2, RZ ;  /* 0x000000020e0e7210 */ /* 0x000fc40007fde0ff */
[-C--:B------:R-:W-:Y:S02]  /*aae0*/  IADD3 R18, P5, R6, R2.reuse, RZ ;  /* 0x0000000206127210 */ /* 0x080fe40007fbe0ff */
[-C--:B------:R-:W-:Y:S02]  /*aaf0*/  LEA.HI.X.SX32 R15, R7, R3.reuse, 0x1, P6 ;  /* 0x00000003070f7211 */ /* 0x080fe400030f0eff */
[----:B----4-:R-:W-:Y:S01]  /*ab00*/  LEA.HI.X.SX32 R19, R5, R3, 0x1, P5 ;  /* 0x0000000305137211 */ /* 0x010fe200028f0eff */
[----:B------:R-:W-:Y:S02]  /*ab10*/  IMAD R6, R0, 0x336, RZ ;  /* 0x0000033600067824 */ /* 0x000fe400078e02ff */
[----:B------:R-:W-:Y:S04]  /*ab20*/  STL.64 [R1+0xa0], R14 ;  /* 0x0000a00e01007387 */ /* 0x000fe80000100a00 */
[----:B------:R0:W-:Y:S01]  /*ab30*/  STL.64 [R1+0x568], R18 ;  /* 0x0005681201007387 */ /* 0x0001e20000100a00 */
[----:B------:R-:W-:Y:S01]  /*ab40*/  IADD3 R10, P3, R6, R2, RZ ;  /* 0x00000002060a7210 */ /* 0x000fe20007f7e0ff */
[----:B------:R-:W-:-:S02]  /*ab50*/  IMAD R5, R0, 0x348, RZ ;  /* 0x0000034800057824 */ /* 0x000fc400078e02ff */
[C---:B------:R-:W-:Y:S02]  /*ab60*/  IMAD R12, R0.reuse, 0x338, RZ ;  /* 0x00000338000c7824 */ /* 0x040fe400078e02ff */
[C---:B0-----:R-:W-:Y:S02]  /*ab70*/  IMAD R19, R0.reuse, 0x197, RZ ;  /* 0x0000019700137824 */ /* 0x041fe400078e02ff */
[----:B------:R-:W-:-:S03]  /*ab80*/  IMAD R18, R0, 0x19b, RZ ;  /* 0x0000019b00127824 */ /* 0x000fc600078e02ff */
[-C--:B------:R-:W-:Y:S02]  /*ab90*/  LEA.HI.X.SX32 R23, R19, R3.reuse, 0x1, P4 ;  /* 0x0000000313177211 */ /* 0x080fe400020f0eff */
[----:B------:R-:W-:-:S03]  /*aba0*/  LEA.HI.X.SX32 R11, R18, R3, 0x1, P3 ;  /* 0x00000003120b7211 */ /* 0x000fc600018f0eff */
[----:B------:R0:W-:Y:S01]  /*abb0*/  STL.64 [R1+0x630], R22 ;  /* 0x0006301601007387 */ /* 0x0001e20000100a00 */
[----:B------:R-:W-:-:S03]  /*abc0*/  IADD3 R12, P2, R12, R2, RZ ;  /* 0x000000020c0c7210 */ /* 0x000fc60007f5e0ff */
[----:B------:R1:W-:Y:S01]  /*abd0*/  STL.64 [R1+0x98], R10 ;  /* 0x0000980a01007387 */ /* 0x0003e20000100a00 */
[C---:B------:R-:W-:Y:S01]  /*abe0*/  IMAD R6, R0.reuse, 0x33a, RZ ;  /* 0x0000033a00067824 */ /* 0x040fe200078e02ff */
[----:B0-----:R-:W-:Y:S01]  /*abf0*/  IADD3 R22, P4, R5, R2, RZ ;  /* 0x0000000205167210 */ /* 0x001fe20007f9e0ff */
[C---:B------:R-:W-:Y:S02]  /*ac00*/  IMAD R5, R0.reuse, 0x34a, RZ ;  /* 0x0000034a00057824 */ /* 0x040fe400078e02ff */
[----:B-1----:R-:W-:-:S03]  /*ac10*/  IMAD R11, R0, 0x19c, RZ ;  /* 0x0000019c000b7824 */ /* 0x002fc600078e02ff */
[-C--:B------:R-:W-:Y:S01]  /*ac20*/  IADD3 R18, P3, R5, R2.reuse, RZ ;  /* 0x0000000205127210 */ /* 0x080fe20007f7e0ff */
[C---:B------:R-:W-:Y:S01]  /*ac30*/  IMAD R10, R0.reuse, 0x34c, RZ ;  /* 0x0000034c000a7824 */ /* 0x040fe200078e02ff */
[-C--:B------:R-:W-:Y:S01]  /*ac40*/  LEA.HI.X.SX32 R13, R11, R3.reuse, 0x1, P2 ;  /* 0x000000030b0d7211 */ /* 0x080fe200010f0eff */
[----:B------:R-:W-:Y:S01]  /*ac50*/  IMAD R5, R0, 0x19d, RZ ;  /* 0x0000019d00057824 */ /* 0x000fe200078e02ff */
[-C--:B------:R-:W-:Y:S01]  /*ac60*/  IADD3 R16, P1, R6, R2.reuse, RZ ;  /* 0x0000000206107210 */ /* 0x080fe20007f3e0ff */
[C---:B------:R-:W-:Y:S02]  /*ac70*/  IMAD R20, R0.reuse, 0x33c, RZ ;  /* 0x0000033c00147824 */ /* 0x040fe400078e02ff */
[----:B------:R0:W-:Y:S01]  /*ac80*/  STL.64 [R1+0x90], R12 ;  /* 0x0000900c01007387 */ /* 0x0001e20000100a00 */
[----:B------:R-:W-:Y:S01]  /*ac90*/  LEA.HI.X.SX32 R17, R5, R3, 0x1, P1 ;  /* 0x0000000305117211 */ /* 0x000fe200008f0eff */
[----:B------:R-:W-:Y:S01]  /*aca0*/  IMAD R6, R0, 0x33e, RZ ;  /* 0x0000033e00067824 */ /* 0x000fe200078e02ff */
[----:B------:R-:W-:Y:S01]  /*acb0*/  IADD3 R20, P0, R20, R2, RZ ;  /* 0x0000000214147210 */ /* 0x000fe20007f1e0ff */
[----:B------:R-:W-:-:S02]  /*acc0*/  IMAD R11, R0, 0x19e, RZ ;  /* 0x0000019e000b7824 */ /* 0x000fc400078e02ff */
[----:B------:R1:W-:Y:S01]  /*acd0*/  STL.64 [R1+0x88], R16 ;  /* 0x0000881001007387 */ /* 0x0003e20000100a00 */
[-C--:B0-----:R-:W-:Y:S01]  /*ace0*/  IADD3 R12, P2, R10, R2.reuse, RZ ;  /* 0x000000020a0c7210 */ /* 0x081fe20007f5e0ff */
[----:B------:R-:W-:Y:S01]  /*acf0*/  IMAD R10, R0, 0x34e, RZ ;  /* 0x0000034e000a7824 */ /* 0x000fe200078e02ff */
[----:B------:R-:W-:-:S04]  /*ad00*/  IADD3 R6, P6, R6, R2, RZ ;  /* 0x0000000206067210 */ /* 0x000fc80007fde0ff */
[----:B-1----:R-:W-:Y:S01]  /*ad10*/  IADD3 R16, P1, R10, R2, RZ ;  /* 0x000000020a107210 */ /* 0x002fe20007f3e0ff */
[C---:B------:R-:W-:Y:S01]  /*ad20*/  IMAD R10, R0.reuse, 0x19f, RZ ;  /* 0x0000019f000a7824 */ /* 0x040fe200078e02ff */
[----:B------:R-:W-:Y:S01]  /*ad30*/  LEA.HI.X.SX32 R21, R11, R3, 0x1, P0 ;  /* 0x000000030b157211 */ /* 0x000fe200000f0eff */
[----:B------:R-:W-:-:S03]  /*ad40*/  IMAD R5, R0, 0x356, RZ ;  /* 0x0000035600057824 */ /* 0x000fc600078e02ff */
[----:B------:R-:W-:Y:S01]  /*ad50*/  LEA.HI.X.SX32 R7, R10, R3, 0x1, P6 ;  /* 0x000000030a077211 */ /* 0x000fe200030f0eff */
[----:B------:R-:W-:Y:S01]  /*ad60*/  IMAD R14, R0, 0x346, RZ ;  /* 0x00000346000e7824 */ /* 0x000fe200078e02ff */
[----:B------:R0:W-:Y:S04]  /*ad70*/  STL.64 [R1+0x570], R20 ;  /* 0x0005701401007387 */ /* 0x0001e80000100a00 */
[----:B------:R1:W-:Y:S01]  /*ad80*/  STL.64 [R1+0x638], R6 ;  /* 0x0006380601007387 */ /* 0x0003e20000100a00 */
[-C--:B------:R-:W-:Y:S02]  /*ad90*/  IADD3 R14, P5, R14, R2.reuse, RZ ;  /* 0x000000020e0e7210 */ /* 0x080fe40007fbe0ff */
[----:B0-----:R-:W-:Y:S01]  /*ada0*/  IADD3 R20, P0, R5, R2, RZ ;  /* 0x0000000205147210 */ /* 0x001fe20007f1e0ff */
[----:B------:R-:W-:-:S02]  /*adb0*/  IMAD R5, R0, 0x358, RZ ;  /* 0x0000035800057824 */ /* 0x000fc400078e02ff */
[----:B-1----:R-:W-:-:S03]  /*adc0*/  IMAD R7, R0, 0x1a3, RZ ;  /* 0x000001a300077824 */ /* 0x002fc600078e02ff */
[----:B------:R-:W-:Y:S01]  /*add0*/  IADD3 R10, P6, R5, R2, RZ ;  /* 0x00000002050a7210 */ /* 0x000fe20007fde0ff */
[----:B------:R-:W-:Y:S01]  /*ade0*/  IMAD R5, R0, 0x1a4, RZ ;  /* 0x000001a400057824 */ /* 0x000fe200078e02ff */
[----:B------:R-:W-:-:S04]  /*adf0*/  LEA.HI.X.SX32 R15, R7, R3, 0x1, P5 ;  /* 0x00000003070f7211 */ /* 0x000fc800028f0eff */
[----:B------:R-:W-:Y:S01]  /*ae00*/  LEA.HI.X.SX32 R23, R5, R3, 0x1, P4 ;  /* 0x0000000305177211 */ /* 0x000fe200020f0eff */
[----:B------:R0:W-:Y:S01]  /*ae10*/  STL.64 [R1+0x80], R14 ;  /* 0x0000800e01007387 */ /* 0x0001e20000100a00 */
[----:B------:R-:W-:-:S03]  /*ae20*/  IMAD R5, R0, 0x35e, RZ ;  /* 0x0000035e00057824 */ /* 0x000fc600078e02ff */
[----:B------:R1:W-:Y:S01]  /*ae30*/  STL.64 [R1+0x78], R22 ;  /* 0x0000781601007387 */ /* 0x0003e20000100a00 */
[C---:B0-----:R-:W-:Y:S02]  /*ae40*/  IMAD R14, R0.reuse, 0x35c, RZ ;  /* 0x0000035c000e7824 */ /* 0x041fe400078e02ff */
[----:B------:R-:W-:-:S03]  /*ae50*/  IMAD R15, R0, 0x1a5, RZ ;  /* 0x000001a5000f7824 */ /* 0x000fc600078e02ff */
[----:B-1----:R-:W-:Y:S01]  /*ae60*/  IADD3 R22, P4, R14, R2, RZ ;  /* 0x000000020e167210 */ /* 0x002fe20007f9e0ff */
[----:B------:R-:W-:Y:S01]  /*ae70*/  IMAD R14, R0, 0x1a6, RZ ;  /* 0x000001a6000e7824 */ /* 0x000fe200078e02ff */
[----:B------:R-:W-:-:S04]  /*ae80*/  LEA.HI.X.SX32 R19, R15, R3, 0x1, P3 ;  /* 0x000000030f137211 */ /* 0x000fc800018f0eff */
[----:B------:R-:W-:Y:S01]  /*ae90*/  LEA.HI.X.SX32 R13, R14, R3, 0x1, P2 ;  /* 0x000000030e0d7211 */ /* 0x000fe200010f0eff */
[----:B------:R0:W-:Y:S01]  /*aea0*/  STL.64 [R1+0x70], R18 ;  /* 0x0000701201007387 */ /* 0x0001e20000100a00 */
[----:B------:R-:W-:-:S03]  /*aeb0*/  IMAD R15, R0, 0x1a7, RZ ;  /* 0x000001a7000f7824 */ /* 0x000fc600078e02ff */
[----:B------:R1:W-:Y:S01]  /*aec0*/  STL.64 [R1+0x578], R12 ;  /* 0x0005780c01007387 */ /* 0x0003e20000100a00 */
[----:B0-----:R-:W-:Y:S01]  /*aed0*/  IADD3 R18, P3, R5, R2, RZ ;  /* 0x0000000205127210 */ /* 0x001fe20007f7e0ff */
[----:B------:R-:W-:-:S05]  /*aee0*/  IMAD R5, R0, 0x366, RZ ;  /* 0x0000036600057824 */ /* 0x000fca00078e02ff */
[----:B-1----:R-:W-:Y:S01]  /*aef0*/  IADD3 R12, P2, R5, R2, RZ ;  /* 0x00000002050c7210 */ /* 0x002fe20007f5e0ff */
[----:B------:R-:W-:Y:S01]  /*af00*/  IMAD R5, R0, 0x1ab, RZ ;  /* 0x000001ab00057824 */ /* 0x000fe200078e02ff */
[----:B------:R-:W-:-:S04]  /*af10*/  LEA.HI.X.SX32 R17, R15, R3, 0x1, P1 ;  /* 0x000000030f117211 */ /* 0x000fc800008f0eff */
[----:B------:R-:W-:Y:S01]  /*af20*/  LEA.HI.X.SX32 R21, R5, R3, 0x1, P0 ;  /* 0x0000000305157211 */ /* 0x000fe200000f0eff */
[----:B------:R-:W-:Y:S01]  /*af30*/  STL.64 [R1+0x640], R16 ;  /* 0x0006401001007387 */ /* 0x000fe20000100a00 */
[----:B------:R-:W-:-:S03]  /*af40*/  IMAD R6, R0, 0x35a, RZ ;  /* 0x0000035a00067824 */ /* 0x000fc600078e02ff */
[----:B------:R0:W-:Y:S01]  /*af50*/  STL.64 [R1+0x68], R20 ;  /* 0x0000681401007387 */ /* 0x0001e20000100a00 */
[----:B------:R-:W-:Y:S01]  /*af60*/  IMAD R5, R0, 0x36c, RZ ;  /* 0x0000036c00057824 */ /* 0x000fe200078e02ff */
[----:B------:R-:W-:Y:S01]  /*af70*/  IADD3 R6, P5, R6, R2, RZ ;  /* 0x0000000206067210 */ /* 0x000fe20007fbe0ff */
[C---:B0-----:R-:W-:Y:S02]  /*af80*/  IMAD R21, R0.reuse, 0x1ac, RZ ;  /* 0x000001ac00157824 */ /* 0x041fe400078e02ff */
[----:B------:R-:W-:-:S03]  /*af90*/  IMAD R20, R0, 0x1ad, RZ ;  /* 0x000001ad00147824 */ /* 0x000fc600078e02ff */
[-C--:B------:R-:W-:Y:S02]  /*afa0*/  LEA.HI.X.SX32 R11, R21, R3.reuse, 0x1, P6 ;  /* 0x00000003150b7211 */ /* 0x080fe400030f0eff */
[----:B------:R-:W-:-:S03]  /*afb0*/  LEA.HI.X.SX32 R7, R20, R3, 0x1, P5 ;  /* 0x0000000314077211 */ /* 0x000fc600028f0eff */
[----:B------:R0:W-:Y:S04]  /*afc0*/  STL.64 [R1+0x60], R10 ;  /* 0x0000600a01007387 */ /* 0x0001e80000100a00 */
[----:B------:R1:W-:Y:S01]  /*afd0*/  STL.64 [R1+0x58], R6 ;  /* 0x0000580601007387 */ /* 0x0003e20000100a00 */
[----:B0-----:R-:W-:Y:S01]  /*afe0*/  IADD3 R10, P6, R5, R2, RZ ;  /* 0x00000002050a7210 */ /* 0x001fe20007fde0ff */
[C---:B------:R-:W-:Y:S02]  /*aff0*/  IMAD R5, R0.reuse, 0x36e, RZ ;  /* 0x0000036e00057824 */ /* 0x040fe400078e02ff */
[----:B-1----:R-:W-:-:S03]  /*b000*/  IMAD R7, R0, 0x1ae, RZ ;  /* 0x000001ae00077824 */ /* 0x002fc600078e02ff */
[----:B------:R-:W-:Y:S01]  /*b010*/  IADD3 R20, P5, R5, R2, RZ ;  /* 0x0000000205147210 */ /* 0x000fe20007fbe0ff */
[----:B------:R-:W-:Y:S01]  /*b020*/  IMAD R5, R0, 0x1af, RZ ;  /* 0x000001af00057824 */ /* 0x000fe200078e02ff */
[----:B------:R-:W-:-:S04]  /*b030*/  LEA.HI.X.SX32 R23, R7, R3, 0x1, P4 ;  /* 0x0000000307177211 */ /* 0x000fc800020f0eff */
[----:B------:R-:W-:Y:S01]  /*b040*/  LEA.HI.X.SX32 R19, R5, R3, 0x1, P3 ;  /* 0x0000000305137211 */ /* 0x000fe200018f0eff */
[----:B------:R-:W-:Y:S01]  /*b050*/  IMAD R14, R0, 0x368, RZ ;  /* 0x00000368000e7824 */ /* 0x000fe200078e02ff */
[----:B------:R-:W-:Y:S04]  /*b060*/  STL.64 [R1+0x580], R22 ;  /* 0x0005801601007387 */ /* 0x000fe80000100a00 */
[----:B------:R0:W-:Y:S01]  /*b070*/  STL.64 [R1+0x648], R18 ;  /* 0x0006481201007387 */ /* 0x0001e20000100a00 */
[----:B------:R-:W-:Y:S01]  /*b080*/  IADD3 R14, P1, R14, R2, RZ ;  /* 0x000000020e0e7210 */ /* 0x000fe20007f3e0ff */
[C---:B------:R-:W-:Y:S02]  /*b090*/  IMAD R16, R0.reuse, 0x36a, RZ ;  /* 0x0000036a00107824 */ /* 0x040fe400078e02ff */
[----:B0-----:R-:W-:-:S02]  /*b0a0*/  IMAD R19, R0, 0x1b3, RZ ;  /* 0x000001b300137824 */ /* 0x001fc400078e02ff */
[----:B------:R-:W-:-:S03]  /*b0b0*/  IMAD R18, R0, 0x1b4, RZ ;  /* 0x000001b400127824 */ /* 0x000fc600078e02ff */
[-C--:B------:R-:W-:Y:S02]  /*b0c0*/  LEA.HI.X.SX32 R13, R19, R3.reuse, 0x1, P2 ;  /* 0x00000003130d7211 */ /* 0x080fe400010f0eff */
[----:B------:R-:W-:-:S03]  /*b0d0*/  LEA.HI.X.SX32 R15, R18, R3, 0x1, P1 ;  /* 0x00000003120f7211 */ /* 0x000fc600008f0eff */
[----:B------:R-:W-:Y:S01]  /*b0e0*/  STL.64 [R1+0x50], R12 ;  /* 0x0000500c01007387 */ /* 0x000fe20000100a00 */
[----:B------:R-:W-:-:S03]  /*b0f0*/  IADD3 R16, P0, R16, R2, RZ ;  /* 0x0000000210107210 */ /* 0x000fc60007f1e0ff */
[----:B------:R0:W-:Y:S01]  /*b100*/  STL.64 [R1+0x48], R14 ;  /* 0x0000480e01007387 */ /* 0x0001e20000100a00 */
[C---:B------:R-:W-:Y:S02]  /*b110*/  IMAD R6, R0.reuse, 0x376, RZ ;  /* 0x0000037600067824 */ /* 0x040fe400078e02ff */
[----:B0-----:R-:W-:-:S05]  /*b120*/  IMAD R15, R0, 0x1b5, RZ ;  /* 0x000001b5000f7824 */ /* 0x001fca00078e02ff */
[-C--:B------:R-:W-:Y:S02]  /*b130*/  LEA.HI.X.SX32 R17, R15, R3.reuse, 0x1, P0 ;  /* 0x000000030f117211 */ /* 0x080fe400000f0eff */
[-C--:B------:R-:W-:Y:S01]  /*b140*/  IADD3 R22, P4, R6, R2.reuse, RZ ;  /* 0x0000000206167210 */ /* 0x080fe20007f9e0ff */
[----:B------:R-:W-:Y:S02]  /*b150*/  IMAD R6, R0, 0x378, RZ ;  /* 0x0000037800067824 */ /* 0x000fe400078e02ff */
[----:B------:R-:W-:Y:S03]  /*b160*/  STL.64 [R1+0x40], R16 ;  /* 0x0000401001007387 */ /* 0x000fe60000100a00 */
[----:B------:R-:W-:Y:S02]  /*b170*/  IADD3 R6, P3, R6, R2, RZ ;  /* 0x0000000206067210 */ /* 0x000fe40007f7e0ff */
[----:B---3--:R-:W-:Y:S01]  /*b180*/  LEA.HI.X.SX32 R11, R8, R3, 0x1, P6 ;  /* 0x00000003080b7211 */ /* 0x008fe200030f0eff */
[----:B------:R-:W-:-:S04]  /*b190*/  IMAD R8, R0, 0x1bb, RZ ;  /* 0x000001bb00087824 */ /* 0x000fc800078e02ff */
[----:B------:R0:W-:Y:S01]  /*b1a0*/  STL.64 [R1+0x588], R10 ;  /* 0x0005880a01007387 */ /* 0x0001e20000100a00 */
[-C--:B------:R-:W-:Y:S02]  /*b1b0*/  LEA.HI.X.SX32 R23, R8, R3.reuse, 0x1, P4 ;  /* 0x0000000308177211 */ /* 0x080fe400020f0eff */
[----:B------:R-:W-:Y:S01]  /*b1c0*/  LEA.HI.X.SX32 R7, R9, R3, 0x1, P3 ;  /* 0x0000000309077211 */ /* 0x000fe200018f0eff */
[----:B0-----:R-:W-:-:S05]  /*b1d0*/  IMAD R11, R0, 0x1b7, RZ ;  /* 0x000001b7000b7824 */ /* 0x001fca00078e02ff */
[----:B------:R-:W-:-:S05]  /*b1e0*/  LEA.HI.X.SX32 R21, R11, R3, 0x1, P5 ;  /* 0x000000030b157211 */ /* 0x000fca00028f0eff */
[----:B------:R0:W-:Y:S04]  /*b1f0*/  STL.64 [R1+0x650], R20 ;  /* 0x0006501401007387 */ /* 0x0001e80000100a00 */
[----:B0-----:R-:W3:Y:S04]  /*b200*/  LDL.LU R21, [R1+0x2884] ;  /* 0x0028840001157983 */ /* 0x001ee80000300800 */
[----:B------:R-:W-:Y:S04]  /*b210*/  STL.64 [R1+0x38], R22 ;  /* 0x0000381601007387 */ /* 0x000fe80000100a00 */
[----:B------:R0:W-:Y:S04]  /*b220*/  STL.64 [R1+0x30], R6 ;  /* 0x0000300601007387 */ /* 0x0001e80000100a00 */
[----:B0-----:R-:W4:Y:S01]  /*b230*/  LDL.LU R7, [R1+0x2880] ;  /* 0x0028800001077983 */ /* 0x001f220000300800 */
[----:B------:R-:W-:-:S05]  /*b240*/  IMAD R5, R0, 0x37a, RZ ;  /* 0x0000037a00057824 */ /* 0x000fca00078e02ff */
[----:B------:R-:W-:Y:S01]  /*b250*/  IADD3 R12, P2, R5, R2, RZ ;  /* 0x00000002050c7210 */ /* 0x000fe20007f5e0ff */
[C---:B------:R-:W-:Y:S02]  /*b260*/  IMAD R5, R0.reuse, 0x37c, RZ ;  /* 0x0000037c00057824 */ /* 0x040fe400078e02ff */
[----:B------:R-:W-:-:S03]  /*b270*/  IMAD R14, R0, 0x37e, RZ ;  /* 0x0000037e000e7824 */ /* 0x000fc600078e02ff */
[-C--:B------:R-:W-:Y:S01]  /*b280*/  IADD3 R18, P1, R5, R2.reuse, RZ ;  /* 0x0000000205127210 */ /* 0x080fe20007f3e0ff */
[----:B------:R-:W-:Y:S01]  /*b290*/  IMAD R5, R0, 0x386, RZ ;  /* 0x0000038600057824 */ /* 0x000fe200078e02ff */
[----:B------:R-:W-:-:S04]  /*b2a0*/  IADD3 R16, P0, R14, R2, RZ ;  /* 0x000000020e107210 */ /* 0x000fc80007f1e0ff */
[----:B------:R-:W-:Y:S01]  /*b2b0*/  IADD3 R14, P6, R5, R2, RZ ;  /* 0x00000002050e7210 */ /* 0x000fe20007fde0ff */
[----:B------:R-:W-:-:S05]  /*b2c0*/  IMAD R5, R0, 0x38a, RZ ;  /* 0x0000038a00057824 */ /* 0x000fca00078e02ff */
[----:B------:R-:W-:Y:S01]  /*b2d0*/  IADD3 R22, P4, R5, R2, RZ ;  /* 0x0000000205167210 */ /* 0x000fe20007f9e0ff */
[----:B------:R-:W-:Y:S01]  /*b2e0*/  IMAD R5, R0, 0x1bd, RZ ;  /* 0x000001bd00057824 */ /* 0x000fe200078e02ff */
[----:B------:R-:W-:-:S04]  /*b2f0*/  LEA.HI.X.SX32 R19, R4, R3, 0x1, P1 ;  /* 0x0000000304137211 */ /* 0x000fc800008f0eff */
[----:B------:R-:W-:Y:S01]  /*b300*/  LEA.HI.X.SX32 R13, R5, R3, 0x1, P2 ;  /* 0x00000003050d7211 */ /* 0x000fe200010f0eff */
[C---:B------:R-:W-:Y:S02]  /*b310*/  IMAD R5, R0.reuse, 0x396, RZ ;  /* 0x0000039600057824 */ /* 0x040fe400078e02ff */
[C---:B------:R-:W-:Y:S02]  /*b320*/  IMAD R4, R0.reuse, 0x1bf, RZ ;  /* 0x000001bf00047824 */ /* 0x040fe400078e02ff */
[----:B------:R-:W-:Y:S01]  /*b330*/  STL.64 [R1+0x28], R12 ;  /* 0x0000280c01007387 */ /* 0x000fe20000100a00 */
[----:B------:R-:W-:-:S03]  /*b340*/  IMAD R6, R0, 0x38e, RZ ;  /* 0x0000038e00067824 */ /* 0x000fc600078e02ff */
[----:B------:R0:W-:Y:S01]  /*b350*/  STL.64 [R1+0x590], R18 ;  /* 0x0005901201007387 */ /* 0x0001e20000100a00 */
[----:B------:R-:W-:Y:S01]  /*b360*/  LEA.HI.X.SX32 R17, R4, R3, 0x1, P0 ;  /* 0x0000000304117211 */ /* 0x000fe200000f0eff */
[C---:B------:R-:W-:Y:S01]  /*b370*/  IMAD R10, R0.reuse, 0x388, RZ ;  /* 0x00000388000a7824 */ /* 0x040fe200078e02ff */
[-C--:B0-----:R-:W-:Y:S01]  /*b380*/  IADD3 R18, P1, R5, R2.reuse, RZ ;  /* 0x0000000205127210 */ /* 0x081fe20007f3e0ff */
[----:B------:R-:W-:Y:S01]  /*b390*/  IMAD R5, R0, 0x1c3, RZ ;  /* 0x000001c300057824 */ /* 0x000fe200078e02ff */
[----:B------:R-:W-:Y:S01]  /*b3a0*/  IADD3 R12, P2, R6, R2, RZ ;  /* 0x00000002060c7210 */ /* 0x000fe20007f5e0ff */
[----:B------:R-:W-:-:S03]  /*b3b0*/  IMAD R6, R0, 0x398, RZ ;  /* 0x0000039800067824 */ /* 0x000fc600078e02ff */
[----:B------:R-:W-:Y:S01]  /*b3c0*/  LEA.HI.X.SX32 R15, R5, R3, 0x1, P6 ;  /* 0x00000003050f7211 */ /* 0x000fe200030f0eff */
[----:B------:R0:W-:Y:S01]  /*b3d0*/  STL.64 [R1+0x658], R16 ;  /* 0x0006581001007387 */ /* 0x0001e20000100a00 */
[----:B------:R-:W-:Y:S01]  /*b3e0*/  IMAD R8, R0, 0x38c, RZ ;  /* 0x0000038c00087824 */ /* 0x000fe200078e02ff */
[-C--:B------:R-:W-:Y:S02]  /*b3f0*/  IADD3 R10, P5, R10, R2.reuse, RZ ;  /* 0x000000020a0a7210 */ /* 0x080fe40007fbe0ff */
[----:B------:R1:W-:Y:S02]  /*b400*/  STL.64 [R1+0x20], R14 ;  /* 0x0000200e01007387 */ /* 0x0003e40000100a00 */
[-C--:B------:R-:W-:Y:S02]  /*b410*/  IADD3 R8, P3, R8, R2.reuse, RZ ;  /* 0x0000000208087210 */ /* 0x080fe40007f7e0ff */
[----:B0-----:R-:W-:Y:S01]  /*b420*/  IADD3 R16, P0, R6, R2, RZ ;  /* 0x0000000206107210 */ /* 0x001fe20007f1e0ff */
[----:B------:R-:W-:-:S02]  /*b430*/  IMAD R6, R0, 0x1c5, RZ ;  /* 0x000001c500067824 */ /* 0x000fc400078e02ff */
[----:B-1----:R-:W-:-:S03]  /*b440*/  IMAD R15, R0, 0x1c4, RZ ;  /* 0x000001c4000f7824 */ /* 0x002fc600078e02ff */
[-C--:B------:R-:W-:Y:S02]  /*b450*/  LEA.HI.X.SX32 R23, R6, R3.reuse, 0x1, P4 ;  /* 0x0000000306177211 */ /* 0x080fe400020f0eff */
[----:B------:R-:W-:-:S05]  /*b460*/  LEA.HI.X.SX32 R11, R15, R3, 0x1, P5 ;  /* 0x000000030f0b7211 */ /* 0x000fca00028f0eff */
[----:B------:R0:W-:Y:S04]  /*b470*/  STL.64 [R1+0x18], R10 ;  /* 0x0000180a01007387 */ /* 0x0001e80000100a00 */
[----:B0-----:R-:W5:Y:S04]  /*b480*/  LDL.LU R11, [R1+0x287c] ;  /* 0x00287c00010b7983 */ /* 0x001f680000300800 */
[----:B------:R-:W-:Y:S01]  /*b490*/  STL.64 [R1+0x10], R22 ;  /* 0x0000101601007387 */ /* 0x000fe20000100a00 */
[----:B----4-:R-:W-:-:S05]  /*b4a0*/  LEA.HI.X.SX32 R9, R7, R3, 0x1, P3 ;  /* 0x0000000307097211 */ /* 0x010fca00018f0eff */
[----:B------:R0:W-:Y:S02]  /*b4b0*/  STL.64 [R1+0x598], R8 ;  /* 0x0005980801007387 */ /* 0x0001e40000100a00 */
[----:B0-----:R-:W-:-:S05]  /*b4c0*/  IMAD R9, R0, 0x1c7, RZ ;  /* 0x000001c700097824 */ /* 0x001fca00078e02ff */
[----:B------:R-:W-:-:S05]  /*b4d0*/  LEA.HI.X.SX32 R13, R9, R3, 0x1, P2 ;  /* 0x00000003090d7211 */ /* 0x000fca00010f0eff */
[----:B------:R0:W-:Y:S04]  /*b4e0*/  STL.64 [R1+0x660], R12 ;  /* 0x0006600c01007387 */ /* 0x0001e80000100a00 */
[----:B0-----:R-:W4:Y:S01]  /*b4f0*/  LDL.LU R13, [R1+0x2878] ;  /* 0x00287800010d7983 */ /* 0x001f220000300800 */
[C---:B------:R-:W-:Y:S02]  /*b500*/  IMAD R10, R0.reuse, 0x39e, RZ ;  /* 0x0000039e000a7824 */ /* 0x040fe400078e02ff */
[----:B------:R-:W-:-:S03]  /*b510*/  IMAD R12, R0, 0x3aa, RZ ;  /* 0x000003aa000c7824 */ /* 0x000fc600078e02ff */
[-C--:B------:R-:W-:Y:S01]  /*b520*/  IADD3 R22, P4, R10, R2.reuse, RZ ;  /* 0x000000020a167210 */ /* 0x080fe20007f9e0ff */
[C---:B------:R-:W-:Y:S02]  /*b530*/  IMAD R10, R0.reuse, 0x1cb, RZ ;  /* 0x000001cb000a7824 */ /* 0x040fe400078e02ff */
[C---:B------:R-:W-:Y:S02]  /*b540*/  IMAD R4, R0.reuse, 0x39a, RZ ;  /* 0x0000039a00047824 */ /* 0x040fe400078e02ff */
[----:B------:R-:W-:Y:S01]  /*b550*/  IMAD R14, R0, 0x39c, RZ ;  /* 0x0000039c000e7824 */ /* 0x000fe200078e02ff */
[----:B------:R-:W-:Y:S02]  /*b560*/  LEA.HI.X.SX32 R19, R10, R3, 0x1, P1 ;  /* 0x000000030a137211 */ /* 0x000fe400008f0eff */
[-C--:B------:R-:W-:Y:S01]  /*b570*/  IADD3 R20, P1, R12, R2.reuse, RZ ;  /* 0x000000020c147210 */ /* 0x080fe20007f3e0ff */
[----:B------:R-:W-:Y:S01]  /*b580*/  IMAD R12, R0, 0x1cd, RZ ;  /* 0x000001cd000c7824 */ /* 0x000fe200078e02ff */
[----:B------:R-:W-:-:S02]  /*b590*/  IADD3 R4, P6, R4, R2, RZ ;  /* 0x0000000204047210 */ /* 0x000fc40007fde0ff */
[----:B------:R-:W-:Y:S02]  /*b5a0*/  IADD3 R14, P5, R14, R2, RZ ;  /* 0x000000020e0e7210 */ /* 0x000fe40007fbe0ff */
[-C--:B------:R-:W-:Y:S01]  /*b5b0*/  LEA.HI.X.SX32 R5, R12, R3.reuse, 0x1, P6 ;  /* 0x000000030c057211 */ /* 0x080fe200030f0eff */
[----:B------:R-:W-:Y:S01]  /*b5c0*/  STL.64 [R1+0x8], R18 ;  /* 0x0000081201007387 */ /* 0x000fe20000100a00 */
[-C--:B-----5:R-:W-:Y:S02]  /*b5d0*/  LEA.HI.X.SX32 R15, R11, R3.reuse, 0x1, P5 ;  /* 0x000000030b0f7211 */ /* 0x0a0fe400028f0eff */
[----:B----4-:R-:W-:-:S05]  /*b5e0*/  LEA.HI.X.SX32 R17, R13, R3, 0x1, P0 ;  /* 0x000000030d117211 */ /* 0x010fca00000f0eff */
[----:B------:R-:W-:Y:S04]  /*b5f0*/  STL.64 [R1], R16 ;  /* 0x0000001001007387 */ /* 0x000fe80000100a00 */
[----:B------:R-:W-:Y:S04]  /*b600*/  STL [R1+0x4a0], R20 ;  /* 0x0004a01401007387 */ /* 0x000fe80000100800 */
[----:B------:R-:W-:Y:S04]  /*b610*/  STL.64 [R1+0x2590], R4 ;  /* 0x0025900401007387 */ /* 0x000fe80000100a00 */
[----:B------:R0:W-:Y:S04]  /*b620*/  STL.64 [R1+0x5a0], R14 ;  /* 0x0005a00e01007387 */ /* 0x0001e80000100a00 */
[----:B0-----:R-:W4:Y:S01]  /*b630*/  LDL.LU R15, [R1+0x2874] ;  /* 0x00287400010f7983 */ /* 0x001f220000300800 */
[----:B------:R-:W-:-:S02]  /*b640*/  IMAD R6, R0, 0x3a6, RZ ;  /* 0x000003a600067824 */ /* 0x000fc400078e02ff */
[C---:B------:R-:W-:Y:S02]  /*b650*/  IMAD R13, R0.reuse, 0x1cf, RZ ;  /* 0x000001cf000d7824 */ /* 0x040fe400078e02ff */
[----:B------:R-:W-:Y:S01]  /*b660*/  IMAD R7, R0, 0x1d3, RZ ;  /* 0x000001d300077824 */ /* 0x000fe200078e02ff */
[-C--:B------:R-:W-:Y:S01]  /*b670*/  IADD3 R6, P3, R6, R2.reuse, RZ ;  /* 0x0000000206067210 */ /* 0x080fe20007f7e0ff */
[C---:B------:R-:W-:Y:S01]  /*b680*/  IMAD R8, R0.reuse, 0x3a8, RZ ;  /* 0x000003a800087824 */ /* 0x040fe200078e02ff */
[-C--:B------:R-:W-:Y:S01]  /*b690*/  LEA.HI.X.SX32 R23, R13, R3.reuse, 0x1, P4 ;  /* 0x000000030d177211 */ /* 0x080fe200020f0eff */
[C---:B------:R-:W-:Y:S01]  /*b6a0*/  IMAD R10, R0.reuse, 0x3ac, RZ ;  /* 0x000003ac000a7824 */ /* 0x040fe200078e02ff */
[----:B------:R-:W-:Y:S01]  /*b6b0*/  LEA.HI.X.SX32 R7, R7, R3, 0x1, P3 ;  /* 0x0000000307077211 */ /* 0x000fe200018f0eff */
[----:B------:R-:W-:Y:S01]  /*b6c0*/  IMAD R9, R0, 0x3ba, RZ ;  /* 0x000003ba00097824 */ /* 0x000fe200078e02ff */
[-C--:B------:R-:W-:Y:S01]  /*b6d0*/  IADD3 R8, P2, R8, R2.reuse, RZ ;  /* 0x0000000208087210 */ /* 0x080fe20007f5e0ff */
[C---:B------:R-:W-:Y:S01]  /*b6e0*/  IMAD R14, R0.reuse, 0x1d4, RZ ;  /* 0x000001d4000e7824 */ /* 0x040fe200078e02ff */
[----:B------:R-:W-:Y:S01]  /*b6f0*/  STL.64 [R1+0x668], R22 ;  /* 0x0006681601007387 */ /* 0x000fe20000100a00 */
[----:B------:R-:W-:Y:S01]  /*b700*/  IMAD R11, R0, 0x3bc, RZ ;  /* 0x000003bc000b7824 */ /* 0x000fe200078e02ff */
[----:B------:R-:W-:-:S02]  /*b710*/  IADD3 R16, P0, R10, R2, RZ ;  /* 0x000000020a107210 */ /* 0x000fc40007f1e0ff */
[----:B------:R0:W-:Y:S01]  /*b720*/  STL.64 [R1+0x2688], R6 ;  /* 0x0026880601007387 */ /* 0x0001e20000100a00 */
[C---:B------:R-:W-:Y:S02]  /*b730*/  IMAD R10, R0.reuse, 0x3ae, RZ ;  /* 0x000003ae000a7824 */ /* 0x040fe400078e02ff */
[----:B------:R-:W-:-:S03]  /*b740*/  IMAD R13, R0, 0x1d5, RZ ;  /* 0x000001d5000d7824 */ /* 0x000fc600078e02ff */
[----:B------:R-:W-:Y:S02]  /*b750*/  IADD3 R18, P6, R10, R2, RZ ;  /* 0x000000020a127210 */ /* 0x000fe40007fde0ff */
[----:B0-----:R-:W-:Y:S02]  /*b760*/  MOV R6, R20 ;  /* 0x0000001400067202 */ /* 0x001fe40000000f00 */
[-C--:B------:R-:W-:Y:S02]  /*b770*/  IADD3 R20, P3, R9, R2.reuse, RZ ;  /* 0x0000000209147210 */ /* 0x080fe40007f7e0ff */
[----:B------:R-:W-:Y:S02]  /*b780*/  LEA.HI.X.SX32 R9, R14, R3, 0x1, P2 ;  /* 0x000000030e097211 */ /* 0x000fe400010f0eff */
[----:B------:R-:W-:Y:S01]  /*b790*/  IADD3 R22, P2, R11, R2, RZ ;  /* 0x000000020b167210 */ /* 0x000fe20007f5e0ff */
[C---:B------:R-:W-:Y:S02]  /*b7a0*/  IMAD R11, R0.reuse, 0x3be, RZ ;  /* 0x000003be000b7824 */ /* 0x040fe400078e02ff */
[----:B------:R-:W-:-:S02]  /*b7b0*/  IMAD R10, R0, 0x3b6, RZ ;  /* 0x000003b6000a7824 */ /* 0x000fc400078e02ff */
[----:B---3--:R-:W-:Y:S01]  /*b7c0*/  IMAD.MOV.U32 R7, RZ, RZ, R21 ;  /* 0x000000ffff077224 */ /* 0x008fe200078e0015 */
[----:B------:R-:W-:Y:S02]  /*b7d0*/  LEA.HI.X.SX32 R7, R13, R3, 0x1, P1 ;  /* 0x000000030d077211 */ /* 0x000fe400008f0eff */
[-C--:B------:R-:W-:Y:S01]  /*b7e0*/  IADD3 R6, P1, R11, R2.reuse, RZ ;  /* 0x000000020b067210 */ /* 0x080fe20007f3e0ff */
[----:B------:R-:W-:Y:S01]  /*b7f0*/  IMAD R11, R0, 0x1d7, RZ ;  /* 0x000001d7000b7824 */ /* 0x000fe200078e02ff */
[----:B------:R-:W-:Y:S01]  /*b800*/  IADD3 R10, P5, R10, R2, RZ ;  /* 0x000000020a0a7210 */ /* 0x000fe20007fbe0ff */
[----:B------:R-:W-:-:S03]  /*b810*/  IMAD R12, R0, 0x3b8, RZ ;  /* 0x000003b8000c7824 */ /* 0x000fc600078e02ff */
[----:B------:R-:W-:Y:S01]  /*b820*/  LEA.HI.X.SX32 R19, R11, R3, 0x1, P6 ;  /* 0x000000030b137211 */ /* 0x000fe200030f0eff */
[----:B------:R0:W-:Y:S01]  /*b830*/  STL.64 [R1+0x25f0], R8 ;  /* 0x0025f00801007387 */ /* 0x0001e20000100a00 */
[----:B------:R-:W-:-:S03]  /*b840*/  IMAD R13, R0, 0x3ca, RZ ;  /* 0x000003ca000d7824 */ /* 0x000fc600078e02ff */
[----:B------:R-:W-:Y:S01]  /*b850*/  STL [R1+0x4a4], R7 ;  /* 0x0004a40701007387 */ /* 0x000fe20000100800 */
[----:B------:R-:W-:Y:S02]  /*b860*/  IADD3 R12, P4, R12, R2, RZ ;  /* 0x000000020c0c7210 */ /* 0x000fe40007f9e0ff */
[----:B----4-:R-:W-:Y:S01]  /*b870*/  LEA.HI.X.SX32 R17, R15, R3, 0x1, P0 ;  /* 0x000000030f117211 */ /* 0x010fe200000f0eff */
[----:B------:R-:W-:-:S05]  /*b880*/  IMAD R15, R0, 0x1db, RZ ;  /* 0x000001db000f7824 */ /* 0x000fca00078e02ff */
[----:B------:R-:W-:Y:S01]  /*b890*/  LEA.HI.X.SX32 R11, R15, R3, 0x1, P5 ;  /* 0x000000030f0b7211 */ /* 0x000fe200028f0eff */
[----:B------:R-:W-:Y:S04]  /*b8a0*/  STL.64 [R1+0x5a8], R16 ;  /* 0x0005a81001007387 */ /* 0x000fe80000100a00 */
[----:B------:R-:W-:Y:S04]  /*b8b0*/  STL.64 [R1+0x2690], R10 ;  /* 0x0026900a01007387 */ /* 0x000fe80000100a00 */
[----:B------:R1:W-:Y:S01]  /*b8c0*/  STL.64 [R1+0x670], R18 ;  /* 0x0006701201007387 */ /* 0x0003e20000100a00 */
[----:B0-----:R-:W-:-:S02]  /*b8d0*/  IADD3 R8, P5, R13, R2, RZ ;  /* 0x000000020d087210 */ /* 0x001fc40007fbe0ff */
[----:B------:R-:W-:Y:S01]  /*b8e0*/  LEA.HI.X.SX32 R13, R25, R3, 0x1, P4 ;  /* 0x00000003190d7211 */ /* 0x000fe200020f0eff */
[C---:B-1----:R-:W-:Y:S02]  /*b8f0*/  IMAD R18, R0.reuse, 0x1dd, RZ ;  /* 0x000001dd00127824 */ /* 0x042fe400078e02ff */
[----:B------:R-:W-:-:S03]  /*b900*/  IMAD R19, R0, 0x1de, RZ ;  /* 0x000001de00137824 */ /* 0x000fc600078e02ff */
[-C--:B------:R-:W-:Y:S02]  /*b910*/  LEA.HI.X.SX32 R21, R18, R3.reuse, 0x1, P3 ;  /* 0x0000000312157211 */ /* 0x080fe400018f0eff */
[----:B------:R-:W-:Y:S01]  /*b920*/  LEA.HI.X.SX32 R23, R19, R3, 0x1, P2 ;  /* 0x0000000313177211 */ /* 0x000fe200010f0eff */
[----:B------:R-:W-:Y:S04]  /*b930*/  STL [R1+0x4b0], R8 ;  /* 0x0004b00801007387 */ /* 0x000fe80000100800 */
[----:B------:R-:W-:Y:S04]  /*b940*/  STL.64 [R1+0x25f8], R12 ;  /* 0x0025f80c01007387 */ /* 0x000fe80000100a00 */
[----:B------:R-:W-:Y:S04]  /*b950*/  STL.64 [R1+0x4a8], R20 ;  /* 0x0004a81401007387 */ /* 0x000fe80000100a00 */
[----:B------:R0:W-:Y:S04]  /*b960*/  STL.64 [R1+0x5b0], R22 ;  /* 0x0005b01601007387 */ /* 0x0001e80000100a00 */
[----:B0-----:R-:W3:Y:S01]  /*b970*/  LDL.LU R23, [R1+0x2870] ;  /* 0x0028700001177983 */ /* 0x001ee20000300800 */
[----:B------:R-:W-:-:S02]  /*b980*/  IMAD R15, R0, 0x3cc, RZ ;  /* 0x000003cc000f7824 */ /* 0x000fc400078e02ff */
[----:B------:R-:W-:-:S03]  /*b990*/  IMAD R17, R0, 0x3ce, RZ ;  /* 0x000003ce00117824 */ /* 0x000fc600078e02ff */
[----:B------:R-:W-:Y:S01]  /*b9a0*/  IADD3 R24, P4, R15, R2, RZ ;  /* 0x000000020f187210 */ /* 0x000fe20007f9e0ff */
[C---:B------:R-:W-:Y:S02]  /*b9b0*/  IMAD R15, R0.reuse, 0x1df, RZ ;  /* 0x000001df000f7824 */ /* 0x040fe400078e02ff */
[C---:B------:R-:W-:Y:S01]  /*b9c0*/  IMAD R14, R0.reuse, 0x3c6, RZ ;  /* 0x000003c6000e7824 */ /* 0x040fe200078e02ff */
[----:B------:R-:W-:Y:S01]  /*b9d0*/  MOV R12, R8 ;  /* 0x00000008000c7202 */ /* 0x000fe20000000f00 */
[C---:B------:R-:W-:Y:S01]  /*b9e0*/  IMAD R16, R0.reuse, 0x3c8, RZ ;  /* 0x000003c800107824 */ /* 0x040fe200078e02ff */
[-C--:B------:R-:W-:Y:S01]  /*b9f0*/  LEA.HI.X.SX32 R7, R15, R3.reuse, 0x1, P1 ;  /* 0x000000030f077211 */ /* 0x080fe200008f0eff */
[C---:B------:R-:W-:Y:S01]  /*ba00*/  IMAD R15, R0.reuse, 0x1e3, RZ ;  /* 0x000001e3000f7824 */ /* 0x040fe200078e02ff */
[-C--:B------:R-:W-:Y:S01]  /*ba10*/  IADD3 R8, P3, R17, R2.reuse, RZ ;  /* 0x0000000211087210 */ /* 0x080fe20007f7e0ff */
[----:B------:R-:W-:Y:S01]  /*ba20*/  IMAD R17, R0, 0x3da, RZ ;  /* 0x000003da00117824 */ /* 0x000fe200078e02ff */
[-C--:B------:R-:W-:Y:S01]  /*ba30*/  IADD3 R14, P0, R14, R2.reuse, RZ ;  /* 0x000000020e0e7210 */ /* 0x080fe20007f1e0ff */
[----:B------:R-:W-:Y:S01]  /*ba40*/  IMAD R22, R0, 0x1e4, RZ ;  /* 0x000001e400167824 */ /* 0x000fe200078e02ff */
[----:B------:R-:W-:Y:S01]  /*ba50*/  IADD3 R16, P6, R16, R2, RZ ;  /* 0x0000000210107210 */ /* 0x000fe20007fde0ff */
[----:B------:R0:W-:Y:S01]  /*ba60*/  STL.64 [R1+0x678], R6 ;  /* 0x0006780601007387 */ /* 0x0001e20000100a00 */
[----:B------:R-:W-:Y:S01]  /*ba70*/  LEA.HI.X.SX32 R15, R15, R3, 0x1, P0 ;  /* 0x000000030f0f7211 */ /* 0x000fe200000f0eff */
[----:B------:R-:W-:-:S02]  /*ba80*/  IMAD R19, R0, 0x3dc, RZ ;  /* 0x000003dc00137824 */ /* 0x000fc400078e02ff */
[----:B------:R-:W-:Y:S02]  /*ba90*/  IMAD R21, R0, 0x1e5, RZ ;  /* 0x000001e500157824 */ /* 0x000fe400078e02ff */
[----:B------:R-:W-:Y:S01]  /*baa0*/  STL.64 [R1+0x2698], R14 ;  /* 0x0026980e01007387 */ /* 0x000fe20000100a00 */
[----:B0-----:R-:W-:Y:S02]  /*bab0*/  IADD3 R6, P0, R17, R2, RZ ;  /* 0x0000000211067210 */ /* 0x001fe40007f1e0ff */
[----:B------:R-:W-:-:S05]  /*bac0*/  LEA.HI.X.SX32 R17, R22, R3, 0x1, P6 ;  /* 0x0000000316117211 */ /* 0x000fca00030f0eff */
[----:B------:R0:W-:Y:S01]  /*bad0*/  STL.64 [R1+0x2600], R16 ;  /* 0x0026001001007387 */ /* 0x0001e20000100a00 */
[----:B------:R-:W-:Y:S01]  /*bae0*/  IMAD.MOV.U32 R13, RZ, RZ, R9 ;  /* 0x000000ffff0d7224 */ /* 0x000fe200078e0009 */
[----:B------:R-:W-:Y:S01]  /*baf0*/  LEA.HI.X.SX32 R13, R21, R3, 0x1, P5 ;  /* 0x00000003150d7211 */ /* 0x000fe200028f0eff */
[C---:B------:R-:W-:Y:S01]  /*bb00*/  IMAD R18, R0.reuse, 0x3d6, RZ ;  /* 0x000003d600127824 */ /* 0x040fe200078e02ff */
[----:B0-----:R-:W-:Y:S01]  /*bb10*/  IADD3 R16, P6, R19, R2, RZ ;  /* 0x0000000213107210 */ /* 0x001fe20007fde0ff */
[----:B------:R-:W-:-:S03]  /*bb20*/  IMAD R19, R0, 0x3de, RZ ;  /* 0x000003de00137824 */ /* 0x000fc600078e02ff */
[-C--:B------:R-:W-:Y:S02]  /*bb30*/  IADD3 R18, P2, R18, R2.reuse, RZ ;  /* 0x0000000212127210 */ /* 0x080fe40007f5e0ff */
[-C--:B------:R-:W-:Y:S01]  /*bb40*/  IADD3 R14, P5, R19, R2.reuse, RZ ;  /* 0x00000002130e7210 */ /* 0x080fe20007fbe0ff */
[C---:B------:R-:W-:Y:S02]  /*bb50*/  IMAD R19, R0.reuse, 0x1e7, RZ ;  /* 0x000001e700137824 */ /* 0x040fe400078e02ff */
[C---:B------:R-:W-:Y:S02]  /*bb60*/  IMAD R20, R0.reuse, 0x3d8, RZ ;  /* 0x000003d800147824 */ /* 0x040fe400078e02ff */
[----:B------:R-:W-:Y:S01]  /*bb70*/  IMAD R21, R0, 0x3ea, RZ ;  /* 0x000003ea00157824 */ /* 0x000fe200078e02ff */
[----:B------:R-:W-:Y:S01]  /*bb80*/  LEA.HI.X.SX32 R9, R19, R3, 0x1, P3 ;  /* 0x0000000313097211 */ /* 0x000fe200018f0eff */
[----:B------:R-:W-:Y:S01]  /*bb90*/  STL [R1+0x4b4], R13 ;  /* 0x0004b40d01007387 */ /* 0x000fe20000100800 */
[----:B------:R-:W-:Y:S01]  /*bba0*/  IADD3 R20, P1, R20, R2, RZ ;  /* 0x0000000214147210 */ /* 0x000fe20007f3e0ff */
[----:B------:R-:W-:-:S02]  /*bbb0*/  IMAD R26, R0, 0x1ed, RZ ;  /* 0x000001ed001a7824 */ /* 0x000fc400078e02ff */
[----:B------:R-:W-:-:S03]  /*bbc0*/  IMAD R22, R0, 0x3e6, RZ ;  /* 0x000003e600167824 */ /* 0x000fc600078e02ff */
[-C--:B------:R-:W-:Y:S01]  /*bbd0*/  LEA.HI.X.SX32 R7, R26, R3.reuse, 0x1, P0 ;  /* 0x000000031a077211 */ /* 0x080fe200000f0eff */
[C---:B------:R-:W-:Y:S01]  /*bbe0*/  IMAD R10, R0.reuse, 0x1f4, RZ ;  /* 0x000001f4000a7824 */ /* 0x040fe200078e02ff */
[-C--:B------:R-:W-:Y:S01]  /*bbf0*/  LEA.HI.X.SX32 R17, R27, R3.reuse, 0x1, P6 ;  /* 0x000000031b117211 */ /* 0x080fe200030f0eff */
[C---:B------:R-:W-:Y:S01]  /*bc00*/  IMAD R27, R0.reuse, 0x3fc, RZ ;  /* 0x000003fc001b7824 */ /* 0x040fe200078e02ff */
[----:B---3--:R-:W-:Y:S01]  /*bc10*/  LEA.HI.X.SX32 R25, R23, R3, 0x1, P4 ;  /* 0x0000000317197211 */ /* 0x008fe200020f0eff */
[----:B------:R-:W-:-:S05]  /*bc20*/  IMAD R23, R0, 0x1eb, RZ ;  /* 0x000001eb00177824 */ /* 0x000fca00078e02ff */
[-C--:B------:R-:W-:Y:S01]  /*bc30*/  LEA.HI.X.SX32 R19, R23, R3.reuse, 0x1, P2 ;  /* 0x0000000317137211 */ /* 0x080fe200010f0eff */
[C---:B------:R-:W-:Y:S01]  /*bc40*/  IMAD R23, R0.reuse, 0x3ec, RZ ;  /* 0x000003ec00177824 */ /* 0x040fe200078e02ff */
[----:B------:R0:W-:Y:S01]  /*bc50*/  STL.64 [R1+0x5b8], R24 ;  /* 0x0005b81801007387 */ /* 0x0001e20000100a00 */
[----:B------:R-:W-:Y:S02]  /*bc60*/  IADD3 R12, P2, R21, R2, RZ ;  /* 0x00000002150c7210 */ /* 0x000fe40007f5e0ff */
[----:B------:R-:W-:Y:S01]  /*bc70*/  LEA.HI.X.SX32 R21, R29, R3, 0x1, P1 ;  /* 0x000000031d157211 */ /* 0x000fe200008f0eff */
[----:B------:R-:W-:Y:S04]  /*bc80*/  STL.64 [R1+0x26a0], R18 ;  /* 0x0026a01201007387 */ /* 0x000fe80000100a00 */
[----:B------:R1:W-:Y:S01]  /*bc90*/  STL.64 [R1+0x680], R8 ;  /* 0x0006800801007387 */ /* 0x0003e20000100a00 */
[----:B0-----:R-:W-:-:S03]  /*bca0*/  IMAD R25, R0, 0x3ee, RZ ;  /* 0x000003ee00197824 */ /* 0x001fc600078e02ff */
[----:B------:R-:W-:Y:S01]  /*bcb0*/  STL.64 [R1+0x2608], R20 ;  /* 0x0026081401007387 */ /* 0x000fe20000100a00 */
[C---:B------:R-:W-:Y:S01]  /*bcc0*/  IMAD R24, R0.reuse, 0x3e8, RZ ;  /* 0x000003e800187824 */ /* 0x040fe200078e02ff */
[-C--:B-1----:R-:W-:Y:S01]  /*bcd0*/  IADD3 R8, P1, R23, R2.reuse, RZ ;  /* 0x0000000217087210 */ /* 0x082fe20007f3e0ff */
[----:B------:R-:W-:Y:S01]  /*bce0*/  IMAD R23, R0, 0x1ef, RZ ;  /* 0x000001ef00177824 */ /* 0x000fe200078e02ff */
[----:B------:R0:W-:Y:S01]  /*bcf0*/  STL.64 [R1+0x4b8], R6 ;  /* 0x0004b80601007387 */ /* 0x0001e20000100a00 */
[----:B------:R-:W-:-:S03]  /*bd00*/  IADD3 R22, P4, R22, R2, RZ ;  /* 0x0000000216167210 */ /* 0x000fc60007f9e0ff */
[-C--:B------:R-:W-:Y:S01]  /*bd10*/  LEA.HI.X.SX32 R15, R23, R3.reuse, 0x1, P5 ;  /* 0x00000003170f7211 */ /* 0x080fe200028f0eff */
[----:B------:R-:W-:Y:S01]  /*bd20*/  IMAD R23, R0, 0x1f3, RZ ;  /* 0x000001f300177824 */ /* 0x000fe200078e02ff */
[-C--:B------:R-:W-:Y:S02]  /*bd30*/  IADD3 R24, P3, R24, R2.reuse, RZ ;  /* 0x0000000218187210 */ /* 0x080fe40007f7e0ff */
[-C--:B0-----:R-:W-:Y:S01]  /*bd40*/  IADD3 R6, P0, R25, R2.reuse, RZ ;  /* 0x0000000219067210 */ /* 0x081fe20007f1e0ff */
[----:B------:R-:W-:Y:S01]  /*bd50*/  IMAD R25, R0, 0x3fa, RZ ;  /* 0x000003fa00197824 */ /* 0x000fe200078e02ff */
[----:B------:R-:W-:Y:S01]  /*bd60*/  LEA.HI.X.SX32 R23, R23, R3, 0x1, P4 ;  /* 0x0000000317177211 */ /* 0x000fe200020f0eff */
[----:B------:R-:W-:Y:S03]  /*bd70*/  STL.64 [R1+0x5c0], R16 ;  /* 0x0005c01001007387 */ /* 0x000fe60000100a00 */
[----:B------:R-:W-:-:S02]  /*bd80*/  IADD3 R4, P4, R25, R2, RZ ;  /* 0x0000000219047210 */ /* 0x000fc40007f9e0ff */
[----:B------:R-:W-:Y:S01]  /*bd90*/  LEA.HI.X.SX32 R25, R10, R3, 0x1, P3 ;  /* 0x000000030a197211 */ /* 0x000fe200018f0eff */
[----:B------:R-:W-:Y:S01]  /*bda0*/  STL.64 [R1+0x688], R14 ;  /* 0x0006880e01007387 */ /* 0x000fe20000100a00 */
[----:B------:R-:W-:-:S03]  /*bdb0*/  IADD3 R10, P3, R27, R2, RZ ;  /* 0x000000021b0a7210 */ /* 0x000fc60007f7e0ff */
[----:B------:R-:W-:Y:S04]  /*bdc0*/  STL.64 [R1+0x26a8], R22 ;  /* 0x0026a81601007387 */ /* 0x000fe80000100a00 */
[----:B------:R0:W-:Y:S04]  /*bdd0*/  STL.64 [R1+0x2610], R24 ;  /* 0x0026101801007387 */ /* 0x0001e80000100a00 */
[----:B------:R-:W-:Y:S04]  /*bde0*/  STL [R1+0x4c8], R4 ;  /* 0x0004c80401007387 */ /* 0x000fe80000100800 */
[----:B------:R-:W-:Y:S04]  /*bdf0*/  STL [R1+0x5c8], R10 ;  /* 0x0005c80a01007387 */ /* 0x000fe80000100800 */
[----:B0-----:R-:W3:Y:S04]  /*be00*/  LDL.LU R24, [R1+0x734] ;  /* 0x0007340001187983 */ /* 0x001ee80000300800 */
[----:B------:R-:W3:Y:S01]  /*be10*/  LDL.LU R25, [R1+0x730] ;  /* 0x0007300001197983 */ /* 0x000ee20000300800 */
[----:B------:R-:W-:-:S05]  /*be20*/  IMAD R29, R0, 0x1f5, RZ ;  /* 0x000001f5001d7824 */ /* 0x000fca00078e02ff */
[----:B------:R-:W-:-:S05]  /*be30*/  LEA.HI.X.SX32 R13, R29, R3, 0x1, P2 ;  /* 0x000000031d0d7211 */ /* 0x000fca00010f0eff */
[----:B------:R-:W-:Y:S01]  /*be40*/  STL.64 [R1+0x4c0], R12 ;  /* 0x0004c00c01007387 */ /* 0x000fe20000100a00 */
[----:B------:R-:W-:-:S05]  /*be50*/  IMAD R11, R0, 0x1f6, RZ ;  /* 0x000001f6000b7824 */ /* 0x000fca00078e02ff */
[-C--:B------:R-:W-:Y:S01]  /*be60*/  LEA.HI.X.SX32 R9, R11, R3.reuse, 0x1, P1 ;  /* 0x000000030b097211 */ /* 0x080fe200008f0eff */
[C---:B------:R-:W-:Y:S02]  /*be70*/  IMAD R27, R0.reuse, 0x1f7, RZ ;  /* 0x000001f7001b7824 */ /* 0x040fe400078e02ff */
[C---:B------:R-:W-:Y:S02]  /*be80*/  IMAD R26, R0.reuse, 0x3f6, RZ ;  /* 0x000003f6001a7824 */ /* 0x040fe400078e02ff */
[----:B------:R-:W-:Y:S01]  /*be90*/  IMAD R28, R0, 0x3f8, RZ ;  /* 0x000003f8001c7824 */ /* 0x000fe200078e02ff */
[----:B------:R-:W-:Y:S02]  /*bea0*/  LEA.HI.X.SX32 R7, R27, R3, 0x1, P0 ;  /* 0x000000031b077211 */ /* 0x000fe400000f0eff */
[-C--:B------:R-:W-:Y:S02]  /*beb0*/  IADD3 R26, P6, R26, R2.reuse, RZ ;  /* 0x000000021a1a7210 */ /* 0x080fe40007fde0ff */
[----:B------:R-:W-:Y:S01]  /*bec0*/  IADD3 R28, P5, R28, R2, RZ ;  /* 0x000000021c1c7210 */ /* 0x000fe20007fbe0ff */
[----:B------:R-:W-:-:S02]  /*bed0*/  IMAD R2, R0, 0x1fb, RZ ;  /* 0x000001fb00027824 */ /* 0x000fc400078e02ff */
[----:B------:R-:W-:-:S03]  /*bee0*/  IMAD R0, R0, 0x1fd, RZ ;  /* 0x000001fd00007824 */ /* 0x000fc600078e02ff */
[----:B------:R-:W-:Y:S01]  /*bef0*/  LEA.HI.X.SX32 R27, R2, R3, 0x1, P6 ;  /* 0x00000003021b7211 */ /* 0x000fe200030f0eff */
[----:B---3--:R0:W-:Y:S02]  /*bf00*/  STL.64 [R1+0x2868], R24 ;  /* 0x0028681801007387 */ /* 0x0081e40000100a00 */
[----:B0-----:R-:W-:Y:S02]  /*bf10*/  MOV R24, R4 ;  /* 0x0000000400187202 */ /* 0x001fe40000000f00 */
[----:B------:R-:W0:Y:S04]  /*bf20*/  S2R R4, SR_TID.X ;  /* 0x0000000000047919 */ /* 0x000e280000002100 */
[----:B------:R1:W-:Y:S04]  /*bf30*/  STL.64 [R1+0x5d0], R8 ;  /* 0x0005d00801007387 */ /* 0x0003e80000100a00 */
[----:B------:R-:W3:Y:S04]  /*bf40*/  LDL.LU R23, [R1+0x72c] ;  /* 0x00072c0001177983 */ /* 0x000ee80000300800 */
[----:B------:R-:W4:Y:S04]  /*bf50*/  LDL.LU R20, [R1+0x728] ;  /* 0x0007280001147983 */ /* 0x000f280000300800 */
[----:B------:R-:W5:Y:S01]  /*bf60*/  LDL.LU R21, [R1+0x724] ;  /* 0x0007240001157983 */ /* 0x000f620000300800 */
[----:B------:R-:W-:-:S03]  /*bf70*/  IMAD.MOV.U32 R25, RZ, RZ, R5 ;  /* 0x000000ffff197224 */ /* 0x000fc600078e0005 */
[----:B------:R-:W2:Y:S01]  /*bf80*/  LDL.LU R19, [R1+0x720] ;  /* 0x0007200001137983 */ /* 0x000ea20000300800 */
[----:B0-----:R-:W-:-:S03]  /*bf90*/  LOP3.LUT R18, R4, 0xff, RZ, 0xc0, !PT ;  /* 0x000000ff04127812 */ /* 0x001fc600078ec0ff */
[----:B------:R-:W2:Y:S04]  /*bfa0*/  LDL.LU R16, [R1+0x71c] ;  /* 0x00071c0001107983 */ /* 0x000ea80000300800 */
[----:B------:R-:W2:Y:S01]  /*bfb0*/  LDL.LU R17, [R1+0x718] ;  /* 0x0007180001117983 */ /* 0x000ea20000300800 */
[----:B------:R-:W-:Y:S01]  /*bfc0*/  SHF.L.U32 R22, R18, 0x1, RZ ;  /* 0x0000000112167819 */ /* 0x000fe200000006ff */
[----:B------:R-:W-:Y:S02]  /*bfd0*/  IMAD.MOV.U32 R18, RZ, RZ, c[0x0][0x198] ;  /* 0x00006600ff127624 */ /* 0x000fe400078e00ff */
[----:B------:R-:W2:Y:S04]  /*bfe0*/  LDL.LU R14, [R1+0x714] ;  /* 0x00071400010e7983 */ /* 0x000ea80000300800 */
[----:B------:R-:W2:Y:S04]  /*bff0*/  LDL.LU R5, [R1+0x710] ;  /* 0x0007100001057983 */ /* 0x000ea80000300800 */
[----:B------:R-:W2:Y:S01]  /*c000*/  LDL.LU R15, [R1+0x70c] ;  /* 0x00070c00010f7983 */ /* 0x000ea20000300800 */
[----:B------:R-:W-:-:S03]  /*c010*/  IMAD R18, R18, 0x1fc, RZ ;  /* 0x000001fc12127824 */ /* 0x000fc600078e02ff */
[----:B------:R-:W2:Y:S04]  /*c020*/  LDL.LU R12, [R1+0x708] ;  /* 0x00070800010c7983 */ /* 0x000ea80000300800 */
[----:B------:R-:W2:Y:S04]  /*c030*/  LDL.LU R13, [R1+0x704] ;  /* 0x00070400010d7983 */ /* 0x000ea80000300800 */
[----:B------:R0:W-:Y:S04]  /*c040*/  STL.64 [R1+0x690], R6 ;  /* 0x0006900601007387 */ /* 0x0001e80000100a00 */
[----:B------:R-:W2:Y:S04]  /*c050*/  LDL.LU R10, [R1+0x700] ;  /* 0x00070000010a7983 */ /* 0x000ea80000300800 */
[----:B------:R-:W2:Y:S01]  /*c060*/  LDL.LU R11, [R1+0x6fc] ;  /* 0x0006fc00010b7983 */ /* 0x000ea20000300800 */
[----:B------:R-:W-:-:S03]  /*c070*/  LEA.HI.X.SX32 R29, R18, R3, 0x1, P5 ;  /* 0x00000003121d7211 */ /* 0x000fc600028f0eff */
[----:B-1----:R-:W2:Y:S04]  /*c080*/  LDL.LU R8, [R1+0x6f8] ;  /* 0x0006f80001087983 */ /* 0x002ea80000300800 */
[----:B------:R-:W2:Y:S01]  /*c090*/  LDL.LU R9, [R1+0x6f4] ;  /* 0x0006f40001097983 */ /* 0x000ea20000300800 */
[----:B------:R-:W-:-:S03]  /*c0a0*/  LEA.HI.X.SX32 R25, R0, R3, 0x1, P4 ;  /* 0x0000000300197211 */ /* 0x000fc600020f0eff */
[----:B0-----:R-:W2:Y:S04]  /*c0b0*/  LDL.LU R6, [R1+0x6f0] ;  /* 0x0006f00001067983 */ /* 0x001ea80000300800 */
[----:B------:R-:W2:Y:S04]  /*c0c0*/  LDL.LU R7, [R1+0x6ec] ;  /* 0x0006ec0001077983 */ /* 0x000ea80000300800 */
[----:B------:R-:W2:Y:S04]  /*c0d0*/  LDL.LU R4, [R1+0x6e8] ;  /* 0x0006e80001047983 */ /* 0x000ea80000300800 */
[----:B------:R0:W-:Y:S04]  /*c0e0*/  STL.64 [R1+0x26b0], R26 ;  /* 0x0026b01a01007387 */ /* 0x0001e80000100a00 */
[----:B0-----:R-:W2:Y:S04]  /*c0f0*/  LDL.LU R27, [R1+0x738] ;  /* 0x00073800011b7983 */ /* 0x001ea80000300800 */
[----:B------:R-:W-:Y:S04]  /*c100*/  STL [R1+0x2850], R22 ;  /* 0x0028501601007387 */ /* 0x000fe80000100800 */
[----:B------:R0:W-:Y:S04]  /*c110*/  STL.64 [R1+0x2618], R28 ;  /* 0x0026181c01007387 */ /* 0x0001e80000100a00 */
[----:B0-----:R0:W3:Y:S04]  /*c120*/  LDL.64 R28, [R1+0x5c8] ;  /* 0x0005c800011c7983 */ /* 0x0010e80000100a00 */
[----:B------:R1:W-:Y:S04]  /*c130*/  STL [R1+0x4cc], R25 ;  /* 0x0004cc1901007387 */ /* 0x0003e80000100800 */
[----:B-1----:R-:W4:Y:S01]  /*c140*/  LDL.LU.64 R24, [R1+0x2868] ;  /* 0x0028680001187983 */ /* 0x002f220000300a00 */
[----:B------:R-:W-:-:S02]  /*c150*/  LOP3.LUT R18, R22, 0x20, RZ, 0x3c, !PT ;  /* 0x0000002016127812 */ /* 0x000fc400078e3cff */
[----:B------:R-:W-:-:S05]  /*c160*/  MOV R26, c[0x0][0x198] ;  /* 0x00006600001a7a02 */ /* 0x000fca0000000f00 */
[----:B------:R-:W-:Y:S01]  /*c170*/  IMAD R26, R26, 0x1fe, RZ ;  /* 0x000001fe1a1a7824 */ /* 0x000fe200078e02ff */
[----:B--2---:R-:W-:Y:S04]  /*c180*/  STS.U16 [R18+0x27400], R27 ;  /* 0x0274001b12007388 */ /* 0x004fe80000000400 */
[----:B---3--:R-:W-:-:S05]  /*c190*/  LEA.HI.X.SX32 R29, R26, R3, 0x1, P3 ;  /* 0x000000031a1d7211 */ /* 0x008fca00018f0eff */
[----:B------:R-:W-:Y:S04]  /*c1a0*/  STL [R1+0x5cc], R29 ;  /* 0x0005cc1d01007387 */ /* 0x000fe80000100800 */
[----:B----4-:R-:W-:Y:S04]  /*c1b0*/  STS.U16 [R18+0x28400], R24 ;  /* 0x0284001812007388 */ /* 0x010fe80000000400 */
[----:B------:R-:W-:Y:S04]  /*c1c0*/  STS.U16 [R18+0x29400], R25 ;  /* 0x0294001912007388 */ /* 0x000fe80000000400 */
[----:B------:R-:W-:Y:S04]  /*c1d0*/  STS.U16 [R18+0x2a400], R23 ;  /* 0x02a4001712007388 */ /* 0x000fe80000000400 */
[----:B------:R-:W-:Y:S04]  /*c1e0*/  STS.U16 [R18+0x2b400], R20 ;  /* 0x02b4001412007388 */ /* 0x000fe80000000400 */
[----:B-----5:R-:W-:Y:S04]  /*c1f0*/  STS.U16 [R18+0x2c400], R21 ;  /* 0x02c4001512007388 */ /* 0x020fe80000000400 */
[----:B------:R-:W-:Y:S04]  /*c200*/  STS.U16 [R18+0x2d400], R19 ;  /* 0x02d4001312007388 */ /* 0x000fe80000000400 */
[----:B------:R-:W-:Y:S04]  /*c210*/  STS.U16 [R18+0x2e400], R16 ;  /* 0x02e4001012007388 */ /* 0x000fe80000000400 */
[----:B------:R-:W-:Y:S04]  /*c220*/  STS.U16 [R18+0x2f400], R17 ;  /* 0x02f4001112007388 */ /* 0x000fe80000000400 */
[----:B------:R-:W-:Y:S04]  /*c230*/  STS.U16 [R18+0x30400], R14 ;  /* 0x0304000e12007388 */ /* 0x000fe80000000400 */
[----:B------:R1:W-:Y:S04]  /*c240*/  STS.U16 [R18+0x31400], R5 ;  /* 0x0314000512007388 */ /* 0x0003e80000000400 */
[----:B-1----:R-:W2:Y:S04]  /*c250*/  LDL.LU R5, [R1+0x6e4] ;  /* 0x0006e40001057983 */ /* 0x002ea80000300800 */
[----:B------:R-:W3:Y:S04]  /*c260*/  LDL.LU R22, [R1+0x6cc] ;  /* 0x0006cc0001167983 */ /* 0x000ee80000300800 */
[----:B---3--:R1:W-:Y:S04]  /*c270*/  STL [R1+0x2854], R22 ;  /* 0x0028541601007387 */ /* 0x0083e80000100800 */
[----:B-1----:R-:W3:Y:S04]  /*c280*/  LDL.LU R22, [R1+0x6d0] ;  /* 0x0006d00001167983 */ /* 0x002ee80000300800 */
[----:B---3--:R1:W-:Y:S04]  /*c290*/  STL [R1+0x2858], R22 ;  /* 0x0028581601007387 */ /* 0x0083e80000100800 */
[----:B-1----:R-:W3:Y:S04]  /*c2a0*/  LDL.LU R22, [R1+0x6d4] ;  /* 0x0006d40001167983 */ /* 0x002ee80000300800 */
[----:B---3--:R1:W-:Y:S04]  /*c2b0*/  STL [R1+0x285c], R22 ;  /* 0x00285c1601007387 */ /* 0x0083e80000100800 */
[----:B-1----:R-:W3:Y:S04]  /*c2c0*/  LDL.LU R22, [R1+0x6d8] ;  /* 0x0006d80001167983 */ /* 0x002ee80000300800 */
[----:B---3--:R1:W-:Y:S04]  /*c2d0*/  STL [R1+0x2860], R22 ;  /* 0x0028601601007387 */ /* 0x0083e80000100800 */
[----:B-1----:R-:W3:Y:S04]  /*c2e0*/  LDL.LU R22, [R1+0x6dc] ;  /* 0x0006dc0001167983 */ /* 0x002ee80000300800 */
[----:B------:R-:W-:Y:S04]  /*c2f0*/  STS.U16 [R18+0x32400], R15 ;  /* 0x0324000f12007388 */ /* 0x000fe80000000400 */
[----:B------:R-:W-:Y:S04]  /*c300*/  STS.U16 [R18+0x33400], R12 ;  /* 0x0334000c12007388 */ /* 0x000fe80000000400 */
[----:B---3--:R1:W-:Y:S04]  /*c310*/  STL [R1+0x2864], R22 ;  /* 0x0028641601007387 */ /* 0x0083e80000100800 */
[----:B-1----:R-:W3:Y:S04]  /*c320*/  LDL.LU R22, [R1+0x6e0] ;  /* 0x0006e00001167983 */ /* 0x002ee80000300800 */
[----:B------:R-:W4:Y:S04]  /*c330*/  LDL.LU R2, [R1+0x6c8] ;  /* 0x0006c80001027983 */ /* 0x000f280000300800 */
[----:B------:R-:W5:Y:S04]  /*c340*/  LDL.LU R3, [R1+0x6c4] ;  /* 0x0006c40001037983 */ /* 0x000f680000300800 */
        /* <DEDUP_REMOVED lines=14> */
[----:B------:R0:W-:Y:S04]  /*c430*/  STS.U16 [R18+0x35400], R10 ;  /* 0x0354000a12007388 */ /* 0x0001e80000000400 */
[----:B------:R-:W4:Y:S04]  /*c440*/  LDL.LU R14, [R1+0x800] ;  /* 0x00080000010e7983 */ /* 0x000f280000300800 */
[----:B------:R0:W-:Y:S04]  /*c450*/  STS.U16 [R18+0x36400], R11 ;  /* 0x0364000b12007388 */ /* 0x0001e80000000400 */
[----:B------:R-:W4:Y:S04]  /*c460*/  LDL.LU R15, [R1+0x798] ;  /* 0x00079800010f7983 */ /* 0x000f280000300800 */
[----:B------:R-:W-:Y:S04]  /*c470*/  STS.U16 [R18+0x37400], R8 ;  /* 0x0374000812007388 */ /* 0x000fe80000000400 */
[----:B------:R-:W4:Y:S04]  /*c480*/  LDL.LU R12, [R1+0x834] ;  /* 0x00083400010c7983 */ /* 0x000f280000300800 */
[----:B------:R0:W-:Y:S04]  /*c490*/  STS.U16 [R18+0x38400], R9 ;  /* 0x0384000912007388 */ /* 0x0001e80000000400 */
[----:B-1----:R-:W4:Y:S04]  /*c4a0*/  LDL.LU R13, [R1+0x7b8] ;  /* 0x0007b800010d7983 */ /* 0x002f280000300800 */
[----:B------:R-:W-:Y:S04]  /*c4b0*/  STS.U16 [R18+0x39400], R6 ;  /* 0x0394000612007388 */ /* 0x000fe80000000400 */
[----:B0-----:R-:W4:Y:S04]  /*c4c0*/  LDL.LU R10, [R1+0x7a4] ;  /* 0x0007a400010a7983 */ /* 0x001f280000300800 */
[----:B------:R0:W-:Y:S04]  /*c4d0*/  STS.U16 [R18+0x3a400], R7 ;  /* 0x03a4000712007388 */ /* 0x0001e80000000400 */
[----:B------:R-:W4:Y:S04]  /*c4e0*/  LDL.LU R11, [R1+0x774] ;  /* 0x00077400010b7983 */ /* 0x000f280000300800 */
[----:B------:R-:W-:Y:S04]  /*c4f0*/  STS.U16 [R18+0x3b400], R4 ;  /* 0x03b4000412007388 */ /* 0x000fe80000000400 */
[----:B------:R-:W4:Y:S04]  /*c500*/  LDL.LU.64 R8, [R1+0x498] ;  /* 0x0004980001087983 */ /* 0x000f280000300a00 */
[----:B--2---:R1:W-:Y:S04]  /*c510*/  STS.U16 [R18+0x3c400], R5 ;  /* 0x03c4000512007388 */ /* 0x0043e80000000400 */
[----:B0-----:R-:W2:Y:S04]  /*c520*/  LDL.LU.64 R6, [R1+0x490] ;  /* 0x0004900001067983 */ /* 0x001ea80000300a00 */
[----:B-1----:R-:W5:Y:S04]  /*c530*/  LDL.LU.64 R4, [R1+0x488] ;  /* 0x0004880001047983 */ /* 0x002f680000300a00 */
[----:B---3--:R0:W-:Y:S04]  /*c540*/  STS.U16 [R18+0x3d400], R22 ;  /* 0x03d4001612007388 */ /* 0x0081e80000000400 */
[----:B0-----:R-:W3:Y:S04]  /*c550*/  LDL.LU R22, [R1+0x2864] ;  /* 0x0028640001167983 */ /* 0x001ee80000300800 */
[----:B----4-:R-:W4:Y:S04]  /*c560*/  LDG.E.U16 R8, [R8.64] ;  /* 0x0000000608087981 */ /* 0x010f28000c1e1500 */
[----:B--2---:R-:W2:Y:S04]  /*c570*/  LDG.E.U16 R6, [R6.64] ;  /* 0x0000000606067981 */ /* 0x004ea8000c1e1500 */
[----:B---3--:R0:W-:Y:S04]  /*c580*/  STS.U16 [R18+0x3e400], R22 ;  /* 0x03e4001612007388 */ /* 0x0081e80000000400 */
[----:B0-----:R-:W3:Y:S04]  /*c590*/  LDL.LU R22, [R1+0x2860] ;  /* 0x0028600001167983 */ /* 0x001ee80000300800 */
[----:B---3--:R0:W-:Y:S04]  /*c5a0*/  STS.U16 [R18+0x3f400], R22 ;  /* 0x03f4001612007388 */ /* 0x0081e80000000400 */
[----:B0-----:R-:W3:Y:S04]  /*c5b0*/  LDL.LU R22, [R1+0x285c] ;  /* 0x00285c0001167983 */ /* 0x001ee80000300800 */
[----:B---3--:R0:W-:Y:S04]  /*c5c0*/  STS.U16 [R18+0x10400], R22 ;  /* 0x0104001612007388 */ /* 0x0081e80000000400 */
[----:B0-----:R-:W3:Y:S04]  /*c5d0*/  LDL.LU R22, [R1+0x2858] ;  /* 0x0028580001167983 */ /* 0x001ee80000300800 */
[----:B---3--:R0:W-:Y:S04]  /*c5e0*/  STS.U16 [R18+0x11400], R22 ;  /* 0x0114001612007388 */ /* 0x0081e80000000400 */
[----:B0-----:R-:W3:Y:S04]  /*c5f0*/  LDL.LU R22, [R1+0x2854] ;  /* 0x0028540001167983 */ /* 0x001ee80000300800 */
[----:B---3--:R0:W-:Y:S04]  /*c600*/  STS.U16 [R18+0x12400], R22 ;  /* 0x0124001612007388 */ /* 0x0081e80000000400 */
[----:B------:R-:W-:Y:S04]  /*c610*/  STS.U16 [R18+0x13400], R2 ;  /* 0x0134000212007388 */ /* 0x000fe80000000400 */
[----:B-----5:R1:W-:Y:S04]  /*c620*/  STS.U16 [R18+0x14400], R3 ;  /* 0x0144000312007388 */ /* 0x0203e80000000400 */
[----:B0-----:R-:W3:Y:S04]  /*c630*/  LDL.LU R22, [R1+0x2850] ;  /* 0x0028500001167983 */ /* 0x001ee80000300800 */
[----:B-1----:R-:W5:Y:S04]  /*c640*/  LDL.LU.64 R2, [R1+0x3f8] ;  /* 0x0003f80001027983 */ /* 0x002f680000300a00 */
[----:B-----5:R0:W-:Y:S04]  /*c650*/  STL.64 [R1+0x27c8], R2 ;  /* 0x0027c80201007387 */ /* 0x0201e80000100a00 */
[----:B0-----:R-:W5:Y:S04]  /*c660*/  LDL.LU.64 R2, [R1+0x400] ;  /* 0x0004000001027983 */ /* 0x001f680000300a00 */
        /* <DEDUP_REMOVED lines=22> */
[----:B------:R-:W-:Y:S04]  /*c7d0*/  STS.U16 [R18+0x15400], R0 ;  /* 0x0154000012007388 */ /* 0x000fe80000000400 */
[----:B------:R-:W-:Y:S04]  /*c7e0*/  STS.U16 [R18+0x16400], R28 ;  /* 0x0164001c12007388 */ /* 0x000fe80000000400 */
[----:B------:R-:W-:Y:S04]  /*c7f0*/  STS.U16 [R18+0x17400], R29 ;  /* 0x0174001d12007388 */ /* 0x000fe80000000400 */
[----:B-----5:R0:W-:Y:S04]  /*c800*/  STL.64 [R1+0x2828], R2 ;  /* 0x0028280201007387 */ /* 0x0201e80000100a00 */
[----:B0-----:R-:W5:Y:S01]  /*c810*/  LDL.LU.64 R2, [R1+0x460] ;  /* 0x0004600001027983 */ /* 0x001f620000300a00 */
[----:B---3--:R-:W-:-:S03]  /*c820*/  LOP3.LUT R0, R22, 0x30, RZ, 0x3c, !PT ;  /* 0x0000003016007812 */ /* 0x008fc600078e3cff */
        /* <DEDUP_REMOVED lines=15> */
[----:B------:R0:W-:Y:S04]  /*c920*/  STS.U16 [R0+0x7600], R11 ;  /* 0x0076000b00007388 */ /* 0x0001e80000000400 */
[----:B0-----:R-:W3:Y:S04]  /*c930*/  LDG.E.U16 R0, [R4.64] ;  /* 0x0000000604007981 */ /* 0x001ee8000c1e1500 */
[----:B-----5:R0:W-:Y:S04]  /*c940*/  STL.64 [R1+0x2830], R2 ;  /* 0x0028300201007387 */ /* 0x0201e80000100a00 */
[----:B----4-:R-:W-:Y:S04]  /*c950*/  STL [R1+0x498], R8 ;  /* 0x0004980801007387 */ /* 0x010fe80000100800 */
[----:B0-----:R-:W4:Y:S04]  /*c960*/  LDL.LU.64 R2, [R1+0x468] ;  /* 0x0004680001027983 */ /* 0x001f280000300a00 */
[----:B--2---:R-:W-:Y:S04]  /*c970*/  STL [R1+0x490], R6 ;  /* 0x0004900601007387 */ /* 0x004fe80000100800 */
[----:B----4-:R0:W-:Y:S04]  /*c980*/  STL.64 [R1+0x2838], R2 ;  /* 0x0028380201007387 */ /* 0x0101e80000100a00 */
[----:B---3--:R-:W-:Y:S04]  /*c990*/  STL [R1+0x488], R0 ;  /* 0x0004880001007387 */ /* 0x008fe80000100800 */
[----:B0-----:R-:W2:Y:S04]  /*c9a0*/  LDL.LU.64 R2, [R1+0x470] ;  /* 0x0004700001027983 */ /* 0x001ea80000300a00 */
[----:B--2---:R0:W-:Y:S04]  /*c9b0*/  STL.64 [R1+0x2840], R2 ;  /* 0x0028400201007387 */ /* 0x0041e80000100a00 */
[----:B0-----:R-:W2:Y:S04]  /*c9c0*/  LDL.LU.64 R2, [R1+0x478] ;  /* 0x0004780001027983 */ /* 0x001ea80000300a00 */
[----:B--2---:R0:W-:Y:S04]  /*c9d0*/  STL.64 [R1+0x2848], R2 ;  /* 0x0028480201007387 */ /* 0x0041e80000100a00 */
[----:B0-----:R-:W2:Y:S04]  /*c9e0*/  LDL.LU.64 R2, [R1+0x480] ;  /* 0x0004800001027983 */ /* 0x001ea80000300a00 */
[----:B------:R-:W3:Y:S04]  /*c9f0*/  LDL.LU.64 R28, [R1+0x3f0] ;  /* 0x0003f000011c7983 */ /* 0x000ee80000300a00 */
[----:B------:R-:W4:Y:S04]  /*ca00*/  LDL.LU.64 R26, [R1+0x3e8] ;  /* 0x0003e800011a7983 */ /* 0x000f280000300a00 */
[----:B------:R-:W5:Y:S04]  /*ca10*/  LDL.LU.64 R24, [R1+0x3e0] ;  /* 0x0003e00001187983 */ /* 0x000f680000300a00 */
        /* <DEDUP_REMOVED lines=10> */
[----:B--2---:R0:W2:Y:S04]  /*cac0*/  LDG.E.U16 R0, [R2.64] ;  /* 0x0000000602007981 */ /* 0x0040a8000c1e1500 */
[----:B---3--:R-:W3:Y:S04]  /*cad0*/  LDG.E.U16 R28, [R28.64] ;  /* 0x000000061c1c7981 */ /* 0x008ee8000c1e1500 */
[----:B----4-:R-:W4:Y:S04]  /*cae0*/  LDG.E.U16 R26, [R26.64] ;  /* 0x000000061a1a7981 */ /* 0x010f28000c1e1500 */
[----:B0-----:R-:W3:Y:S04]  /*caf0*/  LDL.LU.64 R2, [R1+0x2848] ;  /* 0x0028480001027983 */ /* 0x001ee80000300a00 */
[----:B-----5:R-:W5:Y:S04]  /*cb00*/  LDG.E.U16 R24, [R24.64] ;  /* 0x0000000618187981 */ /* 0x020f68000c1e1500 */
[----:B------:R-:W4:Y:S04]  /*cb10*/  LDG.E.U16 R22, [R22.64] ;  /* 0x0000000616167981 */ /* 0x000f28000c1e1500 */
        /* <DEDUP_REMOVED lines=8> */
[----:B--2---:R3:W-:Y:S04]  /*cba0*/  STL [R1+0x480], R0 ;  /* 0x0004800001007387 */ /* 0x0047e80000100800 */
[----:B---3--:R0:W2:Y:S04]  /*cbb0*/  LDG.E.U16 R0, [R2.64] ;  /* 0x0000000602007981 */ /* 0x0080a8000c1e1500 */
[----:B0-----:R-:W3:Y:S04]  /*cbc0*/  LDL.LU.64 R2, [R1+0x2840] ;  /* 0x0028400001027983 */ /* 0x001ee80000300a00 */
        /* <DEDUP_REMOVED lines=45> */
[----:B---3--:R-:W3:Y:S04]  /*cea0*/  LDG.E.U16 R3, [R2.64] ;  /* 0x0000000602037981 */ /* 0x008ee8000c1e1500 */
[----:B--2---:R0:W-:Y:S04]  /*ceb0*/  STL [R1+0x400], R0 ;  /* 0x0004000001007387 */ /* 0x0041e80000100800 */
[----:B0-----:R-:W2:Y:S04]  /*cec0*/  LDG.E.U16 R0, [R4.64] ;  /* 0x0000000604007981 */ /* 0x001ea8000c1e1500 */
[----:B---3--:R0:W-:Y:S04]  /*ced0*/  STL [R1+0x3f8], R3 ;  /* 0x0003f80301007387 */ /* 0x0081e80000100800 */
[----:B0-----:R-:W3:Y:S04]  /*cee0*/  LDL.LU.64 R2, [R1+0x300] ;  /* 0x0003000001027983 */ /* 0x001ee80000300a00 */
[----:B---3--:R0:W-:Y:S04]  /*cef0*/  STL.64 [R1+0x2740], R2 ;  /* 0x0027400201007387 */ /* 0x0081e80000100a00 */
        /* <DEDUP_REMOVED lines=16> */
[----:B------:R-:W-:Y:S04]  /*d000*/  STL [R1+0x3f0], R28 ;  /* 0x0003f01c01007387 */ /* 0x000fe80000100800 */
[----:B0-----:R-:W3:Y:S04]  /*d010*/  LDL.LU.64 R2, [R1+0x348] ;  /* 0x0003480001027983 */ /* 0x001ee80000300a00 */
[----:B----4-:R-:W-:Y:S04]  /*d020*/  STL [R1+0x3e8], R26 ;  /* 0x0003e81a01007387 */ /* 0x010fe80000100800 */
[----:B---3--:R0:W-:Y:S04]  /*d030*/  STL.64 [R1+0x2788], R2 ;  /* 0x0027880201007387 */ /* 0x0081e80000100a00 */
[----:B-----5:R-:W-:Y:S04]  /*d040*/  STL [R1+0x3e0], R24 ;  /* 0x0003e01801007387 */ /* 0x020fe80000100800 */
[----:B0-----:R-:W3:Y:S04]  /*d050*/  LDL.LU.64 R2, [R1+0x350] ;  /* 0x0003500001027983 */ /* 0x001ee80000300a00 */
[----:B------:R-:W-:Y:S04]  /*d060*/  STL [R1+0x3d8], R22 ;  /* 0x0003d81601007387 */ /* 0x000fe80000100800 */
[----:B---3--:R0:W-:Y:S04]  /*d070*/  STL.64 [R1+0x2790], R2 ;  /* 0x0027900201007387 */ /* 0x0081e80000100a00 */
[----:B------:R-:W-:Y:S04]  /*d080*/  STL [R1+0x3d0], R20 ;  /* 0x0003d01401007387 */ /* 0x000fe80000100800 */
        /* <DEDUP_REMOVED lines=15> */
[----:B--2---:R-:W-:Y:S04]  /*d180*/  STL [R1+0x390], R0 ;  /* 0x0003900001007387 */ /* 0x004fe80000100800 */
        /* <DEDUP_REMOVED lines=19> */
[----:B---3--:R4:W3:Y:S04]  /*d2c0*/  LDG.E.U16 R29, [R28.64] ;  /* 0x000000061c1d7981 */ /* 0x0088e8000c1e1500 */
[----:B0-----:R-:W3:Y:S04]  /*d2d0*/  LDL.LU.64 R2, [R1+0x27c0] ;  /* 0x0027c00001027983 */ /* 0x001ee80000300a00 */
[----:B----4-:R0:W4:Y:S04]  /*d2e0*/  LDG.E.U16 R28, [R26.64] ;  /* 0x000000061a1c7981 */ /* 0x010128000c1e1500 */
        /* <DEDUP_REMOVED lines=10> */
[----:B-1----:R-:W3:Y:S04]  /*d390*/  LDL.LU.64 R2, [R1+0x27b8] ;  /* 0x0027b80001027983 */ /* 0x002ee80000300a00 */
        /* <DEDUP_REMOVED lines=47> */
[----:B-1----:R-:W3:Y:S04]  /*d690*/  LDG.E.U16 R3, [R8.64] ;  /* 0x0000000608037981 */ /* 0x002ee8000c1e1500 */
[----:B------:R-:W3:Y:S04]  /*d6a0*/  LDG.E.U16 R2, [R6.64] ;  /* 0x0000000606027981 */ /* 0x000ee8000c1e1500 */
[----:B--2---:R1:W-:Y:S04]  /*d6b0*/  STL [R1+0x314], R0 ;  /* 0x0003140001007387 */ /* 0x0043e80000100800 */
[----:B0-----:R-:W2:Y:S04]  /*d6c0*/  LDL.LU.64 R26, [R1+0x140] ;  /* 0x00014000011a7983 */ /* 0x001ea80000300a00 */
[----:B-1----:R-:W3:Y:S04]  /*d6d0*/  LDG.E.U16 R0, [R4.64] ;  /* 0x0000000604007981 */ /* 0x002ee8000c1e1500 */
[----:B--2---:R0:W-:Y:S04]  /*d6e0*/  STL.64 [R1+0x26b8], R26 ;  /* 0x0026b81a01007387 */ /* 0x0041e80000100a00 */
[----:B0-----:R-:W2:Y:S04]  /*d6f0*/  LDL.LU.64 R26, [R1+0x158] ;  /* 0x00015800011a7983 */ /* 0x001ea80000300a00 */
        /* <DEDUP_REMOVED lines=15> */
[----:B------:R-:W-:Y:S04]  /*d7f0*/  STL [R1+0x310], R29 ;  /* 0x0003101d01007387 */ /* 0x000fe80000100800 */
[----:B0-----:R-:W2:Y:S04]  /*d800*/  LDL.LU.64 R26, [R1+0x218] ;  /* 0x00021800011a7983 */ /* 0x001ea80000300a00 */
[----:B----4-:R-:W-:Y:S04]  /*d810*/  STL [R1+0x30c], R28 ;  /* 0x00030c1c01007387 */ /* 0x010fe80000100800 */
[----:B--2---:R0:W-:Y:S04]  /*d820*/  STL.64 [R1+0x2700], R26 ;  /* 0x0027001a01007387 */ /* 0x0041e80000100a00 */
[----:B-----5:R-:W-:Y:S04]  /*d830*/  STL [R1+0x308], R24 ;  /* 0x0003081801007387 */ /* 0x020fe80000100800 */
[----:B0-----:R-:W2:Y:S04]  /*d840*/  LDL.LU.64 R26, [R1+0x240] ;  /* 0x00024000011a7983 */ /* 0x001ea80000300a00 */
[----:B------:R-:W-:Y:S04]  /*d850*/  STL [R1+0x304], R22 ;  /* 0x0003041601007387 */ /* 0x000fe80000100800 */
[----:B--2---:R0:W-:Y:S04]  /*d860*/  STL.64 [R1+0x2708], R26 ;  /* 0x0027081a01007387 */ /* 0x0041e80000100a00 */
[----:B------:R-:W-:Y:S04]  /*d870*/  STL [R1+0x300], R20 ;  /* 0x0003001401007387 */ /* 0x000fe80000100800 */
        /* <DEDUP_REMOVED lines=11> */
[----:B---3--:R-:W-:Y:S04]  /*d930*/  STL [R1+0x2e8], R3 ;  /* 0x0002e80301007387 */ /* 0x008fe80000100800 */
[----:B0-----:R-:W2:Y:S04]  /*d940*/  LDL.LU.64 R26, [R1+0x278] ;  /* 0x00027800011a7983 */ /* 0x001ea80000300a00 */
[----:B------:R-:W-:Y:S04]  /*d950*/  STL [R1+0x2e4], R2 ;  /* 0x0002e40201007387 */ /* 0x000fe80000100800 */
[----:B--2---:R0:W-:Y:S04]  /*d960*/  STL.64 [R1+0x2728], R26 ;  /* 0x0027281a01007387 */ /* 0x0041e80000100a00 */
[----:B------:R-:W-:Y:S04]  /*d970*/  STL [R1+0x2e0], R0 ;  /* 0x0002e00001007387 */ /* 0x000fe80000100800 */
        /* <DEDUP_REMOVED lines=8> */
[----:B------:R-:W3:Y:S04]  /*da00*/  LDL.LU.64 R10, [R1+0xe0] ;  /* 0x0000e000010a7983 */ /* 0x000ee80000300a00 */
[----:B------:R-:W3:Y:S04]  /*da10*/  LDL.LU.64 R6, [R1+0xc8] ;  /* 0x0000c80001067983 */ /* 0x000ee80000300a00 */
[----:B------:R-:W3:Y:S04]  /*da20*/  LDL.LU.64 R2, [R1+0xb0] ;  /* 0x0000b00001027983 */ /* 0x000ee80000300a00 */
[----:B------:R-:W3:Y:S04]  /*da30*/  LDL.LU.64 R28, [R1+0x98] ;  /* 0x00009800011c7983 */ /* 0x000ee80000300a00 */
[----:B------:R-:W4:Y:S04]  /*da40*/  LDL.LU.64 R24, [R1+0x80] ;  /* 0x0000800001187983 */ /* 0x000f280000300a00 */
[----:B------:R-:W5:Y:S04]  /*da50*/  LDL.LU.64 R20, [R1+0x68] ;  /* 0x0000680001147983 */ /* 0x000f680000300a00 */
[----:B------:R-:W5:Y:S04]  /*da60*/  LDL.LU.64 R16, [R1+0x50] ;  /* 0x0000500001107983 */ /* 0x000f680000300a00 */
[----:B------:R-:W5:Y:S04]  /*da70*/  LDL.LU.64 R12, [R1+0x38] ;  /* 0x00003800010c7983 */ /* 0x000f680000300a00 */
[----:B------:R-:W5:Y:S04]  /*da80*/  LDL.LU.64 R8, [R1+0x20] ;  /* 0x0000200001087983 */ /* 0x000f680000300a00 */
[----:B------:R-:W5:Y:S04]  /*da90*/  LDL.LU.64 R4, [R1+0x8] ;  /* 0x0000080001047983 */ /* 0x000f680000300a00 */
[----:B--2---:R0:W2:Y:S04]  /*daa0*/  LDG.E.U16 R0, [R26.64] ;  /* 0x000000061a007981 */ /* 0x0040a8000c1e1500 */
[----:B0-----:R-:W2:Y:S04]  /*dab0*/  LDL.LU.64 R26, [R1+0x2738] ;  /* 0x00273800011a7983 */ /* 0x001ea80000300a00 */
[----:B---3--:R-:W3:Y:S04]  /*dac0*/  LDG.E.U16 R29, [R28.64] ;  /* 0x000000061c1d7981 */ /* 0x008ee8000c1e1500 */
[----:B----4-:R-:W4:Y:S04]  /*dad0*/  LDG.E.U16 R24, [R24.64] ;  /* 0x0000000618187981 */ /* 0x010f28000c1e1500 */
[----:B-----5:R-:W5:Y:S04]  /*dae0*/  LDG.E.U16 R20, [R20.64] ;  /* 0x0000000614147981 */ /* 0x020f68000c1e1500 */
[----:B------:R-:W3:Y:S04]  /*daf0*/  LDG.E.U16 R16, [R16.64] ;  /* 0x0000000610107981 */ /* 0x000ee8000c1e1500 */
[----:B------:R-:W3:Y:S04]  /*db00*/  LDG.E.U16 R12, [R12.64] ;  /* 0x000000060c0c7981 */ /* 0x000ee8000c1e1500 */
[----:B------:R-:W3:Y:S04]  /*db10*/  LDG.E.U16 R8, [R8.64] ;  /* 0x0000000608087981 */ /* 0x000ee8000c1e1500 */
[----:B--2---:R0:W-:Y:S04]  /*db20*/  STL [R1+0x2dc], R0 ;  /* 0x0002dc0001007387 */ /* 0x0041e80000100800 */
[----:B0-----:R0:W2:Y:S04]  /*db30*/  LDG.E.U16 R0, [R26.64] ;  /* 0x000000061a007981 */ /* 0x0010a8000c1e1500 */
        /* <DEDUP_REMOVED lines=50> */
[----:B0-----:R0:W2:Y:S04]  /*de60*/  LDG.E.U16 R0, [R22.64] ;  /* 0x0000000616007981 */ /* 0x0010a8000c1e1500 */
        /* <DEDUP_REMOVED lines=15> */
[----:B0-----:R-:W4:Y:S04]  /*df60*/  LDG.E.U16 R3, [R4.64] ;  /* 0x0000000604037981 */ /* 0x001f28000c1e1500 */
[----:B---3--:R-:W3:Y:S04]  /*df70*/  LDG.E.U16 R2, [R6.64] ;  /* 0x0000000606027981 */ /* 0x008ee8000c1e1500 */
[----:B--2---:R0:W-:Y:S04]  /*df80*/  STL [R1+0x280], R0 ;  /* 0x0002800001007387 */ /* 0x0041e80000100800 */
[----:B------:R1:W-:Y:S04]  /*df90*/  STL [R1+0x27c], R29 ;  /* 0x00027c1d01007387 */ /* 0x0003e80000100800 */
[----:B0-----:R-:W2:Y:S04]  /*dfa0*/  LDG.E.U16 R0, [R10.64] ;  /* 0x000000060a007981 */ /* 0x001ea8000c1e1500 */
[----:B-1----:R-:W2:Y:S04]  /*dfb0*/  LDL.LU.64 R28, [R1+0x138] ;  /* 0x00013800011c7983 */ /* 0x002ea80000300a00 */
        /* <DEDUP_REMOVED lines=22> */
[----:B----4-:R-:W-:Y:S04]  /*e120*/  STL [R1+0x278], R24 ;  /* 0x0002781801007387 */ /* 0x010fe80000100800 */
[----:B--2---:R0:W-:Y:S04]  /*e130*/  STL.64 [R1+0x2678], R28 ;  /* 0x0026781c01007387 */ /* 0x0041e80000100a00 */
[----:B-----5:R-:W-:Y:S04]  /*e140*/  STL [R1+0x274], R20 ;  /* 0x0002741401007387 */ /* 0x020fe80000100800 */
[----:B0-----:R-:W2:Y:S04]  /*e150*/  LDL.LU.64 R28, [R1+0x250] ;  /* 0x00025000011c7983 */ /* 0x001ea80000300a00 */
[----:B------:R-:W-:Y:S04]  /*e160*/  STL [R1+0x270], R16 ;  /* 0x0002701001007387 */ /* 0x000fe80000100800 */
[----:B--2---:R0:W-:Y:S04]  /*e170*/  STL.64 [R1+0x2680], R28 ;  /* 0x0026801c01007387 */ /* 0x0041e80000100a00 */
[----:B------:R1:W-:Y:S04]  /*e180*/  STL [R1+0x26c], R12 ;  /* 0x00026c0c01007387 */ /* 0x0003e80000100800 */
[----:B0-----:R-:W2:Y:S04]  /*e190*/  LDL.LU.64 R28, [R1+0x258] ;  /* 0x00025800011c7983 */ /* 0x001ea80000300a00 */
[----:B------:R0:W-:Y:S04]  /*e1a0*/  STL [R1+0x268], R8 ;  /* 0x0002680801007387 */ /* 0x0001e80000100800 */
[----:B------:R-:W4:Y:S04]  /*e1b0*/  LDL.LU.64 R24, [R1+0x120] ;  /* 0x0001200001187983 */ /* 0x000f280000300a00 */
[----:B------:R-:W-:Y:S04]  /*e1c0*/  STL [R1+0x264], R3 ;  /* 0x0002640301007387 */ /* 0x000fe80000100800 */
[----:B------:R-:W5:Y:S04]  /*e1d0*/  LDL.LU.64 R20, [R1+0x108] ;  /* 0x0001080001147983 */ /* 0x000f680000300a00 */
[----:B---3--:R-:W-:Y:S04]  /*e1e0*/  STL [R1+0x260], R2 ;  /* 0x0002600201007387 */ /* 0x008fe80000100800 */
[----:B------:R-:W3:Y:S04]  /*e1f0*/  LDL.LU.64 R16, [R1+0xf0] ;  /* 0x0000f00001107983 */ /* 0x000ee80000300a00 */
[----:B------:R0:W-:Y:S04]  /*e200*/  STL [R1+0x244], R0 ;  /* 0x0002440001007387 */ /* 0x0001e80000100800 */
[----:B-1----:R-:W2:Y:S04]  /*e210*/  LDL.LU.64 R12, [R1+0xd8] ;  /* 0x0000d800010c7983 */ /* 0x002ea80000300a00 */
[----:B0-----:R-:W2:Y:S04]  /*e220*/  LDL.LU.64 R8, [R1+0xc0] ;  /* 0x0000c00001087983 */ /* 0x001ea80000300a00 */
[----:B------:R0:W2:Y:S04]  /*e230*/  LDG.E.U16 R0, [R14.64] ;  /* 0x000000060e007981 */ /* 0x0000a8000c1e1500 */
[----:B------:R-:W3:Y:S04]  /*e240*/  LDL.LU.64 R10, [R1+0x48] ;  /* 0x00004800010a7983 */ /* 0x000ee80000300a00 */
[----:B------:R-:W4:Y:S04]  /*e250*/  LDL.LU.64 R6, [R1+0x30] ;  /* 0x0000300001067983 */ /* 0x000f280000300a00 */
[----:B------:R-:W4:Y:S04]  /*e260*/  LDL.LU.64 R2, [R1+0x18] ;  /* 0x0000180001027983 */ /* 0x000f280000300a00 */
[----:B------:R-:W5:Y:S04]  /*e270*/  LDL.LU.64 R4, [R1] ;  /* 0x0000000001047983 */ /* 0x000f680000300a00 */
[----:B0-----:R-:W5:Y:S04]  /*e280*/  LDL.LU.64 R14, [R1+0x60] ;  /* 0x00006000010e7983 */ /* 0x001f680000300a00 */
[----:B--2---:R0:W-:Y:S04]  /*e290*/  STL [R1+0x240], R0 ;  /* 0x0002400001007387 */ /* 0x0041e80000100800 */
[----:B---3--:R4:W2:Y:S04]  /*e2a0*/  LDG.E.U16 R10, [R10.64] ;  /* 0x000000060a0a7981 */ /* 0x0088a8000c1e1500 */
[----:B0-----:R0:W3:Y:S04]  /*e2b0*/  LDG.E.U16 R0, [R18.64] ;  /* 0x0000000612007981 */ /* 0x0010e8000c1e1500 */
[----:B----4-:R1:W4:Y:S04]  /*e2c0*/  LDG.E.U16 R11, [R6.64] ;  /* 0x00000006060b7981 */ /* 0x010328000c1e1500 */
[----:B0-----:R-:W2:Y:S04]  /*e2d0*/  LDL.LU.64 R18, [R1+0x78] ;  /* 0x0000780001127983 */ /* 0x001ea80000300a00 */
[----:B-----5:R-:W5:Y:S04]  /*e2e0*/  LDG.E.U16 R15, [R14.64] ;  /* 0x000000060e0f7981 */ /* 0x020f68000c1e1500 */
[----:B---3--:R0:W-:Y:S04]  /*e2f0*/  STL [R1+0x21c], R0 ;  /* 0x00021c0001007387 */ /* 0x0081e80000100800 */
[----:B0-----:R0:W3:Y:S04]  /*e300*/  LDG.E.U16 R0, [R22.64] ;  /* 0x0000000616007981 */ /* 0x0010e8000c1e1500 */
[----:B--2---:R-:W2:Y:S04]  /*e310*/  LDG.E.U16 R19, [R18.64] ;  /* 0x0000000612137981 */ /* 0x004ea8000c1e1500 */
[----:B0-----:R-:W2:Y:S04]  /*e320*/  LDL.LU.64 R22, [R1+0x90] ;  /* 0x0000900001167983 */ /* 0x001ea80000300a00 */
[----:B---3--:R0:W-:Y:S04]  /*e330*/  STL [R1+0x218], R0 ;  /* 0x0002180001007387 */ /* 0x0081e80000100800 */
[----:B0-----:R0:W3:Y:S04]  /*e340*/  LDG.E.U16 R0, [R26.64] ;  /* 0x000000061a007981 */ /* 0x0010e8000c1e1500 */
[----:B--2---:R-:W2:Y:S04]  /*e350*/  LDG.E.U16 R23, [R22.64] ;  /* 0x0000000616177981 */ /* 0x004ea8000c1e1500 */
[----:B0-----:R-:W2:Y:S04]  /*e360*/  LDL.LU.64 R26, [R1+0xa8] ;  /* 0x0000a800011a7983 */ /* 0x001ea80000300a00 */
[----:B---3--:R0:W-:Y:S04]  /*e370*/  STL [R1+0x204], R0 ;  /* 0x0002040001007387 */ /* 0x0081e80000100800 */
[----:B0-----:R0:W3:Y:S04]  /*e380*/  LDG.E.U16 R0, [R28.64] ;  /* 0x000000061c007981 */ /* 0x0010e8000c1e1500 */
[----:B0-----:R-:W2:Y:S04]  /*e390*/  LDL.LU.64 R28, [R1+0x2680] ;  /* 0x00268000011c7983 */ /* 0x001ea80000300a00 */
[----:B---3--:R2:W-:Y:S04]  /*e3a0*/  STL [R1+0x200], R0 ;  /* 0x0002000001007387 */ /* 0x0085e80000100800 */
[----:B--2---:R0:W2:Y:S04]  /*e3b0*/  LDG.E.U16 R0, [R28.64] ;  /* 0x000000061c007981 */ /* 0x0040a8000c1e1500 */
        /* <DEDUP_REMOVED lines=42> */
[----:B0-----:R-:W1:Y:S04]  /*e660*/  LDL.LU.64 R20, [R1+0x2608] ;  /* 0x0026080001147983 */ /* 0x001e680000300a00 */
[----:B--2---:R0:W-:Y:S04]  /*e670*/  STL [R1+0x174], R0 ;  /* 0x0001740001007387 */ /* 0x0041e80000100800 */
[----:B0-----:R0:W2:Y:S04]  /*e680*/  LDG.E.U16 R0, [R16.64] ;  /* 0x0000000610007981 */ /* 0x0010a8000c1e1500 */
[----:B-1----:R-:W3:Y:S04]  /*e690*/  LDG.E.U16 R6, [R20.64] ;  /* 0x0000000614067981 */ /* 0x002ee8000c1e1500 */
[----:B0-----:R-:W3:Y:S04]  /*e6a0*/  LDL.LU.64 R16, [R1+0x2600] ;  /* 0x0026000001107983 */ /* 0x001ee80000300a00 */
[----:B--2---:R0:W-:Y:S04]  /*e6b0*/  STL [R1+0x170], R0 ;  /* 0x0001700001007387 */ /* 0x0041e80000100800 */
[----:B0-----:R0:W2:Y:S04]  /*e6c0*/  LDG.E.U16 R0, [R12.64] ;  /* 0x000000060c007981 */ /* 0x0010a8000c1e1500 */
[----:B---3--:R-:W3:Y:S04]  /*e6d0*/  LDG.E.U16 R7, [R16.64] ;  /* 0x0000000610077981 */ /* 0x008ee8000c1e1500 */
[----:B0-----:R-:W3:Y:S04]  /*e6e0*/  LDL.LU.64 R12, [R1+0x25f8] ;  /* 0x0025f800010c7983 */ /* 0x001ee80000300a00 */
[----:B--2---:R0:W-:Y:S04]  /*e6f0*/  STL [R1+0x16c], R0 ;  /* 0x00016c0001007387 */ /* 0x0041e80000100800 */
[----:B0-----:R0:W2:Y:S04]  /*e700*/  LDG.E.U16 R0, [R8.64] ;  /* 0x0000000608007981 */ /* 0x0010a8000c1e1500 */
[----:B0-----:R-:W3:Y:S04]  /*e710*/  LDL.LU.64 R8, [R1+0x25f0] ;  /* 0x0025f00001087983 */ /* 0x001ee80000300a00 */
[----:B--2---:R0:W-:Y:S04]  /*e720*/  STL [R1+0x168], R0 ;  /* 0x0001680001007387 */ /* 0x0041e80000100800 */
[----:B0-----:R0:W2:Y:S04]  /*e730*/  LDG.E.U16 R0, [R26.64] ;  /* 0x000000061a007981 */ /* 0x0010a8000c1e1500 */
[----:B---3--:R1:W3:Y:S04]  /*e740*/  LDG.E.U16 R9, [R8.64] ;  /* 0x0000000608097981 */ /* 0x0082e8000c1e1500 */
[----:B0-----:R0:W3:Y:S04]  /*e750*/  LDG.E.U16 R27, [R2.64] ;  /* 0x00000006021b7981 */ /* 0x0010e8000c1e1500 */
[----:B------:R0:W3:Y:S04]  /*e760*/  LDG.E.U16 R26, [R4.64] ;  /* 0x00000006041a7981 */ /* 0x0000e8000c1e1500 */
[----:B-1----:R-:W3:Y:S04]  /*e770*/  LDG.E.U16 R8, [R12.64] ;  /* 0x000000060c087981 */ /* 0x002ee8000c1e1500 */
[----:B--2---:R1:W-:Y:S04]  /*e780*/  STL [R1+0x15c], R0 ;  /* 0x00015c0001007387 */ /* 0x0043e80000100800 */
[----:B------:R2:W-:Y:S04]  /*e790*/  STL [R1+0x158], R23 ;  /* 0x0001581701007387 */ /* 0x0005e80000100800 */
[----:B-1----:R1:W3:Y:S04]  /*e7a0*/  LDG.E.U16 R0, [R24.64] ;  /* 0x0000000618007981 */ /* 0x0022e8000c1e1500 */
[----:B--2---:R-:W2:Y:S04]  /*e7b0*/  LDL.LU.64 R22, [R1+0x230] ;  /* 0x0002300001167983 */ /* 0x004ea80000300a00 */
[----:B------:R0:W-:Y:S04]  /*e7c0*/  STL [R1+0x154], R19 ;  /* 0x0001541301007387 */ /* 0x0001e80000100800 */
[----:B0-----:R-:W2:Y:S04]  /*e7d0*/  LDL.LU.64 R18, [R1+0x228] ;  /* 0x0002280001127983 */ /* 0x001ea80000300a00 */
[----:B-----5:R0:W-:Y:S04]  /*e7e0*/  STL [R1+0x150], R15 ;  /* 0x0001500f01007387 */ /* 0x0201e80000100800 */
[----:B0-----:R-:W5:Y:S04]  /*e7f0*/  LDL.LU.64 R14, [R1+0x220] ;  /* 0x00022000010e7983 */ /* 0x001f680000300a00 */
[----:B----4-:R-:W-:Y:S04]  /*e800*/  STL [R1+0x140], R11 ;  /* 0x0001400b01007387 */ /* 0x010fe80000100800 */
[----:B------:R0:W-:Y:S04]  /*e810*/  STL [R1+0x144], R10 ;  /* 0x0001440a01007387 */ /* 0x0001e80000100800 */
[----:B0-----:R-:W4:Y:S04]  /*e820*/  LDL.LU.64 R10, [R1+0x208] ;  /* 0x00020800010a7983 */ /* 0x001f280000300a00 */
[----:B------:R-:W2:Y:S04]  /*e830*/  LDL.LU.64 R2, [R1+0x1f0] ;  /* 0x0001f00001027983 */ /* 0x000ea80000300a00 */
[----:B------:R-:W2:Y:S04]  /*e840*/  LDL.LU.64 R4, [R1+0xd0] ;  /* 0x0000d00001047983 */ /* 0x000ea80000300a00 */
        /* <DEDUP_REMOVED lines=18> */
[----:B---3--:R-:W-:Y:S04]  /*e970*/  STL [R1+0x13c], R27 ;  /* 0x00013c1b01007387 */ /* 0x008fe80000100800 */
        /* <DEDUP_REMOVED lines=8> */
[----:B-1----:R-:W3:Y:S04]  /*ea00*/  LDL.LU.64 R24, [R1+0xa0] ;  /* 0x0000a00001187983 */ /* 0x002ee80000300a00 */
[----:B------:R-:W-:Y:S04]  /*ea10*/  STL [R1+0x120], R6 ;  /* 0x0001200601007387 */ /* 0x000fe80000100800 */
[----:B------:R-:W2:Y:S04]  /*ea20*/  LDL.LU.64 R20, [R1+0x88] ;  /* 0x0000880001147983 */ /* 0x000ea80000300a00 */
[----:B------:R0:W-:Y:S04]  /*ea30*/  STL [R1+0x114], R0 ;  /* 0x0001140001007387 */ /* 0x0001e80000100800 */
[----:B------:R-:W4:Y:S04]  /*ea40*/  LDL.LU.64 R16, [R1+0x70] ;  /* 0x0000700001107983 */ /* 0x000f280000300a00 */
[----:B------:R-:W5:Y:S04]  /*ea50*/  LDL.LU.64 R12, [R1+0x58] ;  /* 0x00005800010c7983 */ /* 0x000f680000300a00 */
[----:B0-----:R0:W5:Y:S04]  /*ea60*/  LDG.E.U16 R0, [R28.64] ;  /* 0x000000061c007981 */ /* 0x001168000c1e1500 */
[----:B------:R-:W5:Y:S04]  /*ea70*/  LDL.LU.64 R8, [R1+0x40] ;  /* 0x0000400001087983 */ /* 0x000f680000300a00 */
[----:B------:R-:W5:Y:S04]  /*ea80*/  LDL.LU.64 R26, [R1+0x28] ;  /* 0x00002800011a7983 */ /* 0x000f680000300a00 */
[----:B------:R-:W5:Y:S04]  /*ea90*/  LDL.LU.64 R6, [R1+0x10] ;  /* 0x0000100001067983 */ /* 0x000f680000300a00 */
[----:B0-----:R-:W5:Y:S04]  /*eaa0*/  LDL.LU.64 R28, [R1+0xb8] ;  /* 0x0000b800011c7983 */ /* 0x001f680000300a00 */
[----:B---3--:R-:W3:Y:S04]  /*eab0*/  LDG.E.U16 R24, [R24.64] ;  /* 0x0000000618187981 */ /* 0x008ee8000c1e1500 */
[----:B--2---:R4:W2:Y:S04]  /*eac0*/  LDG.E.U16 R21, [R20.64] ;  /* 0x0000000614157981 */ /* 0x0048a8000c1e1500 */
[----:B----4-:R0:W4:Y:S04]  /*ead0*/  LDG.E.U16 R20, [R16.64] ;  /* 0x0000000610147981 */ /* 0x010128000c1e1500 */
[----:B-----5:R1:W-:Y:S04]  /*eae0*/  STL [R1+0x110], R0 ;  /* 0x0001100001007387 */ /* 0x0203e80000100800 */
[----:B0-----:R0:W5:Y:S04]  /*eaf0*/  LDG.E.U16 R16, [R8.64] ;  /* 0x0000000608107981 */ /* 0x001168000c1e1500 */
[----:B------:R2:W2:Y:S04]  /*eb00*/  LDG.E.U16 R17, [R12.64] ;  /* 0x000000060c117981 */ /* 0x0004a8000c1e1500 */
[----:B-1----:R1:W2:Y:S04]  /*eb10*/  LDG.E.U16 R0, [R22.64] ;  /* 0x0000000616007981 */ /* 0x0022a8000c1e1500 */
[----:B0-----:R0:W3:Y:S04]  /*eb20*/  LDG.E.U16 R8, [R6.64] ;  /* 0x0000000606087981 */ /* 0x0010e8000c1e1500 */
[----:B------:R0:W3:Y:S04]  /*eb30*/  LDG.E.U16 R9, [R26.64] ;  /* 0x000000061a097981 */ /* 0x0000e8000c1e1500 */
[----:B-1----:R-:W0:Y:S04]  /*eb40*/  LDL.LU.64 R22, [R1+0x4a0] ;  /* 0x0004a00001167983 */ /* 0x002e280000300a00 */
[----:B------:R-:W3:Y:S04]  /*eb50*/  LDG.E.U16 R28, [R28.64] ;  /* 0x000000061c1c7981 */ /* 0x000ee8000c1e1500 */
[----:B--2---:R1:W-:Y:S04]  /*eb60*/  STL [R1+0x10c], R0 ;  /* 0x00010c0001007387 */ /* 0x0043e80000100800 */
[----:B-1----:R1:W2:Y:S04]  /*eb70*/  LDG.E.U16 R0, [R18.64] ;  /* 0x0000000612007981 */ /* 0x0022a8000c1e1500 */
[----:B0-----:R-:W3:Y:S04]  /*eb80*/  LDG.E.U16 R6, [R22.64] ;  /* 0x0000000616067981 */ /* 0x001ee8000c1e1500 */
[----:B-1----:R-:W3:Y:S04]  /*eb90*/  LDL.LU.64 R18, [R1+0x4a8] ;  /* 0x0004a80001127983 */ /* 0x002ee80000300a00 */
        /* <DEDUP_REMOVED lines=11> */
[----:B---3--:R1:W3:Y:S04]  /*ec50*/  LDG.E.U16 R3, [R2.64] ;  /* 0x0000000602037981 */ /* 0x0082e8000c1e1500 */
        /* <DEDUP_REMOVED lines=34> */
[----:B---3--:R0:W3:Y:S04]  /*ee80*/  LDG.E.U16 R7, [R4.64] ;  /* 0x0000000604077981 */ /* 0x0080e8000c1e1500 */
[----:B0-----:R-:W2:Y:S04]  /*ee90*/  LDG.E.U16 R5, [R18.64] ;  /* 0x0000000612057981 */ /* 0x001ea8000c1e1500 */
[----:B------:R-:W4:Y:S04]  /*eea0*/  LDG.E.U16 R4, [R10.64] ;  /* 0x000000060a047981 */ /* 0x000f28000c1e1500 */
[----:B---3--:R-:W-:Y:S04]  /*eeb0*/  STL [R1+0x24ac], R7 ;  /* 0x0024ac0701007387 */ /* 0x008fe80000100800 */
[----:B------:R-:W-:Y:S04]  /*eec0*/  STL [R1+0x24b0], R6 ;  /* 0x0024b00601007387 */ /* 0x000fe80000100800 */
[----:B--2---:R-:W-:Y:S04]  /*eed0*/  STL [R1+0x24a8], R5 ;  /* 0x0024a80501007387 */ /* 0x004fe80000100800 */
[----:B------:R0:W-:Y:S04]  /*eee0*/  STL [R1+0xac], R0 ;  /* 0x0000ac0001007387 */ /* 0x0001e80000100800 */
[----:B0-----:R-:W2:Y:S04]  /*eef0*/  LDG.E.U16 R0, [R14.64] ;  /* 0x000000060e007981 */ /* 0x001ea8000c1e1500 */
[----:B--2---:R-:W-:Y:S04]  /*ef00*/  STL [R1+0x24b4], R0 ;  /* 0x0024b40001007387 */ /* 0x004fe80000100800 */
[----:B----4-:R-:W-:Y:S04]  /*ef10*/  STL [R1+0x24b8], R4 ;  /* 0x0024b80401007387 */ /* 0x010fe80000100800 */
[----:B------:R-:W1:Y:S04]  /*ef20*/  LDL.LU.64 R10, [R1+0x4c8] ;  /* 0x0004c800010a7983 */ /* 0x000e680000300a00 */
[----:B------:R-:W2:Y:S04]  /*ef30*/  LDL.LU.64 R12, [R1+0x4d8] ;  /* 0x0004d800010c7983 */ /* 0x000ea80000300a00 */
[----:B-1----:R0:W3:Y:S04]  /*ef40*/  LDG.E.U16 R2, [R10.64] ;  /* 0x000000060a027981 */ /* 0x0020e8000c1e1500 */
[----:B--2---:R1:W-:Y:S04]  /*ef50*/  STL.64 [R1+0x2588], R12 ;  /* 0x0025880c01007387 */ /* 0x0043e80000100a00 */
[----:B-1----:R-:W2:Y:S04]  /*ef60*/  LDL.LU.64 R12, [R1+0x4d0] ;  /* 0x0004d000010c7983 */ /* 0x002ea80000300a00 */
[----:B------:R-:W4:Y:S04]  /*ef70*/  LDL.LU.64 R26, [R1+0x4e0] ;  /* 0x0004e000011a7983 */ /* 0x000f280000300a00 */
[----:B------:R-:W3:Y:S04]  /*ef80*/  LDL.LU.64 R18, [R1+0x4f0] ;  /* 0x0004f00001127983 */ /* 0x000ee80000300a00 */
[----:B--2---:R1:W2:Y:S04]  /*ef90*/  LDG.E.U16 R0, [R12.64] ;  /* 0x000000060c007981 */ /* 0x0042a8000c1e1500 */
[----:B---3--:R3:W-:Y:S04]  /*efa0*/  STL.64 [R1+0x2580], R18 ;  /* 0x0025801201007387 */ /* 0x0087e80000100a00 */
[----:B---3--:R-:W3:Y:S04]  /*efb0*/  LDL.LU.64 R18, [R1+0x4e8] ;  /* 0x0004e80001127983 */ /* 0x008ee80000300a00 */
[----:B------:R-:W2:Y:S04]  /*efc0*/  LDL.LU.64 R4, [R1+0x548] ;  /* 0x0005480001047983 */ /* 0x000ea80000300a00 */
[----:B--2---:R2:W-:Y:S04]  /*efd0*/  STL.64 [R1+0x2538], R4 ;  /* 0x0025380401007387 */ /* 0x0045e80000100a00 */
[----:B--2---:R-:W2:Y:S04]  /*efe0*/  LDL.LU.64 R4, [R1+0x538] ;  /* 0x0005380001047983 */ /* 0x004ea80000300a00 */
[----:B--2---:R2:W-:Y:S04]  /*eff0*/  STL.64 [R1+0x2540], R4 ;  /* 0x0025400401007387 */ /* 0x0045e80000100a00 */
[----:B------:R-:W-:Y:S04]  /*f000*/  STL [R1+0xa8], R28 ;  /* 0x0000a81c01007387 */ /* 0x000fe80000100800 */
[----:B--2---:R-:W2:Y:S04]  /*f010*/  LDL.LU.64 R4, [R1+0x530] ;  /* 0x0005300001047983 */ /* 0x004ea80000300a00 */
[----:B------:R-:W-:Y:S04]  /*f020*/  STL [R1+0xa4], R24 ;  /* 0x0000a41801007387 */ /* 0x000fe80000100800 */
[----:B--2---:R2:W-:Y:S04]  /*f030*/  STL.64 [R1+0x2548], R4 ;  /* 0x0025480401007387 */ /* 0x0045e80000100a00 */
[----:B------:R-:W-:Y:S04]  /*f040*/  STL [R1+0xa0], R21 ;  /* 0x0000a01501007387 */ /* 0x000fe80000100800 */
[----:B--2---:R-:W2:Y:S04]  /*f050*/  LDL.LU.64 R4, [R1+0x528] ;  /* 0x0005280001047983 */ /* 0x004ea80000300a00 */
[----:B------:R-:W-:Y:S04]  /*f060*/  STL [R1+0x9c], R20 ;  /* 0x00009c1401007387 */ /* 0x000fe80000100800 */
[----:B--2---:R2:W-:Y:S04]  /*f070*/  STL.64 [R1+0x2550], R4 ;  /* 0x0025500401007387 */ /* 0x0045e80000100a00 */
[----:B------:R-:W-:Y:S04]  /*f080*/  STL [R1+0x98], R17 ;  /* 0x0000981101007387 */ /* 0x000fe80000100800 */
[----:B--2---:R-:W2:Y:S04]  /*f090*/  LDL.LU.64 R4, [R1+0x520] ;  /* 0x0005200001047983 */ /* 0x004ea80000300a00 */
[----:B-----5:R-:W-:Y:S04]  /*f0a0*/  STL [R1+0x94], R16 ;  /* 0x0000941001007387 */ /* 0x020fe80000100800 */
[----:B--2---:R2:W-:Y:S04]  /*f0b0*/  STL.64 [R1+0x2558], R4 ;  /* 0x0025580401007387 */ /* 0x0045e80000100a00 */
[----:B------:R-:W-:Y:S04]  /*f0c0*/  STL [R1+0x90], R9 ;  /* 0x0000900901007387 */ /* 0x000fe80000100800 */
[----:B--2---:R-:W2:Y:S04]  /*f0d0*/  LDL.LU.64 R4, [R1+0x518] ;  /* 0x0005180001047983 */ /* 0x004ea80000300a00 */
[----:B------:R-:W-:Y:S04]  /*f0e0*/  STL [R1+0x8c], R8 ;  /* 0x00008c0801007387 */ /* 0x000fe80000100800 */
[----:B--2---:R2:W-:Y:S04]  /*f0f0*/  STL.64 [R1+0x2560], R4 ;  /* 0x0025600401007387 */ /* 0x0045e80000100a00 */
[----:B--2---:R-:W2:Y:S04]  /*f100*/  LDL.LU.64 R4, [R1+0x510] ;  /* 0x0005100001047983 */ /* 0x004ea80000300a00 */
[----:B--2---:R2:W-:Y:S04]  /*f110*/  STL.64 [R1+0x2568], R4 ;  /* 0x0025680401007387 */ /* 0x0045e80000100a00 */
[----:B--2---:R-:W2:Y:S04]  /*f120*/  LDL.LU.64 R4, [R1+0x508] ;  /* 0x0005080001047983 */ /* 0x004ea80000300a00 */
[----:B--2---:R2:W-:Y:S04]  /*f130*/  STL.64 [R1+0x2570], R4 ;  /* 0x0025700401007387 */ /* 0x0045e80000100a00 */
[----:B--2---:R-:W2:Y:S04]  /*f140*/  LDL.LU.64 R4, [R1+0x500] ;  /* 0x0005000001047983 */ /* 0x004ea80000300a00 */
[----:B--2---:R2:W-:Y:S04]  /*f150*/  STL.64 [R1+0x2578], R4 ;  /* 0x0025780401007387 */ /* 0x0045e80000100a00 */
[----:B--2---:R-:W2:Y:S04]  /*f160*/  LDL.LU.64 R4, [R1+0x4f8] ;  /* 0x0004f80001047983 */ /* 0x004ea80000300a00 */
[----:B------:R-:W5:Y:S04]  /*f170*/  LDL.LU.64 R6, [R1+0x550] ;  /* 0x0005500001067983 */ /* 0x000f680000300a00 */
[----:B------:R-:W2:Y:S04]  /*f180*/  LDL.LU.64 R28, [R1+0x558] ;  /* 0x00055800011c7983 */ /* 0x000ea80000300a00 */
[----:B------:R-:W2:Y:S04]  /*f190*/  LDL.LU.64 R24, [R1+0x560] ;  /* 0x0005600001187983 */ /* 0x000ea80000300a00 */
[----:B------:R-:W2:Y:S04]  /*f1a0*/  LDL.LU.64 R20, [R1+0x568] ;  /* 0x0005680001147983 */ /* 0x000ea80000300a00 */
[----:B------:R-:W2:Y:S04]  /*f1b0*/  LDL.LU.64 R16, [R1+0x570] ;  /* 0x0005700001107983 */ /* 0x000ea80000300a00 */
[----:B------:R-:W2:Y:S04]  /*f1c0*/  LDL.LU.64 R8, [R1+0x578] ;  /* 0x0005780001087983 */ /* 0x000ea80000300a00 */
[----:B------:R-:W2:Y:S04]  /*f1d0*/  LDL.LU.64 R22, [R1+0x580] ;  /* 0x0005800001167983 */ /* 0x000ea80000300a00 */
[----:B------:R-:W2:Y:S04]  /*f1e0*/  LDL.LU.64 R14, [R1+0x588] ;  /* 0x00058800010e7983 */ /* 0x000ea80000300a00 */
[----:B------:R-:W-:Y:S04]  /*f1f0*/  STL [R1+0x24bc], R3 ;  /* 0x0024bc0301007387 */ /* 0x000fe80000100800 */
[----:B0-----:R-:W2:Y:S04]  /*f200*/  LDL.LU.64 R10, [R1+0x590] ;  /* 0x00059000010a7983 */ /* 0x001ea80000300a00 */
[----:B------:R0:W-:Y:S04]  /*f210*/  STL [R1+0x24c0], R2 ;  /* 0x0024c00201007387 */ /* 0x0001e80000100800 */
[----:B0-----:R-:W3:Y:S04]  /*f220*/  LDL.LU.64 R2, [R1+0x540] ;  /* 0x0005400001027983 */ /* 0x001ee80000300a00 */
[----:B-1----:R-:W4:Y:S04]  /*f230*/  LDL.LU.64 R12, [R1+0x2588] ;  /* 0x00258800010c7983 */ /* 0x002f280000300a00 */
[----:B------:R4:W-:Y:S04]  /*f240*/  STL [R1+0x88], R0 ;  /* 0x0000880001007387 */ /* 0x0009e80000100800 */
[----:B-----5:R-:W5:Y:S04]  /*f250*/  LDG.E.U16 R6, [R6.64] ;  /* 0x0000000606067981 */ /* 0x020f68000c1e1500 */
[----:B--2---:R0:W2:Y:S04]  /*f260*/  LDG.E.U16 R10, [R10.64] ;  /* 0x000000060a0a7981 */ /* 0x0040a8000c1e1500 */
[----:B---3--:R1:W3:Y:S04]  /*f270*/  LDG.E.U16 R2, [R2.64] ;  /* 0x0000000602027981 */ /* 0x0082e8000c1e1500 */
[----:B----4-:R4:W2:Y:S04]  /*f280*/  LDG.E.U16 R0, [R12.64] ;  /* 0x000000060c007981 */ /* 0x0108a8000c1e1500 */
[----:B-1----:R-:W3:Y:S04]  /*f290*/  LDG.E.U16 R3, [R20.64] ;  /* 0x0000000614037981 */ /* 0x002ee8000c1e1500 */
[----:B----4-:R-:W0:Y:S04]  /*f2a0*/  LDL.LU.64 R12, [R1+0x598] ;  /* 0x00059800010c7983 */ /* 0x010e280000300a00 */
[----:B--2---:R1:W-:Y:S04]  /*f2b0*/  STL [R1+0x84], R0 ;  /* 0x0000840001007387 */ /* 0x0043e80000100800 */
[----:B-1----:R1:W2:Y:S04]  /*f2c0*/  LDG.E.U16 R0, [R26.64] ;  /* 0x000000061a007981 */ /* 0x0022a8000c1e1500 */
[----:B0-----:R0:W4:Y:S04]  /*f2d0*/  LDG.E.U16 R11, [R12.64] ;  /* 0x000000060c0b7981 */ /* 0x001128000c1e1500 */
[----:B-1----:R-:W0:Y:S04]  /*f2e0*/  LDL.LU.64 R26, [R1+0x5a0] ;  /* 0x0005a000011a7983 */ /* 0x002e280000300a00 */
[----:B--2---:R1:W-:Y:S04]  /*f2f0*/  STL [R1+0x80], R0 ;  /* 0x0000800001007387 */ /* 0x0043e80000100800 */
[----:B-1----:R1:W2:Y:S04]  /*f300*/  LDG.E.U16 R0, [R18.64] ;  /* 0x0000000612007981 */ /* 0x0022a8000c1e1500 */
[----:B0-----:R-:W3:Y:S04]  /*f310*/  LDG.E.U16 R12, [R26.64] ;  /* 0x000000061a0c7981 */ /* 0x001ee8000c1e1500 */
[----:B-1----:R-:W3:Y:S04]  /*f320*/  LDL.LU.64 R18, [R1+0x2580] ;  /* 0x0025800001127983 */ /* 0x002ee80000300a00 */
[----:B--2---:R3:W-:Y:S04]  /*f330*/  STL [R1+0x7c], R0 ;  /* 0x00007c0001007387 */ /* 0x0047e80000100800 */
[----:B---3--:R0:W2:Y:S04]  /*f340*/  LDG.E.U16 R0, [R18.64] ;  /* 0x0000000612007981 */ /* 0x0080a8000c1e1500 */
        /* <DEDUP_REMOVED lines=31> */
[----:B------:R3:W-:Y:S04]  /*f540*/  STL [R1+0x38], R2 ;  /* 0x0000380201007387 */ /* 0x0007e80000100800 */
[----:B0-----:R-:W4:Y:S04]  /*f550*/  LDG.E.U16 R5, [R28.64] ;  /* 0x000000061c057981 */ /* 0x001f28000c1e1500 */
[----:B---3--:R0:W3:Y:S04]  /*f560*/  LDG.E.U16 R2, [R16.64] ;  /* 0x0000000610027981 */ /* 0x0080e8000c1e1500 */
[----:B------:R-:W3:Y:S04]  /*f570*/  LDG.E.U16 R4, [R24.64] ;  /* 0x0000000618047981 */ /* 0x000ee8000c1e1500 */
[----:B--2---:R2:W-:Y:S04]  /*f580*/  STL [R1+0x30], R0 ;  /* 0x0000300001007387 */ /* 0x0045e80000100800 */
[----:B--2---:R2:W3:Y:S04]  /*f590*/  LDG.E.U16 R0, [R8.64] ;  /* 0x0000000608007981 */ /* 0x0044e8000c1e1500 */
[----:B--2---:R-:W2:Y:S04]  /*f5a0*/  LDG.E.U16 R8, [R22.64] ;  /* 0x0000000616087981 */ /* 0x004ea8000c1e1500 */
[----:B------:R0:W3:Y:S04]  /*f5b0*/  LDG.E.U16 R9, [R14.64] ;  /* 0x000000060e097981 */ /* 0x0000e8000c1e1500 */
[----:B--2---:R-:W-:Y:S04]  /*f5c0*/  STL [R1+0x2474], R8 ;  /* 0x0024740801007387 */ /* 0x004fe80000100800 */
[----:B0-----:R-:W2:Y:S04]  /*f5d0*/  LDL.LU.64 R14, [R1+0x5b0] ;  /* 0x0005b000010e7983 */ /* 0x001ea80000300a00 */
[----:B---3--:R-:W-:Y:S04]  /*f5e0*/  STL [R1+0x2478], R9 ;  /* 0x0024780901007387 */ /* 0x008fe80000100800 */
[----:B------:R-:W3:Y:S04]  /*f5f0*/  LDL.LU.64 R22, [R1+0x5b8] ;  /* 0x0005b80001167983 */ /* 0x000ee80000300a00 */
[----:B------:R-:W-:Y:S04]  /*f600*/  STL [R1+0x247c], R10 ;  /* 0x00247c0a01007387 */ /* 0x000fe80000100800 */
[----:B----4-:R0:W-:Y:S04]  /*f610*/  STL [R1+0x2480], R11 ;  /* 0x0024800b01007387 */ /* 0x0101e80000100800 */
[----:B------:R-:W4:Y:S04]  /*f620*/  LDL.LU.64 R16, [R1+0x5c0] ;  /* 0x0005c00001107983 */ /* 0x000f280000300a00 */
[----:B------:R-:W-:Y:S04]  /*f630*/  STL [R1+0x2484], R12 ;  /* 0x0024840c01007387 */ /* 0x000fe80000100800 */
[----:B------:R-:W5:Y:S04]  /*f640*/  LDL.LU.64 R26, [R1+0x5d0] ;  /* 0x0005d000011a7983 */ /* 0x000f680000300a00 */
[----:B-1----:R-:W5:Y:S04]  /*f650*/  LDL.LU.64 R18, [R1+0x5c8] ;  /* 0x0005c80001127983 */ /* 0x002f680000300a00 */
[----:B0-----:R-:W5:Y:S04]  /*f660*/  LDL.LU.64 R10, [R1+0x630] ;  /* 0x00063000010a7983 */ /* 0x001f680000300a00 */
[----:B--2---:R3:W2:Y:S04]  /*f670*/  LDG.E.U16 R14, [R14.64] ;  /* 0x000000060e0e7981 */ /* 0x0046a8000c1e1500 */
[----:B---3--:R0:W3:Y:S04]  /*f680*/  LDG.E.U16 R15, [R22.64] ;  /* 0x00000006160f7981 */ /* 0x0080e8000c1e1500 */
[----:B----4-:R5:W4:Y:S04]  /*f690*/  LDG.E.U16 R16, [R16.64] ;  /* 0x0000000610107981 */ /* 0x010b28000c1e1500 */
[----:B-----5:R1:W5:Y:S04]  /*f6a0*/  LDG.E.U16 R17, [R26.64] ;  /* 0x000000061a117981 */ /* 0x020368000c1e1500 */
[----:B------:R-:W2:Y:S04]  /*f6b0*/  LDG.E.U16 R18, [R18.64] ;  /* 0x0000000612127981 */ /* 0x000ea8000c1e1500 */
[----:B------:R0:W-:Y:S04]  /*f6c0*/  STL.64 [R1+0x2500], R10 ;  /* 0x0025000a01007387 */ /* 0x0001e80000100a00 */
[----:B0-----:R-:W2:Y:S04]  /*f6d0*/  LDL.LU.64 R10, [R1+0x608] ;  /* 0x00060800010a7983 */ /* 0x001ea80000300a00 */
[----:B--2---:R0:W-:Y:S04]  /*f6e0*/  STL.64 [R1+0x2508], R10 ;  /* 0x0025080a01007387 */ /* 0x0041e80000100a00 */
[----:B0-----:R-:W2:Y:S04]  /*f6f0*/  LDL.LU.64 R10, [R1+0x600] ;  /* 0x00060000010a7983 */ /* 0x001ea80000300a00 */
[----:B--2---:R0:W-:Y:S04]  /*f700*/  STL.64 [R1+0x2510], R10 ;  /* 0x0025100a01007387 */ /* 0x0041e80000100a00 */
[----:B0-----:R-:W2:Y:S04]  /*f710*/  LDL.LU.64 R10, [R1+0x5f8] ;  /* 0x0005f800010a7983 */ /* 0x001ea80000300a00 */
[----:B--2---:R0:W-:Y:S04]  /*f720*/  STL.64 [R1+0x2518], R10 ;  /* 0x0025180a01007387 */ /* 0x0041e80000100a00 */
        /* <DEDUP_REMOVED lines=11> */
[----:B------:R-:W-:Y:S04]  /*f7e0*/  STL [R1], R0 ;  /* 0x0000000001007387 */ /* 0x000fe80000100800 */
[----:B0-----:R-:W2:Y:S04]  /*f7f0*/  LDL.LU.64 R10, [R1+0x5d8] ;  /* 0x0005d800010a7983 */ /* 0x001ea80000300a00 */
[----:B------:R-:W2:Y:S04]  /*f800*/  LDL.LU.64 R28, [R1+0x638] ;  /* 0x00063800011c7983 */ /* 0x000ea80000300a00 */
[----:B------:R0:W-:Y:S04]  /*f810*/  STL [R1+0x2470], R13 ;  /* 0x0024700d01007387 */ /* 0x0001e80000100800 */
[----:B0-----:R-:W2:Y:S04]  /*f820*/  LDL.LU.64 R12, [R1+0x628] ;  /* 0x00062800010c7983 */ /* 0x001ea80000300a00 */
[----:B------:R-:W2:Y:S04]  /*f830*/  LDL.LU.64 R8, [R1+0x640] ;  /* 0x0006400001087983 */ /* 0x000ea80000300a00 */
[----:B------:R-:W2:Y:S04]  /*f840*/  LDL.LU.64 R20, [R1+0x648] ;  /* 0x0006480001147983 */ /* 0x000ea80000300a00 */
[----:B------:R-:W-:Y:S04]  /*f850*/  STL [R1+0x2488], R14 ;  /* 0x0024880e01007387 */ /* 0x000fe80000100800 */
[----:B------:R-:W2:Y:S04]  /*f860*/  LDL.LU.64 R2, [R1+0x650] ;  /* 0x0006500001027983 */ /* 0x000ea80000300a00 */
[----:B------:R-:W2:Y:S04]  /*f870*/  LDL.LU.64 R22, [R1+0x658] ;  /* 0x0006580001167983 */ /* 0x000ea80000300a00 */
[----:B---3--:R0:W-:Y:S04]  /*f880*/  STL [R1+0x248c], R15 ;  /* 0x00248c0f01007387 */ /* 0x0081e80000100800 */
[----:B0-----:R-:W3:Y:S04]  /*f890*/  LDL.LU.64 R14, [R1+0x620] ;  /* 0x00062000010e7983 */ /* 0x001ee80000300a00 */
[----:B------:R-:W3:Y:S04]  /*f8a0*/  LDL.LU.64 R4, [R1+0x660] ;  /* 0x0006600001047983 */ /* 0x000ee80000300a00 */
[----:B------:R-:W3:Y:S04]  /*f8b0*/  LDL.LU.64 R24, [R1+0x668] ;  /* 0x0006680001187983 */ /* 0x000ee80000300a00 */
[----:B----4-:R-:W-:Y:S04]  /*f8c0*/  STL [R1+0x2490], R16 ;  /* 0x0024901001007387 */ /* 0x010fe80000100800 */
[----:B------:R-:W4:Y:S04]  /*f8d0*/  LDL.LU.64 R6, [R1+0x670] ;  /* 0x0006700001067983 */ /* 0x000f280000300a00 */
[----:B-1----:R-:W4:Y:S04]  /*f8e0*/  LDL.LU.64 R26, [R1+0x678] ;  /* 0x00067800011a7983 */ /* 0x002f280000300a00 */
[----:B-----5:R0:W-:Y:S04]  /*f8f0*/  STL [R1+0x2494], R17 ;  /* 0x0024941101007387 */ /* 0x0201e80000100800 */
[----:B0-----:R-:W5:Y:S04]  /*f900*/  LDL.LU.64 R16, [R1+0x618] ;  /* 0x0006180001107983 */ /* 0x001f680000300a00 */
[----:B------:R0:W-:Y:S04]  /*f910*/  STL [R1+0x2498], R18 ;  /* 0x0024981201007387 */ /* 0x0001e80000100800 */
[----:B0-----:R-:W5:Y:S04]  /*f920*/  LDL.LU.64 R18, [R1+0x610] ;  /* 0x0006100001127983 */ /* 0x001f680000300a00 */
[----:B--2---:R0:W2:Y:S04]  /*f930*/  LDG.E.U16 R0, [R10.64] ;  /* 0x000000060a007981 */ /* 0x0040a8000c1e1500 */
[----:B0-----:R-:W2:Y:S04]  /*f940*/  LDL.LU.64 R10, [R1+0x2530] ;  /* 0x00253000010a7983 */ /* 0x001ea80000300a00 */
[----:B------:R-:W2:Y:S04]  /*f950*/  LDG.E.U16 R12, [R12.64] ;  /* 0x000000060c0c7981 */ /* 0x000ea8000c1e1500 */
[----:B------:R0:W2:Y:S04]  /*f960*/  LDG.E.U16 R20, [R20.64] ;  /* 0x0000000614147981 */ /* 0x0000a8000c1e1500 */
[----:B0-----:R-:W2:Y:S04]  /*f970*/  LDG.E.U16 R21, [R2.64] ;  /* 0x0000000602157981 */ /* 0x001ea8000c1e1500 */
[----:B------:R0:W2:Y:S04]  /*f980*/  LDG.E.U16 R22, [R22.64] ;  /* 0x0000000616167981 */ /* 0x0000a8000c1e1500 */
[----:B---3--:R-:W3:Y:S04]  /*f990*/  LDG.E.U16 R14, [R14.64] ;  /* 0x000000060e0e7981 */ /* 0x008ee8000c1e1500 */
[----:B0-----:R-:W3:Y:S04]  /*f9a0*/  LDG.E.U16 R23, [R4.64] ;  /* 0x0000000604177981 */ /* 0x001ee8000c1e1500 */
[----:B------:R4:W3:Y:S04]  /*f9b0*/  LDG.E.U16 R24, [R24.64] ;  /* 0x0000000618187981 */ /* 0x0008e8000c1e1500 */
[----:B----4-:R-:W4:Y:S04]  /*f9c0*/  LDG.E.U16 R25, [R6.64] ;  /* 0x0000000606197981 */ /* 0x010f28000c1e1500 */
[----:B------:R0:W3:Y:S04]  /*f9d0*/  LDG.E.U16 R26, [R26.64] ;  /* 0x000000061a1a7981 */ /* 0x0000e8000c1e1500 */
[----:B-----5:R-:W5:Y:S04]  /*f9e0*/  LDG.E.U16 R16, [R16.64] ;  /* 0x0000000610107981 */ /* 0x020f68000c1e1500 */
[----:B------:R1:W3:Y:S04]  /*f9f0*/  LDG.E.U16 R18, [R18.64] ;  /* 0x0000000612127981 */ /* 0x0002e8000c1e1500 */
[----:B-1----:R-:W3:Y:S04]  /*fa00*/  LDG.E.U16 R19, [R8.64] ;  /* 0x0000000608137981 */ /* 0x002ee8000c1e1500 */
[----:B--2---:R1:W-:Y:S04]  /*fa10*/  STL [R1+0x64], R0 ;  /* 0x0000640001007387 */ /* 0x0043e80000100800 */
[----:B-1----:R1:W2:Y:S04]  /*fa20*/  LDG.E.U16 R0, [R10.64] ;  /* 0x000000060a007981 */ /* 0x0022a8000c1e1500 */
        /* <DEDUP_REMOVED lines=17> */
[----:B-1----:R1:W3:Y:S04]  /*fb40*/  LDG.E.U16 R0, [R28.64] ;  /* 0x000000061c007981 */ /* 0x0022e8000c1e1500 */
[----:B---3--:R-:W3:Y:S04]  /*fb50*/  LDG.E.U16 R10, [R10.64] ;  /* 0x000000060a0a7981 */ /* 0x008ee8000c1e1500 */
[----:B-1----:R-:W0:Y:S04]  /*fb60*/  LDL.LU.64 R28, [R1+0x680] ;  /* 0x00068000011c7983 */ /* 0x002e280000300a00 */
[----:B------:R-:W-:Y:S04]  /*fb70*/  STL [R1+0x243c], R19 ;  /* 0x00243c1301007387 */ /* 0x000fe80000100800 */
[----:B------:R-:W-:Y:S04]  /*fb80*/  STL [R1+0x2440], R20 ;  /* 0x0024401401007387 */ /* 0x000fe80000100800 */
[----:B------:R-:W-:Y:S04]  /*fb90*/  STL [R1+0x2444], R21 ;  /* 0x0024441501007387 */ /* 0x000fe80000100800 */
[----:B------:R-:W-:Y:S04]  /*fba0*/  STL [R1+0x2448], R22 ;  /* 0x0024481601007387 */ /* 0x000fe80000100800 */
[----:B------:R-:W-:Y:S04]  /*fbb0*/  STL [R1+0x244c], R23 ;  /* 0x00244c1701007387 */ /* 0x000fe80000100800 */
[----:B------:R-:W-:Y:S04]  /*fbc0*/  STL [R1+0x2450], R24 ;  /* 0x0024501801007387 */ /* 0x000fe80000100800 */
[----:B----4-:R1:W-:Y:S04]  /*fbd0*/  STL [R1+0x2454], R25 ;  /* 0x0024541901007387 */ /* 0x0103e80000100800 */
[----:B-1----:R-:W4:Y:S04]  /*fbe0*/  LDL.LU R25, [R1+0x490] ;  /* 0x0004900001197983 */ /* 0x002f280000300800 */
[----:B------:R-:W4:Y:S04]  /*fbf0*/  LDL.LU R24, [R1+0x480] ;  /* 0x0004800001187983 */ /* 0x000f280000300800 */
[----:B0-----:R-:W2:Y:S04]  /*fc00*/  LDG.E.U16 R27, [R28.64] ;  /* 0x000000061c1b7981 */ /* 0x001ea8000c1e1500 */
[----:B----4-:R0:W-:Y:S04]  /*fc10*/  STL.64 [R1+0x24f8], R24 ;  /* 0x0024f81801007387 */ /* 0x0101e80000100a00 */
[----:B0-----:R-:W4:Y:S04]  /*fc20*/  LDL.LU.64 R24, [R1+0x688] ;  /* 0x0006880001187983 */ /* 0x001f280000300a00 */
[----:B------:R-:W4:Y:S04]  /*fc30*/  LDL.LU R23, [R1+0x470] ;  /* 0x0004700001177983 */ /* 0x000f280000300800 */
[----:B------:R-:W4:Y:S04]  /*fc40*/  LDL.LU R22, [R1+0x460] ;  /* 0x0004600001167983 */ /* 0x000f280000300800 */
[----:B------:R-:W4:Y:S04]  /*fc50*/  LDL.LU R21, [R1+0x450] ;  /* 0x0004500001157983 */ /* 0x000f280000300800 */
[----:B------:R-:W4:Y:S04]  /*fc60*/  LDL.LU R20, [R1+0x440] ;  /* 0x0004400001147983 */ /* 0x000f280000300800 */
[----:B------:R-:W4:Y:S04]  /*fc70*/  LDL.LU R19, [R1+0x430] ;  /* 0x0004300001137983 */ /* 0x000f280000300800 */
[----:B------:R0:W-:Y:S04]  /*fc80*/  STL [R1+0x2c], R18 ;  /* 0x00002c1201007387 */ /* 0x0001e80000100800 */
[----:B0-----:R-:W4:Y:S04]  /*fc90*/  LDL.LU R18, [R1+0x420] ;  /* 0x0004200001127983 */ /* 0x001f280000300800 */
[----:B-----5:R0:W-:Y:S04]  /*fca0*/  STL [R1+0x24], R16 ;  /* 0x0000241001007387 */ /* 0x0201e80000100800 */
[----:B------:R-:W5:Y:S04]  /*fcb0*/  LDL.LU R17, [R1+0x410] ;  /* 0x0004100001117983 */ /* 0x000f680000300800 */
[----:B------:R1:W-:Y:S04]  /*fcc0*/  STL [R1+0x1c], R14 ;  /* 0x00001c0e01007387 */ /* 0x0003e80000100800 */
[----:B0-----:R-:W5:Y:S04]  /*fcd0*/  LDL.LU R16, [R1+0x3f8] ;  /* 0x0003f80001107983 */ /* 0x001f680000300800 */
[----:B------:R0:W-:Y:S04]  /*fce0*/  STL [R1+0x14], R12 ;  /* 0x0000140c01007387 */ /* 0x0001e80000100800 */
[----:B------:R-:W5:Y:S04]  /*fcf0*/  LDL.LU R15, [R1+0x3e0] ;  /* 0x0003e000010f7983 */ /* 0x000f680000300800 */
[----:B---3--:R3:W-:Y:S04]  /*fd00*/  STL [R1+0xc], R10 ;  /* 0x00000c0a01007387 */ /* 0x0087e80000100800 */
[----:B------:R-:W5:Y:S04]  /*fd10*/  LDL.LU R3, [R1+0x3c8] ;  /* 0x0003c80001037983 */ /* 0x000f680000300800 */
[----:B------:R0:W-:Y:S04]  /*fd20*/  STL [R1+0x4], R0 ;  /* 0x0000040001007387 */ /* 0x0001e80000100800 */
[----:B------:R-:W-:Y:S04]  /*fd30*/  STL [R1+0x2458], R26 ;  /* 0x0024581a01007387 */ /* 0x000fe80000100800 */
[----:B-1----:R-:W5:Y:S04]  /*fd40*/  LDL.LU R14, [R1+0x3b0] ;  /* 0x0003b000010e7983 */ /* 0x002f680000300800 */
[----:B------:R-:W5:Y:S04]  /*fd50*/  LDL.LU R13, [R1+0x398] ;  /* 0x00039800010d7983 */ /* 0x000f680000300800 */
[----:B0-----:R-:W5:Y:S04]  /*fd60*/  LDL.LU R12, [R1+0x380] ;  /* 0x00038000010c7983 */ /* 0x001f680000300800 */
[----:B------:R-:W5:Y:S04]  /*fd70*/  LDL.LU R11, [R1+0x368] ;  /* 0x00036800010b7983 */ /* 0x000f680000300800 */
[----:B---3--:R-:W3:Y:S04]  /*fd80*/  LDL.LU R10, [R1+0x350] ;  /* 0x00035000010a7983 */ /* 0x008ee80000300800 */
[----:B------:R-:W3:Y:S04]  /*fd90*/  LDL.LU R0, [R1+0x338] ;  /* 0x0003380001007983 */ /* 0x000ee80000300800 */
[----:B------:R-:W3:Y:S04]  /*fda0*/  LDL.LU R9, [R1+0x324] ;  /* 0x0003240001097983 */ /* 0x000ee80000300800 */
[----:B------:R-:W3:Y:S04]  /*fdb0*/  LDL.LU R4, [R1+0x318] ;  /* 0x0003180001047983 */ /* 0x000ee80000300800 */
[----:B------:R-:W3:Y:S04]  /*fdc0*/  LDL.LU R6, [R1+0x30c] ;  /* 0x00030c0001067983 */ /* 0x000ee80000300800 */
[----:B--2---:R0:W-:Y:S04]  /*fdd0*/  STL [R1+0x245c], R27 ;  /* 0x00245c1b01007387 */ /* 0x0041e80000100800 */
[----:B0-----:R-:W2:Y:S04]  /*fde0*/  LDL.LU.64 R26, [R1+0x690] ;  /* 0x00069000011a7983 */ /* 0x001ea80000300a00 */
[----:B------:R-:W0:Y:S02]  /*fdf0*/  S2R R29, SR_TID.X ;  /* 0x00000000001d7919 */ /* 0x000e240000002100 */
[----:B0-----:R-:W-:-:S05]  /*fe00*/  LOP3.LUT R29, R29, 0xff, RZ, 0xc0, !PT ;  /* 0x000000ff1d1d7812 */ /* 0x001fca00078ec0ff */
[----:B------:R-:W-:Y:S01]  /*fe10*/  IMAD.SHL.U32 R29, R29, 0x2, RZ ;  /* 0x000000021d1d7824 */ /* 0x000fe200078e00ff */
[----:B----4-:R0:W4:Y:S04]  /*fe20*/  LDG.E.U16 R28, [R24.64] ;  /* 0x00000006181c7981 */ /* 0x010128000c1e1500 */
[----:B0-----:R-:W3:Y:S01]  /*fe30*/  LDL.LU.64 R24, [R1+0x24f8] ;  /* 0x0024f80001187983 */ /* 0x001ee20000300a00 */
[----:B------:R-:W-:-:S03]  /*fe40*/  LOP3.LUT R5, R29, 0x30, RZ, 0x3c, !PT ;  /* 0x000000301d057812 */ /* 0x000fc600078e3cff */
[----:B------:R-:W4:Y:S04]  /*fe50*/  LDL.LU R8, [R1+0x300] ;  /* 0x0003000001087983 */ /* 0x000f280000300800 */
[----:B------:R-:W4:Y:S04]  /*fe60*/  LDL.LU R2, [R1+0x2f4] ;  /* 0x0002f40001027983 */ /* 0x000f280000300800 */
[----:B------:R-:W4:Y:S04]  /*fe70*/  LDL.LU R7, [R1+0x2e8] ;  /* 0x0002e80001077983 */ /* 0x000f280000300800 */
[----:B--2---:R-:W2:Y:S04]  /*fe80*/  LDG.E.U16 R29, [R26.64] ;  /* 0x000000061a1d7981 */ /* 0x004ea8000c1e1500 */
[----:B---3--:R-:W-:Y:S04]  /*fe90*/  STS.U16 [R5+0x8600], R25 ;  /* 0x0086001905007388 */ /* 0x008fe80000000400 */
[----:B------:R-:W-:Y:S04]  /*fea0*/  STS.U16 [R5+0x9600], R24 ;  /* 0x0096001805007388 */ /* 0x000fe80000000400 */
[----:B------:R-:W-:Y:S04]  /*feb0*/  STS.U16 [R5+0xa600], R23 ;  /* 0x00a6001705007388 */ /* 0x000fe80000000400 */
[----:B------:R-:W-:Y:S04]  /*fec0*/  STS.U16 [R5+0xb600], R22 ;  /* 0x00b6001605007388 */ /* 0x000fe80000000400 */
[----:B------:R-:W-:Y:S04]  /*fed0*/  STS.U16 [R5+0xc600], R21 ;  /* 0x00c6001505007388 */ /* 0x000fe80000000400 */
[----:B------:R-:W-:Y:S04]  /*fee0*/  STS.U16 [R5+0xd600], R20 ;  /* 0x00d6001405007388 */ /* 0x000fe80000000400 */
[----:B------:R-:W-:Y:S04]  /*fef0*/  STS.U16 [R5+0xe600], R19 ;  /* 0x00e6001305007388 */ /* 0x000fe80000000400 */
[----:B------:R-:W-:Y:S04]  /*ff00*/  STS.U16 [R5+0xf600], R18 ;  /* 0x00f6001205007388 */ /* 0x000fe80000000400 */
[----:B-----5:R-:W-:Y:S04]  /*ff10*/  STS.U16 [R5+0x10600], R17 ;  /* 0x0106001105007388 */ /* 0x020fe80000000400 */
[----:B------:R-:W-:Y:S04]  /*ff20*/  STS.U16 [R5+0x11600], R16 ;  /* 0x0116001005007388 */ /* 0x000fe80000000400 */
[----:B------:R-:W-:Y:S04]  /*ff30*/  STS.U16 [R5+0x12600], R15 ;  /* 0x0126000f05007388 */ /* 0x000fe80000000400 */
[----:B------:R0:W-:Y:S04]  /*ff40*/  STS.U16 [R5+0x13600], R3 ;  /* 0x0136000305007388 */ /* 0x0001e80000000400 */
[----:B------:R-:W-:Y:S04]  /*ff50*/  STS.U16 [R5+0x14600], R14 ;  /* 0x0146000e05007388 */ /* 0x000fe80000000400 */
[----:B------:R-:W-:Y:S04]  /*ff60*/  STS.U16 [R5+0x15600], R13 ;  /* 0x0156000d05007388 */ /* 0x000fe80000000400 */
[----:B------:R-:W-:Y:S04]  /*ff70*/  STS.U16 [R5+0x16600], R12 ;  /* 0x0166000c05007388 */ /* 0x000fe80000000400 */
[----:B----4-:R-:W-:Y:S04]  /*ff80*/  STL [R1+0x2460], R28 ;  /* 0x0024601c01007387 */ /* 0x010fe80000100800 */
[----:B------:R-:W-:Y:S04]  /*ff90*/  STS.U16 [R5+0x17600], R11 ;  /* 0x0176000b05007388 */ /* 0x000fe80000000400 */
[----:B------:R-:W-:Y:S04]  /*ffa0*/  STS.U16 [R5+0x18600], R10 ;  /* 0x0186000a05007388 */ /* 0x000fe80000000400 */
[----:B------:R1:W-:Y:S04]  /*ffb0*/  STS.U16 [R5+0x19600], R0 ;  /* 0x0196000005007388 */ /* 0x0003e80000000400 */
[----:B--2---:R-:W-:Y:S04]  /*ffc0*/  STL [R1+0x2464], R29 ;  /* 0x0024641d01007387 */ /* 0x004fe80000100800 */
[----:B0-----:R-:W2:Y:S04]  /*ffd0*/  LDL.LU R3, [R1+0x2dc] ;  /* 0x0002dc0001037983 */ /* 0x001ea80000300800 */
[----:B-1----:R-:W3:Y:S04]  /*ffe0*/  LDL.LU R0, [R1+0x2c8] ;  /* 0x0002c80001007983 */ /* 0x002ee80000300800 */
[----:B------:R-:W-:Y:S04]  /*fff0*/  STS.U16 [R5+0x1a600], R9 ;  /* 0x01a6000905007388 */ /* 0x000fe80000000400 */
[----:B------:R0:W-:Y:S04]  /*10000*/  STS.U16 [R5+0x1b600], R4 ;  /* 0x01b6000405007388 */ /* 0x0001e80000000400 */
[----:B------:R1:W-:Y:S04]  /*10010*/  STS.U16 [R5+0x1c600], R6 ;  /* 0x01c6000605007388 */ /* 0x0003e80000000400 */
[----:B0-----:R-:W4:Y:S04]  /*10020*/  LDL.LU R4, [R1+0x2c0] ;  /* 0x0002c00001047983 */ /* 0x001f280000300800 */
[----:B-1----:R-:W5:Y:S04]  /*10030*/  LDL.LU R6, [R1+0x2bc] ;  /* 0x0002bc0001067983 */ /* 0x002f680000300800 */
[----:B------:R-:W5:Y:S04]  /*10040*/  LDL.LU R28, [R1+0x2b8] ;  /* 0x0002b800011c7983 */ /* 0x000f680000300800 */
        /* <DEDUP_REMOVED lines=10> */
[----:B------:R-:W-:Y:S04]  /*100f0*/  STS.U16 [R5+0x1d600], R8 ;  /* 0x01d6000805007388 */ /* 0x000fe80000000400 */
[----:B------:R-:W5:Y:S04]  /*10100*/  LDL.LU R17, [R1+0x28c] ;  /* 0x00028c0001117983 */ /* 0x000f680000300800 */
[----:B------:R-:W-:Y:S04]  /*10110*/  STS.U16 [R5+0x1e600], R2 ;  /* 0x01e6000205007388 */ /* 0x000fe80000000400 */
[----:B------:R-:W5:Y:S04]  /*10120*/  LDL.LU R16, [R1+0x288] ;  /* 0x0002880001107983 */ /* 0x000f680000300800 */
[----:B------:R0:W-:Y:S04]  /*10130*/  STS.U16 [R5+0x1f600], R7 ;  /* 0x01f6000705007388 */ /* 0x0001e80000000400 */
[----:B------:R-:W5:Y:S04]  /*10140*/  LDL.LU R15, [R1+0x284] ;  /* 0x00028400010f7983 */ /* 0x000f680000300800 */
[----:B0-----:R-:W5:Y:S04]  /*10150*/  LDL.LU R7, [R1+0x280] ;  /* 0x0002800001077983 */ /* 0x001f680000300800 */
        /* <DEDUP_REMOVED lines=8> */
[----:B--2---:R-:W-:Y:S04]  /*101e0*/  STS.U16 [R5+0x20600], R3 ;  /* 0x0206000305007388 */ /* 0x004fe80000000400 */
[----:B---3--:R0:W-:Y:S04]  /*101f0*/  STS.U16 [R5+0x21600], R0 ;  /* 0x0216000005007388 */ /* 0x0081e80000000400 */
[----:B0-----:R-:W2:Y:S04]  /*10200*/  LDL.LU R0, [R1+0x244] ;  /* 0x0002440001007983 */ /* 0x001ea80000300800 */
[----:B------:R-:W3:Y:S04]  /*10210*/  LDL.LU R3, [R1+0x240] ;  /* 0x0002400001037983 */ /* 0x000ee80000300800 */
[----:B----4-:R0:W-:Y:S04]  /*10220*/  STS.U16 [R5+0x22600], R4 ;  /* 0x0226000405007388 */ /* 0x0101e80000000400 */
[----:B-----5:R1:W-:Y:S04]  /*10230*/  STS.U16 [R5+0x23600], R6 ;  /* 0x0236000605007388 */ /* 0x0203e80000000400 */
        /* <DEDUP_REMOVED lines=11> */
[----:B0-----:R-:W4:Y:S04]  /*102f0*/  LDL.LU R4, [R1+0x21c] ;  /* 0x00021c0001047983 */ /* 0x001f280000300800 */
[----:B------:R-:W-:Y:S04]  /*10300*/  STS.U16 [R5+0x2f600], R17 ;  /* 0x02f6001105007388 */ /* 0x000fe80000000400 */
[----:B-1----:R-:W5:Y:S04]  /*10310*/  LDL.LU R6, [R1+0x218] ;  /* 0x0002180001067983 */ /* 0x002f680000300800 */
[----:B------:R-:W-:Y:S04]  /*10320*/  STS.U16 [R5+0x30600], R16 ;  /* 0x0306001005007388 */ /* 0x000fe80000000400 */
[----:B------:R-:W-:Y:S04]  /*10330*/  STS.U16 [R5+0x31600], R15 ;  /* 0x0316000f05007388 */ /* 0x000fe80000000400 */
[----:B------:R0:W-:Y:S04]  /*10340*/  STS.U16 [R5+0x32600], R7 ;  /* 0x0326000705007388 */ /* 0x0001e80000000400 */
[----:B0-----:R-:W0:Y:S04]  /*10350*/  S2R R7, SR_TID.X ;  /* 0x0000000000077919 */ /* 0x001e280000002100 */
[----:B------:R-:W-:Y:S04]  /*10360*/  STS.U16 [R5+0x33600], R14 ;  /* 0x0336000e05007388 */ /* 0x000fe80000000400 */
[----:B------:R1:W-:Y:S04]  /*10370*/  STS.U16 [R5+0x34600], R13 ;  /* 0x0346000d05007388 */ /* 0x0003e80000000400 */
[----:B------:R-:W-:Y:S04]  /*10380*/  STS.U16 [R5+0x35600], R12 ;  /* 0x0356000c05007388 */ /* 0x000fe80000000400 */
[----:B------:R-:W-:Y:S04]  /*10390*/  STS.U16 [R5+0x36600], R11 ;  /* 0x0366000b05007388 */ /* 0x000fe80000000400 */
[----:B------:R-:W-:Y:S01]  /*103a0*/  STS.U16 [R5+0x37600], R10 ;  /* 0x0376000a05007388 */ /* 0x000fe20000000400 */
[----:B0-----:R-:W-:-:S03]  /*103b0*/  LOP3.LUT R7, R7, 0xff, RZ, 0xc0, !PT ;  /* 0x000000ff07077812 */ /* 0x001fc600078ec0ff */
[----:B------:R-:W-:Y:S01]  /*103c0*/  STS.U16 [R5+0x38600], R9 ;  /* 0x0386000905007388 */ /* 0x000fe20000000400 */
[----:B-1----:R-:W-:-:S03]  /*103d0*/  SHF.L.U32 R13, R7, 0x1, RZ ;  /* 0x00000001070d7819 */ /* 0x002fc600000006ff */
[----:B------:R-:W-:Y:S04]  /*103e0*/  STS.U16 [R5+0x39600], R8 ;  /* 0x0396000805007388 */ /* 0x000fe80000000400 */
[----:B------:R-:W-:Y:S04]  /*103f0*/  STS.U16 [R5+0x3a600], R2 ;  /* 0x03a6000205007388 */ /* 0x000fe80000000400 */
[----:B------:R-:W-:Y:S04]  /*10400*/  STL [R1+0x24e0], R13 ;  /* 0x0024e00d01007387 */ /* 0x000fe80000100800 */
[----:B--2---:R0:W-:Y:S02]  /*10410*/  STS.U16 [R5+0x3b600], R0 ;  /* 0x03b6000005007388 */ /* 0x0041e40000000400 */
[----:B0-----:R-:W-:-:S02]  /*10420*/  LOP3.LUT R0, R13, 0x40, RZ, 0x3c, !PT ;  /* 0x000000400d007812 */ /* 0x001fc400078e3cff */
[----:B------:R-:W2:Y:S04]  /*10430*/  LDL.LU R13, [R1+0x840] ;  /* 0x00084000010d7983 */ /* 0x000ea80000300800 */
[----:B--2---:R0:W-:Y:S04]  /*10440*/  STL [R1+0x24ec], R13 ;  /* 0x0024ec0d01007387 */ /* 0x0041e80000100800 */
[----:B0-----:R-:W2:Y:S04]  /*10450*/  LDL.LU R13, [R1+0x498] ;  /* 0x00049800010d7983 */ /* 0x001ea80000300800 */
[----:B--2---:R0:W-:Y:S04]  /*10460*/  STL [R1+0x24f0], R13 ;  /* 0x0024f00d01007387 */ /* 0x0041e80000100800 */
[----:B0-----:R-:W2:Y:S04]  /*10470*/  LDL.LU R13, [R1+0x204] ;  /* 0x00020400010d7983 */ /* 0x001ea80000300800 */
[----:B------:R-:W2:Y:S04]  /*10480*/  LDL.LU R29, [R1+0x884] ;  /* 0x00088400011d7983 */ /* 0x000ea80000300800 */
[----:B---3--:R-:W-:Y:S04]  /*10490*/  STS.U16 [R5+0x3c600], R3 ;  /* 0x03c6000305007388 */ /* 0x008fe80000000400 */
[----:B----4-:R-:W-:Y:S04]  /*104a0*/  STS.U16 [R5+0x3d600], R4 ;  /* 0x03d6000405007388 */ /* 0x010fe80000000400 */
[----:B-----5:R0:W-:Y:S01]  /*104b0*/  STS.U16 [R5+0x3e600], R6 ;  /* 0x03e6000605007388 */ /* 0x0201e20000000400 */
[----:B------:R-:W-:-:S03]  /*104c0*/  IMAD.SHL.U32 R7, R7, 0x2, RZ ;  /* 0x0000000207077824 */ /* 0x000fc600078e00ff */
[----:B--2---:R1:W-:Y:S04]  /*104d0*/  STL [R1+0x24f4], R29 ;  /* 0x0024f41d01007387 */ /* 0x0043e80000100800 */
[----:B------:R-:W2:Y:S04]  /*104e0*/  LDL.LU R28, [R1+0x7f4] ;  /* 0x0007f400011c7983 */ /* 0x000ea80000300800 */
[----:B------:R-:W3:Y:S04]  /*104f0*/  LDL.LU R27, [R1+0x8a8] ;  /* 0x0008a800011b7983 */ /* 0x000ee80000300800 */
[----:B------:R-:W4:Y:S04]  /*10500*/  LDL.LU R26, [R1+0x868] ;  /* 0x00086800011a7983 */ /* 0x000f280000300800 */
[----:B0-----:R-:W5:Y:S04]  /*10510*/  LDL.LU R6, [R1+0x824] ;  /* 0x0008240001067983 */ /* 0x001f680000300800 */
[----:B------:R-:W2:Y:S04]  /*10520*/  LDL.LU R25, [R1+0x7d4] ;  /* 0x0007d40001197983 */ /* 0x000ea80000300800 */
        /* <DEDUP_REMOVED lines=11> */
[----:B------:R-:W2:Y:S01]  /*105e0*/  LDL.LU R12, [R1+0x88c] ;  /* 0x00088c00010c7983 */ /* 0x000ea20000300800 */
[----:B-1----:R-:W-:-:S03]  /*105f0*/  LOP3.LUT R29, R7, 0x30, RZ, 0x3c, !PT ;  /* 0x00000030071d7812 */ /* 0x002fc600078e3cff */
        /* <DEDUP_REMOVED lines=9> */
[----:B------:R0:W-:Y:S04]  /*10690*/  STS.U16 [R29+0x3f600], R13 ;  /* 0x03f6000d1d007388 */ /* 0x0001e80000000400 */
[----:B0-----:R-:W2:Y:S04]  /*106a0*/  LDL.LU R29, [R1+0x24f4] ;  /* 0x0024f400011d7983 */ /* 0x001ea80000300800 */
[----:B------:R-:W2:Y:S04]  /*106b0*/  LDL.LU R13, [R1+0x24f0] ;  /* 0x0024f000010d7983 */ /* 0x000ea80000300800 */
[----:B--2---:R0:W-:Y:S04]  /*106c0*/  STS.U16 [R0+0x800], R13 ;  /* 0x0008000d00007388 */ /* 0x0041e80000000400 */
[----:B0-----:R-:W2:Y:S04]  /*106d0*/  LDL.LU R13, [R1+0x24ec] ;  /* 0x0024ec00010d7983 */ /* 0x001ea80000300800 */
[----:B--2---:R-:W-:Y:S04]  /*106e0*/  STS.U16 [R0+0x1800], R13 ;  /* 0x0018000d00007388 */ /* 0x004fe80000000400 */
[----:B------:R-:W-:Y:S04]  /*106f0*/  STS.U16 [R0+0x2800], R29 ;  /* 0x0028001d00007388 */ /* 0x000fe80000000400 */
[----:B------:R-:W-:Y:S04]  /*10700*/  STS.U16 [R0+0x3800], R28 ;  /* 0x0038001c00007388 */ /* 0x000fe80000000400 */
[----:B---3--:R-:W-:Y:S04]  /*10710*/  STS.U16 [R0+0x4800], R27 ;  /* 0x0048001b00007388 */ /* 0x008fe80000000400 */
[----:B----4-:R-:W-:Y:S04]  /*10720*/  STS.U16 [R0+0x5800], R26 ;  /* 0x0058001a00007388 */ /* 0x010fe80000000400 */
[----:B-----5:R0:W-:Y:S04]  /*10730*/  STS.U16 [R0+0x6800], R6 ;  /* 0x0068000600007388 */ /* 0x0201e80000000400 */
[----:B0-----:R-:W2:Y:S04]  /*10740*/  LDL.LU R6, [R1+0x7e0] ;  /* 0x0007e00001067983 */ /* 0x001ea80000300800 */
[----:B------:R-:W3:Y:S04]  /*10750*/  LDL.LU R13, [R1+0x2d8] ;  /* 0x0002d800010d7983 */ /* 0x000ee80000300800 */
[----:B---3--:R0:W-:Y:S04]  /*10760*/  STL [R1+0x24e4], R13 ;  /* 0x0024e40d01007387 */ /* 0x0081e80000100800 */
[----:B0-----:R-:W3:Y:S04]  /*10770*/  LDL.LU R13, [R1+0x7b0] ;  /* 0x0007b000010d7983 */ /* 0x001ee80000300800 */
        /* <DEDUP_REMOVED lines=23> */
[----:B------:R-:W4:Y:S04]  /*108f0*/  LDL.LU R29, [R1+0x2c4] ;  /* 0x0002c400011d7983 */ /* 0x000f280000300800 */
[----:B------:R0:W-:Y:S04]  /*10900*/  STS.U16 [R0+0x1c800], R7 ;  /* 0x01c8000700007388 */ /* 0x0001e80000000400 */
[----:B------:R-:W5:Y:S04]  /*10910*/  LDL.LU R28, [R1+0x1d4] ;  /* 0x0001d400011c7983 */ /* 0x000f680000300800 */
[----:B0-----:R-:W4:Y:S04]  /*10920*/  LDL.LU R7, [R1+0x1d0] ;  /* 0x0001d00001077983 */ /* 0x001f280000300800 */
        /* <DEDUP_REMOVED lines=22> */
[----:B--2---:R0:W-:Y:S04]  /*10a90*/  STS.U16 [R0+0x1d800], R6 ;  /* 0x01d8000600007388 */ /* 0x0041e80000000400 */
[----:B------:R-:W2:Y:S04]  /*10aa0*/  LDL.LU R5, [R1+0x12c] ;  /* 0x00012c0001057983 */ /* 0x000ea80000300800 */
[----:B0-----:R-:W2:Y:S04]  /*10ab0*/  LDL.LU R6, [R1+0x128] ;  /* 0x0001280001067983 */ /* 0x001ea80000300800 */
[----:B---3--:R0:W-:Y:S04]  /*10ac0*/  STS.U16 [R0+0x1e800], R13 ;  /* 0x01e8000d00007388 */ /* 0x0081e80000000400 */
[----:B0-----:R-:W3:Y:S04]  /*10ad0*/  LDL.LU R13, [R1+0x24e8] ;  /* 0x0024e800010d7983 */ /* 0x001ee80000300800 */
[----:B---3--:R0:W-:Y:S04]  /*10ae0*/  STS.U16 [R0+0x1f800], R13 ;  /* 0x01f8000d00007388 */ /* 0x0081e80000000400 */
[----:B0-----:R-:W3:Y:S04]  /*10af0*/  LDL.LU R13, [R1+0x24e4] ;  /* 0x0024e400010d7983 */ /* 0x001ee80000300800 */
[----:B---3--:R0:W-:Y:S01]  /*10b00*/  STS.U16 [R0+0x20800], R13 ;  /* 0x0208000d00007388 */ /* 0x0081e20000000400 */
[----:B----4-:R-:W-:Y:S02]  /*10b10*/  STS.U16 [R0+0x21800], R29 ;  /* 0x0218001d00007388 */ /* 0x010fe40000000400 */
[----:B-----5:R-:W-:Y:S02]  /*10b20*/  STS.U16 [R0+0x22800], R28 ;  /* 0x0228001c00007388 */ /* 0x020fe40000000400 */
[----:B------:R1:W-:Y:S01]  /*10b30*/  STS.U16 [R0+0x23800], R7 ;  /* 0x0238000700007388 */ /* 0x0003e20000000400 */
[----:B0-----:R-:W3:Y:S01]  /*10b40*/  LDL.LU R13, [R1+0x24e0] ;  /* 0x0024e000010d7983 */ /* 0x001ee20000300800 */
[----:B-1----:R-:W4:Y:S02]  /*10b50*/  LDL.LU R7, [R1+0x124] ;  /* 0x0001240001077983 */ /* 0x002f240000300800 */
[----:B------:R-:W5:Y:S02]  /*10b60*/  LDL.LU R29, [R1+0x110] ;  /* 0x00011000011d7983 */ /* 0x000f640000300800 */
[----:B-----5:R0:W-:Y:S04]  /*10b70*/  STL [R1+0x24d8], R29 ;  /* 0x0024d81d01007387 */ /* 0x0201e80000100800 */
[----:B0-----:R-:W5:Y:S04]  /*10b80*/  LDL.LU R29, [R1+0x114] ;  /* 0x00011400011d7983 */ /* 0x001f680000300800 */
[----:B-----5:R0:W-:Y:S04]  /*10b90*/  STL [R1+0x24dc], R29 ;  /* 0x0024dc1d01007387 */ /* 0x0201e80000100800 */
[----:B0-----:R-:W5:Y:S01]  /*10ba0*/  LDL.LU R29, [R1+0x120] ;  /* 0x00012000011d7983 */ /* 0x001f620000300800 */
[----:B------:R-:W3:Y:S03]  /*10bb0*/  LDL.LU R28, [R1+0x888] ;  /* 0x00088800011c7983 */ /* 0x000ee60000300800 */
[----:B------:R0:W-:Y:S01]  /*10bc0*/  STS.U16 [R0+0x24800], R27 ;  /* 0x0248001b00007388 */ /* 0x0001e20000000400 */
[----:B------:R1:W-:Y:S02]  /*10bd0*/  STS.U16 [R0+0x25800], R26 ;  /* 0x0258001a00007388 */ /* 0x0003e40000000400 */
[----:B------:R0:W-:Y:S02]  /*10be0*/  STS.U16 [R0+0x26800], R25 ;  /* 0x0268001900007388 */ /* 0x0001e40000000400 */
[----:B------:R0:W-:Y:S01]  /*10bf0*/  STS.U16 [R0+0x27800], R24 ;  /* 0x0278001800007388 */ /* 0x0001e20000000400 */
        /* <DEDUP_REMOVED lines=16> */
[----:B------:R-:W-:Y:S01]  /*10d00*/  STS.U16 [R0+0x38800], R3 ;  /* 0x0388000300007388 */ /* 0x000fe20000000400 */
[----:B------:R-:W-:Y:S02]  /*10d10*/  STS.U16 [R0+0x39800], R4 ;  /* 0x0398000400007388 */ /* 0x000fe40000000400 */
[----:B--2---:R-:W-:Y:S02]  /*10d20*/  STS.U16 [R0+0x3a800], R5 ;  /* 0x03a8000500007388 */ /* 0x004fe40000000400 */
[----:B------:R-:W-:Y:S01]  /*10d30*/  STS.U16 [R0+0x3b800], R6 ;  /* 0x03b8000600007388 */ /* 0x000fe20000000400 */
[----:B----4-:R-:W-:Y:S04]  /*10d40*/  STS.U16 [R0+0x3c800], R7 ;  /* 0x03c8000700007388 */ /* 0x010fe80000000400 */
[----:B---3--:R2:W-:Y:S01]  /*10d50*/  STL [R1+0x24d4], R28 ;  /* 0x0024d41c01007387 */ /* 0x0085e20000100800 */
[----:B0-----:R-:W3:Y:S02]  /*10d60*/  LDL.LU R27, [R1+0x828] ;  /* 0x00082800011b7983 */ /* 0x001ee40000300800 */
[----:B-1----:R-:W4:Y:S02]  /*10d70*/  LDL.LU R26, [R1+0x87c] ;  /* 0x00087c00011a7983 */ /* 0x002f240000300800 */
[----:B------:R-:W3:Y:S01]  /*10d80*/  LDL.LU R25, [R1+0x7ec] ;  /* 0x0007ec0001197983 */ /* 0x000ee20000300800 */
[----:B------:R-:W3:Y:S01]  /*10d90*/  LDL.LU R24, [R1+0x8a4] ;  /* 0x0008a40001187983 */ /* 0x000ee20000300800 */
[----:B------:R-:W3:Y:S02]  /*10da0*/  LDL.LU R23, [R1+0x864] ;  /* 0x0008640001177983 */ /* 0x000ee40000300800 */
[----:B------:R-:W3:Y:S02]  /*10db0*/  LDL.LU R22, [R1+0x820] ;  /* 0x0008200001167983 */ /* 0x000ee40000300800 */
        /* <DEDUP_REMOVED lines=14> */
[C---:B--2---:R-:W-:Y:S01]  /*10ea0*/  LOP3.LUT R28, R13.reuse, 0x40, RZ, 0x3c, !PT ;  /* 0x000000400d1c7812 */ /* 0x044fe200078e3cff */
[----:B------:R-:W2:Y:S02]  /*10eb0*/  LDL.LU R3, [R1+0x788] ;  /* 0x0007880001037983 */ /* 0x000ea40000300800 */
[----:B------:R-:W2:Y:S01]  /*10ec0*/  LDL.LU R4, [R1+0x784] ;  /* 0x0007840001047983 */ /* 0x000ea20000300800 */
[----:B------:R-:W2:Y:S01]  /*10ed0*/  LDL.LU R0, [R1+0x780] ;  /* 0x0007800001007983 */ /* 0x000ea20000300800 */
[----:B------:R-:W2:Y:S02]  /*10ee0*/  LDL.LU R6, [R1+0x77c] ;  /* 0x00077c0001067983 */ /* 0x000ea40000300800 */
[----:B------:R-:W2:Y:S01]  /*10ef0*/  LDL.LU R7, [R1+0x778] ;  /* 0x0007780001077983 */ /* 0x000ea20000300800 */
[----:B-----5:R0:W-:Y:S04]  /*10f00*/  STS.U16 [R28+0x3d800], R29 ;  /* 0x03d8001d1c007388 */ /* 0x0201e80000000400 */
[----:B0-----:R-:W5:Y:S04]  /*10f10*/  LDL.LU R29, [R1+0x24dc] ;  /* 0x0024dc00011d7983 */ /* 0x001f680000300800 */
[----:B-----5:R0:W-:Y:S04]  /*10f20*/  STS.U16 [R28+0x3e800], R29 ;  /* 0x03e8001d1c007388 */ /* 0x0201e80000000400 */
[----:B0-----:R-:W5:Y:S01]  /*10f30*/  LDL.LU R29, [R1+0x24d8] ;  /* 0x0024d800011d7983 */ /* 0x001f620000300800 */
[----:B------:R-:W-:-:S03]  /*10f40*/  LOP3.LUT R5, R13, 0x50, RZ, 0x3c, !PT ;  /* 0x000000500d057812 */ /* 0x000fc600078e3cff */
[----:B-----5:R0:W-:Y:S04]  /*10f50*/  STS.U16 [R28+0x3f800], R29 ;  /* 0x03f8001d1c007388 */ /* 0x0201e80000000400 */
[----:B0-----:R-:W5:Y:S01]  /*10f60*/  LDL.LU R28, [R1+0x24d4] ;  /* 0x0024d400011c7983 */ /* 0x001f620000300800 */
[----:B------:R0:W-:Y:S03]  /*10f70*/  STL [R1+0x24c4], R13 ;  /* 0x0024c40d01007387 */ /* 0x0001e60000100800 */
[----:B0-----:R-:W2:Y:S04]  /*10f80*/  LDL.LU R13, [R1+0x764] ;  /* 0x00076400010d7983 */ /* 0x001ea80000300800 */
[----:B--2---:R0:W-:Y:S04]  /*10f90*/  STL [R1+0x24c8], R13 ;  /* 0x0024c80d01007387 */ /* 0x0041e80000100800 */
[----:B0-----:R-:W2:Y:S04]  /*10fa0*/  LDL.LU R13, [R1+0x768] ;  /* 0x00076800010d7983 */ /* 0x001ea80000300800 */
[----:B--2---:R0:W-:Y:S04]  /*10fb0*/  STL [R1+0x24cc], R13 ;  /* 0x0024cc0d01007387 */ /* 0x0041e80000100800 */
[----:B0-----:R-:W2:Y:S04]  /*10fc0*/  LDL.LU R13, [R1+0x76c] ;  /* 0x00076c00010d7983 */ /* 0x001ea80000300800 */
[----:B-----5:R-:W-:Y:S01]  /*10fd0*/  STS.U16 [R5+0xa00], R28 ;  /* 0x000a001c05007388 */ /* 0x020fe20000000400 */
[----:B---3--:R-:W-:Y:S02]  /*10fe0*/  STS.U16 [R5+0x1a00], R27 ;  /* 0x001a001b05007388 */ /* 0x008fe40000000400 */
[----:B----4-:R-:W-:Y:S02]  /*10ff0*/  STS.U16 [R5+0x2a00], R26 ;  /* 0x002a001a05007388 */ /* 0x010fe40000000400 */
[----:B------:R-:W-:Y:S01]  /*11000*/  STS.U16 [R5+0x3a00], R25 ;  /* 0x003a001905007388 */ /* 0x000fe20000000400 */
[----:B------:R-:W-:Y:S01]  /*11010*/  STS.U16 [R5+0x4a00], R24 ;  /* 0x004a001805007388 */ /* 0x000fe20000000400 */
[----:B------:R-:W-:Y:S02]  /*11020*/  STS.U16 [R5+0x5a00], R23 ;  /* 0x005a001705007388 */ /* 0x000fe40000000400 */
[----:B------:R-:W-:Y:S02]  /*11030*/  STS.U16 [R5+0x6a00], R22 ;  /* 0x006a001605007388 */ /* 0x000fe40000000400 */
        /* <DEDUP_REMOVED lines=15> */
[----:B------:R-:W-:Y:S01]  /*11130*/  STS.U16 [R5+0x16a00], R4 ;  /* 0x016a000405007388 */ /* 0x000fe20000000400 */
[----:B--2---:R0:W-:Y:S04]  /*11140*/  STL [R1+0x24d0], R13 ;  /* 0x0024d00d01007387 */ /* 0x0041e80000100800 */
[----:B0-----:R-:W2:Y:S01]  /*11150*/  LDL.LU R13, [R1+0x770] ;  /* 0x00077000010d7983 */ /* 0x001ea20000300800 */
[----:B------:R-:W3:Y:S02]  /*11160*/  LDL.LU R2, [R1+0x760] ;  /* 0x0007600001027983 */ /* 0x000ee40000300800 */
[----:B------:R-:W4:Y:S02]  /*11170*/  LDL.LU R3, [R1+0x75c] ;  /* 0x00075c0001037983 */ /* 0x000f240000300800 */
[----:B------:R0:W-:Y:S01]  /*11180*/  STS.U16 [R5+0x17a00], R0 ;  /* 0x017a000005007388 */ /* 0x0001e20000000400 */
[----:B------:R-:W5:Y:S04]  /*11190*/  LDL.LU R4, [R1+0x2d4] ;  /* 0x0002d40001047983 */ /* 0x000f680000300800 */
[----:B------:R1:W-:Y:S01]  /*111a0*/  STS.U16 [R5+0x18a00], R6 ;  /* 0x018a000605007388 */ /* 0x0003e20000000400 */
[----:B------:R1:W-:Y:S03]  /*111b0*/  STS.U16 [R5+0x19a00], R7 ;  /* 0x019a000705007388 */ /* 0x0003e60000000400 */
[----:B0-----:R-:W3:Y:S01]  /*111c0*/  LDL.LU R0, [R1+0x200] ;  /* 0x0002000001007983 */ /* 0x001ee20000300800 */
[----:B-1----:R-:W3:Y:S02]  /*111d0*/  LDL.LU R6, [R1+0x10c] ;  /* 0x00010c0001067983 */ /* 0x002ee40000300800 */
        /* <DEDUP_REMOVED lines=22> */
[----:B--2---:R0:W-:Y:S04]  /*11340*/  STS.U16 [R5+0x1aa00], R13 ;  /* 0x01aa000d05007388 */ /* 0x0041e80000000400 */
[----:B0-----:R-:W2:Y:S04]  /*11350*/  LDL.LU R13, [R1+0x24d0] ;  /* 0x0024d000010d7983 */ /* 0x001ea80000300800 */
[----:B--2---:R0:W-:Y:S04]  /*11360*/  STS.U16 [R5+0x1ba00], R13 ;  /* 0x01ba000d05007388 */ /* 0x0041e80000000400 */
[----:B0-----:R-:W2:Y:S04]  /*11370*/  LDL.LU R13, [R1+0x24cc] ;  /* 0x0024cc00010d7983 */ /* 0x001ea80000300800 */
[----:B--2---:R0:W-:Y:S04]  /*11380*/  STS.U16 [R5+0x1ca00], R13 ;  /* 0x01ca000d05007388 */ /* 0x0041e80000000400 */
[----:B0-----:R-:W2:Y:S04]  /*11390*/  LDL.LU R13, [R1+0x24c8] ;  /* 0x0024c800010d7983 */ /* 0x001ea80000300800 */
[----:B--2---:R0:W-:Y:S01]  /*113a0*/  STS.U16 [R5+0x1da00], R13 ;  /* 0x01da000d05007388 */ /* 0x0041e20000000400 */
[----:B---3--:R1:W-:Y:S02]  /*113b0*/  STS.U16 [R5+0x1ea00], R2 ;  /* 0x01ea000205007388 */ /* 0x0083e40000000400 */
[----:B----4-:R2:W-:Y:S02]  /*113c0*/  STS.U16 [R5+0x1fa00], R3 ;  /* 0x01fa000305007388 */ /* 0x0105e40000000400 */
[----:B-----5:R3:W-:Y:S01]  /*113d0*/  STS.U16 [R5+0x20a00], R4 ;  /* 0x020a000405007388 */ /* 0x0207e20000000400 */
[----:B------:R4:W-:Y:S01]  /*113e0*/  STS.U16 [R5+0x21a00], R0 ;  /* 0x021a000005007388 */ /* 0x0009e20000000400 */
[----:B------:R4:W-:Y:S03]  /*113f0*/  STS.U16 [R5+0x22a00], R6 ;  /* 0x022a000605007388 */ /* 0x0009e60000000400 */
[----:B0-----:R-:W5:Y:S01]  /*11400*/  LDL.LU R13, [R1+0x24c4] ;  /* 0x0024c400010d7983 */ /* 0x001f620000300800 */
[----:B-1----:R-:W5:Y:S02]  /*11410*/  LDL.LU R2, [R1+0x24c0] ;  /* 0x0024c00001027983 */ /* 0x002f640000300800 */
[----:B--2---:R-:W2:Y:S02]  /*11420*/  LDL.LU R3, [R1+0x24bc] ;  /* 0x0024bc0001037983 */ /* 0x004ea40000300800 */
[----:B---3--:R-:W3:Y:S01]  /*11430*/  LDL.LU R4, [R1+0x24b8] ;  /* 0x0024b80001047983 */ /* 0x008ee20000300800 */
[----:B----4-:R-:W4:Y:S01]  /*11440*/  LDL.LU R0, [R1+0x24b4] ;  /* 0x0024b40001007983 */ /* 0x010f220000300800 */
[----:B------:R-:W2:Y:S03]  /*11450*/  LDL.LU R6, [R1+0x24b0] ;  /* 0x0024b00001067983 */ /* 0x000ea60000300800 */
[----:B------:R0:W-:Y:S04]  /*11460*/  STS.U16 [R5+0x23a00], R7 ;  /* 0x023a000705007388 */ /* 0x0001e80000000400 */
[----:B0-----:R-:W2:Y:S01]  /*11470*/  LDL.LU R7, [R1+0x24ac] ;  /* 0x0024ac0001077983 */ /* 0x001ea20000300800 */
[----:B------:R0:W-:Y:S02]  /*11480*/  STS.U16 [R5+0x24a00], R29 ;  /* 0x024a001d05007388 */ /* 0x0001e40000000400 */
[----:B------:R1:W-:Y:S02]  /*11490*/  STS.U16 [R5+0x25a00], R28 ;  /* 0x025a001c05007388 */ /* 0x0003e40000000400 */
[----:B------:R1:W-:Y:S01]  /*114a0*/  STS.U16 [R5+0x26a00], R27 ;  /* 0x026a001b05007388 */ /* 0x0003e20000000400 */
[----:B------:R1:W-:Y:S01]  /*114b0*/  STS.U16 [R5+0x27a00], R26 ;  /* 0x027a001a05007388 */ /* 0x0003e20000000400 */
[----:B------:R1:W-:Y:S02]  /*114c0*/  STS.U16 [R5+0x28a00], R25 ;  /* 0x028a001905007388 */ /* 0x0003e40000000400 */
[----:B------:R1:W-:Y:S01]  /*114d0*/  STS.U16 [R5+0x29a00], R24 ;  /* 0x029a001805007388 */ /* 0x0003e20000000400 */
[----:B0-----:R-:W3:Y:S01]  /*114e0*/  LDL.LU R29, [R1+0x7f8] ;  /* 0x0007f800011d7983 */ /* 0x001ee20000300800 */
[----:B-1----:R-:W3:Y:S03]  /*114f0*/  LDL.LU R28, [R1+0x86c] ;  /* 0x00086c00011c7983 */ /* 0x002ee60000300800 */
[----:B------:R-:W3:Y:S01]  /*11500*/  LDL.LU R27, [R1+0x7d8] ;  /* 0x0007d800011b7983 */ /* 0x000ee20000300800 */
[----:B------:R-:W3:Y:S03]  /*11510*/  LDL.LU R26, [R1+0x89c] ;  /* 0x00089c00011a7983 */ /* 0x000ee60000300800 */
[----:B------:R-:W3:Y:S04]  /*11520*/  LDL.LU R25, [R1+0x858] ;  /* 0x0008580001197983 */ /* 0x000ee80000300800 */
[----:B------:R0:W-:Y:S01]  /*11530*/  STS.U16 [R5+0x2aa00], R23 ;  /* 0x02aa001705007388 */ /* 0x0001e20000000400 */
[----:B------:R-:W3:Y:S02]  /*11540*/  LDL.LU R24, [R1+0x818] ;  /* 0x0008180001187983 */ /* 0x000ee40000300800 */
[----:B------:R1:W-:Y:S02]  /*11550*/  STS.U16 [R5+0x2ba00], R22 ;  /* 0x02ba001605007388 */ /* 0x0003e40000000400 */
[----:B------:R1:W-:Y:S01]  /*11560*/  STS.U16 [R5+0x2ca00], R21 ;  /* 0x02ca001505007388 */ /* 0x0003e20000000400 */
[----:B------:R1:W-:Y:S01]  /*11570*/  STS.U16 [R5+0x2da00], R20 ;  /* 0x02da001405007388 */ /* 0x0003e20000000400 */
[----:B------:R1:W-:Y:S02]  /*11580*/  STS.U16 [R5+0x2ea00], R19 ;  /* 0x02ea001305007388 */ /* 0x0003e40000000400 */
[----:B------:R1:W-:Y:S01]  /*11590*/  STS.U16 [R5+0x2fa00], R18 ;  /* 0x02fa001205007388 */ /* 0x0003e20000000400 */
[----:B0-----:R-:W3:Y:S01]  /*115a0*/  LDL.LU R23, [R1+0x7c4] ;  /* 0x0007c40001177983 */ /* 0x001ee20000300800 */
[----:B-1----:R-:W3:Y:S03]  /*115b0*/  LDL.LU R22, [R1+0x8b0] ;  /* 0x0008b00001167983 */ /* 0x002ee60000300800 */
[----:B------:R-:W3:Y:S04]  /*115c0*/  LDL.LU R21, [R1+0x890] ;  /* 0x0008900001157983 */ /* 0x000ee80000300800 */
[----:B------:R-:W3:Y:S01]  /*115d0*/  LDL.LU R20, [R1+0x874] ;  /* 0x0008740001147983 */ /* 0x000ee20000300800 */
[----:B------:R-:W3:Y:S02]  /*115e0*/  LDL.LU R19, [R1+0x84c] ;  /* 0x00084c0001137983 */ /* 0x000ee40000300800 */
[----:B------:R0:W-:Y:S02]  /*115f0*/  STS.U16 [R5+0x30a00], R17 ;  /* 0x030a001105007388 */ /* 0x0001e40000000400 */
[----:B------:R-:W3:Y:S01]  /*11600*/  LDL.LU R18, [R1+0x830] ;  /* 0x0008300001127983 */ /* 0x000ee20000300800 */
[----:B------:R1:W-:Y:S01]  /*11610*/  STS.U16 [R5+0x31a00], R16 ;  /* 0x031a001005007388 */ /* 0x0003e20000000400 */
[----:B------:R1:W-:Y:S02]  /*11620*/  STS.U16 [R5+0x32a00], R15 ;  /* 0x032a000f05007388 */ /* 0x0003e40000000400 */
[----:B------:R1:W-:Y:S02]  /*11630*/  STS.U16 [R5+0x33a00], R14 ;  /* 0x033a000e05007388 */ /* 0x0003e40000000400 */
[----:B------:R1:W-:Y:S01]  /*11640*/  STS.U16 [R5+0x34a00], R12 ;  /* 0x034a000c05007388 */ /* 0x0003e20000000400 */
[----:B------:R1:W-:Y:S04]  /*11650*/  STS.U16 [R5+0x35a00], R11 ;  /* 0x035a000b05007388 */ /* 0x0003e80000000400 */
        /* <DEDUP_REMOVED lines=8> */
[----:B------:R1:W-:Y:S03]  /*116e0*/  STS.U16 [R5+0x38a00], R8 ;  /* 0x038a000805007388 */ /* 0x0003e60000000400 */
[----:B0-----:R-:W3:Y:S01]  /*116f0*/  LDL.LU R10, [R1+0x3c0] ;  /* 0x0003c000010a7983 */ /* 0x001ee20000300800 */
[----:B-1----:R-:W3:Y:S02]  /*11700*/  LDL.LU R9, [R1+0x3a8] ;  /* 0x0003a80001097983 */ /* 0x002ee40000300800 */
[----:B------:R-:W3:Y:S01]  /*11710*/  LDL.LU R8, [R1+0x390] ;  /* 0x0003900001087983 */ /* 0x000ee20000300800 */
[----:B--2---:R0:W-:Y:S01]  /*11720*/  STS.U16 [R5+0x39a00], R7 ;  /* 0x039a000705007388 */ /* 0x0041e20000000400 */
[----:B------:R1:W-:Y:S03]  /*11730*/  STS.U16 [R5+0x3aa00], R6 ;  /* 0x03aa000605007388 */ /* 0x0003e60000000400 */
[----:B0-----:R-:W2:Y:S01]  /*11740*/  LDL.LU R7, [R1+0x844] ;  /* 0x0008440001077983 */ /* 0x001ea20000300800 */
[----:B-1----:R-:W2:Y:S01]  /*11750*/  LDL.LU R5, [R1+0x24a8] ;  /* 0x0024a80001057983 */ /* 0x002ea20000300800 */
[C---:B-----5:R-:W-:Y:S01]  /*11760*/  LOP3.LUT R6, R13.reuse, 0x50, RZ, 0x3c, !PT ;  /* 0x000000500d067812 */ /* 0x060fe200078e3cff */
[----:B------:R-:W-:-:S04]  /*11770*/  LOP3.LUT R13, R13, 0x60, RZ, 0x3c, !PT ;  /* 0x000000600d0d7812 */ /* 0x000fc800078e3cff */
[----:B--2---:R-:W-:Y:S01]  /*11780*/  STS.U16 [R6+0x3ba00], R5 ;  /* 0x03ba000506007388 */ /* 0x004fe20000000400 */
[----:B----4-:R-:W-:Y:S02]  /*11790*/  STS.U16 [R6+0x3ca00], R0 ;  /* 0x03ca000006007388 */ /* 0x010fe40000000400 */
[----:B---3--:R-:W-:Y:S02]  /*117a0*/  STS.U16 [R6+0x3da00], R4 ;  /* 0x03da000406007388 */ /* 0x008fe40000000400 */
        /* <DEDUP_REMOVED lines=14> */
[----:B------:R0:W-:Y:S03]  /*11890*/  STS.U16 [R13+0xcc00], R18 ;  /* 0x00cc00120d007388 */ /* 0x0001e60000000400 */
[----:B0-----:R-:W2:Y:S04]  /*118a0*/  LDL.LU R18, [R1+0x330] ;  /* 0x0003300001127983 */ /* 0x001ea80000300800 */
[----:B--2---:R0:W-:Y:S04]  /*118b0*/  STL [R1+0x249c], R18 ;  /* 0x00249c1201007387 */ /* 0x0041e80000100800 */
[----:B0-----:R-:W2:Y:S04]  /*118c0*/  LDL.LU R18, [R1+0x348] ;  /* 0x0003480001127983 */ /* 0x001ea80000300800 */
[----:B--2---:R0:W-:Y:S04]  /*118d0*/  STL [R1+0x24a0], R18 ;  /* 0x0024a01201007387 */ /* 0x0041e80000100800 */
[----:B0-----:R-:W2:Y:S01]  /*118e0*/  LDL.LU R18, [R1+0x360] ;  /* 0x0003600001127983 */ /* 0x001ea20000300800 */
        /* <DEDUP_REMOVED lines=8> */
[----:B------:R-:W-:Y:S03]  /*11970*/  STS.U16 [R13+0x15c00], R8 ;  /* 0x015c00080d007388 */ /* 0x000fe60000000400 */
[----:B--2---:R0:W-:Y:S04]  /*11980*/  STL [R1+0x24a4], R18 ;  /* 0x0024a41201007387 */ /* 0x0041e80000100800 */
[----:B0-----:R-:W2:Y:S01]  /*11990*/  LDL.LU R18, [R1+0x378] ;  /* 0x0003780001127983 */ /* 0x001ea20000300800 */
[----:B------:R-:W3:Y:S02]  /*119a0*/  LDL.LU R17, [R1+0x320] ;  /* 0x0003200001117983 */ /* 0x000ee40000300800 */
[----:B------:R-:W4:Y:S02]  /*119b0*/  LDL.LU R16, [R1+0x314] ;  /* 0x0003140001107983 */ /* 0x000f240000300800 */
[----:B------:R-:W5:Y:S01]  /*119c0*/  LDL.LU R15, [R1+0x308] ;  /* 0x00030800010f7983 */ /* 0x000f620000300800 */
        /* <DEDUP_REMOVED lines=23> */
[----:B------:R-:W3:Y:S01]  /*11b40*/  LDL.LU R19, [R1] ;  /* 0x0000000001137983 */ /* 0x000ee20000300800 */
        /* <DEDUP_REMOVED lines=18> */
[----:B------:R0:W-:Y:S01]  /*11c70*/  STS.U16 [R13+0x1fc00], R11 ;  /* 0x01fc000b0d007388 */ /* 0x0001e20000000400 */
[----:B------:R1:W-:Y:S02]  /*11c80*/  STS.U16 [R13+0x20c00], R10 ;  /* 0x020c000a0d007388 */ /* 0x0003e40000000400 */
[----:B------:R1:W-:Y:S02]  /*11c90*/  STS.U16 [R13+0x21c00], R9 ;  /* 0x021c00090d007388 */ /* 0x0003e40000000400 */
[----:B------:R1:W-:Y:S01]  /*11ca0*/  STS.U16 [R13+0x22c00], R8 ;  /* 0x022c00080d007388 */ /* 0x0003e20000000400 */
[----:B0-----:R-:W2:Y:S01]  /*11cb0*/  LDL.LU R11, [R1+0x2480] ;  /* 0x00248000010b7983 */ /* 0x001ea20000300800 */
[----:B-1----:R-:W2:Y:S02]  /*11cc0*/  LDL.LU R10, [R1+0x247c] ;  /* 0x00247c00010a7983 */ /* 0x002ea40000300800 */
[----:B------:R-:W2:Y:S02]  /*11cd0*/  LDL.LU R9, [R1+0x2478] ;  /* 0x0024780001097983 */ /* 0x000ea40000300800 */
[----:B------:R-:W2:Y:S01]  /*11ce0*/  LDL.LU R8, [R1+0x2474] ;  /* 0x0024740001087983 */ /* 0x000ea20000300800 */
        /* <DEDUP_REMOVED lines=18> */
[----:B0-----:R-:W3:Y:S01]  /*11e10*/  LDL.LU R19, [R1+0x7c8] ;  /* 0x0007c80001137983 */ /* 0x001ee20000300800 */
        /* <DEDUP_REMOVED lines=15> */
[----:B------:R-:W3:Y:S04]  /*11f10*/  LDL.LU R20, [R1+0x3a0] ;  /* 0x0003a00001147983 */ /* 0x000ee80000300800 */
[----:B--2---:R0:W-:Y:S01]  /*11f20*/  STS.U16 [R13+0x35c00], R8 ;  /* 0x035c00080d007388 */ /* 0x0041e20000000400 */
[----:B------:R1:W-:Y:S02]  /*11f30*/  STS.U16 [R13+0x36c00], R9 ;  /* 0x036c00090d007388 */ /* 0x0003e40000000400 */
[----:B------:R2:W-:Y:S02]  /*11f40*/  STS.U16 [R13+0x37c00], R10 ;  /* 0x037c000a0d007388 */ /* 0x0005e40000000400 */
[----:B------:R4:W-:Y:S01]  /*11f50*/  STS.U16 [R13+0x38c00], R11 ;  /* 0x038c000b0d007388 */ /* 0x0009e20000000400 */
[----:B------:R5:W-:Y:S04]  /*11f60*/  STS.U16 [R13+0x39c00], R12 ;  /* 0x039c000c0d007388 */ /* 0x000be80000000400 */
[----:B0-----:R-:W3:Y:S01]  /*11f70*/  LDL.LU R8, [R1+0x894] ;  /* 0x0008940001087983 */ /* 0x001ee20000300800 */
[----:B-1----:R-:W3:Y:S02]  /*11f80*/  LDL.LU R9, [R1+0x85c] ;  /* 0x00085c0001097983 */ /* 0x002ee40000300800 */
[----:B--2---:R-:W2:Y:S02]  /*11f90*/  LDL.LU R10, [R1+0x7dc] ;  /* 0x0007dc00010a7983 */ /* 0x004ea40000300800 */
[----:B----4-:R-:W4:Y:S01]  /*11fa0*/  LDL.LU R11, [R1+0x7fc] ;  /* 0x0007fc00010b7983 */ /* 0x010f220000300800 */
[----:B-----5:R-:W5:Y:S04]  /*11fb0*/  LDL.LU R13, [R1+0x2470] ;  /* 0x00247000010d7983 */ /* 0x020f680000300800 */
[----:B------:R-:W0:Y:S02]  /*11fc0*/  S2R R0, SR_TID.X ;  /* 0x0000000000007919 */ /* 0x000e240000002100 */
[----:B0-----:R-:W-:-:S04]  /*11fd0*/  LOP3.LUT R0, R0, 0xff, RZ, 0xc0, !PT ;  /* 0x000000ff00007812 */ /* 0x001fc800078ec0ff */
[----:B------:R-:W-:-:S04]  /*11fe0*/  SHF.L.U32 R0, R0, 0x1, RZ ;  /* 0x0000000100007819 */ /* 0x000fc800000006ff */
[C---:B------:R-:W-:Y:S01]  /*11ff0*/  LOP3.LUT R12, R0.reuse, 0x60, RZ, 0x3c, !PT ;  /* 0x00000060000c7812 */ /* 0x040fe200078e3cff */
[----:B------:R-:W-:-:S04]  /*12000*/  LOP3.LUT R0, R0, 0x70, RZ, 0x3c, !PT ;  /* 0x0000007000007812 */ /* 0x000fc800078e3cff */
[----:B-----5:R-:W-:Y:S01]  /*12010*/  STS.U16 [R12+0x3ac00], R13 ;  /* 0x03ac000d0c007388 */ /* 0x020fe20000000400 */
[----:B------:R-:W-:Y:S02]  /*12020*/  STS.U16 [R12+0x3bc00], R14 ;  /* 0x03bc000e0c007388 */ /* 0x000fe40000000400 */
[----:B---3--:R-:W-:Y:S02]  /*12030*/  STS.U16 [R12+0x3cc00], R15 ;  /* 0x03cc000f0c007388 */ /* 0x008fe40000000400 */
[----:B------:R-:W-:Y:S01]  /*12040*/  STS.U16 [R12+0x3dc00], R16 ;  /* 0x03dc00100c007388 */ /* 0x000fe20000000400 */
[----:B------:R-:W-:Y:S01]  /*12050*/  STS.U16 [R12+0x3ec00], R17 ;  /* 0x03ec00110c007388 */ /* 0x000fe20000000400 */
[----:B------:R-:W-:Y:S02]  /*12060*/  STS.U16 [R12+0x3fc00], R18 ;  /* 0x03fc00120c007388 */ /* 0x000fe40000000400 */
[----:B----4-:R-:W-:Y:S02]  /*12070*/  STS.U16 [R0+0xe00], R11 ;  /* 0x000e000b00007388 */ /* 0x010fe40000000400 */
[----:B--2---:R-:W-:Y:S01]  /*12080*/  STS.U16 [R0+0x1e00], R10 ;  /* 0x001e000a00007388 */ /* 0x004fe20000000400 */
[----:B------:R-:W-:Y:S01]  /*12090*/  STS.U16 [R0+0x2e00], R9 ;  /* 0x002e000900007388 */ /* 0x000fe20000000400 */
[----:B------:R0:W-:Y:S02]  /*120a0*/  STS.U16 [R0+0x3e00], R19 ;  /* 0x003e001300007388 */ /* 0x0001e40000000400 */
[----:B------:R-:W-:Y:S02]  /*120b0*/  STS.U16 [R0+0x4e00], R8 ;  /* 0x004e000800007388 */ /* 0x000fe40000000400 */
[----:B------:R-:W-:Y:S01]  /*120c0*/  STS.U16 [R0+0x5e00], R2 ;  /* 0x005e000200007388 */ /* 0x000fe20000000400 */
[----:B------:R-:W-:Y:S01]  /*120d0*/  STS.U16 [R0+0x6e00], R3 ;  /* 0x006e000300007388 */ /* 0x000fe20000000400 */
[----:B------:R-:W-:Y:S02]  /*120e0*/  STS.U16 [R0+0x7e00], R4 ;  /* 0x007e000400007388 */ /* 0x000fe40000000400 */
[----:B------:R-:W-:Y:S02]  /*120f0*/  STS.U16 [R0+0x8e00], R5 ;  /* 0x008e000500007388 */ /* 0x000fe40000000400 */
[----:B------:R-:W-:Y:S01]  /*12100*/  STS.U16 [R0+0x9e00], R6 ;  /* 0x009e000600007388 */ /* 0x000fe20000000400 */
[----:B------:R-:W-:Y:S04]  /*12110*/  STS.U16 [R0+0xae00], R7 ;  /* 0x00ae000700007388 */ /* 0x000fe80000000400 */
[----:B0-----:R-:W2:Y:S01]  /*12120*/  LDL.LU R19, [R1+0x388] ;  /* 0x0003880001137983 */ /* 0x001ea20000300800 */
[----:B------:R0:W-:Y:S03]  /*12130*/  STS.U16 [R0+0xbe00], R29 ;  /* 0x00be001d00007388 */ /* 0x0001e60000000400 */
[----:B0-----:R-:W3:Y:S04]  /*12140*/  LDL.LU R29, [R1+0x340] ;  /* 0x00034000011d7983 */ /* 0x001ee80000300800 */
[----:B---3--:R0:W-:Y:S04]  /*12150*/  STL [R1+0x2468], R29 ;  /* 0x0024681d01007387 */ /* 0x0081e80000100800 */
[----:B0-----:R-:W3:Y:S01]  /*12160*/  LDL.LU R29, [R1+0x358] ;  /* 0x00035800011d7983 */ /* 0x001ee20000300800 */
        /* <DEDUP_REMOVED lines=9> */
[----:B--2---:R-:W-:Y:S01]  /*12200*/  STS.U16 [R0+0x15e00], R19 ;  /* 0x015e001300007388 */ /* 0x004fe20000000400 */
[----:B---3--:R0:W-:Y:S04]  /*12210*/  STL [R1+0x246c], R29 ;  /* 0x00246c1d01007387 */ /* 0x0081e80000100800 */
        /* <DEDUP_REMOVED lines=48> */
[----:B------:R1:W-:Y:S01]  /*12520*/  STS.U16 [R0+0x22e00], R20 ;  /* 0x022e001400007388 */ /* 0x0003e20000000400 */
[----:B------:R1:W-:Y:S03]  /*12530*/  STS.U16 [R0+0x23e00], R19 ;  /* 0x023e001300007388 */ /* 0x0003e60000000400 */
[----:B0-----:R-:W2:Y:S01]  /*12540*/  LDL.LU R23, [R1+0x244c] ;  /* 0x00244c0001177983 */ /* 0x001ea20000300800 */
[----:B-1----:R-:W2:Y:S03]  /*12550*/  LDL.LU R22, [R1+0x2448] ;  /* 0x0024480001167983 */ /* 0x002ea60000300800 */
[----:B------:R-:W2:Y:S01]  /*12560*/  LDL.LU R7, [R1+0x804] ;  /* 0x0008040001077983 */ /* 0x000ea20000300800 */
[----:B------:R-:W2:Y:S03]  /*12570*/  LDL.LU R21, [R1+0x2444] ;  /* 0x0024440001157983 */ /* 0x000ea60000300800 */
[----:B------:R-:W2:Y:S01]  /*12580*/  LDL.LU R20, [R1+0x2440] ;  /* 0x0024400001147983 */ /* 0x000ea20000300800 */
[----:B------:R-:W2:Y:S03]  /*12590*/  LDL.LU R19, [R1+0x243c] ;  /* 0x00243c0001137983 */ /* 0x000ea60000300800 */
        /* <DEDUP_REMOVED lines=11> */
[----:B------:R0:W-:Y:S01]  /*12650*/  STS.U16 [R0+0x2fe00], R2 ;  /* 0x02fe000200007388 */ /* 0x0001e20000000400 */
[----:B------:R1:W-:Y:S01]  /*12660*/  STS.U16 [R0+0x30e00], R3 ;  /* 0x030e000300007388 */ /* 0x0003e20000000400 */
[----:B------:R-:W-:Y:S02]  /*12670*/  STS.U16 [R0+0x31e00], R4 ;  /* 0x031e000400007388 */ /* 0x000fe40000000400 */
[----:B------:R-:W-:Y:S02]  /*12680*/  STS.U16 [R0+0x32e00], R5 ;  /* 0x032e000500007388 */ /* 0x000fe40000000400 */
[----:B------:R-:W-:Y:S02]  /*12690*/  STS.U16 [R0+0x33e00], R6 ;  /* 0x033e000600007388 */ /* 0x000fe40000000400 */
[----:B0-----:R-:W-:Y:S01]  /*126a0*/  IMAD.MOV.U32 R2, RZ, RZ, -0x800000 ;  /* 0xff800000ff027424 */ /* 0x001fe200078e00ff */
[----:B-1----:R-:W-:Y:S01]  /*126b0*/  MOV R3, 0xff800000 ;  /* 0xff80000000037802 */ /* 0x002fe20000000f00 */
[----:B--2---:R-:W-:Y:S01]  /*126c0*/  STS.U16 [R0+0x34e00], R19 ;  /* 0x034e001300007388 */ /* 0x004fe20000000400 */
[----:B------:R-:W-:Y:S02]  /*126d0*/  STS.U16 [R0+0x35e00], R20 ;  /* 0x035e001400007388 */ /* 0x000fe40000000400 */
[----:B------:R-:W-:Y:S02]  /*126e0*/  STS.U16 [R0+0x36e00], R21 ;  /* 0x036e001500007388 */ /* 0x000fe40000000400 */
[----:B------:R-:W-:Y:S01]  /*126f0*/  STS.U16 [R0+0x37e00], R22 ;  /* 0x037e001600007388 */ /* 0x000fe20000000400 */
[----:B------:R-:W-:Y:S01]  /*12700*/  STS.U16 [R0+0x38e00], R23 ;  /* 0x038e001700007388 */ /* 0x000fe20000000400 */
[----:B------:R-:W-:Y:S02]  /*12710*/  STS.U16 [R0+0x39e00], R24 ;  /* 0x039e001800007388 */ /* 0x000fe40000000400 */
[----:B----4-:R-:W-:Y:S02]  /*12720*/  STS.U16 [R0+0x3ae00], R25 ;  /* 0x03ae001900007388 */ /* 0x010fe40000000400 */
[----:B---3--:R-:W-:Y:S01]  /*12730*/  STS.U16 [R0+0x3be00], R26 ;  /* 0x03be001a00007388 */ /* 0x008fe20000000400 */
[----:B------:R-:W-:Y:S01]  /*12740*/  STS.U16 [R0+0x3ce00], R27 ;  /* 0x03ce001b00007388 */ /* 0x000fe20000000400 */
[----:B-----5:R-:W-:Y:S02]  /*12750*/  STS.U16 [R0+0x3de00], R28 ;  /* 0x03de001c00007388 */ /* 0x020fe40000000400 */
[----:B------:R-:W-:Y:S02]  /*12760*/  STS.U16 [R0+0x3ee00], R29 ;  /* 0x03ee001d00007388 */ /* 0x000fe40000000400 */
[----:B------:R0:W-:Y:S02]  /*12770*/  STS.U16 [R0+0x3fe00], R7 ;  /* 0x03fe000700007388 */ /* 0x0001e40000000400 */
[----:B0-----:R-:W-:-:S05]  /*12780*/  IMAD.MOV.U32 R0, RZ, RZ, 0x3f800000 ;  /* 0x3f800000ff007424 */ /* 0x001fca00078e00ff */
[----:B------:R0:W-:Y:S01]  /*12790*/  STL [R1+0x130c], R0 ;  /* 0x00130c0001007387 */ /* 0x0001e20000100800 */
[----:B------:R-:W-:Y:S02]  /*127a0*/  STL [R1+0x1214], R3 ;  /* 0x0012140301007387 */ /* 0x000fe40000100800 */
[----:B------:R-:W-:Y:S01]  /*127b0*/  STL [R1+0x1210], R2 ;  /* 0x0012100201007387 */ /* 0x000fe20000100800 */
[----:B0-----:R-:W-:-:S05]  /*127c0*/  MOV R0, 0xff800000 ;  /* 0xff80000000007802 */ /* 0x001fca0000000f00 */
[----:B------:R-:W-:Y:S01]  /*127d0*/  STL [R1+0x120c], R0 ;  /* 0x00120c0001007387 */ /* 0x000fe20000100800 */
[----:B------:R-:W-:Y:S02]  /*127e0*/  STL [R1+0x1208], R3 ;  /* 0x0012080301007387 */ /* 0x000fe40000100800 */
[----:B------:R-:W-:Y:S02]  /*127f0*/  STL [R1+0x1204], R2 ;  /* 0x0012040201007387 */ /* 0x000fe40000100800 */
[----:B------:R-:W-:Y:S01]  /*12800*/  STL [R1+0x1200], R0 ;  /* 0x0012000001007387 */ /* 0x000fe20000100800 */
        /* <DEDUP_REMOVED lines=23> */
[----:B------:R0:W-:Y:S01]  /*12980*/  STL [R1+0x11b0], R0 ;  /* 0x0011b00001007387 */ /* 0x0001e20000100800 */
[----:B------:R1:W-:Y:S01]  /*12990*/  STL [R1+0x11a4], R3 ;  /* 0x0011a40301007387 */ /* 0x0003e20000100800 */
[----:B------:R2:W-:Y:S02]  /*129a0*/  STL [R1+0xcf8], R2 ;  /* 0x000cf80201007387 */ /* 0x0005e40000100800 */
[----:B0-----:R-:W-:Y:S01]  /*129b0*/  IMAD.MOV.U32 R0, RZ, RZ, 0x3f800000 ;  /* 0x3f800000ff007424 */ /* 0x001fe200078e00ff */
[----:B-1----:R-:W-:Y:S01]  /*129c0*/  MOV R3, 0x3f800000 ;  /* 0x3f80000000037802 */ /* 0x002fe20000000f00 */
[----:B--2---:R-:W-:-:S03]  /*129d0*/  IMAD.MOV.U32 R2, RZ, RZ, 0x3f800000 ;  /* 0x3f800000ff027424 */ /* 0x004fc600078e00ff */
        /* <DEDUP_REMOVED lines=30> */
[----:B------:R-:W-:Y:S02]  /*12bc0*/  STL [R1+0x670], RZ ;  /* 0x000670ff01007387 */ /* 0x000fe40000100800 */
[----:B------:R0:W-:Y:S01]  /*12bd0*/  STL [R1+0x13ec], R0 ;  /* 0x0013ec0001007387 */ /* 0x0001e20000100800 */
[----:B------:R1:W-:Y:S01]  /*12be0*/  STL [R1+0x674], RZ ;  /* 0x000674ff01007387 */ /* 0x0003e20000100800 */
[----:B------:R1:W-:Y:S02]  /*12bf0*/  STL [R1+0x678], RZ ;  /* 0x000678ff01007387 */ /* 0x0003e40000100800 */
[----:B------:R1:W-:Y:S02]  /*12c00*/  STL [R1+0x67c], RZ ;  /* 0x00067cff01007387 */ /* 0x0003e40000100800 */
[----:B------:R1:W-:Y:S01]  /*12c10*/  STL [R1+0x640], RZ ;  /* 0x000640ff01007387 */ /* 0x0003e20000100800 */
        /* <DEDUP_REMOVED lines=478> */
[----:B------:R1:W-:Y:S01]  /*14a00*/  STL [R1+0x115c], RZ ;  /* 0x00115cff01007387 */ /* 0x0003e20000100800 */
[----:B------:R-:W0:Y:S01]  /*14a10*/  S2R R7, SR_CTAID.X ;  /* 0x0000000000077919 */ /* 0x000e220000002500 */
        /* <DEDUP_REMOVED lines=24> */
[----:B0-----:R-:W-:Y:S01]  /*14ba0*/  SHF.L.U32 R0, R7, 0x8, RZ ;  /* 0x0000000807007819 */ /* 0x001fe200000006ff */
[----:B------:R1:W-:Y:S02]  /*14bb0*/  STL [R1+0x1100], RZ ;  /* 0x001100ff01007387 */ /* 0x0003e40000100800 */
[----:B------:R1:W-:Y:S01]  /*14bc0*/  STL [R1+0x1104], RZ ;  /* 0x001104ff01007387 */ /* 0x0003e20000100800 */
[----:B------:R1:W-:Y:S04]  /*14bd0*/  STL [R1+0x1108], RZ ;  /* 0x001108ff01007387 */ /* 0x0003e80000100800 */
[----:B------:R-:W0:Y:S01]  /*14be0*/  S2R R7, SR_TID.X ;  /* 0x0000000000077919 */ /* 0x000e220000002100 */
[----:B------:R1:W-:Y:S01]  /*14bf0*/  STL [R1+0x110c], RZ ;  /* 0x00110cff01007387 */ /* 0x0003e20000100800 */
[----:B------:R-:W-:-:S04]  /*14c00*/  IADD3 R0, R0, 0x100, RZ ;  /* 0x0000010000007810 */ /* 0x000fc80007ffe0ff */
[----:B------:R-:W-:-:S13]  /*14c10*/  ISETP.GE.AND P0, PT, R0, 0x1, PT ;  /* 0x000000010000780c */ /* 0x000fda0003f06270 */
[----:B------:R-:W-:Y:S05]  /*14c20*/  @!P0 BRA `(.L_x_0) ;  /* 0x000aded000008947 */ /* 0x000fea0003800000 */
[----:B01----:R-:W-:Y:S01]  /*14c30*/  SHF.R.U32.HI R4, RZ, 0x7, R7 ;  /* 0x00000007ff047819 */ /* 0x003fe20000011607 */
[----:B------:R-:W-:-:S03]  /*14c40*/  IMAD.MOV.U32 R0, RZ, RZ, c[0x0][0x1b8] ;  /* 0x00006e00ff007624 */ /* 0x000fc600078e00ff */
[----:B------:R-:W-:-:S05]  /*14c50*/  SGXT.U32 R4, R4, 0x1 ;  /* 0x000000010404781a */ /* 0x000fca0000000000 */
[----:B------:R-:W-:-:S05]  /*14c60*/  IMAD R4, R4, c[0x0][0x1b8], RZ ;  /* 0x00006e0004047a24 */ /* 0x000fca00078e02ff */
[----:B------:R-:W-:-:S05]  /*14c70*/  LEA R2, R0, R4, 0x1 ;  /* 0x0000000400027211 */ /* 0x000fca00078e08ff */
[----:B------:R-:W-:-:S05]  /*14c80*/  IMAD R2, R0, 0x2, R2 ;  /* 0x0000000200027824 */ /* 0x000fca00078e0202 */
[----:B------:R-:W-:-:S05]  /*14c90*/  LEA R2, R0, R2, 0x1 ;  /* 0x0000000200027211 */ /* 0x000fca00078e08ff */
[----:B------:R0:W-:Y:S02]  /*14ca0*/  STL [R1+0x14], R2 ;  /* 0x0000140201007387 */ /* 0x0001e40000100800 */
[----:B0-----:R-:W-:-:S05]  /*14cb0*/  IMAD R2, R0, 0x2, R2 ;  /* 0x0000000200027824 */ /* 0x001fca00078e0202 */
[----:B------:R0:W-:Y:S02]  /*14cc0*/  STL [R1+0x88], R2 ;  /* 0x0000880201007387 */ /* 0x0001e40000100800 */
[----:B0-----:R-:W-:-:S05]  /*14cd0*/  LEA R2, R0, R2, 0x1 ;  /* 0x0000000200027211 */ /* 0x001fca00078e08ff */
        /* <DEDUP_REMOVED lines=10> */
[C---:B------:R-:W-:Y:S01]  /*14d80*/  LEA R29, R0.reuse, R2, 0x1 ;  /* 0x00000002001d7211 */ /* 0x040fe200078e08ff */
[----:B------:R-:W-:Y:S04]  /*14d90*/  STL [R1], R2 ;  /* 0x0000000201007387 */ /* 0x000fe80000100800 */
[----:B------:R-:W-:-:S05]  /*14da0*/  IMAD R28, R0, 0x2, R29 ;  /* 0x00000002001c7824 */ /* 0x000fca00078e021d */
[----:B------:R-:W-:-:S05]  /*14db0*/  LEA R5, R0, R28, 0x1 ;  /* 0x0000001c00057211 */ /* 0x000fca00078e08ff */
        /* <DEDUP_REMOVED lines=12> */
[C---:B------:R-:W-:Y:S01]  /*14e80*/  IMAD R18, R0.reuse, 0x2, R17 ;  /* 0x0000000200127824 */ /* 0x040fe200078e0211 */
[----:B------:R0:W-:Y:S04]  /*14e90*/  STL.64 [R1+0x26f0], R16 ;  /* 0x0026f01001007387 */ /* 0x0001e80000100a00 */
[----:B------:R-:W-:-:S05]  /*14ea0*/  LEA R19, R0, R18, 0x1 ;  /* 0x0000001200137211 */ /* 0x000fca00078e08ff */
[C---:B------:R-:W-:Y:S01]  /*14eb0*/  IMAD R20, R0.reuse, 0x2, R19 ;  /* 0x0000000200147824 */ /* 0x040fe200078e0213 */
[----:B0-----:R-:W0:Y:S04]  /*14ec0*/  S2R R17, SR_TID.X ;  /* 0x0000000000117919 */ /* 0x001e280000002100 */
[----:B------:R-:W-:-:S05]  /*14ed0*/  LEA R21, R0, R20, 0x1 ;  /* 0x0000001400157211 */ /* 0x000fca00078e08ff */
[C---:B------:R-:W-:Y:S01]  /*14ee0*/  IMAD R22, R0.reuse, 0x2, R21 ;  /* 0x0000000200167824 */ /* 0x040fe200078e0215 */
[----:B------:R1:W-:Y:S04]  /*14ef0*/  STL.64 [R1+0x26d8], R20 ;  /* 0x0026d81401007387 */ /* 0x0003e80000100a00 */
[----:B------:R-:W-:-:S05]  /*14f00*/  LEA R23, R0, R22, 0x1 ;  /* 0x0000001600177211 */ /* 0x000fca00078e08ff */
[C---:B------:R-:W-:Y:S01]  /*14f10*/  IMAD R24, R0.reuse, 0x2, R23 ;  /* 0x0000000200187824 */ /* 0x040fe200078e0217 */
[----:B------:R-:W-:Y:S04]  /*14f20*/  STL.64 [R1+0x26c8], R22 ;  /* 0x0026c81601007387 */ /* 0x000fe80000100a00 */
[----:B------:R-:W-:Y:S01]  /*14f30*/  LEA R25, R0, R24, 0x1 ;  /* 0x0000001800197211 */ /* 0x000fe200078e08ff */
[----:B-1----:R-:W1:Y:S01]  /*14f40*/  S2R R20, SR_CTAID.Y ;  /* 0x0000000000147919 */ /* 0x002e620000002600 */
[----:B0-----:R-:W-:-:S03]  /*14f50*/  LOP3.LUT P0, RZ, R17, 0x80, RZ, 0xc0, !PT ;  /* 0x0000008011ff7812 */ /* 0x001fc6000780c0ff */
[C---:B------:R-:W-:Y:S01]  /*14f60*/  IMAD R26, R0.reuse, 0x2, R25 ;  /* 0x00000002001a7824 */ /* 0x040fe200078e0219 */
[----:B------:R-:W-:Y:S04]  /*14f70*/  STL [R1+0x26a8], R25 ;  /* 0x0026a81901007387 */ /* 0x000fe80000100800 */
[C---:B------:R-:W-:Y:S01]  /*14f80*/  LEA R27, R0.reuse, R26, 0x1 ;  /* 0x0000001a001b7211 */ /* 0x040fe200078e08ff */
[----:B------:R-:W-:Y:S04]  /*14f90*/  STL [R1+0x26e0], R24 ;  /* 0x0026e01801007387 */ /* 0x000fe80000100800 */
[C---:B------:R-:W-:Y:S01]  /*14fa0*/  IMAD R2, R0.reuse, 0x2, R27 ;  /* 0x0000000200027824 */ /* 0x040fe200078e021b */
[----:B------:R0:W-:Y:S04]  /*14fb0*/  STL.64 [R1+0x26b0], R26 ;  /* 0x0026b01a01007387 */ /* 0x0001e80000100a00 */
[----:B------:R-:W-:-:S05]  /*14fc0*/  LEA R2, R0, R2, 0x1 ;  /* 0x0000000200027211 */ /* 0x000fca00078e08ff */
[----:B------:R2:W-:Y:S04]  /*14fd0*/  STL [R1+0x1c], R2 ;  /* 0x00001c0201007387 */ /* 0x0005e80000100800 */
[----:B0-----:R-:W0:Y:S01]  /*14fe0*/  S2R R26, SR_TID.X ;  /* 0x00000000001a7919 */ /* 0x001e220000002100 */
[----:B--2---:R-:W-:-:S05]  /*14ff0*/  IMAD R2, R0, 0x2, R2 ;  /* 0x0000000200027824 */ /* 0x004fca00078e0202 */
[----:B------:R2:W-:Y:S02]  /*15000*/  STL [R1+0x18], R2 ;  /* 0x0000180201007387 */ /* 0x0005e40000100800 */
[----:B--2---:R-:W-:Y:S02]  /*15010*/  LEA R2, R0, R2, 0x1 ;  /* 0x0000000200027211 */ /* 0x004fe400078e08ff */
[----:B0-----:R-:W-:-:S03]  /*15020*/  LOP3.LUT R26, R26, 0xff, RZ, 0xc0, !PT ;  /* 0x000000ff1a1a7812 */ /* 0x001fc600078ec0ff */
[----:B------:R-:W-:-:S05]  /*15030*/  IMAD R2, R0, 0x2, R2 ;  /* 0x0000000200027824 */ /* 0x000fca00078e0202 */
[----:B------:R0:W-:Y:S02]  /*15040*/  STL [R1+0x28], R2 ;  /* 0x0000280201007387 */ /* 0x0001e40000100800 */
[----:B0-----:R-:W-:-:S05]  /*15050*/  LEA R2, R0, R2, 0x1 ;  /* 0x0000000200027211 */ /* 0x001fca00078e08ff */
[C---:B------:R-:W-:Y:S01]  /*15060*/  IMAD R24, R0.reuse, 0x2, R2 ;  /* 0x0000000200187824 */ /* 0x040fe200078e0202 */
[----:B------:R0:W-:Y:S04]  /*15070*/  STL [R1+0x24], R2 ;  /* 0x0000240201007387 */ /* 0x0001e80000100800 */
[----:B0-----:R-:W-:-:S05]  /*15080*/  LEA R2, R0, R24, 0x1 ;  /* 0x0000001800027211 */ /* 0x001fca00078e08ff */
[----:B------:R0:W-:Y:S02]  /*15090*/  STL [R1+0x34], R2 ;  /* 0x0000340201007387 */ /* 0x0001e40000100800 */
[----:B0-----:R-:W-:-:S05]  /*150a0*/  IMAD R2, R0, 0x2, R2 ;  /* 0x0000000200027824 */ /* 0x001fca00078e0202 */
[C---:B------:R-:W-:Y:S01]  /*150b0*/  LEA R25, R0.reuse, R2, 0x1 ;  /* 0x0000000200197211 */ /* 0x040fe200078e08ff */
[----:B------:R0:W-:Y:S04]  /*150c0*/  STL [R1+0x30], R2 ;  /* 0x0000300201007387 */ /* 0x0001e80000100800 */
[----:B0-----:R-:W-:-:S05]  /*150d0*/  IMAD R2, R0, 0x2, R25 ;  /* 0x0000000200027824 */ /* 0x001fca00078e0219 */
[----:B------:R0:W-:Y:S02]  /*150e0*/  STL [R1+0x44], R2 ;  /* 0x0000440201007387 */ /* 0x0001e40000100800 */
[----:B0-----:R-:W-:-:S05]  /*150f0*/  LEA R2, R0, R2, 0x1 ;  /* 0x0000000200027211 */ /* 0x001fca00078e08ff */
[C---:B------:R-:W-:Y:S01]  /*15100*/  IMAD R27, R0.reuse, 0x2, R2 ;  /* 0x00000002001b7824 */ /* 0x040fe200078e0202 */
[----:B------:R0:W-:Y:S04]  /*15110*/  STL [R1+0x40], R2 ;  /* 0x0000400201007387 */ /* 0x0001e80000100800 */
[----:B0-----:R-:W-:-:S05]  /*15120*/  LEA R2, R0, R27, 0x1 ;  /* 0x0000001b00027211 */ /* 0x001fca00078e08ff */
[----:B------:R-:W-:-:S05]  /*15130*/  IMAD R2, R0, 0x2, R2 ;  /* 0x0000000200027824 */ /* 0x000fca00078e0202 */
[----:B------:R0:W-:Y:S02]  /*15140*/  STL [R1+0x4c], R2 ;  /* 0x00004c0201007387 */ /* 0x0001e40000100800 */
[----:B0-----:R-:W-:-:S05]  /*15150*/  LEA R2, R0, R2, 0x1 ;  /* 0x0000000200027211 */ /* 0x001fca00078e08ff */
        /* <DEDUP_REMOVED lines=21> */
[----:B------:R-:W-:-:S05]  /*152b0*/  IMAD R2, R0, 0x2, R2 ;  /* 0x0000000200027824 */ /* 0x000fca00078e0202 */
[----:B------:R0:W-:Y:S02]  /*152c0*/  STL [R1+0x90], R2 ;  /* 0x0000900201007387 */ /* 0x0001e40000100800 */
[----:B0-----:R-:W-:-:S05]  /*152d0*/  LEA R2, R0, R2, 0x1 ;  /* 0x0000000200027211 */ /* 0x001fca00078e08ff */
[----:B------:R0:W-:Y:S02]  /*152e0*/  STL [R1+0x8c], R2 ;  /* 0x00008c0201007387 */ /* 0x0001e40000100800 */
[----:B0-----:R-:W-:-:S05]  /*152f0*/  IMAD R2, R0, 0x2, R2 ;  /* 0x0000000200027824 */ /* 0x001fca00078e0202 */
[----:B------:R0:W-:Y:S02]  /*15300*/  STL [R1+0xb4], R2 ;  /* 0x0000b40201007387 */ /* 0x0001e40000100800 */
[----:B0-----:R-:W-:-:S05]  /*15310*/  LEA R2, R0, R2, 0x1 ;  /* 0x0000000200027211 */ /* 0x001fca00078e08ff */
[----:B------:R0:W-:Y:S04]  /*15320*/  STL [R1+0xb0], R2 ;  /* 0x0000b00201007387 */ /* 0x0001e80000100800 */
[----:B------:R-:W-:Y:S04]  /*15330*/  STL.64 [R1+0x2730], R28 ;  /* 0x0027301c01007387 */ /* 0x000fe80000100a00 */
[----:B------:R2:W-:Y:S01]  /*15340*/  STL.64 [R1+0x2728], R6 ;  /* 0x0027280601007387 */ /* 0x0005e20000100a00 */
[----:B0-----:R-:W-:-:S03]  /*15350*/  IMAD R2, R0, 0x2, R2 ;  /* 0x0000000200027824 */ /* 0x001fc600078e0202 */
[----:B------:R0:W-:Y:S04]  /*15360*/  STL.64 [R1+0x2720], R8 ;  /* 0x0027200801007387 */ /* 0x0001e80000100a00 */
[----:B------:R-:W-:Y:S04]  /*15370*/  STL [R1+0xac], R2 ;  /* 0x0000ac0201007387 */ /* 0x000fe80000100800 */
[----:B------:R-:W-:Y:S01]  /*15380*/  STL.64 [R1+0x2718], R10 ;  /* 0x0027180a01007387 */ /* 0x000fe20000100a00 */
[C---:B--2---:R-:W-:Y:S02]  /*15390*/  LOP3.LUT R7, R17.reuse, 0x7f, RZ, 0xc0, !PT ;  /* 0x0000007f11077812 */ /* 0x044fe400078ec0ff */
[----:B------:R-:W-:Y:S01]  /*153a0*/  LOP3.LUT R6, R17, 0x7, RZ, 0xc0, !PT ;  /* 0x0000000711067812 */ /* 0x000fe200078ec0ff */
[----:B------:R-:W-:Y:S02]  /*153b0*/  STL.64 [R1+0x2710], R12 ;  /* 0x0027100c01007387 */ /* 0x000fe40000100a00 */
[----:B------:R-:W-:-:S02]  /*153c0*/  IMAD.SHL.U32 R3, R7, 0x2, RZ ;  /* 0x0000000207037824 */ /* 0x000fc400078e00ff */
[----:B------:R2:W-:Y:S01]  /*153d0*/  STL.64 [R1+0x2708], R14 ;  /* 0x0027080e01007387 */ /* 0x0005e20000100a00 */
[----:B0-----:R-:W-:Y:S02]  /*153e0*/  IMAD R8, R6, 0x210, RZ ;  /* 0x0000021006087824 */ /* 0x001fe400078e02ff */
[----:B------:R-:W-:Y:S01]  /*153f0*/  IMAD R7, R7, c[0x0][0x1b4], RZ ;  /* 0x00006d0007077a24 */ /* 0x000fe200078e02ff */
[----:B------:R-:W-:Y:S04]  /*15400*/  STL.64 [R1+0x2700], R24 ;  /* 0x0027001801007387 */ /* 0x000fe80000100a00 */
[----:B------:R0:W-:Y:S01]  /*15410*/  STL.64 [R1+0x26f8], R18 ;  /* 0x0026f81201007387 */ /* 0x0001e20000100a00 */
[----:B--2---:R-:W-:Y:S01]  /*15420*/  IMAD R14, R26, c[0x0][0x1a8], RZ ;  /* 0x00006a001a0e7a24 */ /* 0x004fe200078e02ff */
[----:B0-----:R-:W-:-:S05]  /*15430*/  LEA R18, R0, R2, 0x1 ;  /* 0x0000000200127211 */ /* 0x001fca00078e08ff */
[----:B------:R-:W-:-:S05]  /*15440*/  IMAD R2, R0, 0x2, R18 ;  /* 0x0000000200027824 */ /* 0x000fca00078e0212 */
[----:B------:R0:W-:Y:S02]  /*15450*/  STL [R1+0xc0], R2 ;  /* 0x0000c00201007387 */ /* 0x0001e40000100800 */
[----:B0-----:R-:W-:-:S05]  /*15460*/  LEA R2, R0, R2, 0x1 ;  /* 0x0000000200027211 */ /* 0x001fca00078e08ff */
[----:B------:R0:W-:Y:S02]  /*15470*/  STL [R1+0xbc], R2 ;  /* 0x0000bc0201007387 */ /* 0x0001e40000100800 */
[----:B0-----:R-:W-:-:S05]  /*15480*/  IMAD R2, R0, 0x2, R2 ;  /* 0x0000000200027824 */ /* 0x001fca00078e0202 */
[C---:B------:R-:W-:Y:S01]  /*15490*/  LEA R22, R0.reuse, R2, 0x1 ;  /* 0x0000000200167211 */ /* 0x040fe200078e08ff */
[----:B------:R0:W-:Y:S03]  /*154a0*/  STL [R1+0xdc], R2 ;  /* 0x0000dc0201007387 */ /* 0x0001e60000100800 */
[----:B------:R-:W-:Y:S01]  /*154b0*/  LEA R9, R0, R22, 0x1 ;  /* 0x0000001600097211 */ /* 0x000fe200078e08ff */
[----:B------:R-:W-:Y:S04]  /*154c0*/  STL [R1+0x2738], R18 ;  /* 0x0027381201007387 */ /* 0x000fe80000100800 */
[----:B------:R2:W-:Y:S01]  /*154d0*/  STL [R1+0xd4], R9 ;  /* 0x0000d40901007387 */ /* 0x0005e20000100800 */
[----:B0-----:R-:W-:-:S04]  /*154e0*/  SEL R2, RZ, 0x110, !P0 ;  /* 0x00000110ff027807 */ /* 0x001fc80004000000 */
[----:B------:R-:W-:Y:S01]  /*154f0*/  LOP3.LUT R10, R2, R3, RZ, 0x3c, !PT ;  /* 0x00000003020a7212 */ /* 0x000fe200078e3cff */
[----:B------:R-:W-:Y:S01]  /*15500*/  IMAD.SHL.U32 R2, R6, 0x10, RZ ;  /* 0x0000001006027824 */ /* 0x000fe200078e00ff */
[----:B------:R-:W-:Y:S01]  /*15510*/  SHF.L.U32 R3, R17, 0x1, RZ ;  /* 0x0000000111037819 */ /* 0x000fe200000006ff */
[----:B--2---:R-:W-:Y:S02]  /*15520*/  IMAD R9, R0, 0x2, R9 ;  /* 0x0000000200097824 */ /* 0x004fe400078e0209 */
[----:B------:R0:W-:Y:S01]  /*15530*/  STL [R1+0xcc0], R10 ;  /* 0x000cc00a01007387 */ /* 0x0001e20000100800 */
[--C-:B------:R-:W-:Y:S02]  /*15540*/  LOP3.LUT R25, R2, 0x30, R3.reuse, 0x78, !PT ;  /* 0x0000003002197812 */ /* 0x100fe400078e7803 */
[----:B------:R-:W-:Y:S01]  /*15550*/  LOP3.LUT R8, R8, 0x10, R3, 0x78, !PT ;  /* 0x0000001008087812 */ /* 0x000fe200078e7803 */
[----:B------:R2:W-:Y:S01]  /*15560*/  STL [R1+0xf4], R9 ;  /* 0x0000f40901007387 */ /* 0x0005e20000100800 */
[----:B-1----:R-:W-:-:S02]  /*15570*/  IMAD R3, R20, c[0x0][0x1a0], RZ ;  /* 0x0000680014037a24 */ /* 0x002fc400078e02ff */
[----:B0-----:R-:W-:Y:S01]  /*15580*/  IMAD.SHL.U32 R10, R17, 0x100, RZ ;  /* 0x00000100110a7824 */ /* 0x001fe200078e00ff */
[----:B--2---:R-:W-:-:S04]  /*15590*/  LEA R9, R0, R9, 0x1 ;  /* 0x0000000900097211 */ /* 0x004fc800078e08ff */
[----:B------:R-:W-:Y:S01]  /*155a0*/  LOP3.LUT R2, R2, 0xf00, R10, 0xf8, !PT ;  /* 0x00000f0002027812 */ /* 0x000fe200078ef80a */
[----:B------:R-:W-:Y:S01]  /*155b0*/  IMAD R10, R20, c[0x0][0x1b0], RZ ;  /* 0x00006c00140a7a24 */ /* 0x000fe200078e02ff */
[----:B------:R-:W-:Y:S02]  /*155c0*/  LEA R9, R0, R9, 0x1 ;  /* 0x0000000900097211 */ /* 0x000fe400078e08ff */
[----:B------:R-:W-:Y:S01]  /*155d0*/  MOV R2, c[0x0][0x1a8] ;  /* 0x00006a0000027a02 */ /* 0x000fe20000000f00 */
[----:B------:R-:W-:Y:S02]  /*155e0*/  IMAD.SHL.U32 R12, R10, 0x2, RZ ;  /* 0x000000020a0c7824 */ /* 0x000fe400078e00ff */
[----:B------:R-:W-:Y:S01]  /*155f0*/  IMAD R11, R0, 0x2, R9 ;  /* 0x00000002000b7824 */ /* 0x000fe200078e0209 */
[----:B------:R-:W-:Y:S01]  /*15600*/  STL [R1+0xec], R9 ;  /* 0x0000ec0901007387 */ /* 0x000fe20000100800 */
[----:B------:R-:W-:Y:S02]  /*15610*/  LEA R13, R2, R14, 0x8 ;  /* 0x0000000e020d7211 */ /* 0x000fe400078e40ff */
[C---:B------:R-:W-:Y:S01]  /*15620*/  LEA R2, P0, R3.reuse, c[0x0][0x168], 0x1 ;  /* 0x00005a0003027a11 */ /* 0x040fe200078008ff */
[----:B------:R0:W-:Y:S03]  /*15630*/  STL [R1+0x108], R11 ;  /* 0x0001080b01007387 */ /* 0x0001e60000100800 */
[----:B------:R-:W-:-:S02]  /*15640*/  LEA.HI.X.SX32 R3, R3, c[0x0][0x16c], 0x1, P0 ;  /* 0x00005b0003037a11 */ /* 0x000fc400000f0eff */
[CC--:B------:R-:W-:Y:S02]  /*15650*/  LEA R28, P0, R14.reuse, R2.reuse, 0x1 ;  /* 0x000000020e1c7211 */ /* 0x0c0fe400078008ff */
[----:B------:R-:W-:Y:S01]  /*15660*/  LEA R18, P1, R13, R2, 0x1 ;  /* 0x000000020d127211 */ /* 0x000fe200078208ff */
[----:B------:R-:W-:Y:S01]  /*15670*/  IMAD.SHL.U32 R2, R7, 0x2, RZ ;  /* 0x0000000207027824 */ /* 0x000fe200078e00ff */
[-C--:B------:R-:W-:Y:S01]  /*15680*/  LEA.HI.X.SX32 R29, R14, R3.reuse, 0x1, P0 ;  /* 0x000000030e1d7211 */ /* 0x080fe200000f0eff */
[C---:B0-----:R-:W-:Y:S01]  /*15690*/  IMAD R11, R0.reuse, 0x2, R11 ;  /* 0x00000002000b7824 */ /* 0x041fe200078e020b */
[----:B------:R-:W-:Y:S02]  /*156a0*/  LEA.HI.X.SX32 R19, R13, R3, 0x1, P1 ;  /* 0x000000030d137211 */ /* 0x000fe400008f0eff */
[----:B------:R-:W-:Y:S01]  /*156b0*/  LOP3.LUT R9, R17, 0x10, RZ, 0xc0, !PT ;  /* 0x0000001011097812 */ /* 0x000fe200078ec0ff */
[----:B------:R-:W-:Y:S01]  /*156c0*/  IMAD R15, R0, 0x2, R11 ;  /* 0x00000002000f7824 */ /* 0x000fe200078e020b */
[----:B------:R0:W-:Y:S01]  /*156d0*/  STL [R1+0x104], R11 ;  /* 0x0001040b01007387 */ /* 0x0001e20000100800 */
[----:B------:R-:W-:-:S02]  /*156e0*/  IADD3 R3, P0, P1, R2, c[0x0][0x170], R12 ;  /* 0x00005c0002037a10 */ /* 0x000fc4000791e00c */
[----:B------:R-:W-:Y:S02]  /*156f0*/  SHF.L.U32 R9, R9, 0x8, RZ ;  /* 0x0000000809097819 */ /* 0x000fe400000006ff */
[----:B------:R-:W-:Y:S02]  /*15700*/  LOP3.LUT R20, R17, 0xe0, RZ, 0xc0, !PT ;  /* 0x000000e011147812 */ /* 0x000fe400078ec0ff */
[----:B------:R-:W-:Y:S02]  /*15710*/  LOP3.LUT R2, R8, R9, RZ, 0xfc, !PT ;  /* 0x0000000908027212 */ /* 0x000fe400078efcff */
[----:B0-----:R-:W-:-:S05]  /*15720*/  LEA R11, R0, R15, 0x1 ;  /* 0x0000000f000b7211 */ /* 0x001fca00078e08ff */
[----:B------:R0:W-:Y:S02]  /*15730*/  STL [R1+0x130], R11 ;  /* 0x0001300b01007387 */ /* 0x0001e40000100800 */
[----:B0-----:R-:W-:-:S05]  /*15740*/  LEA R11, R0, R11, 0x1 ;  /* 0x0000000b000b7211 */ /* 0x001fca00078e08ff */
[----:B------:R0:W-:Y:S04]  /*15750*/  STL [R1+0x114], R11 ;  /* 0x0001140b01007387 */ /* 0x0001e80000100800 */
[----:B------:R-:W-:Y:S04]  /*15760*/  STL.64 [R1+0xcd8], R28 ;  /* 0x000cd81c01007387 */ /* 0x000fe80000100a00 */
[----:B------:R1:W-:Y:S01]  /*15770*/  STL.64 [R1+0xcd0], R18 ;  /* 0x000cd01201007387 */ /* 0x0003e20000100a00 */
[----:B0-----:R-:W-:-:S03]  /*15780*/  IMAD R11, R0, 0x2, R11 ;  /* 0x00000002000b7824 */ /* 0x001fc600078e020b */
[----:B------:R-:W2:Y:S01]  /*15790*/  LDL.LU R14, [R1+0x14] ;  /* 0x00001400010e7983 */ /* 0x000ea20000300800 */
[C---:B------:R-:W-:Y:S01]  /*157a0*/  SHF.L.U32 R2, R17.reuse, 0x2, RZ ;  /* 0x0000000211027819 */ /* 0x040fe200000006ff */
[----:B------:R-:W-:Y:S01]  /*157b0*/  IMAD R12, R0, 0x2, R11 ;  /* 0x00000002000c7824 */ /* 0x000fe200078e020b */
[----:B------:R-:W-:Y:S01]  /*157c0*/  LOP3.LUT R17, R17, 0x1c, RZ, 0xc0, !PT ;  /* 0x0000001c11117812 */ /* 0x000fe200078ec0ff */
[----:B------:R0:W-:Y:S01]  /*157d0*/  STL [R1+0xfc], R11 ;  /* 0x0000fc0b01007387 */ /* 0x0001e20000100800 */
[----:B------:R-:W-:Y:S02]  /*157e0*/  LOP3.LUT R2, R2, 0x7c, RZ, 0xc0, !PT ;  /* 0x0000007c02027812 */ /* 0x000fe400078ec0ff */
[----:B------:R-:W-:Y:S01]  /*157f0*/  LEA R24, R6, R20, 0x2 ;  /* 0x0000001406187211 */ /* 0x000fe200078e10ff */
[----:B------:R-:W3:Y:S01]  /*15800*/  LDL.LU R8, [R1+0x88] ;  /* 0x0000880001087983 */ /* 0x000ee20000300800 */
[----:B------:R-:W-:Y:S01]  /*15810*/  IMAD R6, R0, 0x2, R12 ;  /* 0x0000000200067824 */ /* 0x000fe200078e020c */
[----:B------:R-:W-:Y:S01]  /*15820*/  LEA R2, R17, R2, 0x6 ;  /* 0x0000000211027211 */ /* 0x000fe200078e30ff */
[----:B-1----:R-:W-:Y:S01]  /*15830*/  IMAD.HI R18, R10, 0x2, RZ ;  /* 0x000000020a127827 */ /* 0x002fe200078e02ff */
[----:B------:R-:W4:Y:S01]  /*15840*/  LDL.LU R9, [R1+0xa8] ;  /* 0x0000a80001097983 */ /* 0x000f220000300800 */
[----:B------:R-:W-:-:S02]  /*15850*/  SHF.R.U32.HI R19, RZ, 0x1, R20 ;  /* 0x00000001ff137819 */ /* 0x000fc40000011614 */
[----:B------:R-:W-:Y:S01]  /*15860*/  IMAD.U32 R17, R24, 0x100, R25 ;  /* 0x0000010018117824 */ /* 0x000fe200078e0019 */
[----:B------:R-:W5:Y:S01]  /*15870*/  LDL.LU R13, [R1+0x10] ;  /* 0x00001000010d7983 */ /* 0x000f620000300800 */
[----:B------:R-:W-:-:S03]  /*15880*/  IMAD.HI R7, R7, 0x2, RZ ;  /* 0x0000000207077827 */ /* 0x000fc600078e02ff */
[----:B------:R-:W5:Y:S01]  /*15890*/  LDL.LU R10, [R1+0xc] ;  /* 0x00000c00010a7983 */ /* 0x000f620000300800 */
[----:B------:R-:W-:-:S03]  /*158a0*/  IMAD.U32 R24, R24, 0x40, R25 ;  /* 0x0000004018187824 */ /* 0x000fc600078e0019 */
[----:B0-----:R-:W5:Y:S01]  /*158b0*/  LDL.LU R11, [R1+0x8] ;  /* 0x00000800010b7983 */ /* 0x001f620000300800 */
[----:B------:R-:W-:-:S03]  /*158c0*/  LOP3.LUT R19, R2, R19, RZ, 0x3c, !PT ;  /* 0x0000001302137212 */ /* 0x000fc600078e3cff */
[----:B------:R0:W-:Y:S01]  /*158d0*/  STL [R1+0x128], R6 ;  /* 0x0001280601007387 */ /* 0x0001e20000100800 */
[----:B------:R-:W-:-:S03]  /*158e0*/  IADD3.X R2, R7, c[0x0][0x174], R18, P0, P1 ;  /* 0x00005d0007027a10 */ /* 0x000fc600007e2412 */
[----:B------:R-:W5:Y:S01]  /*158f0*/  LDL.LU R20, [R1+0x4] ;  /* 0x0000040001147983 */ /* 0x000f620000300800 */
[----:B------:R-:W-:-:S03]  /*15900*/  IMAD R7, R0, 0x2, R4 ;  /* 0x0000000200077824 */ /* 0x000fc600078e0204 */
[----:B------:R1:W-:Y:S01]  /*15910*/  STL [R1+0xcf0], R17 ;  /* 0x000cf01101007387 */ /* 0x0003e20000100800 */
[----:B0-----:R-:W-:Y:S02]  /*15920*/  LEA R6, R0, R6, 0x1 ;  /* 0x0000000600067211 */ /* 0x001fe400078e08ff */
[-C--:B------:R-:W-:Y:S01]  /*15930*/  LEA R18, P0, R4, R3.reuse, 0x1 ;  /* 0x0000000304127211 */ /* 0x080fe200078008ff */
[----:B-1----:R-:W5:Y:S01]  /*15940*/  LDL.LU R17, [R1] ;  /* 0x0000000001117983 */ /* 0x002f620000300800 */
[C---:B------:R-:W-:Y:S02]  /*15950*/  LEA R28, P1, R7.reuse, R3, 0x1 ;  /* 0x00000003071c7211 */ /* 0x040fe400078208ff */
[----:B------:R-:W-:Y:S01]  /*15960*/  LEA R26, R0, R4, 0x1 ;  /* 0x00000004001a7211 */ /* 0x000fe200078e08ff */
[----:B------:R0:W-:Y:S01]  /*15970*/  STL [R1+0xcec], R24 ;  /* 0x000cec1801007387 */ /* 0x0001e20000100800 */
[-C--:B------:R-:W-:Y:S02]  /*15980*/  LEA.HI.X.SX32 R19, R4, R2.reuse, 0x1, P0 ;  /* 0x0000000204137211 */ /* 0x080fe400000f0eff */
[----:B------:R-:W-:Y:S01]  /*15990*/  LEA.HI.X.SX32 R29, R7, R2, 0x1, P1 ;  /* 0x00000002071d7211 */ /* 0x000fe200008f0eff */
[----:B------:R1:W-:Y:S01]  /*159a0*/  STL [R1+0x124], R6 ;  /* 0x0001240601007387 */ /* 0x0003e20000100800 */
[----:B------:R-:W-:-:S04]  /*159b0*/  LEA R26, R0, R26, 0x1 ;  /* 0x0000001a001a7211 */ /* 0x000fc800078e08ff */
[----:B0-----:R-:W-:Y:S01]  /*159c0*/  LEA R24, P2, R26, R3, 0x1 ;  /* 0x000000031a187211 */ /* 0x001fe200078408ff */
[----:B-1----:R-:W-:-:S05]  /*159d0*/  IMAD R6, R0, 0x2, R6 ;  /* 0x0000000200067824 */ /* 0x002fca00078e0206 */
[----:B------:R0:W-:Y:S04]  /*159e0*/  STL [R1+0x13c], R6 ;  /* 0x00013c0601007387 */ /* 0x0001e80000100800 */
[----:B------:R1:W-:Y:S01]  /*159f0*/  STL.64 [R1+0x1be8], R18 ;  /* 0x001be81201007387 */ /* 0x0003e20000100a00 */
[----:B0-----:R-:W-:-:S03]  /*15a00*/  LEA R6, R0, R6, 0x1 ;  /* 0x0000000600067211 */ /* 0x001fc600078e08ff */
[----:B-1----:R-:W5:Y:S01]  /*15a10*/  LDL.LU R18, [R1+0x2738] ;  /* 0x0027380001127983 */ /* 0x002f620000300800 */
[----:B------:R-:W-:Y:S01]  /*15a20*/  LEA.HI.X.SX32 R25, R26, R2, 0x1, P2 ;  /* 0x000000021a197211 */ /* 0x000fe200010f0eff */
[C---:B------:R-:W-:Y:S02]  /*15a30*/  IMAD R26, R0.reuse, 0x2, R6 ;  /* 0x00000002001a7824 */ /* 0x040fe400078e0206 */
[----:B------:R-:W-:Y:S03]  /*15a40*/  STL [R1+0x134], R6 ;  /* 0x0001340601007387 */ /* 0x000fe60000100800 */
[----:B------:R-:W-:Y:S01]  /*15a50*/  LEA R4, R0, R26, 0x1 ;  /* 0x0000001a00047211 */ /* 0x000fe200078e08ff */
[----:B------:R2:W-:Y:S04]  /*15a60*/  STL.64 [R1+0x1be0], R28 ;  /* 0x001be01c01007387 */ /* 0x0005e80000100a00 */
[----:B------:R3:W-:Y:S01]  /*15a70*/  STL.64 [R1+0x1bd8], R24 ;  /* 0x001bd81801007387 */ /* 0x0007e20000100a00 */
[----:B--2---:R-:W-:-:S04]  /*15a80*/  LEA R28, P0, R14, R3, 0x1 ;  /* 0x000000030e1c7211 */ /* 0x004fc800078008ff */
[----:B------:R-:W-:Y:S02]  /*15a90*/  LEA.HI.X.SX32 R29, R14, R2, 0x1, P0 ;  /* 0x000000020e1d7211 */ /* 0x000fe400000f0eff */
[----:B---3--:R-:W-:-:S03]  /*15aa0*/  LEA R24, P1, R8, R3, 0x1 ;  /* 0x0000000308187211 */ /* 0x008fc600078208ff */
[----:B------:R0:W-:Y:S01]  /*15ab0*/  STL.64 [R1+0x1bd0], R28 ;  /* 0x001bd01c01007387 */ /* 0x0001e20000100a00 */
[----:B----4-:R-:W-:-:S03]  /*15ac0*/  LEA R6, P2, R9, R3, 0x1 ;  /* 0x0000000309067211 */ /* 0x010fc600078408ff */
[----:B0-----:R-:W2:Y:S01]  /*15ad0*/  LDL.LU.64 R28, [R1+0x2730] ;  /* 0x00273000011c7983 */ /* 0x001ea20000300a00 */
[-C--:B------:R-:W-:Y:S02]  /*15ae0*/  LEA.HI.X.SX32 R25, R8, R2.reuse, 0x1, P1 ;  /* 0x0000000208197211 */ /* 0x080fe400008f0eff */
[----:B------:R-:W-:Y:S01]  /*15af0*/  LEA.HI.X.SX32 R7, R9, R2, 0x1, P2 ;  /* 0x0000000209077211 */ /* 0x000fe200010f0eff */
[----:B------:R0:W-:Y:S01]  /*15b00*/  STL [R1+0x138], R4 ;  /* 0x0001380401007387 */ /* 0x0001e20000100800 */
[----:B-----5:R-:W-:-:S03]  /*15b10*/  LEA R8, P2, R11, R3, 0x1 ;  /* 0x000000030b087211 */ /* 0x020fc600078408ff */
[----:B------:R1:W-:Y:S04]  /*15b20*/  STL.64 [R1+0x1bc8], R24 ;  /* 0x001bc81801007387 */ /* 0x0003e80000100a00 */
[----:B------:R3:W-:Y:S01]  /*15b30*/  STL.64 [R1+0x1bc0], R6 ;  /* 0x001bc00601007387 */ /* 0x0007e20000100a00 */
[----:B0-----:R-:W-:Y:S01]  /*15b40*/  IMAD R4, R0, 0x2, R4 ;  /* 0x0000000200047824 */ /* 0x001fe200078e0204 */
[----:B------:R-:W-:-:S04]  /*15b50*/  LEA.HI.X.SX32 R9, R11, R2, 0x1, P2 ;  /* 0x000000020b097211 */ /* 0x000fc800010f0eff */
[----:B------:R0:W-:Y:S01]  /*15b60*/  STL [R1+0x11c], R4 ;  /* 0x00011c0401007387 */ /* 0x0001e20000100800 */
[-C--:B-1----:R-:W-:Y:S02]  /*15b70*/  LEA R24, P1, R10, R3.reuse, 0x1 ;  /* 0x000000030a187211 */ /* 0x082fe400078208ff */
[----:B---3--:R-:W-:-:S04]  /*15b80*/  LEA R6, P0, R13, R3, 0x1 ;  /* 0x000000030d067211 */ /* 0x008fc800078008ff */
[----:B------:R-:W-:Y:S02]  /*15b90*/  LEA.HI.X.SX32 R7, R13, R2, 0x1, P0 ;  /* 0x000000020d077211 */ /* 0x000fe400000f0eff */
[----:B0-----:R-:W-:Y:S02]  /*15ba0*/  LEA R4, R0, R4, 0x1 ;  /* 0x0000000400047211 */ /* 0x001fe400078e08ff */
[----:B------:R-:W-:Y:S01]  /*15bb0*/  LEA.HI.X.SX32 R25, R10, R2, 0x1, P1 ;  /* 0x000000020a197211 */ /* 0x000fe200008f0eff */
[----:B------:R0:W-:Y:S04]  /*15bc0*/  STL.64 [R1+0x1bb8], R6 ;  /* 0x001bb80601007387 */ /* 0x0001e80000100a00 */
[----:B0-----:R-:W3:Y:S04]  /*15bd0*/  LDL.LU.64 R6, [R1+0x2728] ;  /* 0x0027280001067983 */ /* 0x001ee80000300a00 */
[----:B------:R0:W-:Y:S04]  /*15be0*/  STL [R1+0x118], R4 ;  /* 0x0001180401007387 */ /* 0x0001e80000100800 */
[----:B------:R1:W-:Y:S04]  /*15bf0*/  STL.64 [R1+0x1bb0], R24 ;  /* 0x001bb01801007387 */ /* 0x0003e80000100a00 */
[----:B------:R4:W-:Y:S01]  /*15c00*/  STL.64 [R1+0x1ba8], R8 ;  /* 0x001ba80801007387 */ /* 0x0009e20000100a00 */
[----:B0-----:R-:W-:-:S05]  /*15c10*/  IMAD R4, R0, 0x2, R4 ;  /* 0x0000000200047824 */ /* 0x001fca00078e0204 */
[----:B------:R-:W-:Y:S01]  /*15c20*/  STL [R1+0x110], R4 ;  /* 0x0001100401007387 */ /* 0x000fe20000100800 */
[CC--:B-1----:R-:W-:Y:S02]  /*15c30*/  LEA R24, P1, R17.reuse, R3.reuse, 0x1 ;  /* 0x0000000311187211 */ /* 0x0c2fe400078208ff */
[----:B------:R-:W-:Y:S02]  /*15c40*/  LEA R14, R0, R4, 0x1 ;  /* 0x00000004000e7211 */ /* 0x000fe400078e08ff */
[C---:B----4-:R-:W-:Y:S02]  /*15c50*/  LEA R8, P0, R20.reuse, R3, 0x1 ;  /* 0x0000000314087211 */ /* 0x050fe400078008ff */
[-C--:B------:R-:W-:Y:S02]  /*15c60*/  LEA.HI.X.SX32 R25, R17, R2.reuse, 0x1, P1 ;  /* 0x0000000211197211 */ /* 0x080fe400008f0eff */
[----:B------:R-:W-:-:S05]  /*15c70*/  LEA.HI.X.SX32 R9, R20, R2, 0x1, P0 ;  /* 0x0000000214097211 */ /* 0x000fca00000f0eff */
[----:B------:R0:W-:Y:S04]  /*15c80*/  STL.64 [R1+0x1ba0], R8 ;  /* 0x001ba00801007387 */ /* 0x0001e80000100a00 */
[----:B0-----:R-:W4:Y:S04]  /*15c90*/  LDL.LU.64 R8, [R1+0x2720] ;  /* 0x0027200001087983 */ /* 0x001f280000300a00 */
[----:B------:R-:W-:Y:S01]  /*15ca0*/  STL.64 [R1+0x1b98], R24 ;  /* 0x001b981801007387 */ /* 0x000fe20000100a00 */
[----:B--2---:R-:W-:-:S04]  /*15cb0*/  LEA R10, P2, R29, R3, 0x1 ;  /* 0x000000031d0a7211 */ /* 0x004fc800078408ff */
[----:B------:R-:W-:-:S05]  /*15cc0*/  LEA.HI.X.SX32 R11, R29, R2, 0x1, P2 ;  /* 0x000000021d0b7211 */ /* 0x000fca00010f0eff */
[----:B------:R0:W-:Y:S02]  /*15cd0*/  STL.64 [R1+0x1b90], R10 ;  /* 0x001b900a01007387 */ /* 0x0001e40000100a00 */
[----:B0-----:R-:W-:-:S04]  /*15ce0*/  LEA R10, P0, R28, R3, 0x1 ;  /* 0x000000031c0a7211 */ /* 0x001fc800078008ff */
[----:B------:R-:W-:-:S05]  /*15cf0*/  LEA.HI.X.SX32 R11, R28, R2, 0x1, P0 ;  /* 0x000000021c0b7211 */ /* 0x000fca00000f0eff */
[----:B------:R0:W-:Y:S04]  /*15d00*/  STL.64 [R1+0x1b88], R10 ;  /* 0x001b880a01007387 */ /* 0x0001e80000100a00 */
[----:B0-----:R-:W2:Y:S01]  /*15d10*/  LDL.LU.64 R10, [R1+0x2718] ;  /* 0x00271800010a7983 */ /* 0x001ea20000300a00 */
[----:B------:R-:W-:Y:S01]  /*15d20*/  LEA R20, R0, R14, 0x1 ;  /* 0x0000000e00147211 */ /* 0x000fe200078e08ff */
[----:B------:R-:W-:Y:S01]  /*15d30*/  IMAD.MOV.U32 R19, RZ, RZ, R16 ;  /* 0x000000ffff137224 */ /* 0x000fe200078e0010 */
[CC--:B------:R-:W-:Y:S02]  /*15d40*/  LEA R24, P1, R5.reuse, R3.reuse, 0x1 ;  /* 0x0000000305187211 */ /* 0x0c0fe400078208ff */
[----:B---3--:R-:W-:Y:S01]  /*15d50*/  LEA R16, P2, R6, R3, 0x1 ;  /* 0x0000000306107211 */ /* 0x008fe200078408ff */
[----:B------:R-:W-:Y:S01]  /*15d60*/  IMAD R4, R0, 0x2, R20 ;  /* 0x0000000200047824 */ /* 0x000fe200078e0214 */
[----:B------:R-:W-:-:S02]  /*15d70*/  LEA.HI.X.SX32 R25, R5, R2, 0x1, P1 ;  /* 0x0000000205197211 */ /* 0x000fc400008f0eff */
[----:B------:R-:W-:Y:S02]  /*15d80*/  MOV R29, R12 ;  /* 0x0000000c001d7202 */ /* 0x000fe40000000f00 */
[-C--:B------:R-:W-:Y:S02]  /*15d90*/  LEA.HI.X.SX32 R17, R6, R2.reuse, 0x1, P2 ;  /* 0x0000000206117211 */ /* 0x080fe400010f0eff */
[C---:B------:R-:W-:Y:S01]  /*15da0*/  LEA R12, P0, R7.reuse, R3, 0x1 ;  /* 0x00000003070c7211 */ /* 0x040fe200078008ff */
[C---:B------:R-:W-:Y:S01]  /*15db0*/  IMAD R4, R0.reuse, 0x2, R4 ;  /* 0x0000000200047824 */ /* 0x040fe200078e0204 */
[----:B------:R-:W-:Y:S02]  /*15dc0*/  STL.64 [R1+0x1b80], R24 ;  /* 0x001b801801007387 */ /* 0x000fe40000100a00 */
[----:B------:R-:W-:Y:S02]  /*15dd0*/  LEA.HI.X.SX32 R13, R7, R2, 0x1, P0 ;  /* 0x00000002070d7211 */ /* 0x000fe400000f0eff */
[----:B------:R-:W-:Y:S04]  /*15de0*/  STL.64 [R1+0x1b78], R16 ;  /* 0x001b781001007387 */ /* 0x000fe80000100a00 */
[----:B------:R0:W-:Y:S04]  /*15df0*/  STL [R1+0xe4], R4 ;  /* 0x0000e40401007387 */ /* 0x0001e80000100800 */
[----:B------:R1:W-:Y:S01]  /*15e00*/  STL.64 [R1+0x1b70], R12 ;  /* 0x001b700c01007387 */ /* 0x0003e20000100a00 */
[----:B0-----:R-:W-:-:S03]  /*15e10*/  IMAD R4, R0, 0x2, R4 ;  /* 0x0000000200047824 */ /* 0x001fc600078e0204 */
[----:B-1----:R-:W3:Y:S01]  /*15e20*/  LDL.LU.64 R12, [R1+0x2710] ;  /* 0x00271000010c7983 */ /* 0x002ee20000300a00 */
[CC--:B----4-:R-:W-:Y:S02]  /*15e30*/  LEA R16, P2, R9.reuse, R3.reuse, 0x1 ;  /* 0x0000000309107211 */ /* 0x0d0fe400078408ff */
[C---:B------:R-:W-:Y:S02]  /*15e40*/  LEA R24, P1, R8.reuse, R3, 0x1 ;  /* 0x0000000308187211 */ /* 0x040fe400078208ff */
[-C--:B------:R-:W-:Y:S01]  /*15e50*/  LEA.HI.X.SX32 R17, R9, R2.reuse, 0x1, P2 ;  /* 0x0000000209117211 */ /* 0x080fe200010f0eff */
[----:B------:R-:W-:Y:S01]  /*15e60*/  IMAD.MOV.U32 R9, RZ, RZ, R14 ;  /* 0x000000ffff097224 */ /* 0x000fe200078e000e */
[----:B------:R-:W-:Y:S02]  /*15e70*/  LEA.HI.X.SX32 R25, R8, R2, 0x1, P1 ;  /* 0x0000000208197211 */ /* 0x000fe400008f0eff */
[----:B------:R-:W-:Y:S01]  /*15e80*/  MOV R8, R15 ;  /* 0x0000000f00087202 */ /* 0x000fe20000000f00 */
[----:B------:R-:W-:Y:S04]  /*15e90*/  STL [R1+0xe0], R4 ;  /* 0x0000e00401007387 */ /* 0x000fe80000100800 */
[----:B------:R-:W-:Y:S04]  /*15ea0*/  STL.64 [R1+0x1b68], R24 ;  /* 0x001b681801007387 */ /* 0x000fe80000100a00 */
[----:B------:R-:W-:Y:S01]  /*15eb0*/  STL.64 [R1+0x1b60], R16 ;  /* 0x001b601001007387 */ /* 0x000fe20000100a00 */
[----:B--2---:R-:W-:-:S04]  /*15ec0*/  LEA R14, P0, R10, R3, 0x1 ;  /* 0x000000030a0e7211 */ /* 0x004fc800078008ff */
[----:B------:R-:W-:-:S05]  /*15ed0*/  LEA.HI.X.SX32 R15, R10, R2, 0x1, P0 ;  /* 0x000000020a0f7211 */ /* 0x000fca00000f0eff */
[----:B------:R0:W-:Y:S04]  /*15ee0*/  STL.64 [R1+0x1b58], R14 ;  /* 0x001b580e01007387 */ /* 0x0001e80000100a00 */
[----:B0-----:R-:W2:Y:S01]  /*15ef0*/  LDL.LU.64 R14, [R1+0x2708] ;  /* 0x00270800010e7983 */ /* 0x001ea20000300a00 */
[----:B------:R-:W-:-:S05]  /*15f00*/  LEA R28, R0, R22, 0x1 ;  /* 0x00000016001c7211 */ /* 0x000fca00078e08ff */
[----:B------:R-:W-:-:S05]  /*15f10*/  IMAD R28, R0, 0x2, R28 ;  /* 0x00000002001c7824 */ /* 0x000fca00078e021c */
[----:B------:R-:W-:-:S04]  /*15f20*/  LEA R28, R0, R28, 0x1 ;  /* 0x0000001c001c7211 */ /* 0x000fc800078e08ff */
[----:B------:R-:W-:Y:S01]  /*15f30*/  MOV R6, R28 ;  /* 0x0000001c00067202 */ /* 0x000fe20000000f00 */
[----:B------:R-:W-:Y:S01]  /*15f40*/  IMAD.MOV.U32 R28, RZ, RZ, R22 ;  /* 0x000000ffff1c7224 */ /* 0x000fe200078e0016 */
[----:B------:R-:W-:Y:S02]  /*15f50*/  LEA R22, R0, R4, 0x1 ;  /* 0x0000000400167211 */ /* 0x000fe400078e08ff */
[CC--:B------:R-:W-:Y:S02]  /*15f60*/  LEA R24, P1, R11.reuse, R3.reuse, 0x1 ;  /* 0x000000030b187211 */ /* 0x0c0fe400078208ff */
[----:B---3--:R-:W-:Y:S01]  /*15f70*/  LEA R16, P2, R12, R3, 0x1 ;  /* 0x000000030c107211 */ /* 0x008fe200078408ff */
[----:B------:R-:W-:Y:S01]  /*15f80*/  IMAD R4, R0, 0x2, R22 ;  /* 0x0000000200047824 */ /* 0x000fe200078e0216 */
[-C--:B------:R-:W-:Y:S02]  /*15f90*/  LEA.HI.X.SX32 R25, R11, R2.reuse, 0x1, P1 ;  /* 0x000000020b197211 */ /* 0x080fe400008f0eff */
[----:B------:R-:W-:-:S02]  /*15fa0*/  LEA.HI.X.SX32 R17, R12, R2, 0x1, P2 ;  /* 0x000000020c117211 */ /* 0x000fc400010f0eff */
[----:B------:R-:W-:Y:S01]  /*15fb0*/  MOV R12, R4 ;  /* 0x00000004000c7202 */ /* 0x000fe20000000f00 */
[----:B------:R0:W-:Y:S01]  /*15fc0*/  STL.64 [R1+0x1b50], R24 ;  /* 0x001b501801007387 */ /* 0x0001e20000100a00 */
[----:B------:R-:W-:Y:S02]  /*15fd0*/  MOV R10, R18 ;  /* 0x00000012000a7202 */ /* 0x000fe40000000f00 */
[C---:B------:R-:W-:Y:S01]  /*15fe0*/  LEA R18, P0, R13.reuse, R3, 0x1 ;  /* 0x000000030d127211 */ /* 0x040fe200078008ff */
[C---:B------:R-:W-:Y:S02]  /*15ff0*/  IMAD R4, R0.reuse, 0x2, R12 ;  /* 0x0000000200047824 */ /* 0x040fe400078e020c */
[----:B------:R-:W-:Y:S01]  /*16000*/  IMAD.MOV.U32 R11, RZ, RZ, R19 ;  /* 0x000000ffff0b7224 */ /* 0x000fe200078e0013 */
[----:B------:R-:W-:Y:S01]  /*16010*/  LEA.HI.X.SX32 R19, R13, R2, 0x1, P0 ;  /* 0x000000020d137211 */ /* 0x000fe200000f0eff */
[----:B0-----:R-:W3:Y:S04]  /*16020*/  LDL.LU.64 R24, [R1+0x2700] ;  /* 0x0027000001187983 */ /* 0x001ee80000300a00 */
[----:B------:R-:W-:Y:S04]  /*16030*/  STL.64 [R1+0x26e8], R22 ;  /* 0x0026e81601007387 */ /* 0x000fe80000100a00 */
[----:B------:R-:W-:Y:S01]  /*16040*/  STL.64 [R1+0x1b48], R16 ;  /* 0x001b481001007387 */ /* 0x000fe20000100a00 */
[----:B------:R-:W-:-:S03]  /*16050*/  LEA R5, R0, R4, 0x1 ;  /* 0x0000000400057211 */ /* 0x000fc600078e08ff */
[----:B------:R0:W-:Y:S04]  /*16060*/  STL.64 [R1+0x1b40], R18 ;  /* 0x001b401201007387 */ /* 0x0001e80000100a00 */
[----:B0-----:R-:W4:Y:S04]  /*16070*/  LDL.LU.64 R18, [R1+0x26f8] ;  /* 0x0026f80001127983 */ /* 0x001f280000300a00 */
[----:B------:R-:W-:Y:S01]  /*16080*/  STL [R1+0xc8], R5 ;  /* 0x0000c80501007387 */ /* 0x000fe20000100800 */
[----:B--2---:R-:W-:-:S04]  /*16090*/  LEA R16, P1, R14, R3, 0x1 ;  /* 0x000000030e107211 */ /* 0x004fc800078208ff */
[----:B------:R-:W-:-:S05]  /*160a0*/  LEA.HI.X.SX32 R17, R14, R2, 0x1, P1 ;  /* 0x000000020e117211 */ /* 0x000fca00008f0eff */
[----:B------:R0:W-:Y:S04]  /*160b0*/  STL.64 [R1+0x1b38], R16 ;  /* 0x001b381001007387 */ /* 0x0001e80000100a00 */
[----:B0-----:R-:W2:Y:S01]  /*160c0*/  LDL.LU.64 R16, [R1+0x26f0] ;  /* 0x0026f00001107983 */ /* 0x001ea20000300a00 */
[----:B------:R-:W-:-:S04]  /*160d0*/  LEA R22, P2, R15, R3, 0x1 ;  /* 0x000000030f167211 */ /* 0x000fc800078408ff */
[----:B------:R-:W-:Y:S01]  /*160e0*/  LEA.HI.X.SX32 R23, R15, R2, 0x1, P2 ;  /* 0x000000020f177211 */ /* 0x000fe200010f0eff */
[----:B------:R-:W-:Y:S01]  /*160f0*/  IMAD.MOV.U32 R15, RZ, RZ, R8 ;  /* 0x000000ffff0f7224 */ /* 0x000fe200078e0008 */
[----:B------:R-:W-:-:S05]  /*16100*/  MOV R8, R6 ;  /* 0x0000000600087202 */ /* 0x000fca0000000f00 */
[----:B------:R0:W-:Y:S04]  /*16110*/  STL.64 [R1+0x26d0], R8 ;  /* 0x0026d00801007387 */ /* 0x0001e80000100a00 */
[----:B------:R2:W-:Y:S01]  /*16120*/  STL.64 [R1+0x1b30], R22 ;  /* 0x001b301601007387 */ /* 0x0005e20000100a00 */
[----:B------:R-:W-:Y:S02]  /*16130*/  IMAD R7, R0, 0x2, R20 ;  /* 0x0000000200077824 */ /* 0x000fe400078e0214 */
[----:B---3--:R-:W-:Y:S02]  /*16140*/  IMAD.MOV.U32 R6, RZ, RZ, R24 ;  /* 0x000000ffff067224 */ /* 0x008fe400078e0018 */
[----:B------:R-:W-:Y:S02]  /*16150*/  IMAD.MOV.U32 R14, RZ, RZ, R20 ;  /* 0x000000ffff0e7224 */ /* 0x000fe400078e0014 */
[----:B------:R-:W-:-:S02]  /*16160*/  IMAD.MOV.U32 R13, RZ, RZ, R11 ;  /* 0x000000ffff0d7224 */ /* 0x000fc400078e000b */
[C---:B0-----:R-:W-:Y:S01]  /*16170*/  IMAD R9, R0.reuse, 0x2, R5 ;  /* 0x0000000200097824 */ /* 0x041fe200078e0205 */
[----:B------:R-:W-:Y:S02]  /*16180*/  MOV R5, R25 ;  /* 0x0000001900057202 */ /* 0x000fe40000000f00 */
[----:B------:R-:W-:Y:S02]  /*16190*/  MOV R11, R10 ;  /* 0x0000000a000b7202 */ /* 0x000fe40000000f00 */
[-C--:B------:R-:W-:Y:S02]  /*161a0*/  LEA R4, R0, R21.reuse, 0x1 ;  /* 0x0000001500047211 */ /* 0x080fe400078e08ff */
[----:B------:R-:W-:Y:S02]  /*161b0*/  MOV R10, R21 ;  /* 0x00000015000a7202 */ /* 0x000fe40000000f00 */
[----:B----4-:R-:W-:-:S04]  /*161c0*/  LEA R20, P2, R18, R3, 0x1 ;  /* 0x0000000312147211 */ /* 0x010fc800078408ff */
[-C--:B------:R-:W-:Y:S02]  /*161d0*/  LEA.HI.X.SX32 R21, R18, R2.reuse, 0x1, P2 ;  /* 0x0000000212157211 */ /* 0x080fe400010f0eff */
[CC--:B--2---:R-:W-:Y:S02]  /*161e0*/  LEA R22, P0, R16.reuse, R3.reuse, 0x1 ;  /* 0x0000000310167211 */ /* 0x0c4fe400078008ff */
[C---:B------:R-:W-:Y:S02]  /*161f0*/  LEA R24, P1, R17.reuse, R3, 0x1 ;  /* 0x0000000311187211 */ /* 0x040fe400078208ff */
[-C--:B------:R-:W-:Y:S02]  /*16200*/  LEA.HI.X.SX32 R23, R16, R2.reuse, 0x1, P0 ;  /* 0x0000000210177211 */ /* 0x080fe400000f0eff */
[----:B------:R-:W-:-:S03]  /*16210*/  LEA.HI.X.SX32 R25, R17, R2, 0x1, P1 ;  /* 0x0000000211197211 */ /* 0x000fc600008f0eff */
[----:B------:R0:W-:Y:S04]  /*16220*/  STL.64 [R1+0x1b28], R22 ;  /* 0x001b281601007387 */ /* 0x0001e80000100a00 */
[----:B0-----:R-:W2:Y:S04]  /*16230*/  LDL.LU.64 R22, [R1+0x26e8] ;  /* 0x0026e80001167983 */ /* 0x001ea80000300a00 */
[----:B------:R0:W-:Y:S04]  /*16240*/  STL.64 [R1+0x1b20], R24 ;  /* 0x001b201801007387 */ /* 0x0001e80000100a00 */
[----:B0-----:R-:W3:Y:S04]  /*16250*/  LDL.LU R24, [R1+0x26e0] ;  /* 0x0026e00001187983 */ /* 0x001ee80000300800 */
[----:B------:R0:W-:Y:S04]  /*16260*/  STL.64 [R1+0x1b18], R20 ;  /* 0x001b181401007387 */ /* 0x0001e80000100a00 */
[----:B0-----:R-:W4:Y:S01]  /*16270*/  LDL.LU.64 R20, [R1+0x26d8] ;  /* 0x0026d80001147983 */ /* 0x001f220000300a00 */
[----:B------:R-:W-:-:S04]  /*16280*/  LEA R8, R0, R9, 0x1 ;  /* 0x0000000900087211 */ /* 0x000fc800078e08ff */
[----:B------:R-:W-:Y:S02]  /*16290*/  LEA R25, R0, R8, 0x1 ;  /* 0x0000000800197211 */ /* 0x000fe400078e08ff */
[----:B------:R-:W-:-:S04]  /*162a0*/  LEA R8, P0, R19, R3, 0x1 ;  /* 0x0000000313087211 */ /* 0x000fc800078008ff */
[----:B------:R-:W-:Y:S01]  /*162b0*/  LEA.HI.X.SX32 R9, R19, R2, 0x1, P0 ;  /* 0x0000000213097211 */ /* 0x000fe200000f0eff */
[----:B--2---:R-:W-:Y:S01]  /*162c0*/  IMAD.MOV.U32 R17, RZ, RZ, R22 ;  /* 0x000000ffff117224 */ /* 0x004fe200078e0016 */
[----:B----4-:R-:W-:-:S05]  /*162d0*/  LEA R22, P1, R20, R3, 0x1 ;  /* 0x0000000314167211 */ /* 0x010fca00078208ff */
[----:B------:R-:W-:Y:S04]  /*162e0*/  STL [R1+0x1b08], R22 ;  /* 0x001b081601007387 */ /* 0x000fe80000100800 */
[----:B------:R0:W-:Y:S04]  /*162f0*/  STL.64 [R1+0x1b10], R8 ;  /* 0x001b100801007387 */ /* 0x0001e80000100a00 */
[----:B0-----:R-:W2:Y:S04]  /*16300*/  LDL.LU.64 R8, [R1+0x26d0] ;  /* 0x0026d00001087983 */ /* 0x001ea80000300a00 */
[----:B------:R0:W4:Y:S01]  /*16310*/  LDL.64 R18, [R1+0x1b08] ;  /* 0x001b080001127983 */ /* 0x0001220000100a00 */
[----:B------:R-:W-:-:S04]  /*16320*/  LEA R22, P2, R21, R3, 0x1 ;  /* 0x0000000315167211 */ /* 0x000fc800078408ff */
[-C--:B------:R-:W-:Y:S02]  /*16330*/  LEA.HI.X.SX32 R23, R21, R2.reuse, 0x1, P2 ;  /* 0x0000000215177211 */ /* 0x080fe400010f0eff */
[----:B----4-:R-:W-:-:S05]  /*16340*/  LEA.HI.X.SX32 R19, R20, R2, 0x1, P1 ;  /* 0x0000000214137211 */ /* 0x010fca00008f0eff */
[----:B------:R-:W-:Y:S04]  /*16350*/  STL [R1+0x1b0c], R19 ;  /* 0x001b0c1301007387 */ /* 0x000fe80000100800 */
[----:B------:R-:W-:Y:S04]  /*16360*/  STL.64 [R1+0x26b8], R12 ;  /* 0x0026b80c01007387 */ /* 0x000fe80000100a00 */
[----:B------:R1:W-:Y:S04]  /*16370*/  STL.64 [R1+0x1b00], R22 ;  /* 0x001b001601007387 */ /* 0x0003e80000100a00 */
[----:B-1----:R-:W4:Y:S01]  /*16380*/  LDL.LU.64 R22, [R1+0x26c8] ;  /* 0x0026c80001167983 */ /* 0x002f220000300a00 */
[----:B------:R-:W-:Y:S01]  /*16390*/  IMAD.MOV.U32 R18, RZ, RZ, R15 ;  /* 0x000000ffff127224 */ /* 0x000fe200078e000f */
[----:B------:R-:W-:Y:S01]  /*163a0*/  MOV R15, R11 ;  /* 0x0000000b000f7202 */ /* 0x000fe20000000f00 */
[----:B--2---:R-:W-:Y:S01]  /*163b0*/  IMAD.MOV.U32 R11, RZ, RZ, R9 ;  /* 0x000000ffff0b7224 */ /* 0x004fe200078e0009 */
[----:B------:R-:W-:-:S04]  /*163c0*/  LEA R9, R0, R27, 0x1 ;  /* 0x0000001b00097211 */ /* 0x000fc800078e08ff */
[C---:B------:R-:W-:Y:S02]  /*163d0*/  LEA R9, R0.reuse, R9, 0x1 ;  /* 0x0000000900097211 */ /* 0x040fe400078e08ff */
[----:B------:R-:W-:Y:S02]  /*163e0*/  MOV R20, R17 ;  /* 0x0000001100147202 */ /* 0x000fe40000000f00 */
[----:B------:R-:W-:Y:S01]  /*163f0*/  MOV R21, R8 ;  /* 0x0000000800157202 */ /* 0x000fe20000000f00 */
[C---:B------:R-:W-:Y:S01]  /*16400*/  IMAD R9, R0.reuse, 0x2, R9 ;  /* 0x0000000200097824 */ /* 0x040fe200078e0209 */
[----:B------:R-:W-:Y:S01]  /*16410*/  MOV R19, R14 ;  /* 0x0000000e00137202 */ /* 0x000fe20000000f00 */
[----:B------:R-:W-:Y:S01]  /*16420*/  IMAD R16, R0, 0x2, R25 ;  /* 0x0000000200107824 */ /* 0x000fe200078e0219 */
[----:B------:R-:W-:Y:S01]  /*16430*/  MOV R13, R26 ;  /* 0x0000001a000d7202 */ /* 0x000fe20000000f00 */
[----:B------:R4:W-:Y:S01]  /*16440*/  STL.64 [R1+0x26c0], R20 ;  /* 0x0026c01401007387 */ /* 0x0009e20000100a00 */
[----:B------:R-:W-:Y:S01]  /*16450*/  IMAD.MOV.U32 R14, RZ, RZ, R10 ;  /* 0x000000ffff0e7224 */ /* 0x000fe200078e000a */
[----:B------:R-:W-:Y:S01]  /*16460*/  MOV R10, R9 ;  /* 0x00000009000a7202 */ /* 0x000fe20000000f00 */
[----:B------:R-:W-:-:S02]  /*16470*/  IMAD.MOV.U32 R8, RZ, RZ, R28 ;  /* 0x000000ffff087224 */ /* 0x000fc400078e001c */
[----:B------:R-:W-:Y:S01]  /*16480*/  IMAD.MOV.U32 R9, RZ, RZ, R5 ;  /* 0x000000ffff097224 */ /* 0x000fe200078e0005 */
[----:B------:R-:W-:Y:S01]  /*16490*/  MOV R5, R27 ;  /* 0x0000001b00057202 */ /* 0x000fe20000000f00 */
[C---:B------:R-:W-:Y:S01]  /*164a0*/  IMAD R28, R0.reuse, 0x2, R27 ;  /* 0x00000002001c7824 */ /* 0x040fe200078e021b */
[C---:B------:R-:W-:Y:S01]  /*164b0*/  LEA R27, R0.reuse, R25, 0x1 ;  /* 0x00000019001b7211 */ /* 0x040fe200078e08ff */
[----:B------:R-:W-:Y:S01]  /*164c0*/  IMAD R17, R0, 0x2, R16 ;  /* 0x0000000200117824 */ /* 0x000fe200078e0210 */
[----:B---3--:R-:W-:-:S03]  /*164d0*/  LEA R26, P2, R24, R3, 0x1 ;  /* 0x00000003181a7211 */ /* 0x008fc600078408ff */
[----:B------:R-:W-:Y:S01]  /*164e0*/  IMAD R16, R0, 0x2, R17 ;  /* 0x0000000200107824 */ /* 0x000fe200078e0211 */
[CC--:B----4-:R-:W-:Y:S02]  /*164f0*/  LEA R20, P0, R22.reuse, R3.reuse, 0x1 ;  /* 0x0000000316147211 */ /* 0x0d0fe400078008ff */
[C---:B------:R-:W-:Y:S02]  /*16500*/  LEA R12, P1, R23.reuse, R3, 0x1 ;  /* 0x00000003170c7211 */ /* 0x040fe400078208ff */
[-C--:B------:R-:W-:Y:S01]  /*16510*/  LEA.HI.X.SX32 R21, R22, R2.reuse, 0x1, P0 ;  /* 0x0000000216157211 */ /* 0x080fe200000f0eff */
[----:B------:R-:W-:Y:S01]  /*16520*/  IMAD.MOV.U32 R22, RZ, RZ, R13 ;  /* 0x000000ffff167224 */ /* 0x000fe200078e000d */
[-C--:B------:R-:W-:Y:S02]  /*16530*/  LEA.HI.X.SX32 R13, R23, R2.reuse, 0x1, P1 ;  /* 0x00000002170d7211 */ /* 0x080fe400008f0eff */
[----:B------:R-:W-:Y:S01]  /*16540*/  MOV R23, R27 ;  /* 0x0000001b00177202 */ /* 0x000fe20000000f00 */
[----:B------:R1:W-:Y:S01]  /*16550*/  STL.64 [R1+0x1af8], R20 ;  /* 0x001af81401007387 */ /* 0x0003e20000100a00 */
[----:B------:R-:W-:Y:S01]  /*16560*/  LEA.HI.X.SX32 R27, R24, R2, 0x1, P2 ;  /* 0x00000002181b7211 */ /* 0x000fe200010f0eff */
[----:B------:R-:W-:-:S02]  /*16570*/  IMAD.MOV.U32 R24, RZ, RZ, R25 ;  /* 0x000000ffff187224 */ /* 0x000fc400078e0019 */
[----:B-1----:R-:W2:Y:S04]  /*16580*/  LDL.LU.64 R20, [R1+0x26c0] ;  /* 0x0026c00001147983 */ /* 0x002ea80000300a00 */
[----:B------:R1:W-:Y:S04]  /*16590*/  STL.64 [R1+0x1af0], R12 ;  /* 0x001af00c01007387 */ /* 0x0003e80000100a00 */
[----:B-1----:R-:W3:Y:S04]  /*165a0*/  LDL.LU.64 R12, [R1+0x26b8] ;  /* 0x0026b800010c7983 */ /* 0x002ee80000300a00 */
[----:B------:R-:W-:Y:S04]  /*165b0*/  STL [R1+0x98], R16 ;  /* 0x0000981001007387 */ /* 0x000fe80000100800 */
[----:B------:R1:W-:Y:S04]  /*165c0*/  STL.64 [R1+0x1ae8], R26 ;  /* 0x001ae81a01007387 */ /* 0x0003e80000100a00 */
[----:B-1----:R-:W4:Y:S04]  /*165d0*/  LDL.LU.64 R26, [R1+0x26b0] ;  /* 0x0026b000011a7983 */ /* 0x002f280000300a00 */
[----:B------:R-:W5:Y:S01]  /*165e0*/  LDL.LU R25, [R1+0x26a8] ;  /* 0x0026a80001197983 */ /* 0x000f620000300800 */
[----:B------:R-:W-:-:S05]  /*165f0*/  IMAD R4, R0, 0x2, R4 ;  /* 0x0000000200047824 */ /* 0x000fca00078e0204 */
[C---:B------:R-:W-:Y:S02]  /*16600*/  LEA R4, R0.reuse, R4, 0x1 ;  /* 0x0000000400047211 */ /* 0x040fe400078e08ff */
[----:B------:R-:W-:-:S03]  /*16610*/  LEA R16, R0, R16, 0x1 ;  /* 0x0000001000107211 */ /* 0x000fc600078e08ff */
[----:B------:R-:W-:Y:S04]  /*16620*/  STL [R1+0x2698], R4 ;  /* 0x0026980401007387 */ /* 0x000fe80000100800 */
[----:B--2---:R1:W-:Y:S04]  /*16630*/  STL.64 [R1+0x26a0], R20 ;  /* 0x0026a01401007387 */ /* 0x0043e80000100a00 */
[----:B------:R-:W-:Y:S04]  /*16640*/  STL.64 [R1+0x2690], R18 ;  /* 0x0026901201007387 */ /* 0x000fe80000100a00 */
[----:B------:R-:W-:Y:S01]  /*16650*/  STL [R1+0x2650], R17 ;  /* 0x0026501101007387 */ /* 0x000fe20000100800 */
[----:B-1----:R-:W-:Y:S01]  /*16660*/  MOV R21, R28 ;  /* 0x0000001c00157202 */ /* 0x002fe20000000f00 */
[----:B------:R-:W-:-:S02]  /*16670*/  IMAD R28, R0, 0x2, R16 ;  /* 0x00000002001c7824 */ /* 0x000fc400078e0210 */
[----:B------:R1:W-:Y:S02]  /*16680*/  STL [R1+0x25d8], R16 ;  /* 0x0025d81001007387 */ /* 0x0003e40000100800 */
[----:B-1----:R-:W-:Y:S02]  /*16690*/  MOV R16, R21 ;  /* 0x0000001500107202 */ /* 0x002fe40000000f00 */
[----:B-----5:R-:W-:-:S04]  /*166a0*/  LEA R20, P0, R25, R3, 0x1 ;  /* 0x0000000319147211 */ /* 0x020fc800078008ff */
[----:B------:R-:W-:-:S05]  /*166b0*/  LEA.HI.X.SX32 R21, R25, R2, 0x1, P0 ;  /* 0x0000000219157211 */ /* 0x000fca00000f0eff */
[----:B------:R1:W-:Y:S01]  /*166c0*/  STL.64 [R1+0x1ae0], R20 ;  /* 0x001ae01401007387 */ /* 0x0003e20000100a00 */
[----:B----4-:R-:W-:-:S03]  /*166d0*/  LEA R4, P1, R26, R3, 0x1 ;  /* 0x000000031a047211 */ /* 0x010fc600078208ff */
[----:B-1----:R-:W2:Y:S01]  /*166e0*/  LDL.LU.64 R20, [R1+0x26a0] ;  /* 0x0026a00001147983 */ /* 0x002ea20000300a00 */
[----:B------:R-:W-:Y:S01]  /*166f0*/  IMAD.MOV.U32 R17, RZ, RZ, R5 ;  /* 0x000000ffff117224 */ /* 0x000fe200078e0005 */
[----:B------:R-:W-:-:S05]  /*16700*/  LEA.HI.X.SX32 R5, R26, R2, 0x1, P1 ;  /* 0x000000021a057211 */ /* 0x000fca00008f0eff */
[----:B------:R1:W-:Y:S04]  /*16710*/  STL.64 [R1+0x1ad8], R4 ;  /* 0x001ad80401007387 */ /* 0x0003e80000100a00 */
[----:B-1----:R-:W4:Y:S01]  /*16720*/  LDL.LU R4, [R1+0x2698] ;  /* 0x0026980001047983 */ /* 0x002f220000300800 */
[----:B------:R-:W-:-:S04]  /*16730*/  LEA R18, P2, R27, R3, 0x1 ;  /* 0x000000031b127211 */ /* 0x000fc800078408ff */
[----:B------:R-:W-:-:S05]  /*16740*/  LEA.HI.X.SX32 R19, R27, R2, 0x1, P2 ;  /* 0x000000021b137211 */ /* 0x000fca00010f0eff */
[----:B------:R1:W-:Y:S04]  /*16750*/  STL.64 [R1+0x1ad0], R18 ;  /* 0x001ad01201007387 */ /* 0x0003e80000100a00 */
[----:B-1----:R-:W5:Y:S01]  /*16760*/  LDL.LU.64 R18, [R1+0x2690] ;  /* 0x0026900001127983 */ /* 0x002f620000300a00 */
[----:B--2---:R-:W-:Y:S01]  /*16770*/  IMAD.MOV.U32 R25, RZ, RZ, R20 ;  /* 0x000000ffff197224 */ /* 0x004fe200078e0014 */
[----:B------:R-:W-:-:S04]  /*16780*/  LEA R20, R0, R27, 0x1 ;  /* 0x0000001b00147211 */ /* 0x000fc800078e08ff */
[----:B------:R-:W-:Y:S01]  /*16790*/  LEA R20, R0, R20, 0x1 ;  /* 0x0000001400147211 */ /* 0x000fe200078e08ff */
[----:B------:R-:W-:-:S04]  /*167a0*/  IMAD.MOV.U32 R26, RZ, RZ, R25 ;  /* 0x000000ffff1a7224 */ /* 0x000fc800078e0019 */
[C---:B------:R-:W-:Y:S01]  /*167b0*/  IMAD R20, R0.reuse, 0x2, R20 ;  /* 0x0000000200147824 */ /* 0x040fe200078e0214 */
[----:B------:R-:W-:Y:S04]  /*167c0*/  STL [R1+0x2670], R26 ;  /* 0x0026701a01007387 */ /* 0x000fe80000100800 */
[C---:B------:R-:W-:Y:S01]  /*167d0*/  LEA R20, R0.reuse, R20, 0x1 ;  /* 0x0000001400147211 */ /* 0x040fe200078e08ff */
[----:B----4-:R1:W-:Y:S01]  /*167e0*/  STL [R1+0x2680], R4 ;  /* 0x0026800401007387 */ /* 0x0103e20000100800 */
[----:B------:R-:W-:-:S03]  /*167f0*/  LEA R25, R0, R28, 0x1 ;  /* 0x0000001c00197211 */ /* 0x000fc600078e08ff */
[----:B-1----:R-:W2:Y:S04]  /*16800*/  LDL.LU R4, [R1+0x1c] ;  /* 0x00001c0001047983 */ /* 0x002ea80000300800 */
[----:B------:R-:W-:Y:S04]  /*16810*/  STL.64 [R1+0x2678], R20 ;  /* 0x0026781401007387 */ /* 0x000fe80000100a00 */
[----:B------:R-:W-:Y:S04]  /*16820*/  STL.64 [R1+0x2688], R14 ;  /* 0x0026880e01007387 */ /* 0x000fe80000100a00 */
[----:B------:R1:W-:Y:S04]  /*16830*/  STL [R1+0x2548], R28 ;  /* 0x0025481c01007387 */ /* 0x0003e80000100800 */
[----:B-1----:R-:W4:Y:S01]  /*16840*/  LDL.LU R28, [R1+0x18] ;  /* 0x00001800011c7983 */ /* 0x002f220000300800 */
[----:B------:R-:W-:-:S04]  /*16850*/  IMAD R5, R0, 0x2, R27 ;  /* 0x0000000200057824 */ /* 0x000fc800078e021b */
[----:B------:R-:W-:Y:S01]  /*16860*/  IMAD.MOV.U32 R15, RZ, RZ, R5 ;  /* 0x000000ffff0f7224 */ /* 0x000fe200078e0005 */
[----:B------:R-:W-:-:S04]  /*16870*/  LEA R14, P0, R5, R3, 0x1 ;  /* 0x00000003050e7211 */ /* 0x000fc800078008ff */
[----:B------:R-:W-:Y:S01]  /*16880*/  LEA.HI.X.SX32 R15, R15, R2, 0x1, P0 ;  /* 0x000000020f0f7211 */ /* 0x000fe200000f0eff */
[----:B------:R-:W-:Y:S04]  /*16890*/  STL [R1+0x25b0], R25 ;  /* 0x0025b01901007387 */ /* 0x000fe80000100800 */
[----:B------:R1:W-:Y:S04]  /*168a0*/  STL.64 [R1+0x1ac8], R14 ;  /* 0x001ac80e01007387 */ /* 0x0003e80000100a00 */
[----:B-1----:R-:W3:Y:S01]  /*168b0*/  LDL.LU.64 R14, [R1+0x2688] ;  /* 0x00268800010e7983 */ /* 0x002ee20000300a00 */
[----:B--2---:R-:W-:-:S04]  /*168c0*/  LEA R20, P1, R4, R3, 0x1 ;  /* 0x0000000304147211 */ /* 0x004fc800078208ff */
[----:B------:R-:W-:Y:S02]  /*168d0*/  LEA.HI.X.SX32 R21, R4, R2, 0x1, P1 ;  /* 0x0000000204157211 */ /* 0x000fe400008f0eff */
[----:B------:R-:W2:Y:S04]  /*168e0*/  LDL.LU R4, [R1+0x2680] ;  /* 0x0026800001047983 */ /* 0x000ea80000300800 */
[----:B------:R1:W-:Y:S01]  /*168f0*/  STL.64 [R1+0x1ac0], R20 ;  /* 0x001ac01401007387 */ /* 0x0003e20000100a00 */
[----:B----4-:R-:W-:-:S03]  /*16900*/  LEA R26, P2, R28, R3, 0x1 ;  /* 0x000000031c1a7211 */ /* 0x010fc600078408ff */
[----:B-1----:R-:W4:Y:S01]  /*16910*/  LDL.LU.64 R20, [R1+0x2678] ;  /* 0x0026780001147983 */ /* 0x002f220000300a00 */
[----:B------:R-:W-:-:S05]  /*16920*/  LEA.HI.X.SX32 R27, R28, R2, 0x1, P2 ;  /* 0x000000021c1b7211 */ /* 0x000fca00010f0eff */
[----:B------:R1:W-:Y:S04]  /*16930*/  STL.64 [R1+0x1ab8], R26 ;  /* 0x001ab81a01007387 */ /* 0x0003e80000100a00 */
[----:B-1----:R-:W2:Y:S02]  /*16940*/  LDL.LU R26, [R1+0x2670] ;  /* 0x00267000011a7983 */ /* 0x002ea40000300800 */
[----:B--2---:R-:W-:Y:S01]  /*16950*/  IMAD.MOV.U32 R27, RZ, RZ, R26 ;  /* 0x000000ffff1b7224 */ /* 0x004fe200078e001a */
[----:B------:R-:W-:-:S05]  /*16960*/  MOV R26, R16 ;  /* 0x00000010001a7202 */ /* 0x000fca0000000f00 */
[----:B------:R-:W-:Y:S04]  /*16970*/  STL.64 [R1+0x2668], R26 ;  /* 0x0026681a01007387 */ /* 0x000fe80000100a00 */
[----:B------:R1:W-:Y:S04]  /*16980*/  STL [R1+0x2660], R29 ;  /* 0x0026601d01007387 */ /* 0x0003e80000100800 */
[----:B-1----:R-:W2:Y:S04]  /*16990*/  LDL.LU R29, [R1+0x24] ;  /* 0x00002400011d7983 */ /* 0x002ea80000300800 */
[----:B------:R1:W-:Y:S04]  /*169a0*/  STL [R1+0x2664], R22 ;  /* 0x0026641601007387 */ /* 0x0003e80000100800 */
[----:B-1----:R-:W2:Y:S01]  /*169b0*/  LDL.LU R22, [R1+0x28] ;  /* 0x0000280001167983 */ /* 0x002ea20000300800 */
[----:B------:R-:W-:Y:S01]  /*169c0*/  LEA R5, R0, R25, 0x1 ;  /* 0x0000001900057211 */ /* 0x000fe200078e08ff */
[----:B------:R-:W-:Y:S01]  /*169d0*/  IMAD.MOV.U32 R28, RZ, RZ, R17 ;  /* 0x000000ffff1c7224 */ /* 0x000fe200078e0011 */
[----:B-----5:R-:W-:Y:S01]  /*169e0*/  MOV R16, R18 ;  /* 0x0000001200107202 */ /* 0x020fe20000000f00 */
[----:B------:R-:W5:Y:S01]  /*169f0*/  LDL.LU R17, [R1+0x34] ;  /* 0x0000340001117983 */ /* 0x000f620000300800 */
[----:B---3--:R-:W-:Y:S01]  /*16a00*/  IMAD.MOV.U32 R18, RZ, RZ, R15 ;  /* 0x000000ffff127224 */ /* 0x008fe200078e000f */
[----:B----4-:R-:W-:-:S02]  /*16a10*/  LEA R26, P0, R20, R3, 0x1 ;  /* 0x00000003141a7211 */ /* 0x010fc400078008ff */
[----:B------:R2:W-:Y:S01]  /*16a20*/  STL.64 [R1+0x2648], R10 ;  /* 0x0026480a01007387 */ /* 0x0005e20000100a00 */
[----:B------:R-:W-:Y:S02]  /*16a30*/  MOV R27, R20 ;  /* 0x00000014001b7202 */ /* 0x000fe40000000f00 */
[----:B------:R-:W-:Y:S01]  /*16a40*/  MOV R15, R4 ;  /* 0x00000004000f7202 */ /* 0x000fe20000000f00 */
[----:B------:R-:W-:Y:S01]  /*16a50*/  IMAD R4, R0, 0x2, R5 ;  /* 0x0000000200047824 */ /* 0x000fe200078e0205 */
[----:B------:R-:W-:Y:S01]  /*16a60*/  LEA.HI.X.SX32 R27, R27, R2, 0x1, P0 ;  /* 0x000000021b1b7211 */ /* 0x000fe200000f0eff */
[----:B------:R-:W3:Y:S01]  /*16a70*/  LDL.LU R25, [R1+0x40] ;  /* 0x0000400001197983 */ /* 0x000ee20000300800 */
[----:B--2---:R-:W-:-:S05]  /*16a80*/  LEA R10, P1, R22, R3, 0x1 ;  /* 0x00000003160a7211 */ /* 0x004fca00078208ff */
[----:B------:R-:W-:Y:S04]  /*16a90*/  STL [R1+0x1aa8], R10 ;  /* 0x001aa80a01007387 */ /* 0x000fe80000100800 */
[----:B------:R1:W-:Y:S04]  /*16aa0*/  STL.64 [R1+0x2538], R4 ;  /* 0x0025380401007387 */ /* 0x0003e80000100a00 */
[----:B-1----:R-:W2:Y:S04]  /*16ab0*/  LDL.LU R5, [R1+0x30] ;  /* 0x0000300001057983 */ /* 0x002ea80000300800 */
[----:B------:R1:W-:Y:S04]  /*16ac0*/  STL.64 [R1+0x1ab0], R26 ;  /* 0x001ab01a01007387 */ /* 0x0003e80000100a00 */
[----:B-1----:R-:W4:Y:S04]  /*16ad0*/  LDL.LU.64 R26, [R1+0x2668] ;  /* 0x00266800011a7983 */ /* 0x002f280000300a00 */
[----:B----4-:R1:W-:Y:S04]  /*16ae0*/  STL.64 [R1+0x2658], R26 ;  /* 0x0026581a01007387 */ /* 0x0103e80000100a00 */
[----:B-1----:R0:W4:Y:S01]  /*16af0*/  LDL.64 R26, [R1+0x1aa8] ;  /* 0x001aa800011a7983 */ /* 0x0021220000100a00 */
[----:B------:R-:W-:-:S04]  /*16b00*/  LEA R10, P2, R29, R3, 0x1 ;  /* 0x000000031d0a7211 */ /* 0x000fc800078408ff */
[-C--:B------:R-:W-:Y:S02]  /*16b10*/  LEA.HI.X.SX32 R11, R29, R2.reuse, 0x1, P2 ;  /* 0x000000021d0b7211 */ /* 0x080fe400010f0eff */
[----:B----4-:R-:W-:Y:S02]  /*16b20*/  LEA.HI.X.SX32 R27, R22, R2, 0x1, P1 ;  /* 0x00000002161b7211 */ /* 0x010fe400008f0eff */
[----:B------:R-:W4:Y:S01]  /*16b30*/  LDL.LU R22, [R1+0x2664] ;  /* 0x0026640001167983 */ /* 0x000f220000300800 */
[----:B------:R-:W-:-:S03]  /*16b40*/  LEA R26, P0, R6, R3, 0x1 ;  /* 0x00000003061a7211 */ /* 0x000fc600078008ff */
[----:B------:R-:W3:Y:S04]  /*16b50*/  LDL.LU R29, [R1+0x2660] ;  /* 0x00266000011d7983 */ /* 0x000ee80000300800 */
[----:B------:R1:W-:Y:S04]  /*16b60*/  STL [R1+0x1aac], R27 ;  /* 0x001aac1b01007387 */ /* 0x0003e80000100800 */
[----:B------:R5:W-:Y:S01]  /*16b70*/  STL.64 [R1+0x1aa0], R10 ;  /* 0x001aa00a01007387 */ /* 0x000be20000100a00 */
[----:B-1----:R-:W-:-:S03]  /*16b80*/  IMAD.MOV.U32 R27, RZ, RZ, R6 ;  /* 0x000000ffff1b7224 */ /* 0x002fc600078e0006 */
[----:B------:R-:W-:Y:S02]  /*16b90*/  STL.64 [R1+0x2640], R8 ;  /* 0x0026400801007387 */ /* 0x000fe40000100a00 */
[----:B------:R-:W-:Y:S02]  /*16ba0*/  LEA.HI.X.SX32 R27, R27, R2, 0x1, P0 ;  /* 0x000000021b1b7211 */ /* 0x000fe400000f0eff */
[----:B-----5:R-:W-:-:S04]  /*16bb0*/  LEA R10, P1, R17, R3, 0x1 ;  /* 0x00000003110a7211 */ /* 0x020fc800078208ff */
[----:B------:R-:W-:Y:S01]  /*16bc0*/  LEA.HI.X.SX32 R11, R17, R2, 0x1, P1 ;  /* 0x00000002110b7211 */ /* 0x000fe200008f0eff */
[----:B------:R1:W-:Y:S04]  /*16bd0*/  STL.64 [R1+0x1a98], R26 ;  /* 0x001a981a01007387 */ /* 0x0003e80000100a00 */
[----:B-1----:R-:W5:Y:S04]  /*16be0*/  LDL.LU.64 R26, [R1+0x2658] ;  /* 0x00265800011a7983 */ /* 0x002f680000300a00 */
[----:B------:R-:W3:Y:S04]  /*16bf0*/  LDL.LU R17, [R1+0x2650] ;  /* 0x0026500001117983 */ /* 0x000ee80000300800 */
[----:B------:R1:W-:Y:S04]  /*16c00*/  STL.64 [R1+0x1a90], R10 ;  /* 0x001a900a01007387 */ /* 0x0003e80000100a00 */
[----:B-1----:R-:W3:Y:S01]  /*16c10*/  LDL.LU.64 R10, [R1+0x2648] ;  /* 0x00264800010a7983 */ /* 0x002ee20000300a00 */
[----:B------:R-:W-:Y:S01]  /*16c20*/  IMAD R20, R0, 0x2, R4 ;  /* 0x0000000200147824 */ /* 0x000fe200078e0204 */
[----:B--2---:R-:W-:-:S02]  /*16c30*/  LEA R8, P2, R5, R3, 0x1 ;  /* 0x0000000305087211 */ /* 0x004fc400078408ff */
[----:B------:R-:W-:Y:S01]  /*16c40*/  MOV R4, R28 ;  /* 0x0000001c00047202 */ /* 0x000fe20000000f00 */
[----:B------:R-:W-:Y:S01]  /*16c50*/  IMAD.MOV.U32 R28, RZ, RZ, R7 ;  /* 0x000000ffff1c7224 */ /* 0x000fe200078e0007 */
[----:B------:R-:W-:Y:S02]  /*16c60*/  LEA.HI.X.SX32 R9, R5, R2, 0x1, P2 ;  /* 0x0000000205097211 */ /* 0x000fe400010f0eff */
[----:B------:R-:W-:-:S04]  /*16c70*/  LEA R7, R0, R20, 0x1 ;  /* 0x0000001400077211 */ /* 0x000fc800078e08ff */
[C---:B------:R-:W-:Y:S01]  /*16c80*/  LEA R6, R0.reuse, R7, 0x1 ;  /* 0x0000000700067211 */ /* 0x040fe200078e08ff */
[----:B-----5:R-:W-:Y:S01]  /*16c90*/  IMAD.MOV.U32 R5, RZ, RZ, R27 ;  /* 0x000000ffff057224 */ /* 0x020fe200078e001b */
[----:B---3--:R-:W-:Y:S04]  /*16ca0*/  STL.64 [R1+0x2630], R10 ;  /* 0x0026300a01007387 */ /* 0x008fe80000100a00 */
[----:B------:R1:W-:Y:S04]  /*16cb0*/  STL.64 [R1+0x1a88], R8 ;  /* 0x001a880801007387 */ /* 0x0003e80000100a00 */
[----:B-1----:R-:W2:Y:S04]  /*16cc0*/  LDL.LU.64 R8, [R1+0x2640] ;  /* 0x0026400001087983 */ /* 0x002ea80000300a00 */
[----:B------:R-:W-:Y:S04]  /*16cd0*/  STL [R1+0x2638], R5 ;  /* 0x0026380501007387 */ /* 0x000fe80000100800 */
[----:B------:R1:W-:Y:S04]  /*16ce0*/  STL.64 [R1+0x2530], R6 ;  /* 0x0025300601007387 */ /* 0x0003e80000100a00 */
[----:B-1----:R-:W3:Y:S01]  /*16cf0*/  LDL.LU R7, [R1+0x44] ;  /* 0x0000440001077983 */ /* 0x002ee20000300800 */
[----:B------:R-:W-:Y:S01]  /*16d00*/  MOV R27, R21 ;  /* 0x00000015001b7202 */ /* 0x000fe20000000f00 */
[----:B------:R-:W-:Y:S01]  /*16d10*/  IMAD R21, R0, 0x2, R6 ;  /* 0x0000000200157824 */ /* 0x000fe200078e0206 */
[----:B------:R-:W-:Y:S01]  /*16d20*/  MOV R6, R4 ;  /* 0x0000000400067202 */ /* 0x000fe20000000f00 */
[----:B------:R-:W-:Y:S04]  /*16d30*/  STL.64 [R1+0x2628], R16 ;  /* 0x0026281001007387 */ /* 0x000fe80000100a00 */
[----:B------:R1:W-:Y:S04]  /*16d40*/  STL.64 [R1+0x2540], R20 ;  /* 0x0025401401007387 */ /* 0x0003e80000100a00 */
[----:B-1----:R-:W5:Y:S01]  /*16d50*/  LDL.LU R20, [R1+0x4c] ;  /* 0x00004c0001147983 */ /* 0x002f620000300800 */
[----:B--2---:R-:W-:Y:S01]  /*16d60*/  IMAD.MOV.U32 R5, RZ, RZ, R9 ;  /* 0x000000ffff057224 */ /* 0x004fe200078e0009 */
[----:B------:R-:W-:-:S04]  /*16d70*/  LEA R4, P0, R9, R3, 0x1 ;  /* 0x0000000309047211 */ /* 0x000fc800078008ff */
[----:B------:R-:W-:-:S05]  /*16d80*/  LEA.HI.X.SX32 R5, R5, R2, 0x1, P0 ;  /* 0x0000000205057211 */ /* 0x000fca00000f0eff */
[----:B------:R1:W-:Y:S01]  /*16d90*/  STL.64 [R1+0x1a80], R4 ;  /* 0x001a800401007387 */ /* 0x0003e20000100a00 */
[----:B---3--:R-:W-:-:S03]  /*16da0*/  LEA R10, P1, R7, R3, 0x1 ;  /* 0x00000003070a7211 */ /* 0x008fc600078208ff */
[----:B-1----:R-:W2:Y:S01]  /*16db0*/  LDL.LU R5, [R1+0x2638] ;  /* 0x0026380001057983 */ /* 0x002ea20000300800 */
[----:B------:R-:W-:-:S05]  /*16dc0*/  LEA.HI.X.SX32 R11, R7, R2, 0x1, P1 ;  /* 0x00000002070b7211 */ /* 0x000fca00008f0eff */
[----:B------:R1:W-:Y:S04]  /*16dd0*/  STL.64 [R1+0x1a78], R10 ;  /* 0x001a780a01007387 */ /* 0x0003e80000100a00 */
[----:B-1----:R-:W3:Y:S01]  /*16de0*/  LDL.LU.64 R10, [R1+0x2630] ;  /* 0x00263000010a7983 */ /* 0x002ee20000300a00 */
[----:B------:R-:W-:-:S04]  /*16df0*/  LEA R16, P2, R25, R3, 0x1 ;  /* 0x0000000319107211 */ /* 0x000fc800078408ff */
[----:B------:R-:W-:Y:S02]  /*16e00*/  LEA.HI.X.SX32 R17, R25, R2, 0x1, P2 ;  /* 0x0000000219117211 */ /* 0x000fe400010f0eff */
[----:B--2---:R-:W-:Y:S01]  /*16e10*/  MOV R7, R5 ;  /* 0x0000000500077202 */ /* 0x004fe20000000f00 */
[----:B---3--:R-:W-:Y:S04]  /*16e20*/  STL.64 [R1+0x2620], R10 ;  /* 0x0026200a01007387 */ /* 0x008fe80000100a00 */
[----:B------:R-:W-:Y:S04]  /*16e30*/  STL [R1+0x2610], R7 ;  /* 0x0026100701007387 */ /* 0x000fe80000100800 */
[----:B------:R-:W-:Y:S04]  /*16e40*/  STL.64 [R1+0x2618], R14 ;  /* 0x0026180e01007387 */ /* 0x000fe80000100a00 */
[----:B------:R1:W-:Y:S04]  /*16e50*/  STL.64 [R1+0x1a70], R16 ;  /* 0x001a701001007387 */ /* 0x0003e80000100a00 */
[----:B-1----:R-:W2:Y:S01]  /*16e60*/  LDL.LU.64 R16, [R1+0x2628] ;  /* 0x0026280001107983 */ /* 0x002ea20000300a00 */
[----:B------:R-:W-:Y:S01]  /*16e70*/  MOV R25, R24 ;  /* 0x0000001800197202 */ /* 0x000fe20000000f00 */
[----:B------:R-:W-:-:S04]  /*16e80*/  IMAD R24, R0, 0x2, R12 ;  /* 0x0000000200187824 */ /* 0x000fc800078e020c */
[----:B------:R-:W-:-:S05]  /*16e90*/  IMAD R24, R0, 0x2, R24 ;  /* 0x0000000200187824 */ /* 0x000fca00078e0218 */
[C---:B------:R-:W-:Y:S02]  /*16ea0*/  LEA R24, R0.reuse, R24, 0x1 ;  /* 0x0000001800187211 */ /* 0x040fe400078e08ff */
[----:B------:R-:W-:-:S03]  /*16eb0*/  LEA R9, R0, R21, 0x1 ;  /* 0x0000001500097211 */ /* 0x000fc600078e08ff */
[----:B------:R-:W-:Y:S01]  /*16ec0*/  IMAD R24, R0, 0x2, R24 ;  /* 0x0000000200187824 */ /* 0x000fe200078e0218 */
[-C--:B------:R-:W-:Y:S01]  /*16ed0*/  LEA R10, P0, R6, R3.reuse, 0x1 ;  /* 0x00000003060a7211 */ /* 0x080fe200078008ff */
[----:B------:R-:W-:Y:S01]  /*16ee0*/  IMAD.MOV.U32 R5, RZ, RZ, R27 ;  /* 0x000000ffff057224 */ /* 0x000fe200078e001b */
[C---:B------:R-:W-:Y:S01]  /*16ef0*/  LEA R27, R0.reuse, R12, 0x1 ;  /* 0x0000000c001b7211 */ /* 0x040fe200078e08ff */
[----:B------:R-:W-:Y:S01]  /*16f00*/  IMAD R4, R0, 0x2, R12 ;  /* 0x0000000200047824 */ /* 0x000fe200078e020c */
[----:B------:R-:W-:Y:S01]  /*16f10*/  MOV R11, R6 ;  /* 0x00000006000b7202 */ /* 0x000fe20000000f00 */
[----:B------:R-:W-:Y:S01]  /*16f20*/  IMAD.MOV.U32 R15, RZ, RZ, R26 ;  /* 0x000000ffff0f7224 */ /* 0x000fe200078e001a */
[-C--:B------:R-:W-:Y:S02]  /*16f30*/  LEA R14, P1, R26, R3.reuse, 0x1 ;  /* 0x000000031a0e7211 */ /* 0x080fe400078208ff */
[----:B-----5:R-:W-:Y:S02]  /*16f40*/  LEA R6, P2, R20, R3, 0x1 ;  /* 0x0000000314067211 */ /* 0x020fe400078408ff */
[----:B------:R-:W-:-:S02]  /*16f50*/  LEA.HI.X.SX32 R11, R11, R2, 0x1, P0 ;  /* 0x000000020b0b7211 */ /* 0x000fc400000f0eff */
[-C--:B------:R-:W-:Y:S02]  /*16f60*/  LEA.HI.X.SX32 R15, R15, R2.reuse, 0x1, P1 ;  /* 0x000000020f0f7211 */ /* 0x080fe400008f0eff */
[----:B------:R-:W-:Y:S02]  /*16f70*/  LEA.HI.X.SX32 R7, R20, R2, 0x1, P2 ;  /* 0x0000000214077211 */ /* 0x000fe400010f0eff */
[----:B--2---:R-:W-:Y:S01]  /*16f80*/  MOV R21, R16 ;  /* 0x0000001000157202 */ /* 0x004fe20000000f00 */
[----:B------:R-:W-:Y:S01]  /*16f90*/  IMAD.MOV.U32 R16, RZ, RZ, R24 ;  /* 0x000000ffff107224 */ /* 0x000fe200078e0018 */
[----:B------:R-:W-:Y:S01]  /*16fa0*/  MOV R24, R23 ;  /* 0x0000001700187202 */ /* 0x000fe20000000f00 */
[----:B------:R-:W-:Y:S01]  /*16fb0*/  IMAD.MOV.U32 R23, RZ, RZ, R12 ;  /* 0x000000ffff177224 */ /* 0x000fe200078e000c */
[----:B------:R-:W-:Y:S01]  /*16fc0*/  MOV R12, R8 ;  /* 0x00000008000c7202 */ /* 0x000fe20000000f00 */
[----:B------:R-:W-:-:S05]  /*16fd0*/  IMAD R8, R0, 0x2, R9 ;  /* 0x0000000200087824 */ /* 0x000fca00078e0209 */
[----:B------:R-:W-:Y:S01]  /*16fe0*/  LEA R26, R0, R8, 0x1 ;  /* 0x00000008001a7211 */ /* 0x000fe200078e08ff */
[----:B------:R1:W-:Y:S04]  /*16ff0*/  STL.64 [R1+0x2520], R8 ;  /* 0x0025200801007387 */ /* 0x0003e80000100a00 */
[----:B-1----:R-:W2:Y:S04]  /*17000*/  LDL.LU R8, [R1+0x58] ;  /* 0x0000580001087983 */ /* 0x002ea80000300800 */
[----:B------:R1:W-:Y:S04]  /*17010*/  STL.64 [R1+0x1a68], R10 ;  /* 0x001a680a01007387 */ /* 0x0003e80000100a00 */
[----:B-1----:R-:W3:Y:S04]  /*17020*/  LDL.LU.64 R10, [R1+0x2620] ;  /* 0x00262000010a7983 */ /* 0x002ee80000300a00 */
[----:B------:R1:W-:Y:S04]  /*17030*/  STL.64 [R1+0x1a60], R14 ;  /* 0x001a600e01007387 */ /* 0x0003e80000100a00 */
[----:B-1----:R-:W5:Y:S04]  /*17040*/  LDL.LU.64 R14, [R1+0x2618] ;  /* 0x00261800010e7983 */ /* 0x002f680000300a00 */
[----:B------:R1:W-:Y:S04]  /*17050*/  STL.64 [R1+0x1a58], R6 ;  /* 0x001a580601007387 */ /* 0x0003e80000100a00 */
[----:B-1----:R-:W2:Y:S04]  /*17060*/  LDL.LU R7, [R1+0x2610] ;  /* 0x0026100001077983 */ /* 0x002ea80000300800 */
[----:B-----5:R1:W-:Y:S04]  /*17070*/  STL.64 [R1+0x2600], R14 ;  /* 0x0026000e01007387 */ /* 0x0203e80000100a00 */
[----:B------:R5:W-:Y:S04]  /*17080*/  STL.64 [R1+0x2608], R28 ;  /* 0x0026081c01007387 */ /* 0x000be80000100a00 */
[----:B------:R-:W4:Y:S01]  /*17090*/  LDL.LU R9, [R1+0x68] ;  /* 0x0000680001097983 */ /* 0x000f220000300800 */
[----:B-1----:R-:W-:Y:S01]  /*170a0*/  MOV R15, R5 ;  /* 0x00000005000f7202 */ /* 0x002fe20000000f00 */
[----:B------:R-:W-:-:S02]  /*170b0*/  IMAD.MOV.U32 R5, RZ, RZ, R16 ;  /* 0x000000ffff057224 */ /* 0x000fc400078e0010 */
[----:B------:R-:W4:Y:S01]  /*170c0*/  LDL.LU R20, [R1+0x64] ;  /* 0x0000640001147983 */ /* 0x000f220000300800 */
[----:B--2---:R-:W-:Y:S01]  /*170d0*/  IMAD.MOV.U32 R6, RZ, RZ, R7 ;  /* 0x000000ffff067224 */ /* 0x004fe200078e0007 */
[----:B------:R-:W-:Y:S01]  /*170e0*/  MOV R7, R23 ;  /* 0x0000001700077202 */ /* 0x000fe20000000f00 */
[----:B------:R-:W-:Y:S01]  /*170f0*/  IMAD.MOV.U32 R23, RZ, RZ, R17 ;  /* 0x000000ffff177224 */ /* 0x000fe200078e0011 */
[----:B------:R-:W2:Y:S04]  /*17100*/  LDL.LU R16, [R1+0x74] ;  /* 0x0000740001107983 */ /* 0x000ea80000300800 */
[----:B------:R-:W2:Y:S01]  /*17110*/  LDL.LU R17, [R1+0x70] ;  /* 0x0000700001117983 */ /* 0x000ea20000300800 */
[-C--:B---3--:R-:W-:Y:S02]  /*17120*/  LEA R14, P0, R10, R3.reuse, 0x1 ;  /* 0x000000030a0e7211 */ /* 0x088fe400078008ff */
[----:B-----5:R-:W-:Y:S01]  /*17130*/  LEA R28, P2, R8, R3, 0x1 ;  /* 0x00000003081c7211 */ /* 0x020fe200078408ff */
[----:B--2---:R1:W-:Y:S02]  /*17140*/  STL.64 [R1+0x25e0], R16 ;  /* 0x0025e01001007387 */ /* 0x0043e40000100a00 */
[----:B-1----:R-:W-:Y:S01]  /*17150*/  MOV R17, R15 ;  /* 0x0000000f00117202 */ /* 0x002fe20000000f00 */
[----:B------:R-:W-:-:S02]  /*17160*/  IMAD.MOV.U32 R16, RZ, RZ, R21 ;  /* 0x000000ffff107224 */ /* 0x000fc400078e0015 */
[----:B------:R-:W-:Y:S01]  /*17170*/  IMAD.MOV.U32 R15, RZ, RZ, R10 ;  /* 0x000000ffff0f7224 */ /* 0x000fe200078e000a */
[----:B------:R-:W-:Y:S01]  /*17180*/  MOV R21, R4 ;  /* 0x0000000400157202 */ /* 0x000fe20000000f00 */
[----:B------:R-:W-:Y:S01]  /*17190*/  IMAD.MOV.U32 R4, RZ, RZ, R11 ;  /* 0x000000ffff047224 */ /* 0x000fe200078e000b */
[----:B------:R-:W-:Y:S01]  /*171a0*/  STL.64 [R1+0x25f8], R16 ;  /* 0x0025f81001007387 */ /* 0x000fe20000100a00 */
[----:B------:R-:W-:Y:S02]  /*171b0*/  LEA R11, R0, R26, 0x1 ;  /* 0x0000001a000b7211 */ /* 0x000fe400078e08ff */
[----:B------:R-:W-:Y:S01]  /*171c0*/  LEA.HI.X.SX32 R15, R15, R2, 0x1, P0 ;  /* 0x000000020f0f7211 */ /* 0x000fe200000f0eff */
[----:B------:R1:W-:Y:S04]  /*171d0*/  STL [R1+0x25dc], R26 ;  /* 0x0025dc1a01007387 */ /* 0x0003e80000100800 */
[----:B-1----:R-:W2:Y:S04]  /*171e0*/  LDL.LU R26, [R1+0x5c] ;  /* 0x00005c00011a7983 */ /* 0x002ea80000300800 */
[----:B------:R1:W-:Y:S04]  /*171f0*/  STL [R1+0x1a40], R28 ;  /* 0x001a401c01007387 */ /* 0x0003e80000100800 */
[----:B-1----:R-:W3:Y:S04]  /*17200*/  LDL.LU.64 R28, [R1+0x2608] ;  /* 0x00260800011c7983 */ /* 0x002ee80000300a00 */
[----:B------:R1:W-:Y:S04]  /*17210*/  STL.64 [R1+0x1a50], R14 ;  /* 0x001a500e01007387 */ /* 0x0003e80000100a00 */
[----:B-1----:R-:W5:Y:S04]  /*17220*/  LDL.LU.64 R14, [R1+0x2600] ;  /* 0x00260000010e7983 */ /* 0x002f680000300a00 */
[----:B-----5:R1:W-:Y:S04]  /*17230*/  STL.64 [R1+0x25e8], R14 ;  /* 0x0025e80e01007387 */ /* 0x0203e80000100a00 */
[----:B-1----:R0:W5:Y:S01]  /*17240*/  LDL.64 R14, [R1+0x1a40] ;  /* 0x001a4000010e7983 */ /* 0x0021620000100a00 */
[----:B--2---:R-:W-:-:S04]  /*17250*/  LEA R16, P1, R26, R3, 0x1 ;  /* 0x000000031a107211 */ /* 0x004fc800078208ff */
[-C--:B------:R-:W-:Y:S01]  /*17260*/  LEA.HI.X.SX32 R17, R26, R2.reuse, 0x1, P1 ;  /* 0x000000021a117211 */ /* 0x080fe200008f0eff */
[----:B---3--:R1:W-:Y:S04]  /*17270*/  STL.64 [R1+0x25f0], R28 ;  /* 0x0025f01c01007387 */ /* 0x0083e80000100a00 */
[----:B------:R2:W-:Y:S01]  /*17280*/  STL.64 [R1+0x1a48], R16 ;  /* 0x001a481001007387 */ /* 0x0005e20000100a00 */
[----:B------:R-:W-:Y:S01]  /*17290*/  LEA R10, R0, R11, 0x1 ;  /* 0x0000000b000a7211 */ /* 0x000fe200078e08ff */
[----:B-1----:R-:W-:Y:S01]  /*172a0*/  IMAD.MOV.U32 R29, RZ, RZ, R13 ;  /* 0x000000ffff1d7224 */ /* 0x002fe200078e000d */
[----:B------:R-:W-:Y:S01]  /*172b0*/  LEA R28, P0, R13, R3, 0x1 ;  /* 0x000000030d1c7211 */ /* 0x000fe200078008ff */
[----:B--2---:R-:W2:Y:S03]  /*172c0*/  LDL.LU.64 R16, [R1+0x25f8] ;  /* 0x0025f80001107983 */ /* 0x004ea60000300a00 */
[-C--:B------:R-:W-:Y:S01]  /*172d0*/  LEA.HI.X.SX32 R29, R29, R2.reuse, 0x1, P0 ;  /* 0x000000021d1d7211 */ /* 0x080fe200000f0eff */
[----:B------:R-:W3:Y:S01]  /*172e0*/  LDL.LU R26, [R1+0x78] ;  /* 0x00007800011a7983 */ /* 0x000ee20000300800 */
[----:B-----5:R-:W-:-:S05]  /*172f0*/  LEA.HI.X.SX32 R15, R8, R2, 0x1, P2 ;  /* 0x00000002080f7211 */ /* 0x020fca00010f0eff */
[----:B------:R-:W-:Y:S04]  /*17300*/  STL [R1+0x1a44], R15 ;  /* 0x001a440f01007387 */ /* 0x000fe80000100800 */
[----:B------:R-:W-:Y:S04]  /*17310*/  STL.64 [R1+0x2528], R10 ;  /* 0x0025280a01007387 */ /* 0x000fe80000100a00 */
[----:B------:R1:W-:Y:S04]  /*17320*/  STL.64 [R1+0x1a38], R28 ;  /* 0x001a381c01007387 */ /* 0x0003e80000100a00 */
[----:B-1----:R-:W5:Y:S01]  /*17330*/  LDL.LU.64 R28, [R1+0x25f0] ;  /* 0x0025f000011c7983 */ /* 0x002f620000300a00 */
[-C--:B----4-:R-:W-:Y:S01]  /*17340*/  LEA R14, P1, R9, R3.reuse, 0x1 ;  /* 0x00000003090e7211 */ /* 0x090fe200078208ff */
[----:B--2---:R-:W-:Y:S01]  /*17350*/  IMAD.MOV.U32 R11, RZ, RZ, R16 ;  /* 0x000000ffff0b7224 */ /* 0x004fe200078e0010 */
[----:B------:R-:W-:Y:S01]  /*17360*/  LEA R16, P2, R20, R3, 0x1 ;  /* 0x0000000314107211 */ /* 0x000fe200078408ff */
[----:B------:R-:W-:Y:S01]  /*17370*/  IMAD.MOV.U32 R8, RZ, RZ, R22 ;  /* 0x000000ffff087224 */ /* 0x000fe200078e0016 */
[----:B------:R-:W-:-:S02]  /*17380*/  LEA R22, R0, R10, 0x1 ;  /* 0x0000000a00167211 */ /* 0x000fc400078e08ff */
[-C--:B------:R-:W-:Y:S02]  /*17390*/  LEA.HI.X.SX32 R15, R9, R2.reuse, 0x1, P1 ;  /* 0x00000002090f7211 */ /* 0x080fe400008f0eff */
[----:B------:R-:W-:Y:S02]  /*173a0*/  MOV R10, R17 ;  /* 0x00000011000a7202 */ /* 0x000fe40000000f00 */
[----:B------:R-:W-:Y:S01]  /*173b0*/  LEA.HI.X.SX32 R17, R20, R2, 0x1, P2 ;  /* 0x0000000214117211 */ /* 0x000fe200010f0eff */
[----:B------:R1:W-:Y:S01]  /*173c0*/  STL.64 [R1+0x1a30], R14 ;  /* 0x001a300e01007387 */ /* 0x0003e20000100a00 */
[C---:B------:R-:W-:Y:S01]  /*173d0*/  LEA R13, R0.reuse, R22, 0x1 ;  /* 0x00000016000d7211 */ /* 0x040fe200078e08ff */
[----:B------:R-:W-:Y:S01]  /*173e0*/  IMAD.MOV.U32 R9, RZ, RZ, R6 ;  /* 0x000000ffff097224 */ /* 0x000fe200078e0006 */
[----:B------:R-:W-:Y:S01]  /*173f0*/  MOV R20, R7 ;  /* 0x0000000700147202 */ /* 0x000fe20000000f00 */
[----:B------:R-:W-:Y:S01]  /*17400*/  IMAD.MOV.U32 R6, RZ, RZ, R23 ;  /* 0x000000ffff067224 */ /* 0x000fe200078e0017 */
[----:B------:R-:W-:Y:S01]  /*17410*/  MOV R7, R12 ;  /* 0x0000000c00077202 */ /* 0x000fe20000000f00 */
[C---:B------:R-:W-:Y:S01]  /*17420*/  IMAD R12, R0.reuse, 0x2, R13 ;  /* 0x00000002000c7824 */ /* 0x040fe200078e020d */
[----:B-1----:R-:W2:Y:S04]  /*17430*/  LDL.LU.64 R14, [R1+0x25e8] ;  /* 0x0025e800010e7983 */ /* 0x002ea80000300a00 */
[----:B------:R1:W-:Y:S01]  /*17440*/  STL.64 [R1+0x1a28], R16 ;  /* 0x001a281001007387 */ /* 0x0003e20000100a00 */
[----:B------:R-:W-:-:S03]  /*17450*/  LEA R23, R0, R12, 0x1 ;  /* 0x0000000c00177211 */ /* 0x000fc600078e08ff */
[----:B-1----:R-:W4:Y:S04]  /*17460*/  LDL.LU.64 R16, [R1+0x25e0] ;  /* 0x0025e00001107983 */ /* 0x002f280000300a00 */
[----:B-----5:R3:W-:Y:S04]  /*17470*/  STL.64 [R1+0x25c8], R28 ;  /* 0x0025c81c01007387 */ /* 0x0207e80000100a00 */
[----:B------:R-:W-:Y:S01]  /*17480*/  STL.64 [R1+0x25d0], R6 ;  /* 0x0025d00601007387 */ /* 0x000fe20000100a00 */
[----:B---3--:R-:W-:-:S05]  /*17490*/  LEA R28, P0, R26, R3, 0x1 ;  /* 0x000000031a1c7211 */ /* 0x008fca00078008ff */
[----:B------:R-:W-:Y:S04]  /*174a0*/  STL [R1+0x1a20], R28 ;  /* 0x001a201c01007387 */ /* 0x000fe80000100800 */
[----:B------:R1:W-:Y:S04]  /*174b0*/  STL.64 [R1+0x2508], R12 ;  /* 0x0025080c01007387 */ /* 0x0003e80000100a00 */
[----:B-1----:R0:W3:Y:S01]  /*174c0*/  LDL.64 R12, [R1+0x1a20] ;  /* 0x001a2000010c7983 */ /* 0x0020e20000100a00 */
[-C--:B----4-:R-:W-:Y:S02]  /*174d0*/  LEA R6, P1, R16, R3.reuse, 0x1 ;  /* 0x0000000310067211 */ /* 0x090fe400078208ff */
[----:B------:R-:W-:-:S02]  /*174e0*/  LEA R28, P2, R17, R3, 0x1 ;  /* 0x00000003111c7211 */ /* 0x000fc400078408ff */
[-C--:B------:R-:W-:Y:S02]  /*174f0*/  LEA.HI.X.SX32 R7, R16, R2.reuse, 0x1, P1 ;  /* 0x0000000210077211 */ /* 0x080fe400008f0eff */
[-C--:B------:R-:W-:Y:S02]  /*17500*/  LEA.HI.X.SX32 R29, R17, R2.reuse, 0x1, P2 ;  /* 0x00000002111d7211 */ /* 0x080fe400010f0eff */
[-C--:B---3--:R-:W-:Y:S02]  /*17510*/  LEA.HI.X.SX32 R13, R26, R2.reuse, 0x1, P0 ;  /* 0x000000021a0d7211 */ /* 0x088fe400000f0eff */
[----:B------:R-:W3:Y:S04]  /*17520*/  LDL.LU R26, [R1+0x25dc] ;  /* 0x0025dc00011a7983 */ /* 0x000ee80000300800 */
[----:B------:R-:W-:Y:S04]  /*17530*/  STL [R1+0x1a24], R13 ;  /* 0x001a240d01007387 */ /* 0x000fe80000100800 */
[----:B------:R-:W4:Y:S04]  /*17540*/  LDL.LU R16, [R1+0x25d8] ;  /* 0x0025d80001107983 */ /* 0x000f280000300800 */
[----:B------:R-:W-:Y:S04]  /*17550*/  STL.64 [R1+0x1a18], R6 ;  /* 0x001a180601007387 */ /* 0x000fe80000100a00 */
[----:B------:R1:W-:Y:S04]  /*17560*/  STL.64 [R1+0x2510], R22 ;  /* 0x0025101601007387 */ /* 0x0003e80000100a00 */
[----:B------:R-:W-:Y:S04]  /*17570*/  STL.64 [R1+0x1a10], R28 ;  /* 0x001a101c01007387 */ /* 0x000fe80000100a00 */
[----:B-1----:R-:W5:Y:S01]  /*17580*/  LDL.LU R22, [R1+0x80] ;  /* 0x0000800001167983 */ /* 0x002f620000300800 */
[----:B--2---:R-:W-:Y:S01]  /*17590*/  IMAD.MOV.U32 R17, RZ, RZ, R15 ;  /* 0x000000ffff117224 */ /* 0x004fe200078e000f */
[----:B------:R-:W-:Y:S01]  /*175a0*/  LEA R15, R0, R23, 0x1 ;  /* 0x00000017000f7211 */ /* 0x000fe200078e08ff */
[----:B------:R-:W-:Y:S01]  /*175b0*/  IMAD.MOV.U32 R7, RZ, RZ, R14 ;  /* 0x000000ffff077224 */ /* 0x000fe200078e000e */
[----:B------:R-:W-:Y:S01]  /*175c0*/  LEA R6, P0, R14, R3, 0x1 ;  /* 0x000000030e067211 */ /* 0x000fe200078008ff */
[----:B------:R-:W2:Y:S03]  /*175d0*/  LDL.LU R23, [R1+0x7c] ;  /* 0x00007c0001177983 */ /* 0x000ea60000300800 */
[----:B------:R-:W-:-:S05]  /*175e0*/  LEA.HI.X.SX32 R7, R7, R2, 0x1, P0 ;  /* 0x0000000207077211 */ /* 0x000fca00000f0eff */
[----:B------:R1:W-:Y:S04]  /*175f0*/  STL.64 [R1+0x1a08], R6 ;  /* 0x001a080601007387 */ /* 0x0003e80000100a00 */
[----:B-1----:R-:W3:Y:S01]  /*17600*/  LDL.LU.64 R6, [R1+0x25d0] ;  /* 0x0025d00001067983 */ /* 0x002ee20000300a00 */
[----:B-----5:R-:W-:-:S04]  /*17610*/  LEA R28, P1, R22, R3, 0x1 ;  /* 0x00000003161c7211 */ /* 0x020fc800078208ff */
[----:B------:R-:W-:-:S05]  /*17620*/  LEA.HI.X.SX32 R29, R22, R2, 0x1, P1 ;  /* 0x00000002161d7211 */ /* 0x000fca00008f0eff */
[----:B------:R1:W-:Y:S04]  /*17630*/  STL.64 [R1+0x1a00], R28 ;  /* 0x001a001c01007387 */ /* 0x0003e80000100a00 */
[----:B-1----:R-:W5:Y:S01]  /*17640*/  LDL.LU.64 R28, [R1+0x25c8] ;  /* 0x0025c800011c7983 */ /* 0x002f620000300a00 */
[----:B--2---:R-:W-:Y:S01]  /*17650*/  LEA R12, P2, R23, R3, 0x1 ;  /* 0x00000003170c7211 */ /* 0x004fe200078408ff */
[----:B------:R-:W-:-:S03]  /*17660*/  IMAD R27, R0, 0x2, R27 ;  /* 0x00000002001b7824 */ /* 0x000fc600078e021b */
[----:B------:R-:W-:Y:S02]  /*17670*/  LEA.HI.X.SX32 R13, R23, R2, 0x1, P2 ;  /* 0x00000002170d7211 */ /* 0x000fe400010f0eff */
[C---:B------:R-:W-:Y:S02]  /*17680*/  LEA R27, R0.reuse, R27, 0x1 ;  /* 0x0000001b001b7211 */ /* 0x040fe400078e08ff */
[C---:B------:R-:W-:Y:S01]  /*17690*/  LEA R14, R0.reuse, R15, 0x1 ;  /* 0x0000000f000e7211 */ /* 0x040fe200078e08ff */
[----:B------:R1:W-:Y:S04]  /*176a0*/  STL.64 [R1+0x19f8], R12 ;  /* 0x0019f80c01007387 */ /* 0x0003e80000100a00 */
[----:B---3--:R-:W-:Y:S01]  /*176b0*/  STL.64 [R1+0x25b8], R6 ;  /* 0x0025b80601007387 */ /* 0x008fe20000100a00 */
[----:B-1----:R-:W-:Y:S01]  /*176c0*/  IMAD.MOV.U32 R12, RZ, RZ, R10 ;  /* 0x000000ffff0c7224 */ /* 0x002fe200078e000a */
[----:B------:R-:W-:Y:S01]  /*176d0*/  MOV R13, R11 ;  /* 0x0000000b000d7202 */ /* 0x000fe20000000f00 */
[----:B------:R-:W-:Y:S01]  /*176e0*/  IMAD.MOV.U32 R11, RZ, RZ, R25 ;  /* 0x000000ffff0b7224 */ /* 0x000fe200078e0019 */
[----:B------:R-:W-:Y:S01]  /*176f0*/  MOV R10, R27 ;  /* 0x0000001b000a7202 */ /* 0x000fe20000000f00 */
[----:B------:R-:W-:Y:S01]  /*17700*/  IMAD R27, R0, 0x2, R14 ;  /* 0x00000002001b7824 */ /* 0x000fe200078e020e */
[----:B-----5:R1:W-:Y:S04]  /*17710*/  STL.64 [R1+0x25c0], R28 ;  /* 0x0025c01c01007387 */ /* 0x0203e80000100a00 */
[----:B------:R-:W2:Y:S04]  /*17720*/  LDL.LU R25, [R1+0xb0] ;  /* 0x0000b00001197983 */ /* 0x000ea80000300800 */
[----:B------:R3:W-:Y:S01]  /*17730*/  STL.64 [R1+0x2500], R14 ;  /* 0x0025000e01007387 */ /* 0x0007e20000100a00 */
[----:B-1----:R-:W-:-:S02]  /*17740*/  LEA R28, P0, R17, R3, 0x1 ;  /* 0x00000003111c7211 */ /* 0x002fc400078008ff */
[----:B------:R-:W-:Y:S01]  /*17750*/  MOV R29, R17 ;  /* 0x00000011001d7202 */ /* 0x000fe20000000f00 */
[----:B------:R-:W-:Y:S01]  /*17760*/  IMAD R17, R0, 0x2, R27 ;  /* 0x0000000200117824 */ /* 0x000fe200078e021b */
[----:B---3--:R-:W3:Y:S04]  /*17770*/  LDL.LU R14, [R1+0x90] ;  /* 0x00009000010e7983 */ /* 0x008ee80000300800 */
[----:B------:R-:W5:Y:S04]  /*17780*/  LDL.LU R15, [R1+0x8c] ;  /* 0x00008c00010f7983 */ /* 0x000f680000300800 */
[----:B------:R1:W-:Y:S04]  /*17790*/  STL.64 [R1+0x2550], R26 ;  /* 0x0025501a01007387 */ /* 0x0003e80000100a00 */
[----:B-1----:R-:W2:Y:S04]  /*177a0*/  LDL.LU R27, [R1+0xac] ;  /* 0x0000ac00011b7983 */ /* 0x002ea80000300800 */
[----:B------:R-:W2:Y:S01]  /*177b0*/  LDL.LU R26, [R1+0xbc] ;  /* 0x0000bc00011a7983 */ /* 0x000ea20000300800 */
[----:B------:R-:W-:-:S02]  /*177c0*/  LEA.HI.X.SX32 R29, R29, R2, 0x1, P0 ;  /* 0x000000021d1d7211 */ /* 0x000fc400000f0eff */
[CC--:B---3--:R-:W-:Y:S02]  /*177d0*/  LEA R6, P1, R14.reuse, R3.reuse, 0x1 ;  /* 0x000000030e067211 */ /* 0x0c8fe400078208ff */
[C---:B-----5:R-:W-:Y:S02]  /*177e0*/  LEA R22, P2, R15.reuse, R3, 0x1 ;  /* 0x000000030f167211 */ /* 0x060fe400078408ff */
[-C--:B------:R-:W-:Y:S02]  /*177f0*/  LEA.HI.X.SX32 R7, R14, R2.reuse, 0x1, P1 ;  /* 0x000000020e077211 */ /* 0x080fe400008f0eff */
[----:B------:R-:W-:Y:S01]  /*17800*/  LEA.HI.X.SX32 R23, R15, R2, 0x1, P2 ;  /* 0x000000020f177211 */ /* 0x000fe200010f0eff */
[----:B--2---:R1:W-:Y:S04]  /*17810*/  STL [R1+0x25b4], R26 ;  /* 0x0025b41a01007387 */ /* 0x0043e80000100800 */
[----:B-1----:R-:W2:Y:S04]  /*17820*/  LDL.LU R26, [R1+0xb4] ;  /* 0x0000b400011a7983 */ /* 0x002ea80000300800 */
[----:B------:R1:W-:Y:S04]  /*17830*/  STL.64 [R1+0x19f0], R28 ;  /* 0x0019f01c01007387 */ /* 0x0003e80000100a00 */
[----:B-1----:R-:W3:Y:S04]  /*17840*/  LDL.LU.64 R28, [R1+0x25c0] ;  /* 0x0025c000011c7983 */ /* 0x002ee80000300a00 */
[----:B------:R1:W-:Y:S04]  /*17850*/  STL.64 [R1+0x19e8], R6 ;  /* 0x0019e80601007387 */ /* 0x0003e80000100a00 */
[----:B-1----:R-:W5:Y:S04]  /*17860*/  LDL.LU.64 R6, [R1+0x25b8] ;  /* 0x0025b80001067983 */ /* 0x002f680000300a00 */
[----:B------:R1:W-:Y:S04]  /*17870*/  STL.64 [R1+0x19e0], R22 ;  /* 0x0019e01601007387 */ /* 0x0003e80000100a00 */
[----:B------:R2:W-:Y:S04]  /*17880*/  STL.64 [R1+0x25a0], R20 ;  /* 0x0025a01401007387 */ /* 0x0005e80000100a00 */
[----:B------:R-:W-:Y:S04]  /*17890*/  STL.64 [R1+0x25a8], R8 ;  /* 0x0025a80801007387 */ /* 0x000fe80000100a00 */
[----:B------:R-:W3:Y:S01]  /*178a0*/  LDL.LU R14, [R1+0xdc] ;  /* 0x0000dc00010e7983 */ /* 0x000ee20000300800 */
[----:B------:R-:W-:-:S02]  /*178b0*/  MOV R15, R12 ;  /* 0x0000000c000f7202 */ /* 0x000fc40000000f00 */
[----:B------:R-:W-:Y:S02]  /*178c0*/  MOV R12, R10 ;  /* 0x0000000a000c7202 */ /* 0x000fe40000000f00 */
[----:B------:R-:W-:Y:S02]  /*178d0*/  MOV R10, R4 ;  /* 0x00000004000a7202 */ /* 0x000fe40000000f00 */
[----:B----4-:R-:W-:Y:S01]  /*178e0*/  MOV R4, R16 ;  /* 0x0000001000047202 */ /* 0x010fe20000000f00 */
[C---:B------:R-:W-:Y:S02]  /*178f0*/  IMAD R16, R0.reuse, 0x2, R17 ;  /* 0x0000000200107824 */ /* 0x040fe400078e0211 */
[----:B-1----:R-:W-:Y:S02]  /*17900*/  IMAD.MOV.U32 R23, RZ, RZ, R13 ;  /* 0x000000ffff177224 */ /* 0x002fe400078e000d */
[----:B------:R-:W-:Y:S02]  /*17910*/  IMAD.MOV.U32 R13, RZ, RZ, R11 ;  /* 0x000000ffff0d7224 */ /* 0x000fe400078e000b */
[----:B------:R-:W-:Y:S01]  /*17920*/  IMAD.MOV.U32 R11, RZ, RZ, R24 ;  /* 0x000000ffff0b7224 */ /* 0x000fe200078e0018 */
[----:B------:R-:W-:-:S02]  /*17930*/  LEA R24, R0, R16, 0x1 ;  /* 0x0000001000187211 */ /* 0x000fc400078e08ff */
[-C--:B--2---:R-:W-:Y:S01]  /*17940*/  LEA R20, P0, R26, R3.reuse, 0x1 ;  /* 0x000000031a147211 */ /* 0x084fe200078008ff */
[----:B---3--:R1:W-:Y:S04]  /*17950*/  STL [R1+0x2598], R14 ;  /* 0x0025980e01007387 */ /* 0x0083e80000100800 */
[----:B-1----:R-:W2:Y:S04]  /*17960*/  LDL.LU R14, [R1+0xc0] ;  /* 0x0000c000010e7983 */ /* 0x002ea80000300800 */
[----:B------:R-:W3:Y:S04]  /*17970*/  LDL.LU R22, [R1+0xd4] ;  /* 0x0000d40001167983 */ /* 0x000ee80000300800 */
[----:B------:R-:W-:Y:S04]  /*17980*/  STL [R1+0x19d8], R20 ;  /* 0x0019d81401007387 */ /* 0x000fe80000100800 */
[----:B------:R1:W-:Y:S04]  /*17990*/  STL.64 [R1+0x24e8], R16 ;  /* 0x0024e81001007387 */ /* 0x0003e80000100a00 */
[----:B-1----:R0:W4:Y:S01]  /*179a0*/  LDL.64 R16, [R1+0x19d8] ;  /* 0x0019d80001107983 */ /* 0x0021220000100a00 */
[----:B------:R-:W-:-:S04]  /*179b0*/  LEA R8, P1, R25, R3, 0x1 ;  /* 0x0000000319087211 */ /* 0x000fc800078208ff */
[----:B------:R-:W-:Y:S02]  /*179c0*/  LEA.HI.X.SX32 R9, R25, R2, 0x1, P1 ;  /* 0x0000000219097211 */ /* 0x000fe400008f0eff */
[----:B------:R-:W-:-:S04]  /*179d0*/  LEA R20, P2, R27, R3, 0x1 ;  /* 0x000000031b147211 */ /* 0x000fc800078408ff */
[-C--:B------:R-:W-:Y:S02]  /*179e0*/  LEA.HI.X.SX32 R21, R27, R2.reuse, 0x1, P2 ;  /* 0x000000021b157211 */ /* 0x080fe400010f0eff */
[----:B----4-:R-:W-:Y:S02]  /*179f0*/  LEA.HI.X.SX32 R17, R26, R2, 0x1, P0 ;  /* 0x000000021a117211 */ /* 0x010fe400000f0eff */
[----:B------:R-:W4:Y:S04]  /*17a00*/  LDL.LU R26, [R1+0x25b4] ;  /* 0x0025b400011a7983 */ /* 0x000f280000300800 */
[----:B------:R-:W2:Y:S04]  /*17a10*/  LDL.LU R25, [R1+0x25b0] ;  /* 0x0025b00001197983 */ /* 0x000ea80000300800 */
[----:B------:R1:W-:Y:S04]  /*17a20*/  STL.64 [R1+0x19d0], R8 ;  /* 0x0019d00801007387 */ /* 0x0003e80000100a00 */
[----:B------:R-:W-:Y:S04]  /*17a30*/  STL [R1+0x19dc], R17 ;  /* 0x0019dc1101007387 */ /* 0x000fe80000100800 */
[----:B-1----:R-:W3:Y:S04]  /*17a40*/  LDL.LU.64 R8, [R1+0x25a8] ;  /* 0x0025a80001087983 */ /* 0x002ee80000300a00 */
[----:B------:R1:W-:Y:S01]  /*17a50*/  STL.64 [R1+0x19c8], R20 ;  /* 0x0019c81401007387 */ /* 0x0003e20000100a00 */
[----:B-----5:R-:W-:Y:S01]  /*17a60*/  IMAD.MOV.U32 R27, RZ, RZ, R7 ;  /* 0x000000ffff1b7224 */ /* 0x020fe200078e0007 */
[----:B------:R-:W-:-:S02]  /*17a70*/  MOV R7, R19 ;  /* 0x0000001300077202 */ /* 0x000fc40000000f00 */
[----:B-1----:R-:W-:Y:S02]  /*17a80*/  LEA R20, P0, R18, R3, 0x1 ;  /* 0x0000000312147211 */ /* 0x002fe400078008ff */
[----:B------:R-:W-:-:S04]  /*17a90*/  MOV R21, R18 ;  /* 0x0000001200157202 */ /* 0x000fc80000000f00 */
[----:B------:R-:W-:Y:S01]  /*17aa0*/  LEA.HI.X.SX32 R21, R21, R2, 0x1, P0 ;  /* 0x0000000215157211 */ /* 0x000fe200000f0eff */
[----:B------:R-:W-:Y:S01]  /*17ab0*/  IMAD R19, R0, 0x2, R24 ;  /* 0x0000000200137824 */ /* 0x000fe200078e0218 */
[----:B--2---:R1:W-:Y:S04]  /*17ac0*/  STL.64 [R1+0x2558], R24 ;  /* 0x0025581801007387 */ /* 0x0043e80000100a00 */
[----:B------:R2:W-:Y:S01]  /*17ad0*/  STL.64 [R1+0x19c0], R20 ;  /* 0x0019c01401007387 */ /* 0x0005e20000100a00 */
[----:B-1----:R-:W-:-:S03]  /*17ae0*/  LEA R24, P1, R14, R3, 0x1 ;  /* 0x000000030e187211 */ /* 0x002fc600078208ff */
[----:B--2---:R-:W2:Y:S01]  /*17af0*/  LDL.LU.64 R20, [R1+0x25a0] ;  /* 0x0025a00001147983 */ /* 0x004ea20000300a00 */
[----:B------:R-:W-:-:S03]  /*17b00*/  LEA.HI.X.SX32 R25, R14, R2, 0x1, P1 ;  /* 0x000000020e197211 */ /* 0x000fc600008f0eff */
[----:B------:R-:W5:Y:S01]  /*17b10*/  LDL.LU R14, [R1+0x2598] ;  /* 0x00259800010e7983 */ /* 0x000f620000300800 */
[----:B----4-:R-:W-:Y:S01]  /*17b20*/  LEA R16, P2, R26, R3, 0x1 ;  /* 0x000000031a107211 */ /* 0x010fe200078408ff */
[----:B------:R-:W-:-:S03]  /*17b30*/  IMAD R18, R0, 0x2, R19 ;  /* 0x0000000200127824 */ /* 0x000fc600078e0213 */
[----:B------:R-:W-:Y:S01]  /*17b40*/  LEA.HI.X.SX32 R17, R26, R2, 0x1, P2 ;  /* 0x000000021a117211 */ /* 0x000fe200010f0eff */
[----:B------:R-:W-:Y:S04]  /*17b50*/  STL.64 [R1+0x19b8], R24 ;  /* 0x0019b81801007387 */ /* 0x000fe80000100a00 */
[----:B------:R1:W-:Y:S02]  /*17b60*/  STL.64 [R1+0x19b0], R16 ;  /* 0x0019b01001007387 */ /* 0x0003e40000100a00 */
[----:B-1----:R-:W-:Y:S01]  /*17b70*/  MOV R16, R15 ;  /* 0x0000000f00107202 */ /* 0x002fe20000000f00 */
[----:B------:R-:W-:-:S04]  /*17b80*/  IMAD R17, R0, 0x2, R18 ;  /* 0x0000000200117824 */ /* 0x000fc800078e0212 */
[----:B------:R-:W-:Y:S01]  /*17b90*/  IMAD R26, R0, 0x2, R17 ;  /* 0x00000002001a7824 */ /* 0x000fe200078e0211 */
[----:B--2---:R5:W-:Y:S04]  /*17ba0*/  STL.64 [R1+0x2590], R20 ;  /* 0x0025901401007387 */ /* 0x004be80000100a00 */
[----:B------:R-:W2:Y:S04]  /*17bb0*/  LDL.LU R25, [R1+0xf4] ;  /* 0x0000f40001197983 */ /* 0x000ea80000300800 */
[----:B------:R-:W4:Y:S04]  /*17bc0*/  LDL.LU R15, [R1+0xec] ;  /* 0x0000ec00010f7983 */ /* 0x000f280000300800 */
[----:B------:R1:W-:Y:S01]  /*17bd0*/  STL.64 [R1+0x24f0], R18 ;  /* 0x0024f01201007387 */ /* 0x0003e20000100a00 */
[----:B-----5:R-:W-:-:S04]  /*17be0*/  LEA R20, P0, R14, R3, 0x1 ;  /* 0x000000030e147211 */ /* 0x020fc800078008ff */
[----:B------:R-:W-:Y:S02]  /*17bf0*/  LEA.HI.X.SX32 R21, R14, R2, 0x1, P0 ;  /* 0x000000020e157211 */ /* 0x000fe400000f0eff */
[----:B-1----:R-:W-:-:S05]  /*17c00*/  LEA R18, P1, R27, R3, 0x1 ;  /* 0x000000031b127211 */ /* 0x002fca00078208ff */
[----:B------:R-:W-:Y:S04]  /*17c10*/  STL [R1+0x19a0], R18 ;  /* 0x0019a01201007387 */ /* 0x000fe80000100800 */
[----:B------:R-:W-:Y:S04]  /*17c20*/  STL [R1], R26 ;  /* 0x0000001a01007387 */ /* 0x000fe80000100800 */
[----:B------:R1:W-:Y:S01]  /*17c30*/  STL.64 [R1+0x2588], R6 ;  /* 0x0025880601007387 */ /* 0x0003e20000100a00 */
[----:B------:R-:W-:-:S03]  /*17c40*/  MOV R19, R27 ;  /* 0x0000001b00137202 */ /* 0x000fc60000000f00 */
[----:B-1----:R0:W5:Y:S04]  /*17c50*/  LDL.64 R6, [R1+0x19a0] ;  /* 0x0019a00001067983 */ /* 0x0021680000100a00 */
[----:B------:R-:W2:Y:S04]  /*17c60*/  LDL.LU R24, [R1+0x108] ;  /* 0x0001080001187983 */ /* 0x000ea80000300800 */
[----:B------:R-:W4:Y:S04]  /*17c70*/  LDL.LU R17, [R1+0x104] ;  /* 0x0001040001117983 */ /* 0x000f280000300800 */
[----:B------:R1:W-:Y:S04]  /*17c80*/  STL.64 [R1+0x19a8], R20 ;  /* 0x0019a81401007387 */ /* 0x0003e80000100a00 */
[----:B-1----:R-:W4:Y:S04]  /*17c90*/  LDL.LU.64 R20, [R1+0x2590] ;  /* 0x0025900001147983 */ /* 0x002f280000300a00 */
[----:B------:R-:W4:Y:S04]  /*17ca0*/  LDL.LU R27, [R1+0x114] ;  /* 0x00011400011b7983 */ /* 0x000f280000300800 */
[----:B------:R-:W4:Y:S01]  /*17cb0*/  LDL.LU R14, [R1+0xfc] ;  /* 0x0000fc00010e7983 */ /* 0x000f220000300800 */
[----:B---3--:R-:W-:-:S02]  /*17cc0*/  LEA R18, P2, R22, R3, 0x1 ;  /* 0x0000000316127211 */ /* 0x008fc400078408ff */
[-C--:B-----5:R-:W-:Y:S02]  /*17cd0*/  LEA.HI.X.SX32 R7, R19, R2.reuse, 0x1, P1 ;  /* 0x0000000213077211 */ /* 0x0a0fe400008f0eff */
[-C--:B------:R-:W-:Y:S02]  /*17ce0*/  LEA.HI.X.SX32 R19, R22, R2.reuse, 0x1, P2 ;  /* 0x0000000216137211 */ /* 0x080fe400010f0eff */
[----:B------:R-:W-:Y:S01]  /*17cf0*/  MOV R22, R29 ;  /* 0x0000001d00167202 */ /* 0x000fe20000000f00 */
[----:B------:R-:W-:Y:S01]  /*17d00*/  IMAD R29, R0, 0x2, R26 ;  /* 0x00000002001d7824 */ /* 0x000fe200078e021a */
[C---:B--2---:R-:W-:Y:S01]  /*17d10*/  LEA R6, P0, R25.reuse, R3, 0x1 ;  /* 0x0000000319067211 */ /* 0x044fe200078008ff */
[----:B----4-:R-:W-:Y:S04]  /*17d20*/  STL [R1+0x2578], R14 ;  /* 0x0025780e01007387 */ /* 0x010fe80000100800 */
[----:B------:R1:W-:Y:S04]  /*17d30*/  STL [R1+0x19a4], R7 ;  /* 0x0019a40701007387 */ /* 0x0003e80000100800 */
[----:B------:R-:W-:Y:S04]  /*17d40*/  STL.64 [R1+0x1998], R18 ;  /* 0x0019981201007387 */ /* 0x000fe80000100a00 */
[----:B------:R2:W-:Y:S01]  /*17d50*/  STL.64 [R1+0x2580], R20 ;  /* 0x0025801401007387 */ /* 0x0005e20000100a00 */
[----:B-1----:R-:W-:-:S02]  /*17d60*/  LEA.HI.X.SX32 R7, R25, R2, 0x1, P0 ;  /* 0x0000000219077211 */ /* 0x002fc400000f0eff */
[----:B------:R-:W-:Y:S01]  /*17d70*/  LEA R14, R0, R29, 0x1 ;  /* 0x0000001d000e7211 */ /* 0x000fe200078e08ff */
[----:B------:R-:W3:Y:S01]  /*17d80*/  LDL.LU R26, [R1+0x130] ;  /* 0x00013000011a7983 */ /* 0x000ee20000300800 */
[----:B--2---:R-:W-:-:S03]  /*17d90*/  LEA R20, P1, R16, R3, 0x1 ;  /* 0x0000000310147211 */ /* 0x004fc600078208ff */
[----:B------:R1:W-:Y:S01]  /*17da0*/  STL.64 [R1+0x1990], R6 ;  /* 0x0019900601007387 */ /* 0x0003e20000100a00 */
[-C--:B------:R-:W-:Y:S02]  /*17db0*/  LEA.HI.X.SX32 R21, R16, R2.reuse, 0x1, P1 ;  /* 0x0000000210157211 */ /* 0x080fe400008f0eff */
[C---:B------:R-:W-:Y:S01]  /*17dc0*/  LEA R18, P2, R15.reuse, R3, 0x1 ;  /* 0x000000030f127211 */ /* 0x040fe200078408ff */
[----:B-1----:R-:W2:Y:S04]  /*17dd0*/  LDL.LU.64 R6, [R1+0x2588] ;  /* 0x0025880001067983 */ /* 0x002ea80000300a00 */
[----:B------:R-:W-:Y:S01]  /*17de0*/  STL [R1+0x10], R14 ;  /* 0x0000100e01007387 */ /* 0x000fe20000100800 */
[----:B------:R-:W-:-:S03]  /*17df0*/  LEA.HI.X.SX32 R19, R15, R2, 0x1, P2 ;  /* 0x000000020f137211 */ /* 0x000fc600010f0eff */
[----:B------:R1:W-:Y:S04]  /*17e00*/  STL.64 [R1+0x1988], R20 ;  /* 0x0019881401007387 */ /* 0x0003e80000100a00 */
[----:B------:R-:W-:Y:S04]  /*17e10*/  STL.64 [R1+0x1980], R18 ;  /* 0x0019801201007387 */ /* 0x000fe80000100a00 */
[----:B------:R-:W4:Y:S01]  /*17e20*/  LDL.LU R25, [R1+0x124] ;  /* 0x0001240001197983 */ /* 0x000f220000300800 */
[----:B-1----:R-:W-:-:S04]  /*17e30*/  LEA R20, P0, R24, R3, 0x1 ;  /* 0x0000000318147211 */ /* 0x002fc800078008ff */
[----:B------:R-:W-:-:S05]  /*17e40*/  LEA.HI.X.SX32 R21, R24, R2, 0x1, P0 ;  /* 0x0000000218157211 */ /* 0x000fca00000f0eff */
[----:B------:R1:W-:Y:S04]  /*17e50*/  STL.64 [R1+0x1978], R20 ;  /* 0x0019781401007387 */ /* 0x0003e80000100a00 */
[----:B-1----:R-:W5:Y:S01]  /*17e60*/  LDL.LU.64 R20, [R1+0x2580] ;  /* 0x0025800001147983 */ /* 0x002f620000300a00 */
[----:B------:R-:W-:Y:S01]  /*17e70*/  IMAD R16, R0, 0x2, R14 ;  /* 0x0000000200107824 */ /* 0x000fe200078e020e */
[----:B------:R-:W-:-:S04]  /*17e80*/  LEA R14, P1, R17, R3, 0x1 ;  /* 0x00000003110e7211 */ /* 0x000fc800078208ff */
[----:B------:R-:W-:Y:S02]  /*17e90*/  LEA.HI.X.SX32 R15, R17, R2, 0x1, P1 ;  /* 0x00000002110f7211 */ /* 0x000fe400008f0eff */
[----:B------:R-:W-:-:S03]  /*17ea0*/  LEA R18, P2, R23, R3, 0x1 ;  /* 0x0000000317127211 */ /* 0x000fc600078408ff */
[----:B------:R1:W-:Y:S01]  /*17eb0*/  STL.64 [R1+0x1970], R14 ;  /* 0x0019700e01007387 */ /* 0x0003e20000100a00 */
[C---:B------:R-:W-:Y:S02]  /*17ec0*/  LEA R16, R0.reuse, R16, 0x1 ;  /* 0x0000001000107211 */ /* 0x040fe400078e08ff */
[----:B------:R-:W-:Y:S02]  /*17ed0*/  LEA.HI.X.SX32 R19, R23, R2, 0x1, P2 ;  /* 0x0000000217137211 */ /* 0x000fe400010f0eff */
[----:B------:R-:W-:Y:S01]  /*17ee0*/  LEA R16, R0, R16, 0x1 ;  /* 0x0000001000107211 */ /* 0x000fe200078e08ff */
[----:B-1----:R-:W2:Y:S01]  /*17ef0*/  LDL.LU R14, [R1+0x2578] ;  /* 0x00257800010e7983 */ /* 0x002ea20000300800 */
[----:B------:R-:W-:-:S03]  /*17f00*/  IMAD.MOV.U32 R15, RZ, RZ, R22 ;  /* 0x000000ffff0f7224 */ /* 0x000fc600078e0016 */
[----:B------:R-:W2:Y:S04]  /*17f10*/  LDL.LU R24, [R1+0x128] ;  /* 0x0001280001187983 */ /* 0x000ea80000300800 */
[----:B------:R-:W-:Y:S01]  /*17f20*/  STL.64 [R1+0x1968], R18 ;  /* 0x0019681201007387 */ /* 0x000fe20000100a00 */
[----:B---3--:R-:W-:-:S04]  /*17f30*/  LEA R22, P0, R26, R3, 0x1 ;  /* 0x000000031a167211 */ /* 0x008fc800078008ff */
[----:B------:R-:W-:Y:S01]  /*17f40*/  LEA.HI.X.SX32 R23, R26, R2, 0x1, P0 ;  /* 0x000000021a177211 */ /* 0x000fe200000f0eff */
[----:B-----5:R-:W-:Y:S04]  /*17f50*/  STL.64 [R1+0x2570], R20 ;  /* 0x0025701401007387 */ /* 0x020fe80000100a00 */
[----:B------:R-:W-:Y:S04]  /*17f60*/  STL [R1+0x1c], R16 ;  /* 0x00001c1001007387 */ /* 0x000fe80000100800 */
[----:B------:R1:W-:Y:S02]  /*17f70*/  STL.64 [R1+0x1960], R22 ;  /* 0x0019601601007387 */ /* 0x0003e40000100a00 */
[----:B-1----:R-:W-:Y:S01]  /*17f80*/  IMAD.MOV.U32 R22, RZ, RZ, R10 ;  /* 0x000000ffff167224 */ /* 0x002fe200078e000a */
[----:B------:R-:W-:-:S02]  /*17f90*/  MOV R10, R11 ;  /* 0x0000000b000a7202 */ /* 0x000fc40000000f00 */
[----:B------:R-:W-:Y:S01]  /*17fa0*/  MOV R23, R13 ;  /* 0x0000000d00177202 */ /* 0x000fe20000000f00 */
[----:B------:R-:W3:Y:S04]  /*17fb0*/  LDL.LU R11, [R1+0x134] ;  /* 0x00013400010b7983 */ /* 0x000ee80000300800 */
[----:B------:R-:W5:Y:S01]  /*17fc0*/  LDL.LU R13, [R1+0x13c] ;  /* 0x00013c00010d7983 */ /* 0x000f620000300800 */
[CC--:B------:R-:W-:Y:S02]  /*17fd0*/  LEA R20, P1, R27.reuse, R3.reuse, 0x1 ;  /* 0x000000031b147211 */ /* 0x0c0fe400078208ff */
[----:B--2---:R-:W-:Y:S02]  /*17fe0*/  LEA R18, P2, R14, R3, 0x1 ;  /* 0x000000030e127211 */ /* 0x004fe400078408ff */
[-C--:B------:R-:W-:Y:S01]  /*17ff0*/  LEA.HI.X.SX32 R21, R27, R2.reuse, 0x1, P1 ;  /* 0x000000021b157211 */ /* 0x080fe200008f0eff */
[----:B------:R-:W-:Y:S01]  /*18000*/  IMAD R16, R0, 0x2, R16 ;  /* 0x0000000200107824 */ /* 0x000fe200078e0210 */
[----:B------:R1:W-:Y:S01]  /*18010*/  STL.64 [R1+0x2568], R28 ;  /* 0x0025681c01007387 */ /* 0x0003e20000100a00 */
[----:B------:R-:W-:-:S03]  /*18020*/  LEA.HI.X.SX32 R19, R14, R2, 0x1, P2 ;  /* 0x000000020e137211 */ /* 0x000fc600010f0eff */
[----:B------:R2:W-:Y:S01]  /*18030*/  STL.64 [R1+0x1958], R20 ;  /* 0x0019581401007387 */ /* 0x0005e20000100a00 */
[----:B------:R-:W-:-:S03]  /*18040*/  IMAD R17, R0, 0x2, R16 ;  /* 0x0000000200117824 */ /* 0x000fc600078e0210 */
[----:B------:R4:W-:Y:S01]  /*18050*/  STL.64 [R1+0x1950], R18 ;  /* 0x0019501201007387 */ /* 0x0009e20000100a00 */
[----:B-1----:R-:W-:-:S03]  /*18060*/  LEA R28, P1, R24, R3, 0x1 ;  /* 0x00000003181c7211 */ /* 0x002fc600078208ff */
[----:B------:R-:W3:Y:S01]  /*18070*/  LDL.LU R26, [R1+0x138] ;  /* 0x00013800011a7983 */ /* 0x000ee20000300800 */
[----:B--2---:R-:W-:-:S03]  /*18080*/  LEA R20, P0, R15, R3, 0x1 ;  /* 0x000000030f147211 */ /* 0x004fc600078008ff */
[----:B------:R-:W2:Y:S01]  /*18090*/  LDL.LU R27, [R1+0x11c] ;  /* 0x00011c00011b7983 */ /* 0x000ea20000300800 */
[----:B------:R-:W-:Y:S01]  /*180a0*/  MOV R21, R15 ;  /* 0x0000000f00157202 */ /* 0x000fe20000000f00 */
[----:B------:R-:W-:Y:S01]  /*180b0*/  IMAD R15, R0, 0x2, R17 ;  /* 0x00000002000f7824 */ /* 0x000fe200078e0211 */
[-C--:B------:R-:W-:Y:S01]  /*180c0*/  LEA.HI.X.SX32 R29, R24, R2.reuse, 0x1, P1 ;  /* 0x00000002181d7211 */ /* 0x080fe200008f0eff */
[----:B------:R-:W2:Y:S01]  /*180d0*/  LDL.LU R14, [R1+0x118] ;  /* 0x00011800010e7983 */ /* 0x000ea20000300800 */
[----:B------:R-:W-:Y:S02]  /*180e0*/  LEA.HI.X.SX32 R21, R21, R2, 0x1, P0 ;  /* 0x0000000215157211 */ /* 0x000fe400000f0eff */
[----:B----4-:R-:W-:-:S03]  /*180f0*/  LEA R18, P2, R25, R3, 0x1 ;  /* 0x0000000319127211 */ /* 0x010fc600078408ff */
[----:B------:R1:W-:Y:S01]  /*18100*/  STL.64 [R1+0x1948], R20 ;  /* 0x0019481401007387 */ /* 0x0003e20000100a00 */
[----:B------:R-:W-:-:S03]  /*18110*/  LEA.HI.X.SX32 R19, R25, R2, 0x1, P2 ;  /* 0x0000000219137211 */ /* 0x000fc600010f0eff */
[----:B-1----:R-:W4:Y:S04]  /*18120*/  LDL.LU.64 R20, [R1+0x2570] ;  /* 0x0025700001147983 */ /* 0x002f280000300a00 */
[----:B------:R-:W-:Y:S04]  /*18130*/  STL [R1+0x28], R15 ;  /* 0x0000280f01007387 */ /* 0x000fe80000100800 */
[----:B------:R-:W-:Y:S04]  /*18140*/  STL.64 [R1+0x1940], R28 ;  /* 0x0019401c01007387 */ /* 0x000fe80000100a00 */
[----:B------:R1:W-:Y:S04]  /*18150*/  STL.64 [R1+0x1938], R18 ;  /* 0x0019381201007387 */ /* 0x0003e80000100a00 */
[----:B------:R-:W-:Y:S01]  /*18160*/  STL.64 [R1+0x2560], R6 ;  /* 0x0025600601007387 */ /* 0x000fe20000100a00 */
[----:B-1----:R-:W-:-:S03]  /*18170*/  LEA R19, R0, R15, 0x1 ;  /* 0x0000000f00137211 */ /* 0x002fc600078e08ff */
[----:B------:R-:W2:Y:S04]  /*18180*/  LDL.LU R15, [R1+0x110] ;  /* 0x00011000010f7983 */ /* 0x000ea80000300800 */
[----:B------:R-:W-:Y:S01]  /*18190*/  STL.64 [R1+0x2518], R16 ;  /* 0x0025181001007387 */ /* 0x000fe20000100a00 */
[----:B-----5:R-:W-:-:S04]  /*181a0*/  LEA R28, P0, R13, R3, 0x1 ;  /* 0x000000030d1c7211 */ /* 0x020fc800078008ff */
[----:B------:R-:W-:-:S05]  /*181b0*/  LEA.HI.X.SX32 R29, R13, R2, 0x1, P0 ;  /* 0x000000020d1d7211 */ /* 0x000fca00000f0eff */
[----:B------:R1:W-:Y:S04]  /*181c0*/  STL.64 [R1+0x1930], R28 ;  /* 0x0019301c01007387 */ /* 0x0003e80000100a00 */
[----:B-1----:R-:W5:Y:S01]  /*181d0*/  LDL.LU.64 R28, [R1+0x2568] ;  /* 0x00256800011c7983 */ /* 0x002f620000300a00 */
[CC--:B---3--:R-:W-:Y:S01]  /*181e0*/  LEA R16, P1, R11.reuse, R3.reuse, 0x1 ;  /* 0x000000030b107211 */ /* 0x0c8fe200078208ff */
[----:B------:R-:W-:Y:S01]  /*181f0*/  IMAD R6, R0, 0x2, R19 ;  /* 0x0000000200067824 */ /* 0x000fe200078e0213 */
[----:B------:R-:W-:Y:S02]  /*18200*/  LEA R24, P2, R8, R3, 0x1 ;  /* 0x0000000308187211 */ /* 0x000fe400078408ff */
[-C--:B------:R-:W-:Y:S01]  /*18210*/  LEA.HI.X.SX32 R17, R11, R2.reuse, 0x1, P1 ;  /* 0x000000020b117211 */ /* 0x080fe200008f0eff */
[----:B------:R-:W-:Y:S01]  /*18220*/  IMAD R13, R0, 0x2, R6 ;  /* 0x00000002000d7824 */ /* 0x000fe200078e0206 */
[----:B------:R-:W-:-:S02]  /*18230*/  LEA.HI.X.SX32 R25, R8, R2, 0x1, P2 ;  /* 0x0000000208197211 */ /* 0x000fc400010f0eff */
[----:B------:R-:W-:-:S04]  /*18240*/  LEA R6, P0, R26, R3, 0x1 ;  /* 0x000000031a067211 */ /* 0x000fc800078008ff */
[----:B------:R-:W-:Y:S02]  /*18250*/  LEA.HI.X.SX32 R7, R26, R2, 0x1, P0 ;  /* 0x000000021a077211 */ /* 0x000fe400000f0eff */
[----:B-----5:R-:W-:Y:S02]  /*18260*/  MOV R11, R28 ;  /* 0x0000001c000b7202 */ /* 0x020fe40000000f00 */
[----:B------:R-:W3:Y:S04]  /*18270*/  LDL.LU R28, [R1+0xe4] ;  /* 0x0000e400011c7983 */ /* 0x000ee80000300800 */
[----:B------:R-:W-:Y:S04]  /*18280*/  STL.64 [R1+0x1928], R16 ;  /* 0x0019281001007387 */ /* 0x000fe80000100a00 */
[----:B------:R-:W5:Y:S04]  /*18290*/  LDL.LU R8, [R1+0xe0] ;  /* 0x0000e00001087983 */ /* 0x000f680000300800 */
[----:B------:R-:W-:Y:S04]  /*182a0*/  STL.64 [R1+0x1920], R24 ;  /* 0x0019201801007387 */ /* 0x000fe80000100a00 */
[----:B------:R1:W-:Y:S02]  /*182b0*/  STL [R1+0x48], R13 ;  /* 0x0000480d01007387 */ /* 0x0003e40000100800 */
[----:B-1----:R-:W-:-:S05]  /*182c0*/  LEA R13, R0, R13, 0x1 ;  /* 0x0000000d000d7211 */ /* 0x002fca00078e08ff */
[----:B------:R-:W-:Y:S04]  /*182d0*/  STL [R1+0x44], R13 ;  /* 0x0000440d01007387 */ /* 0x000fe80000100800 */
[----:B------:R1:W-:Y:S04]  /*182e0*/  STL.64 [R1+0x1918], R6 ;  /* 0x0019180601007387 */ /* 0x0003e80000100a00 */
[----:B-1----:R-:W3:Y:S01]  /*182f0*/  LDL.LU.64 R6, [R1+0x2560] ;  /* 0x0025600001067983 */ /* 0x002ee20000300a00 */
[-C--:B--2---:R-:W-:Y:S02]  /*18300*/  LEA R24, P1, R27, R3.reuse, 0x1 ;  /* 0x000000031b187211 */ /* 0x084fe400078208ff */
[----:B------:R-:W-:-:S02]  /*18310*/  LEA R16, P2, R14, R3, 0x1 ;  /* 0x000000030e107211 */ /* 0x000fc400078408ff */
[-C--:B------:R-:W-:Y:S02]  /*18320*/  LEA.HI.X.SX32 R25, R27, R2.reuse, 0x1, P1 ;  /* 0x000000021b197211 */ /* 0x080fe400008f0eff */
[----:B------:R-:W-:-:S03]  /*18330*/  LEA.HI.X.SX32 R17, R14, R2, 0x1, P2 ;  /* 0x000000020e117211 */ /* 0x000fc600010f0eff */
[----:B------:R1:W-:Y:S04]  /*18340*/  STL.64 [R1+0x1910], R24 ;  /* 0x0019101801007387 */ /* 0x0003e80000100a00 */
[----:B------:R-:W2:Y:S01]  /*18350*/  LDL.LU R14, [R1+0xc8] ;  /* 0x0000c800010e7983 */ /* 0x000ea20000300800 */
[-C--:B------:R-:W-:Y:S02]  /*18360*/  LEA R26, P1, R22, R3.reuse, 0x1 ;  /* 0x00000003161a7211 */ /* 0x080fe400078208ff */
[C---:B-1----:R-:W-:Y:S01]  /*18370*/  LEA R24, P0, R15.reuse, R3, 0x1 ;  /* 0x000000030f187211 */ /* 0x042fe200078008ff */
[----:B------:R-:W-:Y:S01]  /*18380*/  IMAD R13, R0, 0x2, R13 ;  /* 0x00000002000d7824 */ /* 0x000fe200078e020d */
[-C--:B------:R-:W-:Y:S02]  /*18390*/  LEA.HI.X.SX32 R27, R22, R2.reuse, 0x1, P1 ;  /* 0x00000002161b7211 */ /* 0x080fe400008f0eff */
[----:B------:R-:W-:Y:S01]  /*183a0*/  LEA.HI.X.SX32 R25, R15, R2, 0x1, P0 ;  /* 0x000000020f197211 */ /* 0x000fe200000f0eff */
[----:B------:R-:W-:Y:S01]  /*183b0*/  STL.64 [R1+0x1908], R16 ;  /* 0x0019081001007387 */ /* 0x000fe20000100a00 */
[----:B------:R-:W-:-:S03]  /*183c0*/  LEA R18, R0, R13, 0x1 ;  /* 0x0000000d00127211 */ /* 0x000fc600078e08ff */
[----:B------:R1:W-:Y:S04]  /*183d0*/  STL.64 [R1+0x1900], R24 ;  /* 0x0019001801007387 */ /* 0x0003e80000100a00 */
[----:B-1----:R-:W2:Y:S04]  /*183e0*/  LDL.LU.64 R24, [R1+0x2558] ;  /* 0x0025580001187983 */ /* 0x002ea80000300a00 */
[----:B------:R1:W-:Y:S04]  /*183f0*/  STL.64 [R1+0x18f8], R26 ;  /* 0x0018f81a01007387 */ /* 0x0003e80000100a00 */
[----:B------:R-:W2:Y:S01]  /*18400*/  LDL.LU R15, [R1+0x98] ;  /* 0x00009800010f7983 */ /* 0x000ea20000300800 */
[----:B-1----:R-:W-:Y:S01]  /*18410*/  IMAD.MOV.U32 R27, RZ, RZ, R11 ;  /* 0x000000ffff1b7224 */ /* 0x002fe200078e000b */
[----:B------:R-:W-:-:S04]  /*18420*/  LEA R26, P0, R11, R3, 0x1 ;  /* 0x000000030b1a7211 */ /* 0x000fc800078008ff */
[----:B------:R-:W-:Y:S02]  /*18430*/  LEA.HI.X.SX32 R27, R27, R2, 0x1, P0 ;  /* 0x000000021b1b7211 */ /* 0x000fe400000f0eff */
[----:B---3--:R-:W-:-:S04]  /*18440*/  LEA R16, P2, R7, R3, 0x1 ;  /* 0x0000000307107211 */ /* 0x008fc800078408ff */
[----:B------:R-:W-:Y:S01]  /*18450*/  LEA.HI.X.SX32 R17, R7, R2, 0x1, P2 ;  /* 0x0000000207117211 */ /* 0x000fe200010f0eff */
[----:B------:R-:W-:Y:S01]  /*18460*/  IMAD.MOV.U32 R7, RZ, RZ, R4 ;  /* 0x000000ffff077224 */ /* 0x000fe200078e0004 */
[----:B------:R-:W-:-:S03]  /*18470*/  LEA R4, R0, R18, 0x1 ;  /* 0x0000001200047211 */ /* 0x000fc600078e08ff */
[----:B------:R1:W-:Y:S04]  /*18480*/  STL.64 [R1+0x18f0], R16 ;  /* 0x0018f01001007387 */ /* 0x0003e80000100a00 */
[----:B------:R-:W-:Y:S04]  /*18490*/  STL [R1+0x50], R4 ;  /* 0x0000500401007387 */ /* 0x000fe80000100800 */
[----:B------:R3:W-:Y:S01]  /*184a0*/  STL.64 [R1+0x18e8], R26 ;  /* 0x0018e81a01007387 */ /* 0x0007e20000100a00 */
[----:B-1----:R-:W-:-:S04]  /*184b0*/  LEA R16, P1, R28, R3, 0x1 ;  /* 0x000000031c107211 */ /* 0x002fc800078208ff */
[----:B------:R-:W-:Y:S01]  /*184c0*/  LEA.HI.X.SX32 R17, R28, R2, 0x1, P1 ;  /* 0x000000021c117211 */ /* 0x000fe200008f0eff */
[----:B---3--:R-:W3:Y:S04]  /*184d0*/  LDL.LU.64 R26, [R1+0x2550] ;  /* 0x00255000011a7983 */ /* 0x008ee80000300a00 */
[----:B------:R-:W3:Y:S01]  /*184e0*/  LDL.LU R28, [R1+0x2548] ;  /* 0x00254800011c7983 */ /* 0x000ee20000300800 */
[----:B------:R-:W-:Y:S01]  /*184f0*/  IMAD.MOV.U32 R22, RZ, RZ, R23 ;  /* 0x000000ffff167224 */ /* 0x000fe200078e0017 */
[----:B------:R-:W-:Y:S02]  /*18500*/  MOV R23, R10 ;  /* 0x0000000a00177202 */ /* 0x000fe40000000f00 */
[----:B------:R-:W-:Y:S02]  /*18510*/  LEA R4, R0, R4, 0x1 ;  /* 0x0000000400047211 */ /* 0x000fe400078e08ff */
[----:B-----5:R-:W-:-:S03]  /*18520*/  LEA R10, P2, R8, R3, 0x1 ;  /* 0x00000003080a7211 */ /* 0x020fc600078408ff */
[----:B------:R1:W-:Y:S01]  /*18530*/  STL [R1+0x4c], R4 ;  /* 0x00004c0401007387 */ /* 0x0003e20000100800 */
[----:B------:R-:W-:-:S03]  /*18540*/  LEA.HI.X.SX32 R11, R8, R2, 0x1, P2 ;  /* 0x00000002080b7211 */ /* 0x000fc600010f0eff */
[----:B------:R5:W-:Y:S01]  /*18550*/  STL.64 [R1+0x18e0], R16 ;  /* 0x0018e01001007387 */ /* 0x000be20000100a00 */
[----:B-1----:R-:W-:-:S03]  /*18560*/  IMAD R4, R0, 0x2, R4 ;  /* 0x0000000200047824 */ /* 0x002fc600078e0204 */
[----:B------:R1:W-:Y:S01]  /*18570*/  STL.64 [R1+0x18d8], R10 ;  /* 0x0018d80a01007387 */ /* 0x0003e20000100a00 */
[----:B-----5:R-:W-:Y:S02]  /*18580*/  LEA R16, P0, R9, R3, 0x1 ;  /* 0x0000000309107211 */ /* 0x020fe400078008ff */
[----:B------:R-:W-:Y:S01]  /*18590*/  MOV R17, R9 ;  /* 0x0000000900117202 */ /* 0x000fe20000000f00 */
[----:B------:R5:W-:Y:S01]  /*185a0*/  STL [R1+0x6c], R4 ;  /* 0x00006c0401007387 */ /* 0x000be20000100800 */
[-C--:B----4-:R-:W-:Y:S02]  /*185b0*/  LEA R8, P2, R21, R3.reuse, 0x1 ;  /* 0x0000000315087211 */ /* 0x090fe400078408ff */
[----:B------:R-:W-:Y:S02]  /*185c0*/  LEA.HI.X.SX32 R17, R17, R2, 0x1, P0 ;  /* 0x0000000211117211 */ /* 0x000fe400000f0eff */
[----:B-1----:R-:W-:Y:S01]  /*185d0*/  LEA R10, P1, R20, R3, 0x1 ;  /* 0x00000003140a7211 */ /* 0x002fe200078208ff */
[----:B-----5:R-:W-:-:S03]  /*185e0*/  IMAD R4, R0, 0x2, R4 ;  /* 0x0000000200047824 */ /* 0x020fc600078e0204 */
[-C--:B------:R-:W-:Y:S02]  /*185f0*/  LEA.HI.X.SX32 R11, R20, R2.reuse, 0x1, P1 ;  /* 0x00000002140b7211 */ /* 0x080fe400008f0eff */
[----:B------:R-:W-:Y:S01]  /*18600*/  LEA.HI.X.SX32 R9, R21, R2, 0x1, P2 ;  /* 0x0000000215097211 */ /* 0x000fe200010f0eff */
[----:B------:R-:W-:Y:S01]  /*18610*/  STL [R1+0x68], R4 ;  /* 0x0000680401007387 */ /* 0x000fe20000100800 */
[----:B--2---:R-:W-:-:S03]  /*18620*/  LEA R20, P0, R14, R3, 0x1 ;  /* 0x000000030e147211 */ /* 0x004fc600078008ff */
[----:B------:R1:W-:Y:S01]  /*18630*/  STL.64 [R1+0x18d0], R16 ;  /* 0x0018d01001007387 */ /* 0x0003e20000100a00 */
[----:B------:R-:W-:-:S03]  /*18640*/  LEA.HI.X.SX32 R21, R14, R2, 0x1, P0 ;  /* 0x000000020e157211 */ /* 0x000fc600000f0eff */
[----:B------:R2:W-:Y:S04]  /*18650*/  STL.64 [R1+0x18c8], R10 ;  /* 0x0018c80a01007387 */ /* 0x0005e80000100a00 */
[----:B------:R4:W-:Y:S01]  /*18660*/  STL.64 [R1+0x18c0], R8 ;  /* 0x0018c00801007387 */ /* 0x0009e20000100a00 */
[----:B-1----:R-:W-:Y:S02]  /*18670*/  LEA R16, R0, R4, 0x1 ;  /* 0x0000000400107211 */ /* 0x002fe400078e08ff */
[----:B--2---:R-:W-:-:S03]  /*18680*/  LEA R10, P1, R12, R3, 0x1 ;  /* 0x000000030c0a7211 */ /* 0x004fc600078208ff */
[----:B------:R-:W-:Y:S01]  /*18690*/  IMAD R4, R0, 0x2, R16 ;  /* 0x0000000200047824 */ /* 0x000fe200078e0210 */
[CC--:B----4-:R-:W-:Y:S02]  /*186a0*/  LEA R8, P2, R5.reuse, R3.reuse, 0x1 ;  /* 0x0000000305087211 */ /* 0x0d0fe400078408ff */
[-C--:B------:R-:W-:Y:S01]  /*186b0*/  LEA.HI.X.SX32 R11, R12, R2.reuse, 0x1, P1 ;  /* 0x000000020c0b7211 */ /* 0x080fe200008f0eff */
[----:B------:R1:W-:Y:S01]  /*186c0*/  STL.64 [R1+0x18b8], R20 ;  /* 0x0018b81401007387 */ /* 0x0003e20000100a00 */
[----:B------:R-:W-:Y:S02]  /*186d0*/  LEA.HI.X.SX32 R9, R5, R2, 0x1, P2 ;  /* 0x0000000205097211 */ /* 0x000fe400010f0eff */
[----:B------:R-:W-:Y:S01]  /*186e0*/  LEA R12, R0, R4, 0x1 ;  /* 0x00000004000c7211 */ /* 0x000fe200078e08ff */
[----:B-1----:R-:W2:Y:S04]  /*186f0*/  LDL.LU.64 R20, [R1+0x2540] ;  /* 0x0025400001147983 */ /* 0x002ea80000300a00 */
[----:B------:R1:W-:Y:S04]  /*18700*/  STL [R1+0x84], R4 ;  /* 0x0000840401007387 */ /* 0x0003e80000100800 */
[----:B------:R4:W-:Y:S04]  /*18710*/  STL.64 [R1+0x18b0], R10 ;  /* 0x0018b00a01007387 */ /* 0x0009e80000100a00 */
[----:B------:R-:W-:Y:S04]  /*18720*/  STL.64 [R1+0x18a8], R8 ;  /* 0x0018a80801007387 */ /* 0x000fe80000100a00 */
[----:B------:R5:W-:Y:S01]  /*18730*/  STL [R1+0x80], R12 ;  /* 0x0000800c01007387 */ /* 0x000be20000100800 */
[----:B-1----:R-:W-:-:S02]  /*18740*/  LEA R4, P0, R22, R3, 0x1 ;  /* 0x0000000316047211 */ /* 0x002fc400078008ff */
[CC--:B----4-:R-:W-:Y:S01]  /*18750*/  LEA R10, P1, R23.reuse, R3.reuse, 0x1 ;  /* 0x00000003170a7211 */ /* 0x0d0fe200078208ff */
[----:B-----5:R-:W-:Y:S01]  /*18760*/  IMAD R12, R0, 0x2, R12 ;  /* 0x00000002000c7824 */ /* 0x020fe200078e020c */
[-C--:B------:R-:W-:Y:S02]  /*18770*/  LEA R8, P2, R6, R3.reuse, 0x1 ;  /* 0x0000000306087211 */ /* 0x080fe400078408ff */
[----:B------:R-:W-:Y:S02]  /*18780*/  LEA.HI.X.SX32 R5, R22, R2, 0x1, P0 ;  /* 0x0000000216057211 */ /* 0x000fe400000f0eff */
[----:B------:R-:W-:Y:S02]  /*18790*/  LEA R14, R0, R12, 0x1 ;  /* 0x0000000c000e7211 */ /* 0x000fe400078e08ff */
[-C--:B------:R-:W-:Y:S02]  /*187a0*/  LEA.HI.X.SX32 R11, R23, R2.reuse, 0x1, P1 ;  /* 0x00000002170b7211 */ /* 0x080fe400008f0eff */
[-C--:B------:R-:W-:Y:S01]  /*187b0*/  LEA.HI.X.SX32 R9, R6, R2.reuse, 0x1, P2 ;  /* 0x0000000206097211 */ /* 0x080fe200010f0eff */
[----:B------:R-:W-:Y:S01]  /*187c0*/  IMAD R6, R0, 0x2, R14 ;  /* 0x0000000200067824 */ /* 0x000fe200078e020e */
[C---:B------:R-:W-:Y:S01]  /*187d0*/  LEA R22, P0, R15.reuse, R3, 0x1 ;  /* 0x000000030f167211 */ /* 0x040fe200078008ff */
[----:B------:R1:W-:Y:S03]  /*187e0*/  STL.64 [R1+0x18a0], R4 ;  /* 0x0018a00401007387 */ /* 0x0003e60000100a00 */
[----:B------:R-:W-:-:S02]  /*187f0*/  LEA.HI.X.SX32 R23, R15, R2, 0x1, P0 ;  /* 0x000000020f177211 */ /* 0x000fc400000f0eff */
[----:B------:R-:W-:Y:S01]  /*18800*/  LEA R15, R0, R6, 0x1 ;  /* 0x00000006000f7211 */ /* 0x000fe200078e08ff */
[----:B-1----:R-:W4:Y:S04]  /*18810*/  LDL.LU.64 R4, [R1+0x2538] ;  /* 0x0025380001047983 */ /* 0x002f280000300a00 */
[----:B------:R1:W-:Y:S04]  /*18820*/  STL.64 [R1+0x1898], R10 ;  /* 0x0018980a01007387 */ /* 0x0003e80000100a00 */
[----:B------:R-:W-:Y:S04]  /*18830*/  STL.64 [R1+0x1890], R8 ;  /* 0x0018900801007387 */ /* 0x000fe80000100a00 */
[----:B------:R5:W-:Y:S01]  /*18840*/  STL [R1+0x8c], R6 ;  /* 0x00008c0601007387 */ /* 0x000be20000100800 */
[----:B-1----:R-:W-:-:S04]  /*18850*/  LEA R10, P1, R7, R3, 0x1 ;  /* 0x00000003070a7211 */ /* 0x002fc800078208ff */
[-C--:B------:R-:W-:Y:S02]  /*18860*/  LEA.HI.X.SX32 R11, R7, R2.reuse, 0x1, P1 ;  /* 0x00000002070b7211 */ /* 0x080fe400008f0eff */
[CC--:B-----5:R-:W-:Y:S01]  /*18870*/  LEA R6, P0, R25.reuse, R3.reuse, 0x1 ;  /* 0x0000000319067211 */ /* 0x0e0fe200078008ff */
[----:B------:R-:W-:Y:S03]  /*18880*/  STL.64 [R1+0x1888], R22 ;  /* 0x0018881601007387 */ /* 0x000fe60000100a00 */
[----:B------:R-:W-:Y:S01]  /*18890*/  LEA.HI.X.SX32 R7, R25, R2, 0x1, P0 ;  /* 0x0000000219077211 */ /* 0x000fe200000f0eff */
[----:B------:R-:W-:Y:S01]  /*188a0*/  STL.64 [R1+0x1880], R10 ;  /* 0x0018800a01007387 */ /* 0x000fe20000100a00 */
[----:B---3--:R-:W-:-:S04]  /*188b0*/  LEA R8, P2, R28, R3, 0x1 ;  /* 0x000000031c087211 */ /* 0x008fc800078408ff */
[----:B------:R-:W-:-:S05]  /*188c0*/  LEA.HI.X.SX32 R9, R28, R2, 0x1, P2 ;  /* 0x000000021c097211 */ /* 0x000fca00010f0eff */
[----:B------:R-:W-:Y:S04]  /*188d0*/  STL.64 [R1+0x1878], R8 ;  /* 0x0018780801007387 */ /* 0x000fe80000100a00 */
[----:B------:R1:W-:Y:S04]  /*188e0*/  STL.64 [R1+0x1870], R6 ;  /* 0x0018700601007387 */ /* 0x0003e80000100a00 */
[----:B-1----:R-:W3:Y:S01]  /*188f0*/  LDL.LU.64 R6, [R1+0x2530] ;  /* 0x0025300001067983 */ /* 0x002ee20000300a00 */
[----:B------:R-:W-:Y:S01]  /*18900*/  IMAD R8, R0, 0x2, R15 ;  /* 0x0000000200087824 */ /* 0x000fe200078e020f */
[----:B----4-:R-:W-:-:S02]  /*18910*/  LEA R10, P2, R4, R3, 0x1 ;  /* 0x00000003040a7211 */ /* 0x010fc400078408ff */
[C---:B------:R-:W-:Y:S02]  /*18920*/  LEA R22, P1, R5.reuse, R3, 0x1 ;  /* 0x0000000305167211 */ /* 0x040fe400078208ff */
[-C--:B------:R-:W-:Y:S02]  /*18930*/  LEA.HI.X.SX32 R11, R4, R2.reuse, 0x1, P2 ;  /* 0x00000002040b7211 */ /* 0x080fe400010f0eff */
[----:B------:R-:W-:-:S03]  /*18940*/  LEA.HI.X.SX32 R23, R5, R2, 0x1, P1 ;  /* 0x0000000205177211 */ /* 0x000fc600008f0eff */
[----:B------:R2:W-:Y:S01]  /*18950*/  STL.64 [R1+0x1860], R10 ;  /* 0x0018600a01007387 */ /* 0x0005e20000100a00 */
[----:B------:R-:W-:-:S03]  /*18960*/  LEA R5, R0, R8, 0x1 ;  /* 0x0000000800057211 */ /* 0x000fc600078e08ff */
[----:B------:R-:W-:Y:S01]  /*18970*/  STL.64 [R1+0x1868], R22 ;  /* 0x0018681601007387 */ /* 0x000fe20000100a00 */
[----:B--2---:R-:W-:-:S04]  /*18980*/  LEA R10, P0, R20, R3, 0x1 ;  /* 0x00000003140a7211 */ /* 0x004fc800078008ff */
[----:B------:R-:W-:-:S05]  /*18990*/  LEA.HI.X.SX32 R11, R20, R2, 0x1, P0 ;  /* 0x00000002140b7211 */ /* 0x000fca00000f0eff */
[----:B------:R1:W-:Y:S04]  /*189a0*/  STL.64 [R1+0x1858], R10 ;  /* 0x0018580a01007387 */ /* 0x0003e80000100a00 */
[----:B-1----:R-:W2:Y:S01]  /*189b0*/  LDL.LU.64 R10, [R1+0x2528] ;  /* 0x00252800010a7983 */ /* 0x002ea20000300a00 */
[----:B---3--:R-:W-:-:S04]  /*189c0*/  LEA R8, P1, R7, R3, 0x1 ;  /* 0x0000000307087211 */ /* 0x008fc800078208ff */
[----:B------:R-:W-:-:S05]  /*189d0*/  LEA.HI.X.SX32 R9, R7, R2, 0x1, P1 ;  /* 0x0000000207097211 */ /* 0x000fca00008f0eff */
[----:B------:R1:W-:Y:S04]  /*189e0*/  STL.64 [R1+0x1850], R8 ;  /* 0x0018500801007387 */ /* 0x0003e80000100a00 */
[----:B-1----:R-:W3:Y:S01]  /*189f0*/  LDL.LU.64 R8, [R1+0x2520] ;  /* 0x0025200001087983 */ /* 0x002ee20000300a00 */
[----:B------:R-:W-:-:S04]  /*18a00*/  LEA R22, P2, R6, R3, 0x1 ;  /* 0x0000000306167211 */ /* 0x000fc800078408ff */
[----:B------:R-:W-:Y:S02]  /*18a10*/  LEA.HI.X.SX32 R23, R6, R2, 0x1, P2 ;  /* 0x0000000206177211 */ /* 0x000fe400010f0eff */
[----:B------:R-:W-:-:S03]  /*18a20*/  MOV R7, R16 ;  /* 0x0000001000077202 */ /* 0x000fc60000000f00 */
[----:B------:R1:W-:Y:S01]  /*18a30*/  STL.64 [R1+0x1848], R22 ;  /* 0x0018481601007387 */ /* 0x0003e20000100a00 */
[----:B------:R-:W-:Y:S02]  /*18a40*/  MOV R6, R12 ;  /* 0x0000000c00067202 */ /* 0x000fe40000000f00 */
[----:B-1----:R-:W-:-:S04]  /*18a50*/  LEA R22, P0, R21, R3, 0x1 ;  /* 0x0000000315167211 */ /* 0x002fc800078008ff */
[----:B------:R-:W-:Y:S01]  /*18a60*/  LEA.HI.X.SX32 R23, R21, R2, 0x1, P0 ;  /* 0x0000000215177211 */ /* 0x000fe200000f0eff */
[----:B------:R-:W-:-:S04]  /*18a70*/  IMAD.MOV.U32 R28, RZ, RZ, R13 ;  /* 0x000000ffff1c7224 */ /* 0x000fc800078e000d */
[----:B------:R2:W-:Y:S01]  /*18a80*/  STL.64 [R1+0x1840], R22 ;  /* 0x0018401601007387 */ /* 0x0005e20000100a00 */
[----:B---3--:R-:W-:-:S04]  /*18a90*/  LEA R16, P1, R9, R3, 0x1 ;  /* 0x0000000309107211 */ /* 0x008fc800078208ff */
[----:B------:R-:W-:Y:S02]  /*18aa0*/  LEA.HI.X.SX32 R17, R9, R2, 0x1, P1 ;  /* 0x0000000209117211 */ /* 0x000fe400008f0eff */
[----:B------:R-:W-:-:S03]  /*18ab0*/  LEA R12, P2, R8, R3, 0x1 ;  /* 0x00000003080c7211 */ /* 0x000fc600078408ff */
[----:B------:R1:W-:Y:S01]  /*18ac0*/  STL.64 [R1+0x1838], R16 ;  /* 0x0018381001007387 */ /* 0x0003e20000100a00 */
[CC--:B--2---:R-:W-:Y:S02]  /*18ad0*/  LEA R22, P1, R11.reuse, R3.reuse, 0x1 ;  /* 0x000000030b167211 */ /* 0x0c4fe400078208ff */
[-C--:B------:R-:W-:Y:S02]  /*18ae0*/  LEA.HI.X.SX32 R13, R8, R2.reuse, 0x1, P2 ;  /* 0x00000002080d7211 */ /* 0x080fe400010f0eff */
[----:B------:R-:W-:Y:S02]  /*18af0*/  LEA.HI.X.SX32 R23, R11, R2, 0x1, P1 ;  /* 0x000000020b177211 */ /* 0x000fe400008f0eff */
[----:B-1----:R-:W-:-:S04]  /*18b00*/  LEA R16, P0, R26, R3, 0x1 ;  /* 0x000000031a107211 */ /* 0x002fc800078008ff */
[----:B------:R-:W-:Y:S01]  /*18b10*/  LEA.HI.X.SX32 R17, R26, R2, 0x1, P0 ;  /* 0x000000021a117211 */ /* 0x000fe200000f0eff */
[----:B------:R-:W-:Y:S04]  /*18b20*/  STL.64 [R1+0x1830], R12 ;  /* 0x0018300c01007387 */ /* 0x000fe80000100a00 */
[----:B------:R1:W-:Y:S04]  /*18b30*/  STL.64 [R1+0x1828], R16 ;  /* 0x0018281001007387 */ /* 0x0003e80000100a00 */
[----:B-1----:R-:W2:Y:S04]  /*18b40*/  LDL.LU.64 R16, [R1+0x2518] ;  /* 0x0025180001107983 */ /* 0x002ea80000300a00 */
[----:B------:R1:W-:Y:S04]  /*18b50*/  STL.64 [R1+0x1820], R22 ;  /* 0x0018201601007387 */ /* 0x0003e80000100a00 */
[----:B-1----:R-:W3:Y:S01]  /*18b60*/  LDL.LU.64 R22, [R1+0x2510] ;  /* 0x0025100001167983 */ /* 0x002ee20000300a00 */
[----:B------:R-:W-:-:S04]  /*18b70*/  IMAD R25, R0, 0x2, R5 ;  /* 0x0000000200197824 */ /* 0x000fc800078e0205 */
[----:B------:R-:W-:-:S05]  /*18b80*/  IMAD R4, R0, 0x2, R25 ;  /* 0x0000000200047824 */ /* 0x000fca00078e0219 */
[----:B------:R-:W-:-:S05]  /*18b90*/  LEA R20, R0, R4, 0x1 ;  /* 0x0000000400147211 */ /* 0x000fca00078e08ff */
[----:B------:R-:W-:Y:S01]  /*18ba0*/  IMAD.MOV.U32 R21, RZ, RZ, R20 ;  /* 0x000000ffff157224 */ /* 0x000fe200078e0014 */
[----:B------:R-:W-:-:S03]  /*18bb0*/  LEA R12, P2, R10, R3, 0x1 ;  /* 0x000000030a0c7211 */ /* 0x000fc600078408ff */
[----:B------:R-:W-:Y:S01]  /*18bc0*/  IMAD R20, R0, 0x2, R21 ;  /* 0x0000000200147824 */ /* 0x000fe200078e0215 */
[----:B------:R-:W-:Y:S02]  /*18bd0*/  MOV R9, R5 ;  /* 0x0000000500097202 */ /* 0x000fe40000000f00 */
[----:B------:R-:W-:Y:S02]  /*18be0*/  LEA.HI.X.SX32 R13, R10, R2, 0x1, P2 ;  /* 0x000000020a0d7211 */ /* 0x000fe400010f0eff */
[C---:B------:R-:W-:Y:S01]  /*18bf0*/  LEA R5, R0.reuse, R20, 0x1 ;  /* 0x0000001400057211 */ /* 0x040fe200078e08ff */
[C---:B------:R-:W-:Y:S02]  /*18c00*/  IMAD R8, R0.reuse, 0x2, R15 ;  /* 0x0000000200087824 */ /* 0x040fe400078e020f */
[----:B------:R1:W-:Y:S02]  /*18c10*/  STL.64 [R1+0x1818], R12 ;  /* 0x0018180c01007387 */ /* 0x0003e40000100a00 */
[----:B------:R-:W-:Y:S01]  /*18c20*/  IMAD R5, R0, 0x2, R5 ;  /* 0x0000000200057824 */ /* 0x000fe200078e0205 */
[----:B------:R-:W-:-:S02]  /*18c30*/  MOV R5, R15 ;  /* 0x0000000f00057202 */ /* 0x000fc40000000f00 */
[----:B------:R-:W-:Y:S01]  /*18c40*/  LEA R15, R0, R20, 0x1 ;  /* 0x00000014000f7211 */ /* 0x000fe200078e08ff */
[----:B-1----:R-:W4:Y:S01]  /*18c50*/  LDL.LU.64 R12, [R1+0x2508] ;  /* 0x00250800010c7983 */ /* 0x002f220000300a00 */
[----:B------:R-:W-:-:S03]  /*18c60*/  MOV R10, R8 ;  /* 0x00000008000a7202 */ /* 0x000fc60000000f00 */
[C---:B------:R-:W-:Y:S02]  /*18c70*/  IMAD R15, R0.reuse, 0x2, R15 ;  /* 0x00000002000f7824 */ /* 0x040fe400078e020f */
[----:B------:R-:W-:Y:S01]  /*18c80*/  IMAD.MOV.U32 R8, RZ, RZ, R14 ;  /* 0x000000ffff087224 */ /* 0x000fe200078e000e */
[----:B------:R-:W-:Y:S02]  /*18c90*/  MOV R26, R19 ;  /* 0x00000013001a7202 */ /* 0x000fe40000000f00 */
[----:B------:R-:W-:-:S03]  /*18ca0*/  LEA R19, R0, R15, 0x1 ;  /* 0x0000000f00137211 */ /* 0x000fc600078e08ff */
[----:B------:R-:W-:Y:S01]  /*18cb0*/  STL.64 [R1+0x24f8], R26 ;  /* 0x0024f81a01007387 */ /* 0x000fe20000100a00 */
[----:B---3--:R-:W-:-:S04]  /*18cc0*/  LEA R14, P0, R22, R3, 0x1 ;  /* 0x00000003160e7211 */ /* 0x008fc800078008ff */
[----:B------:R-:W-:-:S05]  /*18cd0*/  LEA.HI.X.SX32 R15, R22, R2, 0x1, P0 ;  /* 0x00000002160f7211 */ /* 0x000fca00000f0eff */
[----:B------:R1:W-:Y:S04]  /*18ce0*/  STL.64 [R1+0x1810], R14 ;  /* 0x0018100e01007387 */ /* 0x0003e80000100a00 */
[----:B-1----:R-:W3:Y:S01]  /*18cf0*/  LDL.LU.64 R14, [R1+0x2500] ;  /* 0x00250000010e7983 */ /* 0x002ee20000300a00 */
[C---:B------:R-:W-:Y:S02]  /*18d00*/  IMAD R27, R0.reuse, 0x2, R29 ;  /* 0x00000002001b7824 */ /* 0x040fe400078e021d */
[----:B--2---:R-:W-:-:S03]  /*18d10*/  IMAD R19, R0, 0x2, R17 ;  /* 0x0000000200137824 */ /* 0x004fc600078e0211 */
[C---:B------:R-:W-:Y:S02]  /*18d20*/  LEA R27, R0.reuse, R27, 0x1 ;  /* 0x0000001b001b7211 */ /* 0x040fe400078e08ff */
[C---:B------:R-:W-:Y:S02]  /*18d30*/  LEA R19, R0.reuse, R19, 0x1 ;  /* 0x0000001300137211 */ /* 0x040fe400078e08ff */
[C---:B------:R-:W-:Y:S01]  /*18d40*/  LEA R27, R0.reuse, R27, 0x1 ;  /* 0x0000001b001b7211 */ /* 0x040fe200078e08ff */
[----:B------:R-:W-:Y:S02]  /*18d50*/  IMAD.MOV.U32 R11, RZ, RZ, R18 ;  /* 0x000000ffff0b7224 */ /* 0x000fe400078e0012 */
[C---:B------:R-:W-:Y:S01]  /*18d60*/  IMAD R19, R0.reuse, 0x2, R19 ;  /* 0x0000000200137824 */ /* 0x040fe200078e0213 */
[----:B------:R1:W-:Y:S01]  /*18d70*/  STL.64 [R1+0x2488], R20 ;  /* 0x0024881401007387 */ /* 0x0003e20000100a00 */
[----:B------:R-:W-:Y:S01]  /*18d80*/  IMAD R22, R0, 0x2, R20 ;  /* 0x0000000200167824 */ /* 0x000fe200078e0214 */
[----:B----4-:R-:W-:-:S02]  /*18d90*/  LEA R26, P1, R13, R3, 0x1 ;  /* 0x000000030d1a7211 */ /* 0x010fc400078208ff */
[C---:B------:R-:W-:Y:S01]  /*18da0*/  LEA R18, P2, R12.reuse, R3, 0x1 ;  /* 0x000000030c127211 */ /* 0x040fe200078408ff */
[----:B-1----:R-:W-:Y:S01]  /*18db0*/  IMAD.MOV.U32 R21, RZ, RZ, R27 ;  /* 0x000000ffff157224 */ /* 0x002fe200078e001b */
[----:B------:R-:W-:Y:S02]  /*18dc0*/  MOV R20, R19 ;  /* 0x0000001300147202 */ /* 0x000fe40000000f00 */
[-C--:B------:R-:W-:Y:S02]  /*18dd0*/  LEA.HI.X.SX32 R27, R13, R2.reuse, 0x1, P1 ;  /* 0x000000020d1b7211 */ /* 0x080fe400008f0eff */
[----:B------:R-:W-:-:S03]  /*18de0*/  LEA.HI.X.SX32 R19, R12, R2, 0x1, P2 ;  /* 0x000000020c137211 */ /* 0x000fc600010f0eff */
[----:B------:R1:W-:Y:S04]  /*18df0*/  STL.64 [R1+0x1808], R26 ;  /* 0x0018081a01007387 */ /* 0x0003e80000100a00 */
[----:B------:R2:W-:Y:S01]  /*18e00*/  STL.64 [R1+0x1800], R18 ;  /* 0x0018001201007387 */ /* 0x0005e20000100a00 */
[----:B------:R-:W-:Y:S02]  /*18e10*/  IMAD.MOV.U32 R12, RZ, RZ, R17 ;  /* 0x000000ffff0c7224 */ /* 0x000fe400078e0011 */
[----:B-1----:R-:W-:Y:S01]  /*18e20*/  IMAD.MOV.U32 R27, RZ, RZ, R16 ;  /* 0x000000ffff1b7224 */ /* 0x002fe200078e0010 */
[----:B--2---:R-:W-:Y:S02]  /*18e30*/  LEA R19, R0, R29, 0x1 ;  /* 0x0000001d00137211 */ /* 0x004fe400078e08ff */
[----:B------:R-:W-:-:S03]  /*18e40*/  LEA R26, P0, R23, R3, 0x1 ;  /* 0x00000003171a7211 */ /* 0x000fc600078008ff */
[----:B------:R-:W-:Y:S01]  /*18e50*/  IMAD R19, R0, 0x2, R19 ;  /* 0x0000000200137824 */ /* 0x000fe200078e0213 */
[----:B------:R-:W-:Y:S02]  /*18e60*/  MOV R17, R27 ;  /* 0x0000001b00117202 */ /* 0x000fe40000000f00 */
[----:B------:R-:W-:Y:S02]  /*18e70*/  LEA.HI.X.SX32 R27, R23, R2, 0x1, P0 ;  /* 0x00000002171b7211 */ /* 0x000fe400000f0eff */
[----:B------:R-:W-:-:S03]  /*18e80*/  MOV R23, R19 ;  /* 0x0000001300177202 */ /* 0x000fc60000000f00 */
[----:B------:R1:W-:Y:S04]  /*18e90*/  STL.64 [R1+0x17f8], R26 ;  /* 0x0017f81a01007387 */ /* 0x0003e80000100a00 */
[----:B-1----:R-:W2:Y:S01]  /*18ea0*/  LDL.LU.64 R26, [R1+0x24f8] ;  /* 0x0024f800011a7983 */ /* 0x002ea20000300a00 */
[CC--:B---3--:R-:W-:Y:S02]  /*18eb0*/  LEA R18, P1, R15.reuse, R3.reuse, 0x1 ;  /* 0x000000030f127211 */ /* 0x0c8fe400078208ff */
[C---:B------:R-:W-:Y:S02]  /*18ec0*/  LEA R16, P2, R14.reuse, R3, 0x1 ;  /* 0x000000030e107211 */ /* 0x040fe400078408ff */
[-C--:B------:R-:W-:Y:S01]  /*18ed0*/  LEA.HI.X.SX32 R19, R15, R2.reuse, 0x1, P1 ;  /* 0x000000020f137211 */ /* 0x080fe200008f0eff */
[----:B------:R-:W-:Y:S01]  /*18ee0*/  IMAD.MOV.U32 R15, RZ, RZ, R17 ;  /* 0x000000ffff0f7224 */ /* 0x000fe200078e0011 */
[----:B------:R-:W-:-:S03]  /*18ef0*/  LEA.HI.X.SX32 R17, R14, R2, 0x1, P2 ;  /* 0x000000020e117211 */ /* 0x000fc600010f0eff */
[----:B------:R1:W-:Y:S04]  /*18f00*/  STL.64 [R1+0x17f0], R18 ;  /* 0x0017f01201007387 */ /* 0x0003e80000100a00 */
[----:B-1----:R-:W3:Y:S04]  /*18f10*/  LDL.LU.64 R18, [R1+0x24f0] ;  /* 0x0024f00001127983 */ /* 0x002ee80000300a00 */
[----:B------:R1:W-:Y:S04]  /*18f20*/  STL.64 [R1+0x17e8], R16 ;  /* 0x0017e81001007387 */ /* 0x0003e80000100a00 */
[----:B-1----:R-:W4:Y:S01]  /*18f30*/  LDL.LU.64 R16, [R1+0x24e8] ;  /* 0x0024e80001107983 */ /* 0x002f220000300a00 */
[----:B------:R-:W-:-:S05]  /*18f40*/  LEA R22, R0, R22, 0x1 ;  /* 0x0000001600167211 */ /* 0x000fca00078e08ff */
[----:B------:R-:W-:Y:S01]  /*18f50*/  IMAD R22, R0, 0x2, R22 ;  /* 0x0000000200167824 */ /* 0x000fe200078e0216 */
[----:B------:R-:W-:-:S04]  /*18f60*/  MOV R13, R25 ;  /* 0x00000019000d7202 */ /* 0x000fc80000000f00 */
[----:B------:R-:W-:Y:S01]  /*18f70*/  LEA R25, R0, R22, 0x1 ;  /* 0x0000001600197211 */ /* 0x000fe200078e08ff */
[----:B------:R-:W-:-:S04]  /*18f80*/  IMAD.MOV.U32 R14, RZ, RZ, R23 ;  /* 0x000000ffff0e7224 */ /* 0x000fc800078e0017 */
[C---:B------:R-:W-:Y:S01]  /*18f90*/  IMAD R25, R0.reuse, 0x2, R25 ;  /* 0x0000000200197824 */ /* 0x040fe200078e0219 */
[----:B------:R-:W-:Y:S04]  /*18fa0*/  STL.64 [R1+0x24c0], R28 ;  /* 0x0024c01c01007387 */ /* 0x000fe80000100a00 */
[----:B------:R-:W-:Y:S01]  /*18fb0*/  LEA R25, R0, R25, 0x1 ;  /* 0x0000001900197211 */ /* 0x000fe200078e08ff */
[----:B------:R-:W-:Y:S04]  /*18fc0*/  STL.64 [R1+0x24d8], R10 ;  /* 0x0024d80a01007387 */ /* 0x000fe80000100a00 */
[----:B------:R2:W-:Y:S04]  /*18fd0*/  STL.64 [R1+0x24e0], R14 ;  /* 0x0024e00e01007387 */ /* 0x0005e80000100a00 */
[----:B------:R-:W-:Y:S04]  /*18fe0*/  STL [R1+0x24c8], R13 ;  /* 0x0024c80d01007387 */ /* 0x000fe80000100800 */
[----:B------:R1:W-:Y:S01]  /*18ff0*/  STL.64 [R1+0x24d0], R6 ;  /* 0x0024d00601007387 */ /* 0x0003e20000100a00 */
[----:B--2---:R-:W-:-:S04]  /*19000*/  LEA R14, P0, R27, R3, 0x1 ;  /* 0x000000031b0e7211 */ /* 0x004fc800078008ff */
[-C--:B------:R-:W-:Y:S01]  /*19010*/  LEA.HI.X.SX32 R15, R27, R2.reuse, 0x1, P0 ;  /* 0x000000021b0f7211 */ /* 0x080fe200000f0eff */
[C---:B-1----:R-:W-:Y:S01]  /*19020*/  IMAD R6, R0.reuse, 0x2, R25 ;  /* 0x0000000200067824 */ /* 0x042fe200078e0219 */
[----:B------:R1:W-:Y:S03]  /*19030*/  STL [R1+0x2490], R25 ;  /* 0x0024901901007387 */ /* 0x0003e60000100800 */
[----:B------:R-:W-:Y:S01]  /*19040*/  IMAD R27, R0, 0x2, R6 ;  /* 0x00000002001b7824 */ /* 0x000fe200078e0206 */
[CC--:B------:R-:W-:Y:S01]  /*19050*/  LEA R6, P0, R24.reuse, R3.reuse, 0x1 ;  /* 0x0000000318067211 */ /* 0x0c0fe200078008ff */
[----:B------:R2:W-:Y:S03]  /*19060*/  STL.64 [R1+0x17e0], R14 ;  /* 0x0017e00e01007387 */ /* 0x0005e60000100a00 */
[----:B------:R-:W-:Y:S01]  /*19070*/  LEA.HI.X.SX32 R7, R24, R2, 0x1, P0 ;  /* 0x0000000218077211 */ /* 0x000fe200000f0eff */
[----:B-1----:R-:W-:Y:S01]  /*19080*/  IMAD.MOV.U32 R25, RZ, RZ, R12 ;  /* 0x000000ffff197224 */ /* 0x002fe200078e000c */
[----:B--2---:R-:W2:Y:S01]  /*19090*/  LDL.LU.64 R14, [R1+0x24e0] ;  /* 0x0024e000010e7983 */ /* 0x004ea20000300a00 */
[----:B----4-:R-:W-:-:S02]  /*190a0*/  LEA R10, P1, R17, R3, 0x1 ;  /* 0x00000003110a7211 */ /* 0x010fc400078208ff */
[CC--:B------:R-:W-:Y:S02]  /*190b0*/  LEA R28, P2, R16.reuse, R3.reuse, 0x1 ;  /* 0x00000003101c7211 */ /* 0x0c0fe400078408ff */
[-C--:B------:R-:W-:Y:S02]  /*190c0*/  LEA.HI.X.SX32 R11, R17, R2.reuse, 0x1, P1 ;  /* 0x00000002110b7211 */ /* 0x080fe400008f0eff */
[-C--:B------:R-:W-:Y:S02]  /*190d0*/  LEA.HI.X.SX32 R29, R16, R2.reuse, 0x1, P2 ;  /* 0x00000002101d7211 */ /* 0x080fe400010f0eff */
[CC--:B---3--:R-:W-:Y:S01]  /*190e0*/  LEA R12, P1, R19.reuse, R3.reuse, 0x1 ;  /* 0x00000003130c7211 */ /* 0x0c8fe200078208ff */
[----:B------:R1:W-:Y:S03]  /*190f0*/  STL.64 [R1+0x17d8], R10 ;  /* 0x0017d80a01007387 */ /* 0x0003e60000100a00 */
[----:B------:R-:W-:Y:S01]  /*19100*/  LEA.HI.X.SX32 R13, R19, R2, 0x1, P1 ;  /* 0x00000002130d7211 */ /* 0x000fe200008f0eff */
[----:B-1----:R-:W3:Y:S04]  /*19110*/  LDL.LU.64 R10, [R1+0x24d8] ;  /* 0x0024d800010a7983 */ /* 0x002ee80000300a00 */
[----:B------:R1:W-:Y:S04]  /*19120*/  STL.64 [R1+0x17d0], R28 ;  /* 0x0017d01c01007387 */ /* 0x0003e80000100a00 */
[----:B------:R4:W-:Y:S01]  /*19130*/  STL.64 [R1+0x17c8], R6 ;  /* 0x0017c80601007387 */ /* 0x0009e20000100a00 */
[----:B-1----:R-:W-:-:S03]  /*19140*/  LEA R28, P2, R18, R3, 0x1 ;  /* 0x00000003121c7211 */ /* 0x002fc600078408ff */
[----:B----4-:R-:W4:Y:S01]  /*19150*/  LDL.LU.64 R6, [R1+0x24d0] ;  /* 0x0024d00001067983 */ /* 0x010f220000300a00 */
[----:B------:R-:W-:-:S03]  /*19160*/  LEA.HI.X.SX32 R29, R18, R2, 0x1, P2 ;  /* 0x00000002121d7211 */ /* 0x000fc600010f0eff */
[----:B------:R-:W5:Y:S04]  /*19170*/  LDL.LU R24, [R1] ;  /* 0x0000000001187983 */ /* 0x000f680000300800 */
[----:B------:R-:W3:Y:S04]  /*19180*/  LDL.LU R16, [R1+0x10] ;  /* 0x0000100001107983 */ /* 0x000ee80000300800 */
[----:B------:R1:W-:Y:S04]  /*19190*/  STL.64 [R1+0x17c0], R12 ;  /* 0x0017c00c01007387 */ /* 0x0003e80000100a00 */
[----:B-1----:R-:W3:Y:S04]  /*191a0*/  LDL.LU R13, [R1+0x24c8] ;  /* 0x0024c800010d7983 */ /* 0x002ee80000300800 */
[----:B------:R1:W-:Y:S04]  /*191b0*/  STL.64 [R1+0x17b8], R28 ;  /* 0x0017b81c01007387 */ /* 0x0003e80000100a00 */
[----:B-1----:R-:W3:Y:S01]  /*191c0*/  LDL.LU.64 R28, [R1+0x24c0] ;  /* 0x0024c000011c7983 */ /* 0x002ee20000300a00 */
[----:B--2---:R-:W-:-:S02]  /*191d0*/  MOV R17, R15 ;  /* 0x0000000f00117202 */ /* 0x004fc40000000f00 */
[----:B------:R-:W-:Y:S01]  /*191e0*/  MOV R23, R21 ;  /* 0x0000001500177202 */ /* 0x000fe20000000f00 */
[----:B------:R-:W-:Y:S01]  /*191f0*/  IMAD.MOV.U32 R21, RZ, RZ, R9 ;  /* 0x000000ffff157224 */ /* 0x000fe200078e0009 */
[----:B------:R-:W-:Y:S01]  /*19200*/  MOV R15, R26 ;  /* 0x0000001a000f7202 */ /* 0x000fe20000000f00 */
[C---:B------:R-:W-:Y:S01]  /*19210*/  IMAD R26, R0.reuse, 0x2, R27 ;  /* 0x00000002001a7824 */ /* 0x040fe200078e021b */
[----:B------:R-:W-:Y:S02]  /*19220*/  MOV R9, R4 ;  /* 0x0000000400097202 */ /* 0x000fe40000000f00 */
[----:B------:R-:W-:Y:S01]  /*19230*/  LEA R4, R0, R18, 0x1 ;  /* 0x0000001200047211 */ /* 0x000fe200078e08ff */
[----:B----4-:R-:W-:Y:S04]  /*19240*/  STL.64 [R1+0x24b8], R6 ;  /* 0x0024b80601007387 */ /* 0x010fe80000100a00 */
[----:B------:R1:W-:Y:S01]  /*19250*/  STL.64 [R1+0x2478], R26 ;  /* 0x0024781a01007387 */ /* 0x0003e20000100a00 */
[----:B-----5:R-:W-:-:S04]  /*19260*/  LEA R18, P1, R24, R3, 0x1 ;  /* 0x0000000318127211 */ /* 0x020fc800078208ff */
[----:B------:R-:W-:Y:S02]  /*19270*/  LEA.HI.X.SX32 R19, R24, R2, 0x1, P1 ;  /* 0x0000000218137211 */ /* 0x000fe400008f0eff */
[----:B-1----:R-:W-:Y:S02]  /*19280*/  MOV R27, R4 ;  /* 0x00000004001b7202 */ /* 0x002fe40000000f00 */
[----:B---3--:R-:W-:Y:S01]  /*19290*/  MOV R12, R13 ;  /* 0x0000000d000c7202 */ /* 0x008fe20000000f00 */
[----:B------:R-:W-:Y:S01]  /*192a0*/  IMAD.MOV.U32 R13, RZ, RZ, R10 ;  /* 0x000000ffff0d7224 */ /* 0x000fe200078e000a */
[----:B------:R-:W-:Y:S01]  /*192b0*/  MOV R10, R28 ;  /* 0x0000001c000a7202 */ /* 0x000fe20000000f00 */
[----:B------:R-:W-:Y:S01]  /*192c0*/  IMAD R28, R0, 0x2, R26 ;  /* 0x00000002001c7824 */ /* 0x000fe200078e021a */
[-C--:B------:R-:W-:Y:S02]  /*192d0*/  LEA R26, P0, R4, R3.reuse, 0x1 ;  /* 0x00000003041a7211 */ /* 0x080fe400078008ff */
[----:B------:R-:W-:-:S02]  /*192e0*/  LEA R6, P2, R29, R3, 0x1 ;  /* 0x000000031d067211 */ /* 0x000fc400078408ff */
[-C--:B------:R-:W-:Y:S02]  /*192f0*/  LEA.HI.X.SX32 R27, R27, R2.reuse, 0x1, P0 ;  /* 0x000000021b1b7211 */ /* 0x080fe400000f0eff */
[----:B------:R-:W-:-:S03]  /*19300*/  LEA.HI.X.SX32 R7, R29, R2, 0x1, P2 ;  /* 0x000000021d077211 */ /* 0x000fc600010f0eff */
[----:B------:R1:W-:Y:S04]  /*19310*/  STL.64 [R1+0x17b0], R26 ;  /* 0x0017b01a01007387 */ /* 0x0003e80000100a00 */
[----:B------:R-:W-:Y:S04]  /*19320*/  STL.64 [R1+0x17a8], R18 ;  /* 0x0017a81201007387 */ /* 0x000fe80000100a00 */
[----:B------:R2:W-:Y:S04]  /*19330*/  STL.64 [R1+0x17a0], R6 ;  /* 0x0017a00601007387 */ /* 0x0005e80000100a00 */
[----:B-1----:R-:W3:Y:S01]  /*19340*/  LDL.LU R27, [R1+0x28] ;  /* 0x00002800011b7983 */ /* 0x002ee20000300800 */
[C---:B------:R-:W-:Y:S01]  /*19350*/  IMAD R4, R0.reuse, 0x2, R28 ;  /* 0x0000000200047824 */ /* 0x040fe200078e021c */
[----:B------:R-:W-:Y:S01]  /*19360*/  MOV R24, R15 ;  /* 0x0000000f00187202 */ /* 0x000fe20000000f00 */
[----:B------:R-:W-:Y:S01]  /*19370*/  IMAD.MOV.U32 R15, RZ, RZ, R8 ;  /* 0x000000ffff0f7224 */ /* 0x000fe200078e0008 */
[----:B------:R-:W-:Y:S01]  /*19380*/  MOV R8, R5 ;  /* 0x0000000500087202 */ /* 0x000fe20000000f00 */
[----:B------:R-:W-:Y:S01]  /*19390*/  IMAD R5, R0, 0x2, R4 ;  /* 0x0000000200057824 */ /* 0x000fe200078e0204 */
[-C--:B--2---:R-:W-:Y:S01]  /*193a0*/  LEA R6, P0, R16, R3.reuse, 0x1 ;  /* 0x0000000310067211 */ /* 0x084fe200078008ff */
[----:B---3--:R-:W-:Y:S04]  /*193b0*/  STL [R1+0x24b0], R27 ;  /* 0x0024b01b01007387 */ /* 0x008fe80000100800 */
[----:B------:R1:W-:Y:S04]  /*193c0*/  STL.64 [R1+0x2480], R4 ;  /* 0x0024800401007387 */ /* 0x0003e80000100a00 */
[----:B-1----:R-:W2:Y:S01]  /*193d0*/  LDL.LU R4, [R1+0x1c] ;  /* 0x00001c0001047983 */ /* 0x002ea20000300800 */
[----:B------:R-:W-:-:S02]  /*193e0*/  LEA R26, P1, R14, R3, 0x1 ;  /* 0x000000030e1a7211 */ /* 0x000fc400078208ff */
[-C--:B------:R-:W-:Y:S02]  /*193f0*/  LEA.HI.X.SX32 R7, R16, R2.reuse, 0x1, P0 ;  /* 0x0000000210077211 */ /* 0x080fe400000f0eff */
[-C--:B------:R-:W-:Y:S02]  /*19400*/  LEA.HI.X.SX32 R27, R14, R2.reuse, 0x1, P1 ;  /* 0x000000020e1b7211 */ /* 0x080fe400008f0eff */
[C---:B------:R-:W-:Y:S01]  /*19410*/  LEA R18, P2, R23.reuse, R3, 0x1 ;  /* 0x0000000317127211 */ /* 0x040fe200078408ff */
[----:B------:R1:W-:Y:S03]  /*19420*/  STL.64 [R1+0x1798], R6 ;  /* 0x0017980601007387 */ /* 0x0003e60000100a00 */
[----:B------:R-:W-:Y:S02]  /*19430*/  LEA.HI.X.SX32 R19, R23, R2, 0x1, P2 ;  /* 0x0000000217137211 */ /* 0x000fe400010f0eff */
[----:B------:R-:W-:Y:S01]  /*19440*/  LEA R29, R0, R5, 0x1 ;  /* 0x00000005001d7211 */ /* 0x000fe200078e08ff */
[----:B-1----:R-:W3:Y:S04]  /*19450*/  LDL.LU.64 R6, [R1+0x24b8] ;  /* 0x0024b80001067983 */ /* 0x002ee80000300a00 */
[----:B------:R2:W-:Y:S04]  /*19460*/  STL.64 [R1+0x1790], R26 ;  /* 0x0017901a01007387 */ /* 0x0005e80000100a00 */
[----:B------:R-:W-:Y:S04]  /*19470*/  STL.64 [R1+0x1788], R18 ;  /* 0x0017881201007387 */ /* 0x000fe80000100a00 */
[----:B------:R-:W4:Y:S04]  /*19480*/  LDL.LU R5, [R1+0x48] ;  /* 0x0000480001057983 */ /* 0x000f280000300800 */
[----:B------:R-:W5:Y:S04]  /*19490*/  LDL.LU R16, [R1+0x44] ;  /* 0x0000440001107983 */ /* 0x000f680000300800 */
[----:B------:R-:W-:Y:S01]  /*194a0*/  STL.64 [R1+0x2498], R28 ;  /* 0x0024981c01007387 */ /* 0x000fe20000100a00 */
[----:B--2---:R-:W-:-:S04]  /*194b0*/  LEA R26, P0, R4, R3, 0x1 ;  /* 0x00000003041a7211 */ /* 0x004fc800078008ff */
[----:B------:R-:W-:-:S05]  /*194c0*/  LEA.HI.X.SX32 R27, R4, R2, 0x1, P0 ;  /* 0x00000002041b7211 */ /* 0x000fca00000f0eff */
[----:B------:R1:W-:Y:S04]  /*194d0*/  STL.64 [R1+0x1780], R26 ;  /* 0x0017801a01007387 */ /* 0x0003e80000100a00 */
[----:B-1----:R-:W2:Y:S01]  /*194e0*/  LDL.LU R27, [R1+0x24b0] ;  /* 0x0024b000011b7983 */ /* 0x002ea20000300800 */
[-C--:B------:R-:W-:Y:S02]  /*194f0*/  LEA R28, P1, R17, R3.reuse, 0x1 ;  /* 0x00000003111c7211 */ /* 0x080fe400078208ff */
[----:B------:R-:W-:Y:S02]  /*19500*/  LEA R18, P2, R25, R3, 0x1 ;  /* 0x0000000319127211 */ /* 0x000fe400078408ff */
[----:B---3--:R-:W-:Y:S02]  /*19510*/  MOV R23, R6 ;  /* 0x0000000600177202 */ /* 0x008fe40000000f00 */
[----:B------:R-:W-:-:S02]  /*19520*/  LEA R6, R0, R29, 0x1 ;  /* 0x0000001d00067211 */ /* 0x000fc400078e08ff */
[-C--:B------:R-:W-:Y:S01]  /*19530*/  LEA.HI.X.SX32 R29, R17, R2.reuse, 0x1, P1 ;  /* 0x00000002111d7211 */ /* 0x080fe200008f0eff */
[----:B------:R-:W-:Y:S01]  /*19540*/  IMAD.MOV.U32 R14, RZ, RZ, R12 ;  /* 0x000000ffff0e7224 */ /* 0x000fe200078e000c */
[----:B------:R-:W-:Y:S02]  /*19550*/  LEA.HI.X.SX32 R19, R25, R2, 0x1, P2 ;  /* 0x0000000219137211 */ /* 0x000fe400010f0eff */
[----:B------:R-:W-:Y:S01]  /*19560*/  MOV R12, R13 ;  /* 0x0000000d000c7202 */ /* 0x000fe20000000f00 */
[----:B------:R-:W-:Y:S01]  /*19570*/  IMAD.MOV.U32 R13, RZ, RZ, R21 ;  /* 0x000000ffff0d7224 */ /* 0x000fe200078e0015 */
[----:B------:R-:W-:Y:S01]  /*19580*/  STL.64 [R1+0x1778], R28 ;  /* 0x0017781c01007387 */ /* 0x000fe20000100a00 */
[----:B------:R-:W-:Y:S02]  /*19590*/  IMAD.MOV.U32 R21, RZ, RZ, R7 ;  /* 0x000000ffff157224 */ /* 0x000fe400078e0007 */
[----:B------:R-:W-:Y:S01]  /*195a0*/  IMAD R7, R0, 0x2, R6 ;  /* 0x0000000200077824 */ /* 0x000fe200078e0206 */
[----:B------:R1:W-:Y:S04]  /*195b0*/  STL.64 [R1+0x1770], R18 ;  /* 0x0017701201007387 */ /* 0x0003e80000100a00 */
[----:B------:R-:W3:Y:S04]  /*195c0*/  LDL.LU R25, [R1+0x50] ;  /* 0x0000500001197983 */ /* 0x000ee80000300800 */
[----:B------:R-:W3:Y:S01]  /*195d0*/  LDL.LU R26, [R1+0x4c] ;  /* 0x00004c00011a7983 */ /* 0x000ee20000300800 */
[----:B-1----:R-:W-:-:S03]  /*195e0*/  LEA R18, P1, R24, R3, 0x1 ;  /* 0x0000000318127211 */ /* 0x002fc600078208ff */
[----:B------:R-:W-:Y:S01]  /*195f0*/  STL.64 [R1+0x24a0], R6 ;  /* 0x0024a00601007387 */ /* 0x000fe20000100a00 */
[----:B------:R-:W-:Y:S01]  /*19600*/  LEA.HI.X.SX32 R19, R24, R2, 0x1, P1 ;  /* 0x0000000218137211 */ /* 0x000fe200008f0eff */
[----:B------:R-:W-:Y:S01]  /*19610*/  IMAD R4, R0, 0x2, R7 ;  /* 0x0000000200047824 */ /* 0x000fe200078e0207 */
[----:B------:R-:W-:-:S03]  /*19620*/  LEA R28, P2, R20, R3, 0x1 ;  /* 0x00000003141c7211 */ /* 0x000fc600078408ff */
[----:B------:R1:W-:Y:S01]  /*19630*/  STL.64 [R1+0x1760], R18 ;  /* 0x0017601201007387 */ /* 0x0003e20000100a00 */
[----:B------:R-:W-:Y:S02]  /*19640*/  MOV R17, R8 ;  /* 0x0000000800117202 */ /* 0x000fe40000000f00 */
[----:B------:R-:W-:Y:S02]  /*19650*/  LEA R8, R0, R4, 0x1 ;  /* 0x0000000400087211 */ /* 0x000fe400078e08ff */
[----:B------:R-:W-:Y:S01]  /*19660*/  LEA.HI.X.SX32 R29, R20, R2, 0x1, P2 ;  /* 0x00000002141d7211 */ /* 0x000fe200010f0eff */
[----:B-1----:R-:W-:Y:S01]  /*19670*/  IMAD.MOV.U32 R19, RZ, RZ, R14 ;  /* 0x000000ffff137224 */ /* 0x002fe200078e000e */
[----:B------:R-:W-:Y:S01]  /*19680*/  MOV R18, R12 ;  /* 0x0000000c00127202 */ /* 0x000fe20000000f00 */
[----:B------:R-:W-:Y:S01]  /*19690*/  IMAD.MOV.U32 R12, RZ, RZ, R13 ;  /* 0x000000ffff0c7224 */ /* 0x000fe200078e000d */
[----:B------:R-:W-:Y:S02]  /*196a0*/  MOV R14, R23 ;  /* 0x00000017000e7202 */ /* 0x000fe40000000f00 */
[----:B--2---:R-:W-:-:S04]  /*196b0*/  LEA R6, P0, R27, R3, 0x1 ;  /* 0x000000031b067211 */ /* 0x004fc800078008ff */
[----:B------:R-:W-:Y:S01]  /*196c0*/  LEA.HI.X.SX32 R7, R27, R2, 0x1, P0 ;  /* 0x000000021b077211 */ /* 0x000fe200000f0eff */
[----:B------:R-:W-:-:S04]  /*196d0*/  IMAD.MOV.U32 R27, RZ, RZ, R9 ;  /* 0x000000ffff1b7224 */ /* 0x000fc800078e0009 */
[----:B------:R-:W-:Y:S04]  /*196e0*/  STL.64 [R1+0x1768], R6 ;  /* 0x0017680601007387 */ /* 0x000fe80000100a00 */
[----:B------:R4:W-:Y:S01]  /*196f0*/  STL.64 [R1+0x24a8], R18 ;  /* 0x0024a81201007387 */ /* 0x0009e20000100a00 */
[----:B------:R-:W-:-:S03]  /*19700*/  LEA R9, R0, R8, 0x1 ;  /* 0x0000000800097211 */ /* 0x000fc600078e08ff */
[----:B------:R-:W2:Y:S04]  /*19710*/  LDL.LU R13, [R1+0x6c] ;  /* 0x00006c00010d7983 */ /* 0x000ea80000300800 */
[----:B------:R-:W2:Y:S01]  /*19720*/  LDL.LU R20, [R1+0x68] ;  /* 0x0000680001147983 */ /* 0x000ea20000300800 */
[----:B----4-:R-:W-:-:S03]  /*19730*/  LEA R18, P0, R5, R3, 0x1 ;  /* 0x0000000305127211 */ /* 0x010fc600078008ff */
[----:B------:R-:W-:Y:S01]  /*19740*/  STL.64 [R1+0x1758], R28 ;  /* 0x0017581c01007387 */ /* 0x000fe20000100a00 */
[----:B------:R-:W-:-:S03]  /*19750*/  LEA.HI.X.SX32 R19, R5, R2, 0x1, P0 ;  /* 0x0000000205137211 */ /* 0x000fc600000f0eff */
[----:B------:R-:W4:Y:S04]  /*19760*/  LDL.LU R24, [R1+0x84] ;  /* 0x0000840001187983 */ /* 0x000f280000300800 */
[----:B------:R-:W4:Y:S04]  /*19770*/  LDL.LU R23, [R1+0x80] ;  /* 0x0000800001177983 */ /* 0x000f280000300800 */
[----:B------:R-:W-:Y:S04]  /*19780*/  STL.64 [R1+0x2470], R8 ;  /* 0x0024700801007387 */ /* 0x000fe80000100a00 */
[----:B------:R1:W-:Y:S04]  /*19790*/  STL.64 [R1+0x1750], R18 ;  /* 0x0017501201007387 */ /* 0x0003e80000100a00 */
[----:B-1----:R-:W4:Y:S01]  /*197a0*/  LDL.LU.64 R18, [R1+0x24a8] ;  /* 0x0024a80001127983 */ /* 0x002f220000300a00 */
[----:B-----5:R-:W-:-:S02]  /*197b0*/  LEA R6, P1, R16, R3, 0x1 ;  /* 0x0000000310067211 */ /* 0x020fc400078208ff */
[-C--:B------:R-:W-:Y:S02]  /*197c0*/  LEA R28, P2, R10, R3.reuse, 0x1 ;  /* 0x000000030a1c7211 */ /* 0x080fe400078408ff */
[-C--:B------:R-:W-:Y:S02]  /*197d0*/  LEA.HI.X.SX32 R7, R16, R2.reuse, 0x1, P1 ;  /* 0x0000000210077211 */ /* 0x080fe400008f0eff */
[----:B------:R-:W-:Y:S01]  /*197e0*/  LEA.HI.X.SX32 R29, R10, R2, 0x1, P2 ;  /* 0x000000020a1d7211 */ /* 0x000fe200010f0eff */
[C---:B------:R-:W-:Y:S02]  /*197f0*/  IMAD R4, R0.reuse, 0x2, R9 ;  /* 0x0000000200047824 */ /* 0x040fe400078e0209 */
[----:B------:R1:W-:Y:S01]  /*19800*/  STL.64 [R1+0x1748], R6 ;  /* 0x0017480601007387 */ /* 0x0003e20000100a00 */
[----:B---3--:R-:W-:Y:S02]  /*19810*/  LEA R8, P1, R25, R3, 0x1 ;  /* 0x0000000319087211 */ /* 0x008fe400078208ff */
[----:B------:R-:W-:-:S02]  /*19820*/  LEA R10, R0, R4, 0x1 ;  /* 0x00000004000a7211 */ /* 0x000fc400078e08ff */
[CC--:B------:R-:W-:Y:S01]  /*19830*/  LEA R4, P2, R26.reuse, R3.reuse, 0x1 ;  /* 0x000000031a047211 */ /* 0x0c0fe200078408ff */
[----:B-1----:R-:W3:Y:S04]  /*19840*/  LDL.LU.64 R6, [R1+0x24a0] ;  /* 0x0024a00001067983 */ /* 0x002ee80000300a00 */
[----:B------:R1:W-:Y:S01]  /*19850*/  STL.64 [R1+0x1740], R28 ;  /* 0x0017401c01007387 */ /* 0x0003e20000100a00 */
[-C--:B------:R-:W-:Y:S02]  /*19860*/  LEA.HI.X.SX32 R9, R25, R2.reuse, 0x1, P1 ;  /* 0x0000000219097211 */ /* 0x080fe400008f0eff */
[----:B------:R-:W-:Y:S01]  /*19870*/  LEA.HI.X.SX32 R5, R26, R2, 0x1, P2 ;  /* 0x000000021a057211 */ /* 0x000fe200010f0eff */
[----:B------:R-:W5:Y:S01]  /*19880*/  LDL.LU R16, [R1+0x8c] ;  /* 0x00008c0001107983 */ /* 0x000f620000300800 */
[----:B-1----:R-:W-:Y:S01]  /*19890*/  IMAD.MOV.U32 R29, RZ, RZ, R11 ;  /* 0x000000ffff1d7224 */ /* 0x002fe200078e000b */
[----:B------:R-:W-:-:S04]  /*198a0*/  LEA R28, P0, R11, R3, 0x1 ;  /* 0x000000030b1c7211 */ /* 0x000fc800078008ff */
[----:B------:R-:W-:Y:S02]  /*198b0*/  LEA.HI.X.SX32 R29, R29, R2, 0x1, P0 ;  /* 0x000000021d1d7211 */ /* 0x000fe400000f0eff */
[----:B------:R-:W-:-:S03]  /*198c0*/  LEA R11, R0, R10, 0x1 ;  /* 0x0000000a000b7211 */ /* 0x000fc600078e08ff */
[----:B------:R1:W-:Y:S04]  /*198d0*/  STL.64 [R1+0x1738], R28 ;  /* 0x0017381c01007387 */ /* 0x0003e80000100a00 */
[----:B-1----:R-:W3:Y:S04]  /*198e0*/  LDL.LU.64 R28, [R1+0x2498] ;  /* 0x00249800011c7983 */ /* 0x002ee80000300a00 */
[----:B------:R-:W3:Y:S04]  /*198f0*/  LDL.LU R25, [R1+0x2490] ;  /* 0x0024900001197983 */ /* 0x000ee80000300800 */
[----:B------:R-:W-:Y:S04]  /*19900*/  STL.64 [R1+0x1730], R8 ;  /* 0x0017300801007387 */ /* 0x000fe80000100a00 */
[----:B------:R1:W-:Y:S04]  /*19910*/  STL.64 [R1+0x1728], R4 ;  /* 0x0017280401007387 */ /* 0x0003e80000100a00 */
[----:B------:R2:W-:Y:S01]  /*19920*/  STL.64 [R1+0x2468], R10 ;  /* 0x0024680a01007387 */ /* 0x0005e20000100a00 */
[----:B-1----:R-:W-:-:S04]  /*19930*/  LEA R4, P2, R21, R3, 0x1 ;  /* 0x0000000315047211 */ /* 0x002fc800078408ff */
[----:B------:R-:W-:Y:S02]  /*19940*/  LEA.HI.X.SX32 R5, R21, R2, 0x1, P2 ;  /* 0x0000000215057211 */ /* 0x000fe400010f0eff */
[-C--:B--2---:R-:W-:Y:S02]  /*19950*/  LEA R10, P0, R13, R3.reuse, 0x1 ;  /* 0x000000030d0a7211 */ /* 0x084fe400078008ff */
[----:B------:R-:W-:-:S04]  /*19960*/  LEA R8, P1, R20, R3, 0x1 ;  /* 0x0000000314087211 */ /* 0x000fc800078208ff */
[----:B------:R-:W-:Y:S01]  /*19970*/  LEA.HI.X.SX32 R9, R20, R2, 0x1, P1 ;  /* 0x0000000214097211 */ /* 0x000fe200008f0eff */
[----:B----4-:R-:W-:Y:S01]  /*19980*/  IMAD.MOV.U32 R26, RZ, RZ, R18 ;  /* 0x000000ffff1a7224 */ /* 0x010fe200078e0012 */
[----:B------:R-:W-:Y:S01]  /*19990*/  MOV R18, R12 ;  /* 0x0000000c00127202 */ /* 0x000fe20000000f00 */
[----:B------:R-:W-:Y:S01]  /*199a0*/  IMAD R12, R0, 0x2, R11 ;  /* 0x00000002000c7824 */ /* 0x000fe200078e020b */
[----:B------:R-:W-:Y:S02]  /*199b0*/  LEA.HI.X.SX32 R11, R13, R2, 0x1, P0 ;  /* 0x000000020d0b7211 */ /* 0x000fe400000f0eff */
[----:B------:R-:W-:-:S04]  /*199c0*/  LEA R20, P0, R24, R3, 0x1 ;  /* 0x0000000318147211 */ /* 0x000fc800078008ff */
[----:B------:R-:W-:Y:S01]  /*199d0*/  LEA.HI.X.SX32 R21, R24, R2, 0x1, P0 ;  /* 0x0000000218157211 */ /* 0x000fe200000f0eff */
[----:B------:R-:W-:Y:S04]  /*199e0*/  STL.64 [R1+0x1720], R10 ;  /* 0x0017200a01007387 */ /* 0x000fe80000100a00 */
[----:B------:R-:W-:Y:S04]  /*199f0*/  STL.64 [R1+0x1718], R8 ;  /* 0x0017180801007387 */ /* 0x000fe80000100a00 */
[----:B------:R-:W-:Y:S04]  /*19a00*/  STL.64 [R1+0x1710], R4 ;  /* 0x0017100401007387 */ /* 0x000fe80000100a00 */
[----:B------:R1:W-:Y:S04]  /*19a10*/  STL.64 [R1+0x1708], R20 ;  /* 0x0017081401007387 */ /* 0x0003e80000100a00 */
[----:B-1----:R-:W2:Y:S01]  /*19a20*/  LDL.LU.64 R20, [R1+0x2488] ;  /* 0x0024880001147983 */ /* 0x002ea20000300a00 */
[----:B------:R-:W-:-:S02]  /*19a30*/  LEA R10, P1, R23, R3, 0x1 ;  /* 0x00000003170a7211 */ /* 0x000fc400078208ff */
[----:B------:R-:W-:Y:S02]  /*19a40*/  LEA R12, R0, R12, 0x1 ;  /* 0x0000000c000c7211 */ /* 0x000fe400078e08ff */
[-C--:B------:R-:W-:Y:S02]  /*19a50*/  LEA.HI.X.SX32 R11, R23, R2.reuse, 0x1, P1 ;  /* 0x00000002170b7211 */ /* 0x080fe400008f0eff */
[----:B------:R-:W-:Y:S01]  /*19a60*/  LEA R8, P2, R14, R3, 0x1 ;  /* 0x000000030e087211 */ /* 0x000fe200078408ff */
[----:B------:R-:W-:Y:S02]  /*19a70*/  IMAD R13, R0, 0x2, R12 ;  /* 0x00000002000d7824 */ /* 0x000fe400078e020c */
[----:B------:R1:W-:Y:S01]  /*19a80*/  STL.64 [R1+0x1700], R10 ;  /* 0x0017000a01007387 */ /* 0x0003e20000100a00 */
[----:B------:R-:W-:Y:S02]  /*19a90*/  LEA.HI.X.SX32 R9, R14, R2, 0x1, P2 ;  /* 0x000000020e097211 */ /* 0x000fe400010f0eff */
[----:B------:R-:W-:-:S03]  /*19aa0*/  LEA R4, R0, R13, 0x1 ;  /* 0x0000000d00047211 */ /* 0x000fc600078e08ff */
[----:B------:R5:W-:Y:S01]  /*19ab0*/  STL.64 [R1+0x16f8], R8 ;  /* 0x0016f80801007387 */ /* 0x000be20000100a00 */
[----:B------:R-:W-:Y:S01]  /*19ac0*/  LEA R14, R0, R4, 0x1 ;  /* 0x00000004000e7211 */ /* 0x000fe200078e08ff */
[----:B-1----:R-:W-:Y:S01]  /*19ad0*/  IMAD.MOV.U32 R11, RZ, RZ, R15 ;  /* 0x000000ffff0b7224 */ /* 0x002fe200078e000f */
[-C--:B------:R-:W-:Y:S02]  /*19ae0*/  LEA R10, P0, R15, R3.reuse, 0x1 ;  /* 0x000000030f0a7211 */ /* 0x080fe400078008ff */
[-C--:B------:R-:W-:Y:S02]  /*19af0*/  LEA R4, P2, R17, R3.reuse, 0x1 ;  /* 0x0000000311047211 */ /* 0x080fe400078408ff */
[-C--:B------:R-:W-:Y:S02]  /*19b00*/  LEA.HI.X.SX32 R11, R11, R2.reuse, 0x1, P0 ;  /* 0x000000020b0b7211 */ /* 0x080fe400000f0eff */
[C---:B-----5:R-:W-:Y:S02]  /*19b10*/  LEA R8, P1, R16.reuse, R3, 0x1 ;  /* 0x0000000310087211 */ /* 0x060fe400078208ff */
[-C--:B------:R-:W-:Y:S01]  /*19b20*/  LEA.HI.X.SX32 R5, R17, R2.reuse, 0x1, P2 ;  /* 0x0000000211057211 */ /* 0x080fe200010f0eff */
[----:B------:R1:W-:Y:S01]  /*19b30*/  STL.64 [R1+0x16f0], R10 ;  /* 0x0016f00a01007387 */ /* 0x0003e20000100a00 */
[----:B------:R-:W-:-:S05]  /*19b40*/  LEA.HI.X.SX32 R9, R16, R2, 0x1, P1 ;  /* 0x0000000210097211 */ /* 0x000fca00008f0eff */
[----:B------:R4:W-:Y:S01]  /*19b50*/  STL.64 [R1+0x16e8], R8 ;  /* 0x0016e80801007387 */ /* 0x0009e20000100a00 */
[----:B-1----:R-:W-:-:S03]  /*19b60*/  LEA R10, P0, R26, R3, 0x1 ;  /* 0x000000031a0a7211 */ /* 0x002fc600078008ff */
[----:B------:R1:W-:Y:S01]  /*19b70*/  STL.64 [R1+0x16e0], R4 ;  /* 0x0016e00401007387 */ /* 0x0003e20000100a00 */
[----:B------:R-:W-:Y:S02]  /*19b80*/  LEA.HI.X.SX32 R11, R26, R2, 0x1, P0 ;  /* 0x000000021a0b7211 */ /* 0x000fe400000f0eff */
[----:B----4-:R-:W-:-:S03]  /*19b90*/  LEA R8, P1, R18, R3, 0x1 ;  /* 0x0000000312087211 */ /* 0x010fc600078208ff */
[----:B------:R4:W-:Y:S01]  /*19ba0*/  STL.64 [R1+0x16d8], R10 ;  /* 0x0016d80a01007387 */ /* 0x0009e20000100a00 */
[----:B------:R-:W-:Y:S02]  /*19bb0*/  LEA.HI.X.SX32 R9, R18, R2, 0x1, P1 ;  /* 0x0000000212097211 */ /* 0x000fe400008f0eff */
[----:B-1----:R-:W-:-:S04]  /*19bc0*/  LEA R4, P2, R19, R3, 0x1 ;  /* 0x0000000313047211 */ /* 0x002fc800078408ff */
[----:B------:R-:W-:Y:S01]  /*19bd0*/  LEA.HI.X.SX32 R5, R19, R2, 0x1, P2 ;  /* 0x0000000213057211 */ /* 0x000fe200010f0eff */
[----:B------:R2:W-:Y:S01]  /*19be0*/  STL.64 [R1+0x16d0], R8 ;  /* 0x0016d00801007387 */ /* 0x0005e20000100a00 */
[----:B----4-:R-:W-:-:S03]  /*19bf0*/  LEA R10, P0, R27, R3, 0x1 ;  /* 0x000000031b0a7211 */ /* 0x010fc600078008ff */
[----:B------:R1:W-:Y:S01]  /*19c00*/  STL.64 [R1+0x16c8], R4 ;  /* 0x0016c80401007387 */ /* 0x0003e20000100a00 */
[----:B------:R-:W-:Y:S01]  /*19c10*/  LEA.HI.X.SX32 R11, R27, R2, 0x1, P0 ;  /* 0x000000021b0b7211 */ /* 0x000fe200000f0eff */
[----:B------:R-:W-:-:S04]  /*19c20*/  IMAD R23, R0, 0x2, R22 ;  /* 0x0000000200177824 */ /* 0x000fc800078e0216 */
[----:B------:R4:W-:Y:S01]  /*19c30*/  STL.64 [R1+0x16c0], R10 ;  /* 0x0016c00a01007387 */ /* 0x0009e20000100a00 */
[CC--:B--2---:R-:W-:Y:S01]  /*19c40*/  LEA R8, P1, R21.reuse, R3.reuse, 0x1 ;  /* 0x0000000315087211 */ /* 0x0c4fe200078208ff */
[----:B------:R-:W-:Y:S01]  /*19c50*/  IMAD R27, R0, 0x2, R20 ;  /* 0x00000002001b7824 */ /* 0x000fe200078e0214 */
[-C--:B-1----:R-:W-:Y:S02]  /*19c60*/  LEA R4, P2, R20, R3.reuse, 0x1 ;  /* 0x0000000314047211 */ /* 0x082fe400078408ff */
[-C--:B------:R-:W-:Y:S01]  /*19c70*/  LEA.HI.X.SX32 R9, R21, R2.reuse, 0x1, P1 ;  /* 0x0000000215097211 */ /* 0x080fe200008f0eff */
[----:B------:R-:W-:Y:S01]  /*19c80*/  IMAD R27, R0, 0x2, R27 ;  /* 0x00000002001b7824 */ /* 0x000fe200078e021b */
[----:B------:R-:W-:Y:S02]  /*19c90*/  LEA.HI.X.SX32 R5, R20, R2, 0x1, P2 ;  /* 0x0000000214057211 */ /* 0x000fe400010f0eff */
[----:B------:R-:W-:Y:S01]  /*19ca0*/  LEA R26, R0, R20, 0x1 ;  /* 0x00000014001a7211 */ /* 0x000fe200078e08ff */
[----:B------:R1:W-:Y:S01]  /*19cb0*/  STL.64 [R1+0x16b8], R8 ;  /* 0x0016b80801007387 */ /* 0x0003e20000100a00 */
[----:B----4-:R-:W-:-:S03]  /*19cc0*/  LEA R10, P1, R27, R3, 0x1 ;  /* 0x000000031b0a7211 */ /* 0x010fc600078208ff */
[----:B------:R2:W-:Y:S01]  /*19cd0*/  STL.64 [R1+0x16b0], R4 ;  /* 0x0016b00401007387 */ /* 0x0005e20000100a00 */
[----:B------:R-:W-:Y:S01]  /*19ce0*/  LEA.HI.X.SX32 R11, R27, R2, 0x1, P1 ;  /* 0x000000021b0b7211 */ /* 0x000fe200008f0eff */
[----:B------:R-:W-:Y:S01]  /*19cf0*/  IMAD.MOV.U32 R27, RZ, RZ, R23 ;  /* 0x000000ffff1b7224 */ /* 0x000fe200078e0017 */
[-C--:B-1----:R-:W-:Y:S02]  /*19d00*/  LEA R8, P2, R22, R3.reuse, 0x1 ;  /* 0x0000000316087211 */ /* 0x082fe400078408ff */
[----:B--2---:R-:W-:-:S04]  /*19d10*/  LEA R4, P0, R26, R3, 0x1 ;  /* 0x000000031a047211 */ /* 0x004fc800078008ff */
[-C--:B------:R-:W-:Y:S02]  /*19d20*/  LEA.HI.X.SX32 R5, R26, R2.reuse, 0x1, P0 ;  /* 0x000000021a057211 */ /* 0x080fe400000f0eff */
[----:B------:R-:W-:Y:S02]  /*19d30*/  LEA R26, P0, R23, R3, 0x1 ;  /* 0x00000003171a7211 */ /* 0x000fe400078008ff */
[-C--:B------:R-:W-:Y:S01]  /*19d40*/  LEA.HI.X.SX32 R9, R22, R2.reuse, 0x1, P2 ;  /* 0x0000000216097211 */ /* 0x080fe200010f0eff */
[----:B------:R1:W-:Y:S01]  /*19d50*/  STL.64 [R1+0x16a8], R4 ;  /* 0x0016a80401007387 */ /* 0x0003e20000100a00 */
[----:B------:R-:W-:-:S03]  /*19d60*/  LEA.HI.X.SX32 R27, R27, R2, 0x1, P0 ;  /* 0x000000021b1b7211 */ /* 0x000fc600000f0eff */
[----:B-1----:R-:W2:Y:S04]  /*19d70*/  LDL.LU.64 R4, [R1+0x2480] ;  /* 0x0024800001047983 */ /* 0x002ea80000300a00 */
[----:B------:R-:W-:Y:S04]  /*19d80*/  STL.64 [R1+0x16a0], R10 ;  /* 0x0016a00a01007387 */ /* 0x000fe80000100a00 */
[----:B------:R-:W-:Y:S04]  /*19d90*/  STL.64 [R1+0x1698], R8 ;  /* 0x0016980801007387 */ /* 0x000fe80000100a00 */
[----:B------:R1:W-:Y:S04]  /*19da0*/  STL.64 [R1+0x1690], R26 ;  /* 0x0016901a01007387 */ /* 0x0003e80000100a00 */
[----:B-1----:R-:W4:Y:S01]  /*19db0*/  LDL.LU.64 R26, [R1+0x2478] ;  /* 0x00247800011a7983 */ /* 0x002f220000300a00 */
[----:B------:R-:W-:-:S05]  /*19dc0*/  LEA R15, R0, R14, 0x1 ;  /* 0x0000000e000f7211 */ /* 0x000fca00078e08ff */
[----:B------:R-:W-:-:S05]  /*19dd0*/  IMAD R16, R0, 0x2, R15 ;  /* 0x0000000200107824 */ /* 0x000fca00078e020f */
[----:B------:R-:W-:-:S05]  /*19de0*/  LEA R17, R0, R16, 0x1 ;  /* 0x0000001000117211 */ /* 0x000fca00078e08ff */
[C---:B------:R-:W-:Y:S02]  /*19df0*/  IMAD R18, R0.reuse, 0x2, R17 ;  /* 0x0000000200127824 */ /* 0x040fe400078e0211 */
[----:B------:R-:W-:-:S03]  /*19e00*/  IMAD R24, R0, 0x2, R22 ;  /* 0x0000000200187824 */ /* 0x000fc600078e0216 */
[C---:B------:R-:W-:Y:S02]  /*19e10*/  LEA R19, R0.reuse, R18, 0x1 ;  /* 0x0000001200137211 */ /* 0x040fe400078e08ff */
[C---:B------:R-:W-:Y:S02]  /*19e20*/  LEA R24, R0.reuse, R24, 0x1 ;  /* 0x0000001800187211 */ /* 0x040fe400078e08ff */
[----:B------:R-:W-:Y:S02]  /*19e30*/  LEA R20, R0, R19, 0x1 ;  /* 0x0000001300147211 */ /* 0x000fe400078e08ff */
[----:B------:R-:W-:-:S03]  /*19e40*/  LEA R8, P1, R24, R3, 0x1 ;  /* 0x0000000318087211 */ /* 0x000fc600078208ff */
[----:B------:R-:W-:Y:S01]  /*19e50*/  IMAD R21, R0, 0x2, R20 ;  /* 0x0000000200157824 */ /* 0x000fe200078e0214 */
[-C--:B------:R-:W-:Y:S02]  /*19e60*/  LEA.HI.X.SX32 R9, R24, R2.reuse, 0x1, P1 ;  /* 0x0000000218097211 */ /* 0x080fe400008f0eff */
[C---:B---3--:R-:W-:Y:S02]  /*19e70*/  LEA R10, P2, R25.reuse, R3, 0x1 ;  /* 0x00000003190a7211 */ /* 0x048fe400078408ff */
[C---:B------:R-:W-:Y:S01]  /*19e80*/  LEA R22, R0.reuse, R21, 0x1 ;  /* 0x0000001500167211 */ /* 0x040fe200078e08ff */
[----:B------:R1:W-:Y:S01]  /*19e90*/  STL.64 [R1+0x1688], R8 ;  /* 0x0016880801007387 */ /* 0x0003e20000100a00 */
[----:B------:R-:W-:Y:S02]  /*19ea0*/  LEA.HI.X.SX32 R11, R25, R2, 0x1, P2 ;  /* 0x00000002190b7211 */ /* 0x000fe400010f0eff */
[----:B------:R-:W-:-:S04]  /*19eb0*/  LEA R23, R0, R22, 0x1 ;  /* 0x0000001600177211 */ /* 0x000fc800078e08ff */
[C---:B------:R-:W-:Y:S01]  /*19ec0*/  LEA R24, R0.reuse, R23, 0x1 ;  /* 0x0000001700187211 */ /* 0x040fe200078e08ff */
[----:B------:R3:W-:Y:S01]  /*19ed0*/  STL.64 [R1+0x2460], R22 ;  /* 0x0024601601007387 */ /* 0x0007e20000100a00 */
[----:B-1----:R-:W-:-:S03]  /*19ee0*/  IMAD R9, R0, 0x2, R25 ;  /* 0x0000000200097824 */ /* 0x002fc600078e0219 */
[----:B------:R-:W-:Y:S01]  /*19ef0*/  STL.64 [R1+0x1680], R10 ;  /* 0x0016800a01007387 */ /* 0x000fe20000100a00 */
[----:B---3--:R-:W-:Y:S01]  /*19f00*/  IMAD.MOV.U32 R23, RZ, RZ, R9 ;  /* 0x000000ffff177224 */ /* 0x008fe200078e0009 */
[----:B------:R-:W-:-:S04]  /*19f10*/  LEA R22, P0, R9, R3, 0x1 ;  /* 0x0000000309167211 */ /* 0x000fc800078008ff */
[----:B------:R-:W-:-:S05]  /*19f20*/  LEA.HI.X.SX32 R23, R23, R2, 0x1, P0 ;  /* 0x0000000217177211 */ /* 0x000fca00000f0eff */
[----:B------:R1:W-:Y:S02]  /*19f30*/  STL.64 [R1+0x1678], R22 ;  /* 0x0016781601007387 */ /* 0x0003e40000100a00 */
[----:B-1----:R-:W-:-:S04]  /*19f40*/  LEA R22, P0, R28, R3, 0x1 ;  /* 0x000000031c167211 */ /* 0x002fc800078008ff */
[-C--:B------:R-:W-:Y:S02]  /*19f50*/  LEA.HI.X.SX32 R23, R28, R2.reuse, 0x1, P0 ;  /* 0x000000021c177211 */ /* 0x080fe400000f0eff */
[CC--:B----4-:R-:W-:Y:S02]  /*19f60*/  LEA R10, P1, R27.reuse, R3.reuse, 0x1 ;  /* 0x000000031b0a7211 */ /* 0x0d0fe400078208ff */
[C---:B------:R-:W-:Y:S02]  /*19f70*/  LEA R8, P2, R26.reuse, R3, 0x1 ;  /* 0x000000031a087211 */ /* 0x040fe400078408ff */
[-C--:B------:R-:W-:Y:S02]  /*19f80*/  LEA.HI.X.SX32 R11, R27, R2.reuse, 0x1, P1 ;  /* 0x000000021b0b7211 */ /* 0x080fe400008f0eff */
[----:B------:R-:W-:-:S03]  /*19f90*/  LEA.HI.X.SX32 R9, R26, R2, 0x1, P2 ;  /* 0x000000021a097211 */ /* 0x000fc600010f0eff */
[----:B------:R-:W-:Y:S04]  /*19fa0*/  STL.64 [R1+0x1670], R10 ;  /* 0x0016700a01007387 */ /* 0x000fe80000100a00 */
[----:B------:R2:W-:Y:S04]  /*19fb0*/  STL.64 [R1+0x1668], R8 ;  /* 0x0016680801007387 */ /* 0x0005e80000100a00 */
[----:B------:R-:W-:Y:S01]  /*19fc0*/  STL.64 [R1+0x1660], R22 ;  /* 0x0016601601007387 */ /* 0x000fe20000100a00 */
[----:B--2---:R-:W-:-:S04]  /*19fd0*/  LEA R8, P2, R5, R3, 0x1 ;  /* 0x0000000305087211 */ /* 0x004fc800078408ff */
[----:B------:R-:W-:Y:S02]  /*19fe0*/  LEA.HI.X.SX32 R9, R5, R2, 0x1, P2 ;  /* 0x0000000205097211 */ /* 0x000fe400010f0eff */
[----:B------:R-:W-:-:S03]  /*19ff0*/  LEA R10, P1, R4, R3, 0x1 ;  /* 0x00000003040a7211 */ /* 0x000fc600078208ff */
[----:B------:R1:W-:Y:S01]  /*1a000*/  STL.64 [R1+0x1650], R8 ;  /* 0x0016500801007387 */ /* 0x0003e20000100a00 */
[----:B------:R-:W-:Y:S02]  /*1a010*/  LEA.HI.X.SX32 R11, R4, R2, 0x1, P1 ;  /* 0x00000002040b7211 */ /* 0x000fe400008f0eff */
[----:B-1----:R-:W-:-:S04]  /*1a020*/  LEA R8, P0, R29, R3, 0x1 ;  /* 0x000000031d087211 */ /* 0x002fc800078008ff */
[----:B------:R-:W-:Y:S01]  /*1a030*/  LEA.HI.X.SX32 R9, R29, R2, 0x1, P0 ;  /* 0x000000021d097211 */ /* 0x000fe200000f0eff */
[----:B------:R-:W-:Y:S04]  /*1a040*/  STL.64 [R1+0x1658], R10 ;  /* 0x0016580a01007387 */ /* 0x000fe80000100a00 */
[----:B------:R1:W-:Y:S04]  /*1a050*/  STL.64 [R1+0x1648], R8 ;  /* 0x0016480801007387 */ /* 0x0003e80000100a00 */
[----:B-1----:R-:W2:Y:S01]  /*1a060*/  LDL.LU.64 R8, [R1+0x2470] ;  /* 0x0024700001087983 */ /* 0x002ea20000300a00 */
[----:B------:R-:W-:-:S04]  /*1a070*/  LEA R10, P1, R6, R3, 0x1 ;  /* 0x00000003060a7211 */ /* 0x000fc800078208ff */
[----:B------:R-:W-:-:S05]  /*1a080*/  LEA.HI.X.SX32 R11, R6, R2, 0x1, P1 ;  /* 0x00000002060b7211 */ /* 0x000fca00008f0eff */
[----:B------:R1:W-:Y:S04]  /*1a090*/  STL.64 [R1+0x1640], R10 ;  /* 0x0016400a01007387 */ /* 0x0003e80000100a00 */
[----:B-1----:R-:W3:Y:S01]  /*1a0a0*/  LDL.LU.64 R10, [R1+0x2468] ;  /* 0x00246800010a7983 */ /* 0x002ee20000300a00 */
[----:B------:R-:W-:-:S05]  /*1a0b0*/  LEA R25, R0, R24, 0x1 ;  /* 0x0000001800197211 */ /* 0x000fca00078e08ff */
[----:B------:R-:W-:-:S05]  /*1a0c0*/  IMAD R26, R0, 0x2, R25 ;  /* 0x00000002001a7824 */ /* 0x000fca00078e0219 */
[----:B------:R-:W-:Y:S02]  /*1a0d0*/  LEA R27, R0, R26, 0x1 ;  /* 0x0000001a001b7211 */ /* 0x000fe400078e08ff */
[----:B------:R-:W-:-:S03]  /*1a0e0*/  LEA R22, P2, R7, R3, 0x1 ;  /* 0x0000000307167211 */ /* 0x000fc600078408ff */
[C---:B------:R-:W-:Y:S01]  /*1a0f0*/  IMAD R4, R0.reuse, 0x2, R27 ;  /* 0x0000000200047824 */ /* 0x040fe200078e021b */
[----:B------:R-:W-:Y:S01]  /*1a100*/  LEA.HI.X.SX32 R23, R7, R2, 0x1, P2 ;  /* 0x0000000207177211 */ /* 0x000fe200010f0eff */
[----:B------:R-:W-:-:S03]  /*1a110*/  IMAD R28, R0, 0x2, R7 ;  /* 0x00000002001c7824 */ /* 0x000fc600078e0207 */
[----:B------:R-:W-:-:S05]  /*1a120*/  LEA R5, R0, R4, 0x1 ;  /* 0x0000000400057211 */ /* 0x000fca00078e08ff */
[----:B------:R-:W-:Y:S04]  /*1a130*/  STL.64 [R1+0x2458], R4 ;  /* 0x0024580401007387 */ /* 0x000fe80000100a00 */
[----:B------:R1:W-:Y:S02]  /*1a140*/  STL.64 [R1+0x1638], R22 ;  /* 0x0016381601007387 */ /* 0x0003e40000100a00 */
[----:B-1----:R-:W-:Y:S01]  /*1a150*/  IMAD.MOV.U32 R23, RZ, RZ, R28 ;  /* 0x000000ffff177224 */ /* 0x002fe200078e001c */
[----:B------:R-:W-:-:S04]  /*1a160*/  LEA R22, P0, R28, R3, 0x1 ;  /* 0x000000031c167211 */ /* 0x000fc800078008ff */
[----:B------:R-:W-:-:S05]  /*1a170*/  LEA.HI.X.SX32 R23, R23, R2, 0x1, P0 ;  /* 0x0000000217177211 */ /* 0x000fca00000f0eff */
[----:B------:R1:W-:Y:S01]  /*1a180*/  STL.64 [R1+0x1630], R22 ;  /* 0x0016301601007387 */ /* 0x0003e20000100a00 */
[C---:B------:R-:W-:Y:S02]  /*1a190*/  LEA R6, R0.reuse, R5, 0x1 ;  /* 0x0000000500067211 */ /* 0x040fe400078e08ff */
[----:B--2---:R-:W-:Y:S01]  /*1a1a0*/  LEA R28, P2, R9, R3, 0x1 ;  /* 0x00000003091c7211 */ /* 0x004fe200078408ff */
[----:B-1----:R-:W-:-:S03]  /*1a1b0*/  IMAD R23, R0, 0x2, R9 ;  /* 0x0000000200177824 */ /* 0x002fc600078e0209 */
[----:B------:R-:W-:Y:S02]  /*1a1c0*/  LEA.HI.X.SX32 R29, R9, R2, 0x1, P2 ;  /* 0x00000002091d7211 */ /* 0x000fe400010f0eff */
[----:B------:R-:W-:-:S03]  /*1a1d0*/  LEA R4, P1, R8, R3, 0x1 ;  /* 0x0000000308047211 */ /* 0x000fc600078208ff */
[----:B------:R1:W-:Y:S01]  /*1a1e0*/  STL.64 [R1+0x1620], R28 ;  /* 0x0016201c01007387 */ /* 0x0003e20000100a00 */
[-C--:B------:R-:W-:Y:S01]  /*1a1f0*/  LEA.HI.X.SX32 R5, R8, R2.reuse, 0x1, P1 ;  /* 0x0000000208057211 */ /* 0x080fe200008f0eff */
[----:B-1----:R-:W-:Y:S01]  /*1a200*/  IMAD.MOV.U32 R29, RZ, RZ, R23 ;  /* 0x000000ffff1d7224 */ /* 0x002fe200078e0017 */
[-C--:B------:R-:W-:Y:S02]  /*1a210*/  LEA R28, P0, R23, R3.reuse, 0x1 ;  /* 0x00000003171c7211 */ /* 0x080fe400078008ff */
[C---:B---3--:R-:W-:Y:S02]  /*1a220*/  LEA R22, P1, R10.reuse, R3, 0x1 ;  /* 0x000000030a167211 */ /* 0x048fe400078208ff */
[-C--:B------:R-:W-:Y:S01]  /*1a230*/  LEA.HI.X.SX32 R29, R29, R2.reuse, 0x1, P0 ;  /* 0x000000021d1d7211 */ /* 0x080fe200000f0eff */
[----:B------:R1:W-:Y:S01]  /*1a240*/  STL.64 [R1+0x1628], R4 ;  /* 0x0016280401007387 */ /* 0x0003e20000100a00 */
[----:B------:R-:W-:-:S03]  /*1a250*/  LEA.HI.X.SX32 R23, R10, R2, 0x1, P1 ;  /* 0x000000020a177211 */ /* 0x000fc600008f0eff */
[----:B------:R2:W-:Y:S04]  /*1a260*/  STL.64 [R1+0x1618], R28 ;  /* 0x0016181c01007387 */ /* 0x0005e80000100a00 */
[----:B------:R3:W-:Y:S01]  /*1a270*/  STL.64 [R1+0x1610], R22 ;  /* 0x0016101601007387 */ /* 0x0007e20000100a00 */
[----:B-1----:R-:W-:Y:S01]  /*1a280*/  LEA R4, P2, R11, R3, 0x1 ;  /* 0x000000030b047211 */ /* 0x002fe200078408ff */
[----:B--2---:R-:W-:-:S04]  /*1a290*/  IMAD R28, R0, 0x2, R11 ;  /* 0x00000002001c7824 */ /* 0x004fc800078e020b */
[----:B---3--:R-:W-:Y:S01]  /*1a2a0*/  IMAD.MOV.U32 R23, RZ, RZ, R28 ;  /* 0x000000ffff177224 */ /* 0x008fe200078e001c */
[-C--:B------:R-:W-:Y:S02]  /*1a2b0*/  LEA R22, P0, R28, R3.reuse, 0x1 ;  /* 0x000000031c167211 */ /* 0x080fe400078008ff */
[-C--:B------:R-:W-:Y:S02]  /*1a2c0*/  LEA.HI.X.SX32 R5, R11, R2.reuse, 0x1, P2 ;  /* 0x000000020b057211 */ /* 0x080fe400010f0eff */
[C---:B------:R-:W-:Y:S02]  /*1a2d0*/  LEA R28, P1, R12.reuse, R3, 0x1 ;  /* 0x000000030c1c7211 */ /* 0x040fe400078208ff */
[-C--:B------:R-:W-:Y:S01]  /*1a2e0*/  LEA.HI.X.SX32 R23, R23, R2.reuse, 0x1, P0 ;  /* 0x0000000217177211 */ /* 0x080fe200000f0eff */
[----:B------:R1:W-:Y:S01]  /*1a2f0*/  STL.64 [R1+0x1608], R4 ;  /* 0x0016080401007387 */ /* 0x0003e20000100a00 */
[----:B------:R-:W-:-:S03]  /*1a300*/  LEA.HI.X.SX32 R29, R12, R2, 0x1, P1 ;  /* 0x000000020c1d7211 */ /* 0x000fc600008f0eff */
[----:B------:R2:W-:Y:S04]  /*1a310*/  STL.64 [R1+0x1600], R22 ;  /* 0x0016001601007387 */ /* 0x0005e80000100a00 */
[----:B------:R3:W-:Y:S01]  /*1a320*/  STL.64 [R1+0x15f8], R28 ;  /* 0x0015f81c01007387 */ /* 0x0007e20000100a00 */
[-C--:B-1----:R-:W-:Y:S01]  /*1a330*/  LEA R4, P2, R13, R3.reuse, 0x1 ;  /* 0x000000030d047211 */ /* 0x082fe200078408ff */
[----:B--2---:R-:W-:Y:S01]  /*1a340*/  IMAD R23, R0, 0x2, R13 ;  /* 0x0000000200177824 */ /* 0x004fe200078e020d */
[----:B------:R-:W-:-:S03]  /*1a350*/  LEA R22, P1, R14, R3, 0x1 ;  /* 0x000000030e167211 */ /* 0x000fc600078208ff */
[----:B---3--:R-:W-:Y:S01]  /*1a360*/  IMAD.MOV.U32 R29, RZ, RZ, R23 ;  /* 0x000000ffff1d7224 */ /* 0x008fe200078e0017 */
[-C--:B------:R-:W-:Y:S02]  /*1a370*/  LEA R28, P0, R23, R3.reuse, 0x1 ;  /* 0x00000003171c7211 */ /* 0x080fe400078008ff */
[-C--:B------:R-:W-:Y:S02]  /*1a380*/  LEA.HI.X.SX32 R5, R13, R2.reuse, 0x1, P2 ;  /* 0x000000020d057211 */ /* 0x080fe400010f0eff */
[-C--:B------:R-:W-:Y:S02]  /*1a390*/  LEA.HI.X.SX32 R29, R29, R2.reuse, 0x1, P0 ;  /* 0x000000021d1d7211 */ /* 0x080fe400000f0eff */
[----:B------:R-:W-:Y:S01]  /*1a3a0*/  LEA.HI.X.SX32 R23, R14, R2, 0x1, P1 ;  /* 0x000000020e177211 */ /* 0x000fe200008f0eff */
[----:B------:R1:W-:Y:S04]  /*1a3b0*/  STL.64 [R1+0x15f0], R4 ;  /* 0x0015f00401007387 */ /* 0x0003e80000100a00 */
[----:B------:R2:W-:Y:S04]  /*1a3c0*/  STL.64 [R1+0x15e8], R28 ;  /* 0x0015e81c01007387 */ /* 0x0005e80000100a00 */
[----:B------:R3:W-:Y:S01]  /*1a3d0*/  STL.64 [R1+0x15e0], R22 ;  /* 0x0015e01601007387 */ /* 0x0007e20000100a00 */
[----:B-1----:R-:W-:-:S02]  /*1a3e0*/  LEA R4, P2, R15, R3, 0x1 ;  /* 0x000000030f047211 */ /* 0x002fc400078408ff */
[CC--:B--2---:R-:W-:Y:S02]  /*1a3f0*/  LEA R28, P0, R16.reuse, R3.reuse, 0x1 ;  /* 0x00000003101c7211 */ /* 0x0c4fe400078008ff */
[-C--:B------:R-:W-:Y:S02]  /*1a400*/  LEA.HI.X.SX32 R5, R15, R2.reuse, 0x1, P2 ;  /* 0x000000020f057211 */ /* 0x080fe400010f0eff */
[CC--:B---3--:R-:W-:Y:S02]  /*1a410*/  LEA R22, P1, R17.reuse, R3.reuse, 0x1 ;  /* 0x0000000311167211 */ /* 0x0c8fe400078208ff */
[-C--:B------:R-:W-:Y:S02]  /*1a420*/  LEA.HI.X.SX32 R29, R16, R2.reuse, 0x1, P0 ;  /* 0x00000002101d7211 */ /* 0x080fe400000f0eff */
[----:B------:R-:W-:Y:S01]  /*1a430*/  LEA.HI.X.SX32 R23, R17, R2, 0x1, P1 ;  /* 0x0000000211177211 */ /* 0x000fe200008f0eff */
[----:B------:R1:W-:Y:S04]  /*1a440*/  STL.64 [R1+0x15d8], R4 ;  /* 0x0015d80401007387 */ /* 0x0003e80000100a00 */
[----:B------:R-:W-:Y:S04]  /*1a450*/  STL.64 [R1+0x15d0], R28 ;  /* 0x0015d01c01007387 */ /* 0x000fe80000100a00 */
[----:B------:R2:W-:Y:S01]  /*1a460*/  STL.64 [R1+0x15c8], R22 ;  /* 0x0015c81601007387 */ /* 0x0005e20000100a00 */
[----:B-1----:R-:W-:-:S04]  /*1a470*/  LEA R4, P2, R18, R3, 0x1 ;  /* 0x0000000312047211 */ /* 0x002fc800078408ff */
[----:B------:R-:W-:Y:S02]  /*1a480*/  LEA.HI.X.SX32 R5, R18, R2, 0x1, P2 ;  /* 0x0000000212057211 */ /* 0x000fe400010f0eff */
[----:B--2---:R-:W-:-:S04]  /*1a490*/  LEA R22, P0, R19, R3, 0x1 ;  /* 0x0000000313167211 */ /* 0x004fc800078008ff */
[----:B------:R-:W-:Y:S01]  /*1a4a0*/  LEA.HI.X.SX32 R23, R19, R2, 0x1, P0 ;  /* 0x0000000213177211 */ /* 0x000fe200000f0eff */
[----:B------:R-:W-:Y:S04]  /*1a4b0*/  STL.64 [R1+0x15c0], R4 ;  /* 0x0015c00401007387 */ /* 0x000fe80000100a00 */
[----:B------:R1:W-:Y:S04]  /*1a4c0*/  STL.64 [R1+0x15b8], R22 ;  /* 0x0015b81601007387 */ /* 0x0003e80000100a00 */
[----:B-1----:R-:W2:Y:S01]  /*1a4d0*/  LDL.LU.64 R22, [R1+0x2460] ;  /* 0x0024600001167983 */ /* 0x002ea20000300a00 */
[----:B------:R-:W-:-:S02]  /*1a4e0*/  LEA R28, P1, R20, R3, 0x1 ;  /* 0x00000003141c7211 */ /* 0x000fc400078208ff */
[C---:B------:R-:W-:Y:S02]  /*1a4f0*/  LEA R4, P2, R21.reuse, R3, 0x1 ;  /* 0x0000000315047211 */ /* 0x040fe400078408ff */
[-C--:B------:R-:W-:Y:S02]  /*1a500*/  LEA.HI.X.SX32 R29, R20, R2.reuse, 0x1, P1 ;  /* 0x00000002141d7211 */ /* 0x080fe400008f0eff */
[----:B------:R-:W-:-:S03]  /*1a510*/  LEA.HI.X.SX32 R5, R21, R2, 0x1, P2 ;  /* 0x0000000215057211 */ /* 0x000fc600010f0eff */
[----:B------:R-:W-:Y:S04]  /*1a520*/  STL.64 [R1+0x15b0], R28 ;  /* 0x0015b01c01007387 */ /* 0x000fe80000100a00 */
[----:B------:R1:W-:Y:S02]  /*1a530*/  STL.64 [R1+0x15a8], R4 ;  /* 0x0015a80401007387 */ /* 0x0003e40000100a00 */
[----:B-1----:R-:W-:-:S04]  /*1a540*/  LEA R4, P2, R24, R3, 0x1 ;  /* 0x0000000318047211 */ /* 0x002fc800078408ff */
[----:B------:R-:W-:Y:S02]  /*1a550*/  LEA.HI.X.SX32 R5, R24, R2, 0x1, P2 ;  /* 0x0000000218057211 */ /* 0x000fe400010f0eff */
[----:B------:R-:W-:-:S04]  /*1a560*/  LEA R7, R0, R6, 0x1 ;  /* 0x0000000600077211 */ /* 0x000fc800078e08ff */
[----:B------:R-:W-:Y:S02]  /*1a570*/  LEA R8, R0, R7, 0x1 ;  /* 0x0000000700087211 */ /* 0x000fe400078e08ff */
[----:B--2---:R-:W-:-:S04]  /*1a580*/  LEA R20, P0, R22, R3, 0x1 ;  /* 0x0000000316147211 */ /* 0x004fc800078008ff */
[----:B------:R-:W-:Y:S02]  /*1a590*/  LEA.HI.X.SX32 R21, R22, R2, 0x1, P0 ;  /* 0x0000000216157211 */ /* 0x000fe400000f0eff */
[----:B------:R-:W-:-:S03]  /*1a5a0*/  LEA R28, P1, R23, R3, 0x1 ;  /* 0x00000003171c7211 */ /* 0x000fc600078208ff */
[----:B------:R-:W-:Y:S04]  /*1a5b0*/  STL.64 [R1+0x15a0], R20 ;  /* 0x0015a01401007387 */ /* 0x000fe80000100a00 */
[----:B------:R1:W-:Y:S01]  /*1a5c0*/  STL.64 [R1+0x1590], R4 ;  /* 0x0015900401007387 */ /* 0x0003e20000100a00 */
[----:B------:R-:W-:Y:S02]  /*1a5d0*/  LEA.HI.X.SX32 R29, R23, R2, 0x1, P1 ;  /* 0x00000002171d7211 */ /* 0x000fe400008f0eff */
[----:B-1----:R-:W-:-:S04]  /*1a5e0*/  LEA R4, P0, R25, R3, 0x1 ;  /* 0x0000000319047211 */ /* 0x002fc800078008ff */
[----:B------:R-:W-:Y:S01]  /*1a5f0*/  LEA.HI.X.SX32 R5, R25, R2, 0x1, P0 ;  /* 0x0000000219057211 */ /* 0x000fe200000f0eff */
[----:B------:R-:W-:Y:S04]  /*1a600*/  STL.64 [R1+0x1598], R28 ;  /* 0x0015981c01007387 */ /* 0x000fe80000100a00 */
[----:B------:R1:W-:Y:S04]  /*1a610*/  STL.64 [R1+0x1588], R4 ;  /* 0x0015880401007387 */ /* 0x0003e80000100a00 */
[----:B-1----:R-:W2:Y:S01]  /*1a620*/  LDL.LU.64 R4, [R1+0x2458] ;  /* 0x0024580001047983 */ /* 0x002ea20000300a00 */
[----:B------:R-:W-:-:S04]  /*1a630*/  LEA R9, R0, R8, 0x1 ;  /* 0x0000000800097211 */ /* 0x000fc800078e08ff */
[----:B------:R-:W-:-:S04]  /*1a640*/  LEA R10, R0, R9, 0x1 ;  /* 0x00000009000a7211 */ /* 0x000fc800078e08ff */
[----:B------:R-:W-:-:S04]  /*1a650*/  LEA R11, R0, R10, 0x1 ;  /* 0x0000000a000b7211 */ /* 0x000fc800078e08ff */
[----:B------:R-:W-:-:S04]  /*1a660*/  LEA R12, R0, R11, 0x1 ;  /* 0x0000000b000c7211 */ /* 0x000fc800078e08ff */
[----:B------:R-:W-:-:S05]  /*1a670*/  LEA R13, R0, R12, 0x1 ;  /* 0x0000000c000d7211 */ /* 0x000fca00078e08ff */
[----:B------:R-:W-:-:S05]  /*1a680*/  IMAD R14, R0, 0x2, R13 ;  /* 0x00000002000e7824 */ /* 0x000fca00078e020d */
[----:B------:R-:W-:-:S05]  /*1a690*/  LEA R15, R0, R14, 0x1 ;  /* 0x0000000e000f7211 */ /* 0x000fca00078e08ff */
[----:B------:R-:W-:-:S05]  /*1a6a0*/  IMAD R17, R0, 0x2, R15 ;  /* 0x0000000200117824 */ /* 0x000fca00078e020f */
[----:B------:R-:W-:-:S05]  /*1a6b0*/  LEA R16, R0, R17, 0x1 ;  /* 0x0000001100107211 */ /* 0x000fca00078e08ff */
[----:B------:R-:W-:Y:S01]  /*1a6c0*/  IMAD R18, R0, 0x2, R16 ;  /* 0x0000000200127824 */ /* 0x000fe200078e0210 */
[CC--:B------:R-:W-:Y:S02]  /*1a6d0*/  LEA R22, P2, R27.reuse, R3.reuse, 0x1 ;  /* 0x000000031b167211 */ /* 0x0c0fe400078408ff */
[----:B------:R-:W-:Y:S02]  /*1a6e0*/  LEA R28, P1, R26, R3, 0x1 ;  /* 0x000000031a1c7211 */ /* 0x000fe400078208ff */
[----:B------:R-:W-:Y:S02]  /*1a6f0*/  LEA R19, R0, R18, 0x1 ;  /* 0x0000001200137211 */ /* 0x000fe400078e08ff */
[-C--:B------:R-:W-:Y:S02]  /*1a700*/  LEA.HI.X.SX32 R23, R27, R2.reuse, 0x1, P2 ;  /* 0x000000021b177211 */ /* 0x080fe400010f0eff */
[----:B------:R-:W-:Y:S01]  /*1a710*/  LEA.HI.X.SX32 R29, R26, R2, 0x1, P1 ;  /* 0x000000021a1d7211 */ /* 0x000fe200008f0eff */
[----:B------:R-:W-:-:S02]  /*1a720*/  IMAD R21, R0, 0x2, R19 ;  /* 0x0000000200157824 */ /* 0x000fc400078e0213 */
[----:B------:R1:W-:Y:S03]  /*1a730*/  STL.64 [R1+0x1578], R22 ;  /* 0x0015781601007387 */ /* 0x0003e60000100a00 */
[----:B------:R-:W-:Y:S01]  /*1a740*/  LEA R20, R0, R21, 0x1 ;  /* 0x0000001500147211 */ /* 0x000fe200078e08ff */
[----:B------:R3:W-:Y:S01]  /*1a750*/  STL.64 [R1+0x1580], R28 ;  /* 0x0015801c01007387 */ /* 0x0007e20000100a00 */
[----:B------:R-:W-:-:S04]  /*1a760*/  LEA R24, P2, R6, R3, 0x1 ;  /* 0x0000000306187211 */ /* 0x000fc800078408ff */
[----:B------:R-:W-:Y:S01]  /*1a770*/  LEA.HI.X.SX32 R25, R6, R2, 0x1, P2 ;  /* 0x0000000206197211 */ /* 0x000fe200010f0eff */
[----:B-1----:R-:W-:-:S05]  /*1a780*/  IMAD R22, R0, 0x2, R20 ;  /* 0x0000000200167824 */ /* 0x002fca00078e0214 */
[----:B------:R-:W-:Y:S02]  /*1a790*/  LEA R23, R0, R22, 0x1 ;  /* 0x0000001600177211 */ /* 0x000fe400078e08ff */
[CC--:B--2---:R-:W-:Y:S02]  /*1a7a0*/  LEA R26, P0, R4.reuse, R3.reuse, 0x1 ;  /* 0x00000003041a7211 */ /* 0x0c4fe400078008ff */
[C---:B---3--:R-:W-:Y:S02]  /*1a7b0*/  LEA R28, P1, R5.reuse, R3, 0x1 ;  /* 0x00000003051c7211 */ /* 0x048fe400078208ff */
[-C--:B------:R-:W-:Y:S02]  /*1a7c0*/  LEA.HI.X.SX32 R27, R4, R2.reuse, 0x1, P0 ;  /* 0x00000002041b7211 */ /* 0x080fe400000f0eff */
[----:B------:R-:W-:-:S03]  /*1a7d0*/  LEA.HI.X.SX32 R29, R5, R2, 0x1, P1 ;  /* 0x00000002051d7211 */ /* 0x000fc600008f0eff */
[----:B------:R1:W-:Y:S04]  /*1a7e0*/  STL.64 [R1+0x1570], R26 ;  /* 0x0015701a01007387 */ /* 0x0003e80000100a00 */
[----:B------:R2:W-:Y:S01]  /*1a7f0*/  STL.64 [R1+0x1568], R28 ;  /* 0x0015681c01007387 */ /* 0x0005e20000100a00 */
[----:B------:R-:W-:-:S03]  /*1a800*/  IMAD R4, R0, 0x2, R23 ;  /* 0x0000000200047824 */ /* 0x000fc600078e0217 */
[----:B------:R3:W-:Y:S01]  /*1a810*/  STL.64 [R1+0x1560], R24 ;  /* 0x0015601801007387 */ /* 0x0007e20000100a00 */
[CC--:B-1----:R-:W-:Y:S02]  /*1a820*/  LEA R26, P1, R8.reuse, R3.reuse, 0x1 ;  /* 0x00000003081a7211 */ /* 0x0c2fe400078208ff */
[-C--:B--2---:R-:W-:Y:S02]  /*1a830*/  LEA R28, P0, R7, R3.reuse, 0x1 ;  /* 0x00000003071c7211 */ /* 0x084fe400078008ff */
[----:B---3--:R-:W-:Y:S02]  /*1a840*/  LEA R24, P2, R9, R3, 0x1 ;  /* 0x0000000309187211 */ /* 0x008fe400078408ff */
[-C--:B------:R-:W-:Y:S02]  /*1a850*/  LEA.HI.X.SX32 R29, R7, R2.reuse, 0x1, P0 ;  /* 0x00000002071d7211 */ /* 0x080fe400000f0eff */
[-C--:B------:R-:W-:Y:S02]  /*1a860*/  LEA.HI.X.SX32 R27, R8, R2.reuse, 0x1, P1 ;  /* 0x00000002081b7211 */ /* 0x080fe400008f0eff */
[----:B------:R-:W-:Y:S01]  /*1a870*/  LEA.HI.X.SX32 R25, R9, R2, 0x1, P2 ;  /* 0x0000000209197211 */ /* 0x000fe200010f0eff */
[----:B------:R1:W-:Y:S01]  /*1a880*/  STL.64 [R1+0x1558], R28 ;  /* 0x0015581c01007387 */ /* 0x0003e20000100a00 */
[----:B------:R-:W-:-:S03]  /*1a890*/  LEA R5, R0, R4, 0x1 ;  /* 0x0000000400057211 */ /* 0x000fc600078e08ff */
[----:B------:R2:W-:Y:S02]  /*1a8a0*/  STL.64 [R1+0x1550], R26 ;  /* 0x0015501a01007387 */ /* 0x0005e40000100a00 */
[----:B------:R-:W-:Y:S02]  /*1a8b0*/  IMAD R6, R0, 0x2, R5 ;  /* 0x0000000200067824 */ /* 0x000fe400078e0205 */
[----:B------:R3:W-:Y:S01]  /*1a8c0*/  STL.64 [R1+0x1548], R24 ;  /* 0x0015481801007387 */ /* 0x0007e20000100a00 */
[CC--:B-1----:R-:W-:Y:S02]  /*1a8d0*/  LEA R28, P0, R10.reuse, R3.reuse, 0x1 ;  /* 0x000000030a1c7211 */ /* 0x0c2fe400078008ff */
[-C--:B--2---:R-:W-:Y:S02]  /*1a8e0*/  LEA R26, P1, R11, R3.reuse, 0x1 ;  /* 0x000000030b1a7211 */ /* 0x084fe400078208ff */
[----:B------:R-:W-:Y:S02]  /*1a8f0*/  LEA.HI.X.SX32 R29, R10, R2, 0x1, P0 ;  /* 0x000000020a1d7211 */ /* 0x000fe400000f0eff */
[----:B---3--:R-:W-:-:S02]  /*1a900*/  LEA R24, P2, R12, R3, 0x1 ;  /* 0x000000030c187211 */ /* 0x008fc400078408ff */
[-C--:B------:R-:W-:Y:S02]  /*1a910*/  LEA.HI.X.SX32 R27, R11, R2.reuse, 0x1, P1 ;  /* 0x000000020b1b7211 */ /* 0x080fe400008f0eff */
[----:B------:R-:W-:Y:S01]  /*1a920*/  LEA.HI.X.SX32 R25, R12, R2, 0x1, P2 ;  /* 0x000000020c197211 */ /* 0x000fe200010f0eff */
[----:B------:R-:W-:Y:S01]  /*1a930*/  STL.64 [R1+0x1540], R28 ;  /* 0x0015401c01007387 */ /* 0x000fe20000100a00 */
[C---:B------:R-:W-:Y:S02]  /*1a940*/  LEA R7, R0.reuse, R6, 0x1 ;  /* 0x0000000600077211 */ /* 0x040fe400078e08ff */
[C---:B------:R-:W-:Y:S01]  /*1a950*/  LEA R10, P2, R15.reuse, R3, 0x1 ;  /* 0x000000030f0a7211 */ /* 0x040fe200078408ff */
[----:B------:R1:W-:Y:S02]  /*1a960*/  STL.64 [R1+0x1538], R26 ;  /* 0x0015381a01007387 */ /* 0x0003e40000100a00 */
[----:B------:R-:W-:Y:S02]  /*1a970*/  IMAD R8, R0, 0x2, R7 ;  /* 0x0000000200087824 */ /* 0x000fe400078e0207 */
[----:B------:R2:W-:Y:S01]  /*1a980*/  STL.64 [R1+0x1530], R24 ;  /* 0x0015301801007387 */ /* 0x0005e20000100a00 */
[----:B------:R-:W-:-:S02]  /*1a990*/  LEA.HI.X.SX32 R11, R15, R2, 0x1, P2 ;  /* 0x000000020f0b7211 */ /* 0x000fc400010f0eff */
[CC--:B-1----:R-:W-:Y:S02]  /*1a9a0*/  LEA R26, P0, R13.reuse, R3.reuse, 0x1 ;  /* 0x000000030d1a7211 */ /* 0x0c2fe400078008ff */
[CC--:B--2---:R-:W-:Y:S02]  /*1a9b0*/  LEA R24, P1, R14.reuse, R3.reuse, 0x1 ;  /* 0x000000030e187211 */ /* 0x0c4fe400078208ff */
[-C--:B------:R-:W-:Y:S02]  /*1a9c0*/  LEA.HI.X.SX32 R27, R13, R2.reuse, 0x1, P0 ;  /* 0x000000020d1b7211 */ /* 0x080fe400000f0eff */
[----:B------:R-:W-:Y:S01]  /*1a9d0*/  LEA.HI.X.SX32 R25, R14, R2, 0x1, P1 ;  /* 0x000000020e197211 */ /* 0x000fe200008f0eff */
[----:B------:R1:W-:Y:S01]  /*1a9e0*/  STL.64 [R1+0x1518], R10 ;  /* 0x0015180a01007387 */ /* 0x0003e20000100a00 */
[----:B------:R-:W-:Y:S02]  /*1a9f0*/  LEA R9, R0, R8, 0x1 ;  /* 0x0000000800097211 */ /* 0x000fe400078e08ff */
[CC--:B------:R-:W-:Y:S01]  /*1aa00*/  LEA R12, P2, R18.reuse, R3.reuse, 0x1 ;  /* 0x00000003120c7211 */ /* 0x0c0fe200078408ff */
[----:B------:R2:W-:Y:S04]  /*1aa10*/  STL.64 [R1+0x1528], R26 ;  /* 0x0015281a01007387 */ /* 0x0005e80000100a00 */
[----:B------:R3:W-:Y:S01]  /*1aa20*/  STL.64 [R1+0x1520], R24 ;  /* 0x0015201801007387 */ /* 0x0007e20000100a00 */
[----:B------:R-:W-:Y:S01]  /*1aa30*/  LEA.HI.X.SX32 R13, R18, R2, 0x1, P2 ;  /* 0x00000002120d7211 */ /* 0x000fe200010f0eff */
[----:B-1----:R-:W-:Y:S01]  /*1aa40*/  IMAD R10, R0, 0x2, R9 ;  /* 0x00000002000a7824 */ /* 0x002fe200078e0209 */
[----:B--2---:R-:W-:-:S02]  /*1aa50*/  LEA R26, P0, R17, R3, 0x1 ;  /* 0x00000003111a7211 */ /* 0x004fc400078008ff */
[CC--:B---3--:R-:W-:Y:S02]  /*1aa60*/  LEA R24, P1, R16.reuse, R3.reuse, 0x1 ;  /* 0x0000000310187211 */ /* 0x0c8fe400078208ff */
[-C--:B------:R-:W-:Y:S02]  /*1aa70*/  LEA.HI.X.SX32 R27, R17, R2.reuse, 0x1, P0 ;  /* 0x00000002111b7211 */ /* 0x080fe400000f0eff */
[----:B------:R-:W-:Y:S01]  /*1aa80*/  LEA.HI.X.SX32 R25, R16, R2, 0x1, P1 ;  /* 0x0000000210197211 */ /* 0x000fe200008f0eff */
[----:B------:R1:W-:Y:S01]  /*1aa90*/  STL.64 [R1+0x1500], R12 ;  /* 0x0015000c01007387 */ /* 0x0003e20000100a00 */
[----:B------:R-:W-:Y:S02]  /*1aaa0*/  LEA R11, R0, R10, 0x1 ;  /* 0x0000000a000b7211 */ /* 0x000fe400078e08ff */
[-C--:B------:R-:W-:Y:S01]  /*1aab0*/  LEA R14, P2, R20, R3.reuse, 0x1 ;  /* 0x00000003140e7211 */ /* 0x080fe200078408ff */
[----:B------:R-:W-:Y:S01]  /*1aac0*/  STL.64 [R1+0x1510], R26 ;  /* 0x0015101a01007387 */ /* 0x000fe20000100a00 */
[----:B------:R-:W-:-:S03]  /*1aad0*/  LEA R16, P1, R21, R3, 0x1 ;  /* 0x0000000315107211 */ /* 0x000fc600078208ff */
[----:B------:R2:W-:Y:S01]  /*1aae0*/  STL.64 [R1+0x1508], R24 ;  /* 0x0015081801007387 */ /* 0x0005e20000100a00 */
[-C--:B------:R-:W-:Y:S01]  /*1aaf0*/  LEA.HI.X.SX32 R15, R20, R2.reuse, 0x1, P2 ;  /* 0x00000002140f7211 */ /* 0x080fe200010f0eff */
[C---:B-1----:R-:W-:Y:S01]  /*1ab00*/  IMAD R13, R0.reuse, 0x2, R11 ;  /* 0x00000002000d7824 */ /* 0x042fe200078e020b */
[-C--:B------:R-:W-:Y:S02]  /*1ab10*/  LEA.HI.X.SX32 R17, R21, R2.reuse, 0x1, P1 ;  /* 0x0000000215117211 */ /* 0x080fe400008f0eff */
[C---:B--2---:R-:W-:Y:S02]  /*1ab20*/  LEA R24, P0, R19.reuse, R3, 0x1 ;  /* 0x0000000313187211 */ /* 0x044fe400078008ff */
[----:B------:R-:W-:Y:S02]  /*1ab30*/  LEA R12, R0, R13, 0x1 ;  /* 0x0000000d000c7211 */ /* 0x000fe400078e08ff */
[----:B------:R-:W-:Y:S01]  /*1ab40*/  LEA.HI.X.SX32 R25, R19, R2, 0x1, P0 ;  /* 0x0000000213197211 */ /* 0x000fe200000f0eff */
[----:B------:R1:W-:Y:S04]  /*1ab50*/  STL.64 [R1+0x14e8], R14 ;  /* 0x0014e80e01007387 */ /* 0x0003e80000100a00 */
[----:B------:R2:W-:Y:S01]  /*1ab60*/  STL.64 [R1+0x14f8], R24 ;  /* 0x0014f81801007387 */ /* 0x0005e20000100a00 */
[----:B------:R-:W-:-:S03]  /*1ab70*/  LEA R18, P1, R23, R3, 0x1 ;  /* 0x0000000317127211 */ /* 0x000fc600078208ff */
[----:B------:R3:W-:Y:S01]  /*1ab80*/  STL.64 [R1+0x14f0], R16 ;  /* 0x0014f01001007387 */ /* 0x0007e20000100a00 */
[----:B-1----:R-:W-:Y:S01]  /*1ab90*/  IMAD R15, R0, 0x2, R12 ;  /* 0x00000002000f7824 */ /* 0x002fe200078e020c */
[-C--:B--2---:R-:W-:Y:S02]  /*1aba0*/  LEA R24, P0, R22, R3.reuse, 0x1 ;  /* 0x0000000316187211 */ /* 0x084fe400078008ff */
[----:B---3--:R-:W-:Y:S02]  /*1abb0*/  LEA R16, P2, R4, R3, 0x1 ;  /* 0x0000000304107211 */ /* 0x008fe400078408ff */
[----:B------:R-:W-:Y:S02]  /*1abc0*/  LEA R14, R0, R15, 0x1 ;  /* 0x0000000f000e7211 */ /* 0x000fe400078e08ff */
[-C--:B------:R-:W-:Y:S02]  /*1abd0*/  LEA.HI.X.SX32 R17, R4, R2.reuse, 0x1, P2 ;  /* 0x0000000204117211 */ /* 0x080fe400010f0eff */
[----:B------:R-:W-:-:S02]  /*1abe0*/  LEA.HI.X.SX32 R25, R22, R2, 0x1, P0 ;  /* 0x0000000216197211 */ /* 0x000fc400000f0eff */
[-C--:B------:R-:W-:Y:S01]  /*1abf0*/  LEA.HI.X.SX32 R19, R23, R2.reuse, 0x1, P1 ;  /* 0x0000000217137211 */ /* 0x080fe200008f0eff */
[----:B------:R1:W-:Y:S01]  /*1ac00*/  STL.64 [R1+0x14d0], R16 ;  /* 0x0014d01001007387 */ /* 0x0003e20000100a00 */
[CC--:B------:R-:W-:Y:S02]  /*1ac10*/  LEA R22, P0, R5.reuse, R3.reuse, 0x1 ;  /* 0x0000000305167211 */ /* 0x0c0fe400078008ff */
[----:B------:R-:W-:Y:S01]  /*1ac20*/  LEA R20, P1, R6, R3, 0x1 ;  /* 0x0000000306147211 */ /* 0x000fe200078208ff */
[----:B------:R-:W-:Y:S01]  /*1ac30*/  STL.64 [R1+0x14e0], R24 ;  /* 0x0014e01801007387 */ /* 0x000fe20000100a00 */
[----:B------:R-:W-:-:S03]  /*1ac40*/  LEA.HI.X.SX32 R23, R5, R2, 0x1, P0 ;  /* 0x0000000205177211 */ /* 0x000fc600000f0eff */
[----:B------:R2:W-:Y:S01]  /*1ac50*/  STL.64 [R1+0x14d8], R18 ;  /* 0x0014d81201007387 */ /* 0x0005e20000100a00 */
[----:B-1----:R-:W-:Y:S01]  /*1ac60*/  IMAD R16, R0, 0x2, R14 ;  /* 0x0000000200107824 */ /* 0x002fe200078e020e */
[----:B------:R-:W-:-:S04]  /*1ac70*/  LEA.HI.X.SX32 R21, R6, R2, 0x1, P1 ;  /* 0x0000000206157211 */ /* 0x000fc800008f0eff */
[C---:B------:R-:W-:Y:S02]  /*1ac80*/  LEA R4, R0.reuse, R16, 0x1 ;  /* 0x0000001000047211 */ /* 0x040fe400078e08ff */
[CC--:B--2---:R-:W-:Y:S01]  /*1ac90*/  LEA R18, P2, R7.reuse, R3.reuse, 0x1 ;  /* 0x0000000307127211 */ /* 0x0c4fe200078408ff */
[----:B------:R1:W-:Y:S03]  /*1aca0*/  STL.64 [R1+0x14c8], R22 ;  /* 0x0014c81601007387 */ /* 0x0003e60000100a00 */
[----:B------:R-:W-:Y:S01]  /*1acb0*/  LEA.HI.X.SX32 R19, R7, R2, 0x1, P2 ;  /* 0x0000000207137211 */ /* 0x000fe200010f0eff */
[----:B------:R-:W-:Y:S01]  /*1acc0*/  IMAD R6, R0, 0x2, R4 ;  /* 0x0000000200067824 */ /* 0x000fe200078e0204 */
[----:B------:R2:W-:Y:S04]  /*1acd0*/  STL.64 [R1+0x14c0], R20 ;  /* 0x0014c01401007387 */ /* 0x0005e80000100a00 */
[----:B------:R3:W-:Y:S01]  /*1ace0*/  STL.64 [R1+0x14b8], R18 ;  /* 0x0014b81201007387 */ /* 0x0007e20000100a00 */
[----:B-1----:R-:W-:-:S02]  /*1acf0*/  LEA R22, P0, R8, R3, 0x1 ;  /* 0x0000000308167211 */ /* 0x002fc400078008ff */
[CC--:B--2---:R-:W-:Y:S02]  /*1ad00*/  LEA R20, P1, R9.reuse, R3.reuse, 0x1 ;  /* 0x0000000309147211 */ /* 0x0c4fe400078208ff */
[----:B------:R-:W-:Y:S02]  /*1ad10*/  LEA.HI.X.SX32 R23, R8, R2, 0x1, P0 ;  /* 0x0000000208177211 */ /* 0x000fe400000f0eff */
[----:B---3--:R-:W-:Y:S02]  /*1ad20*/  LEA R18, P2, R10, R3, 0x1 ;  /* 0x000000030a127211 */ /* 0x008fe400078408ff */
[----:B------:R-:W-:Y:S02]  /*1ad30*/  LEA R5, R0, R6, 0x1 ;  /* 0x0000000600057211 */ /* 0x000fe400078e08ff */
[-C--:B------:R-:W-:Y:S02]  /*1ad40*/  LEA.HI.X.SX32 R21, R9, R2.reuse, 0x1, P1 ;  /* 0x0000000209157211 */ /* 0x080fe400008f0eff */
[----:B------:R-:W-:Y:S01]  /*1ad50*/  LEA.HI.X.SX32 R19, R10, R2, 0x1, P2 ;  /* 0x000000020a137211 */ /* 0x000fe200010f0eff */
[----:B------:R1:W-:Y:S01]  /*1ad60*/  STL.64 [R1+0x14b0], R22 ;  /* 0x0014b01601007387 */ /* 0x0003e20000100a00 */
[----:B------:R-:W-:-:S03]  /*1ad70*/  IMAD R17, R0, 0x2, R5 ;  /* 0x0000000200117824 */ /* 0x000fc600078e0205 */
[----:B------:R2:W-:Y:S04]  /*1ad80*/  STL.64 [R1+0x14a8], R20 ;  /* 0x0014a81401007387 */ /* 0x0005e80000100a00 */
[----:B------:R3:W-:Y:S01]  /*1ad90*/  STL.64 [R1+0x14a0], R18 ;  /* 0x0014a01201007387 */ /* 0x0007e20000100a00 */
[-C--:B-1----:R-:W-:Y:S02]  /*1ada0*/  LEA R22, P0, R11, R3.reuse, 0x1 ;  /* 0x000000030b167211 */ /* 0x082fe400078008ff */
[-C--:B--2---:R-:W-:Y:S02]  /*1adb0*/  LEA R20, P1, R13, R3.reuse, 0x1 ;  /* 0x000000030d147211 */ /* 0x084fe400078208ff */
[----:B------:R-:W-:Y:S02]  /*1adc0*/  LEA.HI.X.SX32 R23, R11, R2, 0x1, P0 ;  /* 0x000000020b177211 */ /* 0x000fe400000f0eff */
[----:B---3--:R-:W-:-:S02]  /*1add0*/  LEA R18, P2, R12, R3, 0x1 ;  /* 0x000000030c127211 */ /* 0x008fc400078408ff */
[----:B------:R-:W-:Y:S02]  /*1ade0*/  LEA R9, R0, R17, 0x1 ;  /* 0x0000001100097211 */ /* 0x000fe400078e08ff */
[-C--:B------:R-:W-:Y:S02]  /*1adf0*/  LEA.HI.X.SX32 R21, R13, R2.reuse, 0x1, P1 ;  /* 0x000000020d157211 */ /* 0x080fe400008f0eff */
[----:B------:R-:W-:Y:S01]  /*1ae00*/  LEA.HI.X.SX32 R19, R12, R2, 0x1, P2 ;  /* 0x000000020c137211 */ /* 0x000fe200010f0eff */
[----:B------:R1:W-:Y:S01]  /*1ae10*/  STL.64 [R1+0x1498], R22 ;  /* 0x0014981601007387 */ /* 0x0003e20000100a00 */
[----:B------:R-:W-:-:S03]  /*1ae20*/  IMAD R13, R0, 0x2, R9 ;  /* 0x00000002000d7824 */ /* 0x000fc600078e0209 */
[----:B------:R2:W-:Y:S04]  /*1ae30*/  STL.64 [R1+0x1490], R20 ;  /* 0x0014901401007387 */ /* 0x0005e80000100a00 */
[----:B------:R3:W-:Y:S01]  /*1ae40*/  STL.64 [R1+0x1488], R18 ;  /* 0x0014881201007387 */ /* 0x0007e20000100a00 */
[CC--:B-1----:R-:W-:Y:S02]  /*1ae50*/  LEA R22, P0, R15.reuse, R3.reuse, 0x1 ;  /* 0x000000030f167211 */ /* 0x0c2fe400078008ff */
[-C--:B--2---:R-:W-:Y:S02]  /*1ae60*/  LEA R20, P1, R14, R3.reuse, 0x1 ;  /* 0x000000030e147211 */ /* 0x084fe400078208ff */
[----:B------:R-:W-:Y:S02]  /*1ae70*/  LEA.HI.X.SX32 R23, R15, R2, 0x1, P0 ;  /* 0x000000020f177211 */ /* 0x000fe400000f0eff */
[----:B---3--:R-:W-:-:S02]  /*1ae80*/  LEA R18, P2, R16, R3, 0x1 ;  /* 0x0000000310127211 */ /* 0x008fc400078408ff */
[----:B------:R-:W-:Y:S02]  /*1ae90*/  LEA R10, R0, R13, 0x1 ;  /* 0x0000000d000a7211 */ /* 0x000fe400078e08ff */
[-C--:B------:R-:W-:Y:S02]  /*1aea0*/  LEA.HI.X.SX32 R21, R14, R2.reuse, 0x1, P1 ;  /* 0x000000020e157211 */ /* 0x080fe400008f0eff */
[----:B------:R-:W-:Y:S01]  /*1aeb0*/  LEA.HI.X.SX32 R19, R16, R2, 0x1, P2 ;  /* 0x0000000210137211 */ /* 0x000fe200010f0eff */
[----:B------:R-:W-:Y:S01]  /*1aec0*/  STL.64 [R1+0x1480], R22 ;  /* 0x0014801601007387 */ /* 0x000fe20000100a00 */
[----:B------:R-:W-:-:S03]  /*1aed0*/  IMAD R11, R0, 0x2, R10 ;  /* 0x00000002000b7824 */ /* 0x000fc600078e020a */
[----:B------:R1:W-:Y:S01]  /*1aee0*/  STL.64 [R1+0x1478], R20 ;  /* 0x0014781401007387 */ /* 0x0003e20000100a00 */
[----:B------:R-:W-:-:S03]  /*1aef0*/  LEA R14, P2, R5, R3, 0x1 ;  /* 0x00000003050e7211 */ /* 0x000fc600078408ff */
[----:B------:R2:W-:Y:S01]  /*1af00*/  STL.64 [R1+0x1470], R18 ;  /* 0x0014701201007387 */ /* 0x0005e20000100a00 */
[----:B------:R-:W-:Y:S02]  /*1af10*/  LEA R12, R0, R11, 0x1 ;  /* 0x0000000b000c7211 */ /* 0x000fe400078e08ff */
[-C--:B-1----:R-:W-:Y:S02]  /*1af20*/  LEA R20, P0, R4, R3.reuse, 0x1 ;  /* 0x0000000304147211 */ /* 0x082fe400078008ff */
[----:B--2---:R-:W-:Y:S02]  /*1af30*/  LEA R18, P1, R6, R3, 0x1 ;  /* 0x0000000306127211 */ /* 0x004fe400078208ff */
[-C--:B------:R-:W-:Y:S02]  /*1af40*/  LEA.HI.X.SX32 R21, R4, R2.reuse, 0x1, P0 ;  /* 0x0000000204157211 */ /* 0x080fe400000f0eff */
[-C--:B------:R-:W-:Y:S02]  /*1af50*/  LEA.HI.X.SX32 R19, R6, R2.reuse, 0x1, P1 ;  /* 0x0000000206137211 */ /* 0x080fe400008f0eff */
[----:B------:R-:W-:Y:S01]  /*1af60*/  LEA.HI.X.SX32 R15, R5, R2, 0x1, P2 ;  /* 0x00000002050f7211 */ /* 0x000fe200010f0eff */
[C---:B------:R-:W-:Y:S01]  /*1af70*/  IMAD R7, R0.reuse, 0x2, R12 ;  /* 0x0000000200077824 */ /* 0x040fe200078e020c */
[----:B------:R1:W-:Y:S04]  /*1af80*/  STL.64 [R1+0x1468], R20 ;  /* 0x0014681401007387 */ /* 0x0003e80000100a00 */
[----:B------:R2:W-:Y:S01]  /*1af90*/  STL.64 [R1+0x1460], R18 ;  /* 0x0014601201007387 */ /* 0x0005e20000100a00 */
[----:B------:R-:W-:-:S03]  /*1afa0*/  LEA R8, R0, R7, 0x1 ;  /* 0x0000000700087211 */ /* 0x000fc600078e08ff */
[----:B------:R3:W-:Y:S01]  /*1afb0*/  STL.64 [R1+0x1458], R14 ;  /* 0x0014580e01007387 */ /* 0x0007e20000100a00 */
[-C--:B-1----:R-:W-:Y:S02]  /*1afc0*/  LEA R20, P0, R17, R3.reuse, 0x1 ;  /* 0x0000000311147211 */ /* 0x082fe400078008ff */
[-C--:B--2---:R-:W-:Y:S02]  /*1afd0*/  LEA R18, P1, R9, R3.reuse, 0x1 ;  /* 0x0000000309127211 */ /* 0x084fe400078208ff */
[-C--:B------:R-:W-:Y:S02]  /*1afe0*/  LEA.HI.X.SX32 R21, R17, R2.reuse, 0x1, P0 ;  /* 0x0000000211157211 */ /* 0x080fe400000f0eff */
[-C--:B---3--:R-:W-:Y:S02]  /*1aff0*/  LEA R14, P2, R13, R3.reuse, 0x1 ;  /* 0x000000030d0e7211 */ /* 0x088fe400078408ff */
[-C--:B------:R-:W-:Y:S02]  /*1b000*/  LEA.HI.X.SX32 R19, R9, R2.reuse, 0x1, P1 ;  /* 0x0000000209137211 */ /* 0x080fe400008f0eff */
[----:B------:R-:W-:Y:S01]  /*1b010*/  LEA.HI.X.SX32 R15, R13, R2, 0x1, P2 ;  /* 0x000000020d0f7211 */ /* 0x000fe200010f0eff */
[----:B------:R-:W-:Y:S01]  /*1b020*/  IMAD R9, R0, 0x2, R8 ;  /* 0x0000000200097824 */ /* 0x000fe200078e0208 */
[----:B------:R-:W-:Y:S01]  /*1b030*/  STL.64 [R1+0x1450], R20 ;  /* 0x0014501401007387 */ /* 0x000fe20000100a00 */
[----:B------:R-:W-:-:S02]  /*1b040*/  LEA R4, P2, R12, R3, 0x1 ;  /* 0x000000030c047211 */ /* 0x000fc400078408ff */
[----:B------:R-:W-:Y:S01]  /*1b050*/  LEA R16, P0, R10, R3, 0x1 ;  /* 0x000000030a107211 */ /* 0x000fe200078008ff */
[----:B------:R-:W-:Y:S01]  /*1b060*/  STL.64 [R1+0x1448], R18 ;  /* 0x0014481201007387 */ /* 0x000fe20000100a00 */
[----:B------:R-:W-:-:S03]  /*1b070*/  LEA.HI.X.SX32 R5, R12, R2, 0x1, P2 ;  /* 0x000000020c057211 */ /* 0x000fc600010f0eff */
[----:B------:R1:W-:Y:S01]  /*1b080*/  STL.64 [R1+0x1440], R14 ;  /* 0x0014400e01007387 */ /* 0x0003e20000100a00 */
[----:B------:R-:W-:Y:S02]  /*1b090*/  LEA R6, R0, R9, 0x1 ;  /* 0x0000000900067211 */ /* 0x000fe400078e08ff */
[----:B------:R-:W-:Y:S01]  /*1b0a0*/  LEA.HI.X.SX32 R17, R10, R2, 0x1, P0 ;  /* 0x000000020a117211 */ /* 0x000fe200000f0eff */
[----:B------:R2:W-:Y:S01]  /*1b0b0*/  STL.64 [R1+0x1428], R4 ;  /* 0x0014280401007387 */ /* 0x0005e20000100a00 */
[----:B-1----:R-:W-:-:S04]  /*1b0c0*/  LEA R14, P1, R11, R3, 0x1 ;  /* 0x000000030b0e7211 */ /* 0x002fc800078208ff */
[----:B------:R-:W-:Y:S01]  /*1b0d0*/  LEA.HI.X.SX32 R15, R11, R2, 0x1, P1 ;  /* 0x000000020b0f7211 */ /* 0x000fe200008f0eff */
[----:B--2---:R-:W-:Y:S01]  /*1b0e0*/  IMAD R5, R0, 0x2, R6 ;  /* 0x0000000200057824 */ /* 0x004fe200078e0206 */
[----:B------:R1:W-:Y:S01]  /*1b0f0*/  STL.64 [R1+0x1438], R16 ;  /* 0x0014381001007387 */ /* 0x0003e20000100a00 */
[----:B------:R-:W-:-:S03]  /*1b100*/  LEA R10, P2, R9, R3, 0x1 ;  /* 0x00000003090a7211 */ /* 0x000fc600078408ff */
[----:B------:R2:W-:Y:S01]  /*1b110*/  STL.64 [R1+0x1430], R14 ;  /* 0x0014300e01007387 */ /* 0x0005e20000100a00 */
[----:B------:R-:W-:Y:S02]  /*1b120*/  LEA R4, R0, R5, 0x1 ;  /* 0x0000000500047211 */ /* 0x000fe400078e08ff */
[CC--:B-1----:R-:W-:Y:S02]  /*1b130*/  LEA R16, P0, R7.reuse, R3.reuse, 0x1 ;  /* 0x0000000307107211 */ /* 0x0c2fe400078008ff */
[CC--:B--2---:R-:W-:Y:S02]  /*1b140*/  LEA R14, P1, R8.reuse, R3.reuse, 0x1 ;  /* 0x00000003080e7211 */ /* 0x0c4fe400078208ff */
[-C--:B------:R-:W-:Y:S02]  /*1b150*/  LEA.HI.X.SX32 R17, R7, R2.reuse, 0x1, P0 ;  /* 0x0000000207117211 */ /* 0x080fe400000f0eff */
[-C--:B------:R-:W-:Y:S01]  /*1b160*/  LEA.HI.X.SX32 R15, R8, R2.reuse, 0x1, P1 ;  /* 0x00000002080f7211 */ /* 0x080fe200008f0eff */
[----:B------:R-:W-:Y:S01]  /*1b170*/  IMAD R0, R0, 0x2, R4 ;  /* 0x0000000200007824 */ /* 0x000fe200078e0204 */
[----:B------:R-:W-:Y:S01]  /*1b180*/  LEA.HI.X.SX32 R11, R9, R2, 0x1, P2 ;  /* 0x00000002090b7211 */ /* 0x000fe200010f0eff */
[----:B------:R1:W-:Y:S01]  /*1b190*/  STL.64 [R1+0x1420], R16 ;  /* 0x0014201001007387 */ /* 0x0003e20000100a00 */
[----:B------:R-:W-:-:S03]  /*1b1a0*/  LEA R12, P2, R4, R3, 0x1 ;  /* 0x00000003040c7211 */ /* 0x000fc600078408ff */
[----:B------:R2:W-:Y:S04]  /*1b1b0*/  STL.64 [R1+0x1418], R14 ;  /* 0x0014180e01007387 */ /* 0x0005e80000100a00 */
[----:B------:R3:W-:Y:S01]  /*1b1c0*/  STL.64 [R1+0x1410], R10 ;  /* 0x0014100a01007387 */ /* 0x0007e20000100a00 */
[CC--:B-1----:R-:W-:Y:S02]  /*1b1d0*/  LEA R16, P0, R6.reuse, R3.reuse, 0x1 ;  /* 0x0000000306107211 */ /* 0x0c2fe400078008ff */
[-C--:B--2---:R-:W-:Y:S02]  /*1b1e0*/  LEA R14, P1, R5, R3.reuse, 0x1 ;  /* 0x00000003050e7211 */ /* 0x084fe400078208ff */
[----:B------:R-:W-:Y:S02]  /*1b1f0*/  LEA.HI.X.SX32 R17, R6, R2, 0x1, P0 ;  /* 0x0000000206117211 */ /* 0x000fe400000f0eff */
[----:B---3--:R-:W-:-:S02]  /*1b200*/  LEA R10, P3, R0, R3, 0x1 ;  /* 0x00000003000a7211 */ /* 0x008fc400078608ff */
[-C--:B------:R-:W-:Y:S02]  /*1b210*/  LEA.HI.X.SX32 R15, R5, R2.reuse, 0x1, P1 ;  /* 0x00000002050f7211 */ /* 0x080fe400008f0eff */
[-C--:B------:R-:W-:Y:S01]  /*1b220*/  LEA.HI.X.SX32 R13, R4, R2.reuse, 0x1, P2 ;  /* 0x00000002040d7211 */ /* 0x080fe200010f0eff */
[----:B------:R-:W-:Y:S01]  /*1b230*/  IMAD.MOV.U32 R4, RZ, RZ, 0x3f800000 ;  /* 0x3f800000ff047424 */ /* 0x000fe200078e00ff */
[----:B------:R-:W-:Y:S01]  /*1b240*/  LEA.HI.X.SX32 R11, R0, R2, 0x1, P3 ;  /* 0x00000002000b7211 */ /* 0x000fe200018f0eff */
[----:B------:R-:W-:Y:S04]  /*1b250*/  STL.64 [R1+0x1408], R16 ;  /* 0x0014081001007387 */ /* 0x000fe80000100a00 */
[----:B------:R-:W-:Y:S04]  /*1b260*/  STL.64 [R1+0x1400], R14 ;  /* 0x0014000e01007387 */ /* 0x000fe80000100a00 */
[----:B------:R-:W-:Y:S04]  /*1b270*/  STL.64 [R1+0x13f8], R12 ;  /* 0x0013f80c01007387 */ /* 0x000fe80000100a00 */
[----:B------:R-:W-:Y:S04]  /*1b280*/  STL.64 [R1+0x13f0], R10 ;  /* 0x0013f00a01007387 */ /* 0x000fe80000100a00 */
[----:B------:R1:W-:Y:S04]  /*1b290*/  STL [R1+0x130c], R4 ;  /* 0x00130c0401007387 */ /* 0x0003e80000100800 */
[----:B------:R-:W-:Y:S01]  /*1b2a0*/  STL [R1+0x630], RZ ;  /* 0x000630ff01007387 */ /* 0x000fe20000100800 */
[----:B-1----:R-:W-:-:S05]  /*1b2b0*/  MOV R4, 0xff800000 ;  /* 0xff80000000047802 */ /* 0x002fca0000000f00 */
[----:B------:R-:W-:Y:S04]  /*1b2c0*/  STL [R1+0x390], R4 ;  /* 0x0003900401007387 */ /* 0x000fe80000100800 */
[----:B------:R-:W-:Y:S04]  /*1b2d0*/  STL [R1+0x638], RZ ;  /* 0x000638ff01007387 */ /* 0x000fe80000100800 */
[----:B------:R-:W-:Y:S04]  /*1b2e0*/  STL [R1+0x394], R4 ;  /* 0x0003940401007387 */ /* 0x000fe80000100800 */
        /* <DEDUP_REMOVED lines=29> */
[----:B------:R1:W-:Y:S02]  /*1b4c0*/  STL [R1+0x41c], R4 ;  /* 0x00041c0401007387 */ /* 0x0003e40000100800 */
[----:B-1----:R-:W-:-:S05]  /*1b4d0*/  IMAD.MOV.U32 R4, RZ, RZ, 0x3f800000 ;  /* 0x3f800000ff047424 */ /* 0x002fca00078e00ff */
        /* <DEDUP_REMOVED lines=30> */
[----:B------:R-:W-:Y:S04]  /*1b6c0*/  STL [R1+0x670], RZ ;  /* 0x000670ff01007387 */ /* 0x000fe80000100800 */
[----:B------:R1:W-:Y:S04]  /*1b6d0*/  STL [R1+0x13ec], R4 ;  /* 0x0013ec0401007387 */ /* 0x0003e80000100800 */
[----:B------:R-:W-:Y:S04]  /*1b6e0*/  STL [R1+0x674], RZ ;  /* 0x000674ff01007387 */ /* 0x000fe80000100800 */
        /* <DEDUP_REMOVED lines=376> */
[----:B------:R-:W2:Y:S04]  /*1ce70*/  S2R R25, SR_TID.X ;  /* 0x0000000000197919 */ /* 0x000ea80000002100 */
[----:B------:R-:W-:Y:S04]  /*1ce80*/  STL [R1+0xf38], RZ ;  /* 0x000f38ff01007387 */ /* 0x000fe80000100800 */
[----:B------:R-:W-:Y:S04]  /*1ce90*/  STL [R1+0xf3c], RZ ;  /* 0x000f3cff01007387 */ /* 0x000fe80000100800 */
[----:B------:R-:W-:Y:S04]  /*1cea0*/  STL [R1+0xf20], RZ ;  /* 0x000f20ff01007387 */ /* 0x000fe80000100800 */
[----:B------:R-:W3:Y:S04]  /*1ceb0*/  S2R R24, SR_CTAID.X ;  /* 0x0000000000187919 */ /* 0x000ee80000002500 */
        /* <DEDUP_REMOVED lines=17> */
[----:B------:R-:W-:Y:S01]  /*1cfd0*/  STL [R1+0xfe8], RZ ;  /* 0x000fe8ff01007387 */ /* 0x000fe20000100800 */
[----:B--2---:R-:W-:-:S03]  /*1cfe0*/  LOP3.LUT R26, R25, 0x1c, RZ, 0xc0, !PT ;  /* 0x0000001c191a7812 */ /* 0x004fc600078ec0ff */
[----:B------:R-:W-:Y:S04]  /*1cff0*/  STL [R1+0xfec], RZ ;  /* 0x000fecff01007387 */ /* 0x000fe80000100800 */
[----:B------:R-:W-:Y:S04]  /*1d000*/  STL [R1+0xfd0], RZ ;  /* 0x000fd0ff01007387 */ /* 0x000fe80000100800 */
[----:B------:R-:W-:Y:S01]  /*1d010*/  STL [R1+0xfd4], RZ ;  /* 0x000fd4ff01007387 */ /* 0x000fe20000100800 */
[----:B---3--:R-:W-:-:S03]  /*1d020*/  SHF.L.U32 R3, R24, 0x8, RZ ;  /* 0x0000000818037819 */ /* 0x008fc600000006ff */
[----:B------:R-:W-:Y:S01]  /*1d030*/  STL [R1+0xfd8], RZ ;  /* 0x000fd8ff01007387 */ /* 0x000fe20000100800 */
[----:B------:R-:W-:-:S03]  /*1d040*/  LEA.HI R0, R26, 0xc8, RZ, 0x1e ;  /* 0x000000c81a007811 */ /* 0x000fc600078ff0ff */
[----:B------:R-:W-:Y:S04]  /*1d050*/  STL [R1+0xfdc], RZ ;  /* 0x000fdcff01007387 */ /* 0x000fe80000100800 */
[----:B------:R-:W-:Y:S04]  /*1d060*/  STL [R1+0xfc0], RZ ;  /* 0x000fc0ff01007387 */ /* 0x000fe80000100800 */
[----:B------:R-:W-:Y:S01]  /*1d070*/  STL [R1+0xfc4], RZ ;  /* 0x000fc4ff01007387 */ /* 0x000fe20000100800 */
[----:B------:R-:W-:-:S03]  /*1d080*/  LEA.HI R2, R26, R3, RZ, 0x1e ;  /* 0x000000031a027211 */ /* 0x000fc600078ff0ff */
[----:B------:R-:W-:Y:S01]  /*1d090*/  STL [R1+0xfc8], RZ ;  /* 0x000fc8ff01007387 */ /* 0x000fe20000100800 */
[----:B------:R-:W-:-:S03]  /*1d0a0*/  IADD3 R3, R3, R0, RZ ;  /* 0x0000000003037210 */ /* 0x000fc60007ffe0ff */
        /* <DEDUP_REMOVED lines=14> */
[----:B------:R-:W-:Y:S04]  /*1d190*/  STL [R1+0x1080], RZ ;  /* 0x001080ff01007387 */ /* 0x000fe80000100800 */
[----:B-1----:R-:W1:Y:S04]  /*1d1a0*/  S2R R4, SR_CTAID.X ;  /* 0x0000000000047919 */ /* 0x002e680000002500 */
        /* <DEDUP_REMOVED lines=20> */
[----:B------:R-:W-:-:S03]  /*1d2f0*/  IMAD.SHL.U32 R0, R0, 0x20, RZ ;  /* 0x0000002000007824 */ /* 0x000fc600078e00ff */
[----:B------:R-:W-:Y:S01]  /*1d300*/  STL [R1+0x1030], RZ ;  /* 0x001030ff01007387 */ /* 0x000fe20000100800 */
[----:B------:R-:W-:-:S03]  /*1d310*/  LEA.HI R3, R3, 0xc0, RZ, 0x1e ;  /* 0x000000c003037811 */ /* 0x000fc600078ff0ff */
[----:B------:R-:W-:Y:S01]  /*1d320*/  STL [R1+0x1034], RZ ;  /* 0x001034ff01007387 */ /* 0x000fe20000100800 */
[----:B-1----:R-:W-:-:S03]  /*1d330*/  SHF.L.U32 R0, R4, 0x8, RZ ;  /* 0x0000000804007819 */ /* 0x002fc600000006ff */
[----:B------:R-:W-:Y:S04]  /*1d340*/  STL [R1+0x1038], RZ ;  /* 0x001038ff01007387 */ /* 0x000fe80000100800 */
[----:B------:R-:W-:Y:S04]  /*1d350*/  STL [R1+0x103c], RZ ;  /* 0x00103cff01007387 */ /* 0x000fe80000100800 */
[----:B------:R-:W-:Y:S04]  /*1d360*/  STL [R1+0x1020], RZ ;  /* 0x001020ff01007387 */ /* 0x000fe80000100800 */
[----:B------:R-:W-:Y:S01]  /*1d370*/  STL [R1+0x1024], RZ ;  /* 0x001024ff01007387 */ /* 0x000fe20000100800 */
[----:B------:R-:W-:-:S03]  /*1d380*/  IMAD.IADD R4, R0, 0x1, R3 ;  /* 0x0000000100047824 */ /* 0x000fc600078e0203 */
        /* <DEDUP_REMOVED lines=10> */
[----:B------:R-:W1:Y:S04]  /*1d430*/  S2R R4, SR_TID.X ;  /* 0x0000000000047919 */ /* 0x000e680000002100 */
        /* <DEDUP_REMOVED lines=20> */
[----:B-1----:R-:W-:-:S03]  /*1d580*/  LOP3.LUT R4, R4, 0x1c, RZ, 0xc0, !PT ;  /* 0x0000001c04047812 */ /* 0x002fc600078ec0ff */
[----:B------:R-:W-:Y:S04]  /*1d590*/  STL [R1+0x1160], RZ ;  /* 0x001160ff01007387 */ /* 0x000fe80000100800 */
[----:B------:R-:W-:Y:S04]  /*1d5a0*/  STL [R1+0x1164], RZ ;  /* 0x001164ff01007387 */ /* 0x000fe80000100800 */
[----:B------:R-:W-:Y:S04]  /*1d5b0*/  STL [R1+0x1168], RZ ;  /* 0x001168ff01007387 */ /* 0x000fe80000100800 */
[----:B------:R-:W-:Y:S01]  /*1d5c0*/  STL [R1+0x116c], RZ ;  /* 0x00116cff01007387 */ /* 0x000fe20000100800 */
[----:B------:R-:W-:-:S03]  /*1d5d0*/  LEA.HI R4, R4, 0xb8, RZ, 0x1e ;  /* 0x000000b804047811 */ /* 0x000fc600078ff0ff */
[----:B------:R-:W-:Y:S04]  /*1d5e0*/  STL [R1+0x1150], RZ ;  /* 0x001150ff01007387 */ /* 0x000fe80000100800 */
[----:B------:R-:W-:Y:S01]  /*1d5f0*/  STL [R1+0x1154], RZ ;  /* 0x001154ff01007387 */ /* 0x000fe20000100800 */
[----:B------:R-:W-:-:S03]  /*1d600*/  LEA.HI R5, R26, 0xb0, RZ, 0x1e ;  /* 0x000000b01a057811 */ /* 0x000fc600078ff0ff */
[----:B------:R-:W-:Y:S01]  /*1d610*/  STL [R1+0x1158], RZ ;  /* 0x001158ff01007387 */ /* 0x000fe20000100800 */
[----:B------:R-:W-:-:S03]  /*1d620*/  LEA.HI R6, R26, 0xa8, RZ, 0x1e ;  /* 0x000000a81a067811 */ /* 0x000fc600078ff0ff */
[----:B------:R-:W-:Y:S01]  /*1d630*/  STL [R1+0x115c], RZ ;  /* 0x00115cff01007387 */ /* 0x000fe20000100800 */
[----:B------:R-:W-:-:S03]  /*1d640*/  LEA.HI R7, R26, 0xa0, RZ, 0x1e ;  /* 0x000000a01a077811 */ /* 0x000fc600078ff0ff */
[----:B------:R-:W-:Y:S01]  /*1d650*/  STL [R1+0x1140], RZ ;  /* 0x001140ff01007387 */ /* 0x000fe20000100800 */
[----:B------:R-:W-:-:S03]  /*1d660*/  SHF.L.U32 R3, R3, 0x5, RZ ;  /* 0x0000000503037819 */ /* 0x000fc600000006ff */
[----:B------:R-:W-:Y:S01]  /*1d670*/  STL [R1+0x1144], RZ ;  /* 0x001144ff01007387 */ /* 0x000fe20000100800 */
[----:B------:R-:W-:Y:S01]  /*1d680*/  LEA.HI R8, R26, 0x98, RZ, 0x1e ;  /* 0x000000981a087811 */ /* 0x000fe200078ff0ff */
[----:B------:R-:W-:Y:S02]  /*1d690*/  IMAD.IADD R3, R0, 0x1, R4 ;  /* 0x0000000100037824 */ /* 0x000fe400078e0204 */
[----:B------:R-:W-:Y:S01]  /*1d6a0*/  STL [R1+0x1148], RZ ;  /* 0x001148ff01007387 */ /* 0x000fe20000100800 */
[----:B------:R-:W-:-:S03]  /*1d6b0*/  SHF.L.U32 R3, R4, 0x5, RZ ;  /* 0x0000000504037819 */ /* 0x000fc600000006ff */
[----:B------:R-:W-:Y:S01]  /*1d6c0*/  STL [R1+0x114c], RZ ;  /* 0x00114cff01007387 */ /* 0x000fe20000100800 */
[----:B------:R-:W-:Y:S01]  /*1d6d0*/  LEA.HI R9, R26, 0x90, RZ, 0x1e ;  /* 0x000000901a097811 */ /* 0x000fe200078ff0ff */
[----:B------:R-:W-:Y:S02]  /*1d6e0*/  IMAD.IADD R4, R0, 0x1, R5 ;  /* 0x0000000100047824 */ /* 0x000fe400078e0205 */
[----:B------:R-:W-:Y:S01]  /*1d6f0*/  STL [R1+0x1130], RZ ;  /* 0x001130ff01007387 */ /* 0x000fe20000100800 */
[----:B------:R-:W-:Y:S01]  /*1d700*/  LEA.HI R11, R26, 0x80, RZ, 0x1e ;  /* 0x000000801a0b7811 */ /* 0x000fe200078ff0ff */
[----:B------:R-:W-:Y:S02]  /*1d710*/  IMAD.IADD R4, R0, 0x1, R6 ;  /* 0x0000000100047824 */ /* 0x000fe400078e0206 */
[----:B------:R-:W-:Y:S01]  /*1d720*/  STL [R1+0x1134], RZ ;  /* 0x001134ff01007387 */ /* 0x000fe20000100800 */
[----:B------:R-:W-:Y:S01]  /*1d730*/  LEA.HI R13, R26, 0x70, RZ, 0x1e ;  /* 0x000000701a0d7811 */ /* 0x000fe200078ff0ff */
[----:B------:R-:W-:-:S02]  /*1d740*/  IMAD.IADD R4, R0, 0x1, R7 ;  /* 0x0000000100047824 */ /* 0x000fc400078e0207 */
[----:B------:R-:W-:Y:S01]  /*1d750*/  STL [R1+0x1138], RZ ;  /* 0x001138ff01007387 */ /* 0x000fe20000100800 */
[----:B------:R-:W-:Y:S01]  /*1d760*/  LEA.HI R10, R26, 0x88, RZ, 0x1e ;  /* 0x000000881a0a7811 */ /* 0x000fe200078ff0ff */
[----:B------:R-:W-:Y:S01]  /*1d770*/  IMAD.IADD R4, R0, 0x1, R8 ;  /* 0x0000000100047824 */ /* 0x000fe200078e0208 */
[C---:B------:R-:W-:Y:S01]  /*1d780*/  LEA.HI R12, R26.reuse, 0x78, RZ, 0x1e ;  /* 0x000000781a0c7811 */ /* 0x040fe200078ff0ff */
[----:B------:R-:W-:Y:S01]  /*1d790*/  STL [R1+0x113c], RZ ;  /* 0x00113cff01007387 */ /* 0x000fe20000100800 */
[C---:B------:R-:W-:Y:S02]  /*1d7a0*/  LEA.HI R14, R26.reuse, 0x68, RZ, 0x1e ;  /* 0x000000681a0e7811 */ /* 0x040fe400078ff0ff */
[----:B------:R-:W-:Y:S01]  /*1d7b0*/  SHF.L.U32 R3, R5, 0x5, RZ ;  /* 0x0000000505037819 */ /* 0x000fe200000006ff */
[----:B------:R-:W-:Y:S01]  /*1d7c0*/  STL [R1+0x1120], RZ ;  /* 0x001120ff01007387 */ /* 0x000fe20000100800 */
[----:B------:R-:W-:Y:S02]  /*1d7d0*/  LEA.HI R16, R26, 0x58, RZ, 0x1e ;  /* 0x000000581a107811 */ /* 0x000fe400078ff0ff */
[----:B------:R-:W-:Y:S01]  /*1d7e0*/  SHF.L.U32 R5, R6, 0x5, RZ ;  /* 0x0000000506057819 */ /* 0x000fe200000006ff */
[----:B------:R-:W-:Y:S01]  /*1d7f0*/  STL [R1+0x1124], RZ ;  /* 0x001124ff01007387 */ /* 0x000fe20000100800 */
[----:B------:R-:W-:-:S02]  /*1d800*/  LEA.HI R15, R26, 0x60, RZ, 0x1e ;  /* 0x000000601a0f7811 */ /* 0x000fc400078ff0ff */
[----:B------:R-:W-:Y:S01]  /*1d810*/  LEA.HI R17, R26, 0x50, RZ, 0x1e ;  /* 0x000000501a117811 */ /* 0x000fe200078ff0ff */
[----:B------:R-:W-:Y:S01]  /*1d820*/  STL [R1+0x1128], RZ ;  /* 0x001128ff01007387 */ /* 0x000fe20000100800 */
[----:B------:R-:W-:Y:S01]  /*1d830*/  SHF.L.U32 R5, R7, 0x5, RZ ;  /* 0x0000000507057819 */ /* 0x000fe200000006ff */
[----:B------:R-:W-:Y:S01]  /*1d840*/  IMAD.IADD R5, R0, 0x1, R9 ;  /* 0x0000000100057824 */ /* 0x000fe200078e0209 */
[----:B------:R-:W-:Y:S01]  /*1d850*/  SHF.L.U32 R4, R9, 0x5, RZ ;  /* 0x0000000509047819 */ /* 0x000fe200000006ff */
[----:B------:R-:W-:Y:S01]  /*1d860*/  STL [R1+0x112c], RZ ;  /* 0x00112cff01007387 */ /* 0x000fe20000100800 */
[----:B------:R-:W-:Y:S01]  /*1d870*/  LEA.HI R19, R26, 0x40, RZ, 0x1e ;  /* 0x000000401a137811 */ /* 0x000fe200078ff0ff */
[----:B------:R-:W-:Y:S01]  /*1d880*/  IMAD.IADD R4, R0, 0x1, R11 ;  /* 0x0000000100047824 */ /* 0x000fe200078e020b */
[C---:B------:R-:W-:Y:S01]  /*1d890*/  LEA.HI R18, R26.reuse, 0x48, RZ, 0x1e ;  /* 0x000000481a127811 */ /* 0x040fe200078ff0ff */
[----:B------:R-:W-:Y:S01]  /*1d8a0*/  STL [R1+0x1110], RZ ;  /* 0x001110ff01007387 */ /* 0x000fe20000100800 */
[----:B------:R-:W-:Y:S01]  /*1d8b0*/  LEA.HI R20, R26, 0x38, RZ, 0x1e ;  /* 0x000000381a147811 */ /* 0x000fe200078ff0ff */
[----:B------:R-:W-:Y:S01]  /*1d8c0*/  IMAD.IADD R4, R0, 0x1, R13 ;  /* 0x0000000100047824 */ /* 0x000fe200078e020d */
[----:B------:R-:W-:Y:S01]  /*1d8d0*/  SHF.L.U32 R5, R10, 0x5, RZ ;  /* 0x000000050a057819 */ /* 0x000fe200000006ff */
[----:B------:R-:W-:Y:S01]  /*1d8e0*/  STL [R1+0x1114], RZ ;  /* 0x001114ff01007387 */ /* 0x000fe20000100800 */
[----:B------:R-:W-:Y:S01]  /*1d8f0*/  LEA.HI R21, R26, 0x30, RZ, 0x1e ;  /* 0x000000301a157811 */ /* 0x000fe200078ff0ff */
[----:B------:R-:W-:Y:S01]  /*1d900*/  IMAD.IADD R5, R0, 0x1, R12 ;  /* 0x0000000100057824 */ /* 0x000fe200078e020c */
[----:B------:R-:W-:Y:S01]  /*1d910*/  LEA.HI R22, R26, 0x28, RZ, 0x1e ;  /* 0x000000281a167811 */ /* 0x000fe200078ff0ff */
[C---:B------:R-:W-:Y:S01]  /*1d920*/  IMAD.IADD R4, R0.reuse, 0x1, R14 ;  /* 0x0000000100047824 */ /* 0x040fe200078e020e */
[----:B------:R-:W-:Y:S01]  /*1d930*/  STL [R1+0x1118], RZ ;  /* 0x001118ff01007387 */ /* 0x000fe20000100800 */
[----:B------:R-:W-:Y:S01]  /*1d940*/  SHF.L.U32 R5, R13, 0x5, RZ ;  /* 0x000000050d057819 */ /* 0x000fe200000006ff */
[----:B------:R-:W-:Y:S01]  /*1d950*/  IMAD.IADD R4, R0, 0x1, R16 ;  /* 0x0000000100047824 */ /* 0x000fe200078e0210 */
[C---:B------:R-:W-:Y:S01]  /*1d960*/  LOP3.LUT R28, R25.reuse, 0x3, RZ, 0xc0, !PT ;  /* 0x00000003191c7812 */ /* 0x040fe200078ec0ff */
[----:B------:R-:W-:Y:S01]  /*1d970*/  STL [R1+0x111c], RZ ;  /* 0x00111cff01007387 */ /* 0x000fe20000100800 */
[----:B------:R-:W-:Y:S01]  /*1d980*/  LEA.HI R24, R26, 0x18, RZ, 0x1e ;  /* 0x000000181a187811 */ /* 0x000fe200078ff0ff */
[C---:B------:R-:W-:Y:S01]  /*1d990*/  IMAD.IADD R5, R0.reuse, 0x1, R15 ;  /* 0x0000000100057824 */ /* 0x040fe200078e020f */
[----:B------:R-:W-:Y:S01]  /*1d9a0*/  LOP3.LUT R27, R25, 0xff, RZ, 0xc0, !PT ;  /* 0x000000ff191b7812 */ /* 0x000fe200078ec0ff */
        /* <DEDUP_REMOVED lines=8> */
[C---:B------:R-:W-:Y:S01]  /*1da30*/  IMAD.IADD R5, R0.reuse, 0x1, R18 ;  /* 0x0000000100057824 */ /* 0x040fe200078e0212 */
[----:B------:R-:W-:Y:S01]  /*1da40*/  MOV R2, c[0x0][0x1a4] ;  /* 0x0000690000027a02 */ /* 0x000fe20000000f00 */
[----:B------:R-:W-:Y:S01]  /*1da50*/  IMAD.IADD R4, R0, 0x1, R20 ;  /* 0x0000000100047824 */ /* 0x000fe200078e0214 */
[----:B------:R-:W-:Y:S01]  /*1da60*/  STL [R1+0x1198], RZ ;  /* 0x001198ff01007387 */ /* 0x000fe20000100800 */
[----:B------:R-:W-:Y:S01]  /*1da70*/  SHF.L.U32 R5, R20, 0x5, RZ ;  /* 0x0000000514057819 */ /* 0x000fe200000006ff */
[----:B------:R-:W-:Y:S01]  /*1da80*/  IMAD.IADD R4, R0, 0x1, R21 ;  /* 0x0000000100047824 */ /* 0x000fe200078e0215 */
[----:B------:R-:W-:Y:S01]  /*1da90*/  SHF.L.U32 R4, R22, 0x5, RZ ;  /* 0x0000000516047819 */ /* 0x000fe200000006ff */
[----:B------:R-:W-:Y:S01]  /*1daa0*/  STL [R1+0x119c], RZ ;  /* 0x00119cff01007387 */ /* 0x000fe20000100800 */
[C---:B------:R-:W-:Y:S01]  /*1dab0*/  IMAD.IADD R5, R0.reuse, 0x1, R22 ;  /* 0x0000000100057824 */ /* 0x040fe200078e0216 */
[----:B------:R-:W-:Y:S01]  /*1dac0*/  SHF.L.U32 R5, R23, 0x5, RZ ;  /* 0x0000000517057819 */ /* 0x000fe200000006ff */
[C---:B------:R-:W-:Y:S01]  /*1dad0*/  IMAD.IADD R4, R0.reuse, 0x1, R24 ;  /* 0x0000000100047824 */ /* 0x040fe200078e0218 */
[----:B------:R-:W-:Y:S01]  /*1dae0*/  STL [R1+0x1180], RZ ;  /* 0x001180ff01007387 */ /* 0x000fe20000100800 */
[C---:B------:R-:W-:Y:S01]  /*1daf0*/  IMAD.IADD R5, R0.reuse, 0x1, R25 ;  /* 0x0000000100057824 */ /* 0x040fe200078e0219 */
[----:B------:R-:W-:Y:S01]  /*1db00*/  SHF.L.U32 R4, R25, 0x5, RZ ;  /* 0x0000000519047819 */ /* 0x000fe200000006ff */
[----:B------:R-:W-:Y:S01]  /*1db10*/  IMAD.IADD R5, R0, 0x1, R26 ;  /* 0x0000000100057824 */ /* 0x000fe200078e021a */
[----:B------:R-:W-:Y:S01]  /*1db20*/  STL [R1+0x1184], RZ ;  /* 0x001184ff01007387 */ /* 0x000fe20000100800 */
[----:B------:R-:W-:Y:S01]  /*1db30*/  SHF.L.U32 R4, R26, 0x5, RZ ;  /* 0x000000051a047819 */ /* 0x000fe200000006ff */
[----:B------:R-:W-:-:S02]  /*1db40*/  IMAD R4, R2, 0x3, RZ ;  /* 0x0000000302047824 */ /* 0x000fc400078e02ff */
[----:B------:R-:W-:Y:S01]  /*1db50*/  STL [R1+0x1188], RZ ;  /* 0x001188ff01007387 */ /* 0x000fe20000100800 */
[----:B------:R-:W-:-:S03]  /*1db60*/  IMAD.SHL.U32 R5, R2, 0x4, RZ ;  /* 0x0000000402057824 */ /* 0x000fc600078e00ff */
[----:B------:R-:W-:Y:S04]  /*1db70*/  STL [R1+0x118c], RZ ;  /* 0x00118cff01007387 */ /* 0x000fe80000100800 */
[----:B------:R-:W-:Y:S01]  /*1db80*/  STL [R1+0x1100], RZ ;  /* 0x001100ff01007387 */ /* 0x000fe20000100800 */
[----:B------:R-:W-:-:S03]  /*1db90*/  SHF.L.U32 R6, R8, 0x5, RZ ;  /* 0x0000000508067819 */ /* 0x000fc600000006ff */
[----:B------:R-:W-:Y:S01]  /*1dba0*/  STL [R1+0x1104], RZ ;  /* 0x001104ff01007387 */ /* 0x000fe20000100800 */
[----:B------:R-:W-:-:S03]  /*1dbb0*/  IMAD.IADD R6, R0, 0x1, R10 ;  /* 0x0000000100067824 */ /* 0x000fc600078e020a */
[----:B------:R-:W-:Y:S04]  /*1dbc0*/  STL [R1+0x1108], RZ ;  /* 0x001108ff01007387 */ /* 0x000fe80000100800 */
[----:B------:R-:W-:Y:S04]  /*1dbd0*/  STL [R1+0x110c], RZ ;  /* 0x00110cff01007387 */ /* 0x000fe80000100800 */
[----:B------:R1:W-:Y:S04]  /*1dbe0*/  STL.64 [R1+0x2450], R4 ;  /* 0x0024500401007387 */ /* 0x0003e80000100a00 */
[----:B------:R-:W2:Y:S04]  /*1dbf0*/  S2R R10, SR_TID.X ;  /* 0x00000000000a7919 */ /* 0x000ea80000002100 */
[----:B-1----:R-:W1:Y:S04]  /*1dc00*/  S2R R5, SR_CTAID.X ;  /* 0x0000000000057919 */ /* 0x002e680000002500 */
[----:B------:R-:W3:Y:S01]  /*1dc10*/  S2R R29, SR_TID.X ;  /* 0x00000000001d7919 */ /* 0x000ee20000002100 */
[----:B--2---:R-:W-:Y:S01]  /*1dc20*/  LOP3.LUT R10, R10, 0x1c, RZ, 0xc0, !PT ;  /* 0x0000001c0a0a7812 */ /* 0x004fe200078ec0ff */
[----:B-1----:R-:W-:-:S05]  /*1dc30*/  IMAD.SHL.U32 R5, R5, 0x100, RZ ;  /* 0x0000010005057824 */ /* 0x002fca00078e00ff */
[----:B------:R-:W-:Y:S02]  /*1dc40*/  LEA.HI R10, R10, R5, RZ, 0x1e ;  /* 0x000000050a0a7211 */ /* 0x000fe400078ff0ff */
[----:B------:R-:W1:Y:S01]  /*1dc50*/  S2R R5, SR_TID.X ;  /* 0x0000000000057919 */ /* 0x000e620000002100 */
[C---:B------:R-:W-:Y:S01]  /*1dc60*/  ISETP.NE.U32.AND P6, PT, R28.reuse, RZ, PT ;  /* 0x000000ff1c00720c */ /* 0x040fe20003fc5070 */
[----:B------:R-:W-:Y:S01]  /*1dc70*/  IMAD.SHL.U32 R28, R28, 0x2, RZ ;  /* 0x000000021c1c7824 */ /* 0x000fe200078e00ff */
[C---:B---3--:R-:W-:Y:S02]  /*1dc80*/  LOP3.LUT P5, RZ, R29.reuse, 0x7, RZ, 0xc0, !PT ;  /* 0x000000071dff7812 */ /* 0x048fe400078ac0ff */
[----:B------:R-:W-:Y:S02]  /*1dc90*/  LOP3.LUT R29, R29, 0xe0, RZ, 0xc0, !PT ;  /* 0x000000e01d1d7812 */ /* 0x000fe400078ec0ff */
[----:B------:R-:W-:Y:S01]  /*1dca0*/  SHF.L.U32 R6, R21, 0x5, RZ ;  /* 0x0000000515067819 */ /* 0x000fe200000006ff */
[----:B------:R-:W-:Y:S01]  /*1dcb0*/  IMAD.IADD R6, R0, 0x1, R23 ;  /* 0x0000000100067824 */ /* 0x000fe200078e0217 */
[----:B------:R-:W-:Y:S01]  /*1dcc0*/  SHF.L.U32 R6, R24, 0x5, RZ ;  /* 0x0000000518067819 */ /* 0x000fe200000006ff */
[C---:B------:R-:W-:Y:S01]  /*1dcd0*/  IMAD R7, R2.reuse, 0x6, RZ ;  /* 0x0000000602077824 */ /* 0x040fe200078e02ff */
[----:B------:R-:W-:Y:S01]  /*1dce0*/  LEA.HI R6, R29, R28, RZ, 0x1e ;  /* 0x0000001c1d067211 */ /* 0x000fe200078ff0ff */
[----:B------:R-:W-:Y:S01]  /*1dcf0*/  IMAD R6, R2, 0x5, RZ ;  /* 0x0000000502067824 */ /* 0x000fe200078e02ff */
[----:B------:R-:W-:-:S04]  /*1dd00*/  IADD3 R4, R10, 0xf0, RZ ;  /* 0x000000f00a047810 */ /* 0x000fc80007ffe0ff */
[----:B------:R2:W-:Y:S01]  /*1dd10*/  STL.64 [R1+0x2448], R6 ;  /* 0x0024480601007387 */ /* 0x0005e20000100a00 */
[----:B------:R-:W-:Y:S02]  /*1dd20*/  SHF.R.U32.HI R27, RZ, 0x3, R27 ;  /* 0x00000003ff1b7819 */ /* 0x000fe4000001161b */
[----:B-1----:R-:W-:Y:S02]  /*1dd30*/  LOP3.LUT R4, R5, 0x1c, RZ, 0xc0, !PT ;  /* 0x0000001c05047812 */ /* 0x002fe400078ec0ff */
[C---:B--2---:R-:W-:Y:S02]  /*1dd40*/  IADD3 R6, R10.reuse, 0xf8, RZ ;  /* 0x000000f80a067810 */ /* 0x044fe40007ffe0ff */
[C---:B------:R-:W-:Y:S02]  /*1dd50*/  IADD3 R7, R10.reuse, 0xe8, RZ ;  /* 0x000000e80a077810 */ /* 0x040fe40007ffe0ff */
[C---:B------:R-:W-:Y:S02]  /*1dd60*/  IADD3 R6, R10.reuse, 0xe0, RZ ;  /* 0x000000e00a067810 */ /* 0x040fe40007ffe0ff */
[----:B------:R-:W-:-:S02]  /*1dd70*/  IADD3 R7, R10, 0xd8, RZ ;  /* 0x000000d80a077810 */ /* 0x000fc40007ffe0ff */
[----:B------:R-:W-:Y:S02]  /*1dd80*/  IADD3 R6, R10, 0xd0, RZ ;  /* 0x000000d00a067810 */ /* 0x000fe40007ffe0ff */
[C---:B------:R-:W-:Y:S02]  /*1dd90*/  SHF.L.U32 R10, R4.reuse, 0x3, RZ ;  /* 0x00000003040a7819 */ /* 0x040fe400000006ff */
[----:B------:R-:W-:Y:S02]  /*1dda0*/  LEA.HI R4, R4, 0x8, RZ, 0x1e ;  /* 0x0000000804047811 */ /* 0x000fe400078ff0ff */
[----:B------:R-:W-:Y:S01]  /*1ddb0*/  LOP3.LUT R0, R27, 0x1c, RZ, 0xc0, !PT ;  /* 0x0000001c1b007812 */ /* 0x000fe200078ec0ff */
[----:B------:R-:W-:Y:S02]  /*1ddc0*/  IMAD R8, R2, 0x7, RZ ;  /* 0x0000000702087824 */ /* 0x000fe400078e02ff */
[----:B------:R-:W-:Y:S01]  /*1ddd0*/  IMAD.SHL.U32 R4, R4, 0x20, RZ ;  /* 0x0000002004047824 */ /* 0x000fe200078e00ff */
[----:B------:R-:W-:-:S02]  /*1dde0*/  SHF.L.U32 R9, R2, 0x3, RZ ;  /* 0x0000000302097819 */ /* 0x000fc400000006ff */
[----:B------:R-:W-:Y:S01]  /*1ddf0*/  LOP3.LUT R5, R5, 0x1c, RZ, 0xc0, !PT ;  /* 0x0000001c05057812 */ /* 0x000fe200078ec0ff */
[----:B------:R-:W-:Y:S01]  /*1de00*/  IMAD.IADD R6, R0, 0x1, R4 ;  /* 0x0000000100067824 */ /* 0x000fe200078e0204 */
[----:B------:R-:W-:Y:S01]  /*1de10*/  IADD3 R7, R10, R0, RZ ;  /* 0x000000000a077210 */ /* 0x000fe20007ffe0ff */
[----:B------:R-:W-:Y:S01]  /*1de20*/  STL.64 [R1+0x2440], R8 ;  /* 0x0024400801007387 */ /* 0x000fe20000100a00 */
[----:B------:R-:W-:-:S03]  /*1de30*/  LEA.HI R4, R5, 0x20, RZ, 0x1e ;  /* 0x0000002005047811 */ /* 0x000fc600078ff0ff */
[----:B------:R-:W2:Y:S01]  /*1de40*/  LDL R10, [R1+0xcc0] ;  /* 0x000cc000010a7983 */ /* 0x000ea20000100800 */
[----:B------:R-:W-:-:S03]  /*1de50*/  LEA.HI R7, R5, 0x18, RZ, 0x1e ;  /* 0x0000001805077811 */ /* 0x000fc600078ff0ff */
[----:B------:R1:W-:Y:S02]  /*1de60*/  STL [R1+0x13e8], R6 ;  /* 0x0013e80601007387 */ /* 0x0003e40000100800 */
[----:B-1----:R-:W-:Y:S02]  /*1de70*/  LEA.HI R6, R5, 0x10, RZ, 0x1e ;  /* 0x0000001005067811 */ /* 0x002fe400078ff0ff */
[----:B------:R-:W1:Y:S01]  /*1de80*/  S2R R5, SR_TID.X ;  /* 0x0000000000057919 */ /* 0x000e620000002100 */
[----:B------:R-:W-:Y:S01]  /*1de90*/  IMAD.SHL.U32 R7, R7, 0x20, RZ ;  /* 0x0000002007077824 */ /* 0x000fe200078e00ff */
[----:B------:R-:W-:Y:S02]  /*1dea0*/  SHF.L.U32 R6, R6, 0x5, RZ ;  /* 0x0000000506067819 */ /* 0x000fe400000006ff */
[----:B------:R-:W-:Y:S02]  /*1deb0*/  SHF.L.U32 R4, R4, 0x5, RZ ;  /* 0x0000000504047819 */ /* 0x000fe400000006ff */
[C---:B------:R-:W-:Y:S01]  /*1dec0*/  IADD3 R7, R0.reuse, R7, RZ ;  /* 0x0000000700077210 */ /* 0x040fe20007ffe0ff */
[----:B------:R-:W-:-:S02]  /*1ded0*/  IMAD.IADD R8, R0, 0x1, R6 ;  /* 0x0000000100087824 */ /* 0x000fc400078e0206 */
[----:B------:R-:W-:-:S03]  /*1dee0*/  IMAD.IADD R6, R0, 0x1, R4 ;  /* 0x0000000100067824 */ /* 0x000fc600078e0204 */
[----:B------:R-:W-:Y:S04]  /*1def0*/  STL [R1+0x13e4], R8 ;  /* 0x0013e40801007387 */ /* 0x000fe80000100800 */
[----:B------:R3:W-:Y:S01]  /*1df00*/  STL [R1+0x13e0], R7 ;  /* 0x0013e00701007387 */ /* 0x0007e20000100800 */
[----:B-1----:R-:W-:-:S04]  /*1df10*/  LOP3.LUT R5, R5, 0x1c, RZ, 0xc0, !PT ;  /* 0x0000001c05057812 */ /* 0x002fc800078ec0ff */
[C---:B------:R-:W-:Y:S02]  /*1df20*/  LEA.HI R4, R5.reuse, 0x30, RZ, 0x1e ;  /* 0x0000003005047811 */ /* 0x040fe400078ff0ff */
[----:B---3--:R-:W-:-:S03]  /*1df30*/  LEA.HI R7, R5, 0x28, RZ, 0x1e ;  /* 0x0000002805077811 */ /* 0x008fc600078ff0ff */
[----:B------:R-:W-:Y:S01]  /*1df40*/  IMAD.SHL.U32 R4, R4, 0x20, RZ ;  /* 0x0000002004047824 */ /* 0x000fe200078e00ff */
[----:B------:R-:W-:Y:S01]  /*1df50*/  SHF.L.U32 R7, R7, 0x5, RZ ;  /* 0x0000000507077819 */ /* 0x000fe200000006ff */
[----:B------:R1:W-:Y:S01]  /*1df60*/  STL [R1+0x13dc], R6 ;  /* 0x0013dc0601007387 */ /* 0x0003e20000100800 */
[----:B------:R-:W-:Y:S02]  /*1df70*/  SHF.L.U32 R13, R19, 0x5, RZ ;  /* 0x00000005130d7819 */ /* 0x000fe400000006ff */
[----:B------:R-:W-:Y:S01]  /*1df80*/  SHF.L.U32 R11, R11, 0x5, RZ ;  /* 0x000000050b0b7819 */ /* 0x000fe200000006ff */
[----:B------:R-:W3:Y:S01]  /*1df90*/  LDL.64 R8, [R1+0xcd8] ;  /* 0x000cd80001087983 */ /* 0x000ee20000100a00 */
[C---:B-1----:R-:W-:Y:S01]  /*1dfa0*/  IMAD.IADD R6, R0.reuse, 0x1, R7 ;  /* 0x0000000100067824 */ /* 0x042fe200078e0207 */
[C---:B------:R-:W-:Y:S02]  /*1dfb0*/  IADD3 R7, R0.reuse, R4, RZ ;  /* 0x0000000400077210 */ /* 0x040fe40007ffe0ff */
[----:B------:R-:W1:Y:S01]  /*1dfc0*/  S2R R4, SR_TID.X ;  /* 0x0000000000047919 */ /* 0x000e620000002100 */
[----:B------:R-:W-:-:S03]  /*1dfd0*/  IADD3 R7, R0, R13, RZ ;  /* 0x0000000d00077210 */ /* 0x000fc60007ffe0ff */
[----:B------:R-:W4:Y:S01]  /*1dfe0*/  S2R R13, SR_TID.X ;  /* 0x00000000000d7919 */ /* 0x000f220000002100 */
[----:B-1----:R-:W-:-:S04]  /*1dff0*/  LOP3.LUT R4, R4, 0x1c, RZ, 0xc0, !PT ;  /* 0x0000001c04047812 */ /* 0x002fc800078ec0ff */
[----:B------:R-:W-:Y:S02]  /*1e000*/  LEA.HI R4, R4, 0x58, RZ, 0x1e ;  /* 0x0000005804047811 */ /* 0x000fe400078ff0ff */
[----:B----4-:R-:W-:-:S03]  /*1e010*/  LOP3.LUT R13, R13, 0x1c, RZ, 0xc0, !PT ;  /* 0x0000001c0d0d7812 */ /* 0x010fc600078ec0ff */
[----:B------:R-:W-:-:S04]  /*1e020*/  IMAD.SHL.U32 R4, R4, 0x20, RZ ;  /* 0x0000002004047824 */ /* 0x000fc800078e00ff */
[----:B------:R-:W-:Y:S01]  /*1e030*/  IMAD.IADD R4, R0, 0x1, R4 ;  /* 0x0000000100047824 */ /* 0x000fe200078e0204 */
[----:B------:R-:W-:Y:S02]  /*1e040*/  LEA.HI R4, R13, 0x70, RZ, 0x1e ;  /* 0x000000700d047811 */ /* 0x000fe400078ff0ff */
[----:B------:R-:W1:Y:S02]  /*1e050*/  S2R R13, SR_TID.X ;  /* 0x00000000000d7919 */ /* 0x000e640000002100 */
[----:B------:R-:W-:Y:S02]  /*1e060*/  SHF.L.U32 R4, R4, 0x5, RZ ;  /* 0x0000000504047819 */ /* 0x000fe400000006ff */
[----:B------:R-:W-:-:S03]  /*1e070*/  SHF.L.U32 R12, R12, 0x5, RZ ;  /* 0x000000050c0c7819 */ /* 0x000fc600000006ff */
[C---:B------:R-:W-:Y:S01]  /*1e080*/  IMAD.IADD R4, R0.reuse, 0x1, R4 ;  /* 0x0000000100047824 */ /* 0x040fe200078e0204 */
[C---:B------:R-:W-:Y:S01]  /*1e090*/  IADD3 R12, R0.reuse, R12, RZ ;  /* 0x0000000c000c7210 */ /* 0x040fe20007ffe0ff */
[----:B------:R-:W-:Y:S01]  /*1e0a0*/  IMAD.IADD R4, R0, 0x1, R11 ;  /* 0x0000000100047824 */ /* 0x000fe200078e020b */
[----:B-1----:R-:W-:-:S04]  /*1e0b0*/  LOP3.LUT R13, R13, 0x1c, RZ, 0xc0, !PT ;  /* 0x0000001c0d0d7812 */ /* 0x002fc800078ec0ff */
[C---:B------:R-:W-:Y:S02]  /*1e0c0*/  LEA.HI R11, R13.reuse, 0x98, RZ, 0x1e ;  /* 0x000000980d0b7811 */ /* 0x040fe400078ff0ff */
[C---:B------:R-:W-:Y:S02]  /*1e0d0*/  LEA.HI R12, R13.reuse, 0x90, RZ, 0x1e ;  /* 0x000000900d0c7811 */ /* 0x040fe400078ff0ff */
[----:B------:R-:W-:Y:S02]  /*1e0e0*/  LEA.HI R4, R13, 0x88, RZ, 0x1e ;  /* 0x000000880d047811 */ /* 0x000fe400078ff0ff */
[----:B------:R-:W1:Y:S01]  /*1e0f0*/  S2R R13, SR_TID.X ;  /* 0x00000000000d7919 */ /* 0x000e620000002100 */
[----:B------:R-:W-:Y:S01]  /*1e100*/  IMAD.SHL.U32 R12, R12, 0x20, RZ ;  /* 0x000000200c0c7824 */ /* 0x000fe200078e00ff */
[----:B------:R-:W-:Y:S02]  /*1e110*/  SHF.L.U32 R4, R4, 0x5, RZ ;  /* 0x0000000504047819 */ /* 0x000fe400000006ff */
[----:B------:R-:W-:-:S02]  /*1e120*/  SHF.L.U32 R11, R11, 0x5, RZ ;  /* 0x000000050b0b7819 */ /* 0x000fc400000006ff */
[C---:B------:R-:W-:Y:S01]  /*1e130*/  IADD3 R12, R0.reuse, R12, RZ ;  /* 0x0000000c000c7210 */ /* 0x040fe20007ffe0ff */
[C---:B------:R-:W-:Y:S02]  /*1e140*/  IMAD.IADD R4, R0.reuse, 0x1, R4 ;  /* 0x0000000100047824 */ /* 0x040fe400078e0204 */
[----:B------:R-:W-:-:S03]  /*1e150*/  IMAD.IADD R4, R0, 0x1, R11 ;  /* 0x0000000100047824 */ /* 0x000fc600078e020b */
[----:B------:R-:W4:Y:S01]  /*1e160*/  S2R R12, SR_TID.X ;  /* 0x00000000000c7919 */ /* 0x000f220000002100 */
[----:B-1----:R-:W-:-:S04]  /*1e170*/  LOP3.LUT R13, R13, 0x1c, RZ, 0xc0, !PT ;  /* 0x0000001c0d0d7812 */ /* 0x002fc800078ec0ff */
[C---:B------:R-:W-:Y:S02]  /*1e180*/  LEA.HI R11, R13.reuse, 0xa0, RZ, 0x1e ;  /* 0x000000a00d0b7811 */ /* 0x040fe400078ff0ff */
[----:B------:R-:W-:Y:S02]  /*1e190*/  LEA.HI R13, R13, 0xa8, RZ, 0x1e ;  /* 0x000000a80d0d7811 */ /* 0x000fe400078ff0ff */
[----:B------:R-:W-:-:S03]  /*1e1a0*/  SHF.L.U32 R11, R11, 0x5, RZ ;  /* 0x000000050b0b7819 */ /* 0x000fc600000006ff */
[----:B------:R-:W-:Y:S01]  /*1e1b0*/  IMAD.SHL.U32 R13, R13, 0x20, RZ ;  /* 0x000000200d0d7824 */ /* 0x000fe200078e00ff */
[C---:B------:R-:W-:Y:S02]  /*1e1c0*/  IADD3 R4, R0.reuse, R11, RZ ;  /* 0x0000000b00047210 */ /* 0x040fe40007ffe0ff */
[----:B------:R-:W1:Y:S01]  /*1e1d0*/  S2R R11, SR_TID.X ;  /* 0x00000000000b7919 */ /* 0x000e620000002100 */
[C---:B------:R-:W-:Y:S02]  /*1e1e0*/  IMAD.IADD R4, R0.reuse, 0x1, R13 ;  /* 0x0000000100047824 */ /* 0x040fe400078e020d */
[----:B------:R-:W-:Y:S02]  /*1e1f0*/  IMAD.IADD R13, R0, 0x1, R3 ;  /* 0x00000001000d7824 */ /* 0x000fe400078e0203 */
[----:B------:R-:W5:Y:S01]  /*1e200*/  S2R R3, SR_TID.X ;  /* 0x0000000000037919 */ /* 0x000f620000002100 */
[----:B----4-:R-:W-:-:S04]  /*1e210*/  LOP3.LUT R12, R12, 0x1c, RZ, 0xc0, !PT ;  /* 0x0000001c0c0c7812 */ /* 0x010fc800078ec0ff */
[----:B------:R-:W-:-:S04]  /*1e220*/  LEA.HI R12, R12, 0xb8, RZ, 0x1e ;  /* 0x000000b80c0c7811 */ /* 0x000fc800078ff0ff */
[----:B------:R-:W-:-:S04]  /*1e230*/  SHF.L.U32 R12, R12, 0x5, RZ ;  /* 0x000000050c0c7819 */ /* 0x000fc800000006ff */
[----:B------:R-:W-:Y:S02]  /*1e240*/  IADD3 R4, R0, R12, RZ ;  /* 0x0000000c00047210 */ /* 0x000fe40007ffe0ff */
[----:B-1----:R-:W-:Y:S02]  /*1e250*/  LOP3.LUT R11, R11, 0x1c, RZ, 0xc0, !PT ;  /* 0x0000001c0b0b7812 */ /* 0x002fe400078ec0ff */
[----:B------:R-:W-:Y:S02]  /*1e260*/  LEA.HI R5, R5, 0x38, RZ, 0x1e ;  /* 0x0000003805057811 */ /* 0x000fe400078ff0ff */
[----:B-----5:R-:W-:Y:S02]  /*1e270*/  LOP3.LUT R12, R3, 0x1c, RZ, 0xc0, !PT ;  /* 0x0000001c030c7812 */ /* 0x020fe400078ec0ff */
[----:B------:R-:W-:Y:S02]  /*1e280*/  LEA.HI R13, R11, 0xc0, RZ, 0x1e ;  /* 0x000000c00b0d7811 */ /* 0x000fe400078ff0ff */
[----:B------:R-:W-:-:S02]  /*1e290*/  LEA.HI R4, R12, 0xc8, RZ, 0x1e ;  /* 0x000000c80c047811 */ /* 0x000fc400078ff0ff */
[----:B------:R-:W-:Y:S01]  /*1e2a0*/  SHF.L.U32 R15, R15, 0x5, RZ ;  /* 0x000000050f0f7819 */ /* 0x000fe200000006ff */
[----:B------:R-:W-:Y:S01]  /*1e2b0*/  IMAD.SHL.U32 R13, R13, 0x20, RZ ;  /* 0x000000200d0d7824 */ /* 0x000fe200078e00ff */
[----:B------:R-:W-:Y:S02]  /*1e2c0*/  SHF.L.U32 R16, R17, 0x5, RZ ;  /* 0x0000000511107819 */ /* 0x000fe400000006ff */
[----:B------:R-:W-:Y:S01]  /*1e2d0*/  SHF.L.U32 R5, R5, 0x5, RZ ;  /* 0x0000000505057819 */ /* 0x000fe200000006ff */
[----:B------:R-:W-:Y:S01]  /*1e2e0*/  IMAD.SHL.U32 R4, R4, 0x20, RZ ;  /* 0x0000002004047824 */ /* 0x000fe200078e00ff */
[----:B------:R-:W-:Y:S02]  /*1e2f0*/  SHF.L.U32 R14, R14, 0x5, RZ ;  /* 0x000000050e0e7819 */ /* 0x000fe400000006ff */
[----:B------:R-:W-:Y:S01]  /*1e300*/  SHF.L.U32 R17, R18, 0x5, RZ ;  /* 0x0000000512117819 */ /* 0x000fe200000006ff */
[C---:B------:R-:W-:Y:S01]  /*1e310*/  IMAD.IADD R6, R0.reuse, 0x1, R5 ;  /* 0x0000000100067824 */ /* 0x040fe200078e0205 */
[C---:B------:R-:W-:Y:S01]  /*1e320*/  IADD3 R16, R0.reuse, R16, RZ ;  /* 0x0000001000107210 */ /* 0x040fe20007ffe0ff */
[C---:B------:R-:W-:Y:S01]  /*1e330*/  IMAD.IADD R15, R0.reuse, 0x1, R15 ;  /* 0x00000001000f7824 */ /* 0x040fe200078e020f */
[C---:B------:R-:W-:Y:S01]  /*1e340*/  IADD3 R17, R0.reuse, R17, RZ ;  /* 0x0000001100117210 */ /* 0x040fe20007ffe0ff */
[----:B------:R-:W4:Y:S01]  /*1e350*/  LDL R5, [R1+0xcec] ;  /* 0x000cec0001057983 */ /* 0x000f220000100800 */
[----:B------:R-:W-:-:S02]  /*1e360*/  IADD3 R14, R0, R14, RZ ;  /* 0x0000000e000e7210 */ /* 0x000fc40007ffe0ff */
[C---:B------:R-:W-:Y:S01]  /*1e370*/  IADD3 R13, R0.reuse, R13, RZ ;  /* 0x0000000d000d7210 */ /* 0x040fe20007ffe0ff */
[----:B------:R-:W-:Y:S01]  /*1e380*/  IMAD.IADD R0, R0, 0x1, R4 ;  /* 0x0000000100007824 */ /* 0x000fe200078e0204 */
[----:B------:R-:W5:Y:S05]  /*1e390*/  LDL.64 R6, [R1+0xcd0] ;  /* 0x000cd00001067983 */ /* 0x000f6a0000100a00 */
[----:B------:R-:W3:Y:S04]  /*1e3a0*/  LDL R0, [R1+0xcf0] ;  /* 0x000cf00001007983 */ /* 0x000ee80000100800 */
[----:B------:R-:W1:Y:S02]  /*1e3b0*/  S2R R11, SR_TID.X ;  /* 0x00000000000b7919 */ /* 0x000e640000002100 */
[----:B-1----:R-:W-:-:S02]  /*1e3c0*/  LOP3.LUT R13, R11, 0x7, RZ, 0xc0, !PT ;  /* 0x000000070b0d7812 */ /* 0x002fc400078ec0ff */
[----:B------:R-:W-:Y:S02]  /*1e3d0*/  SHF.L.U32 R12, R11, 0x8, RZ ;  /* 0x000000080b0c7819 */ /* 0x000fe400000006ff */
[----:B------:R-:W-:-:S04]  /*1e3e0*/  SHF.L.U32 R13, R13, 0x4, RZ ;  /* 0x000000040d0d7819 */ /* 0x000fc800000006ff */
[----:B------:R-:W-:Y:S02]  /*1e3f0*/  LOP3.LUT R13, R13, 0xf00, R12, 0xf8, !PT ;  /* 0x00000f000d0d7812 */ /* 0x000fe400078ef80c */
[----:B------:R-:W-:Y:S02]  /*1e400*/  LOP3.LUT R12, R11, 0x7, RZ, 0xc0, !PT ;  /* 0x000000070b0c7812 */ /* 0x000fe400078ec0ff */
[----:B------:R-:W-:Y:S02]  /*1e410*/  LOP3.LUT R4, R13, 0x10, R3, 0x78, !PT ;  /* 0x000000100d047812 */ /* 0x000fe400078e7803 */
[----:B------:R-:W-:Y:S01]  /*1e420*/  LOP3.LUT R11, R11, 0x10, RZ, 0xc0, !PT ;  /* 0x000000100b0b7812 */ /* 0x000fe200078ec0ff */
[----:B------:R-:W-:Y:S01]  /*1e430*/  IMAD R12, R12, 0x210, RZ ;  /* 0x000002100c0c7824 */ /* 0x000fe200078e02ff */
[----:B------:R-:W-:-:S03]  /*1e440*/  SHF.L.U32 R3, R3, 0x1, RZ ;  /* 0x0000000103037819 */ /* 0x000fc600000006ff */
[----:B------:R-:W-:Y:S01]  /*1e450*/  IMAD.SHL.U32 R11, R11, 0x100, RZ ;  /* 0x000001000b0b7824 */ /* 0x000fe200078e00ff */
[----:B------:R-:W-:-:S04]  /*1e460*/  LOP3.LUT R3, R12, 0x10, R3, 0x78, !PT ;  /* 0x000000100c037812 */ /* 0x000fc800078e7803 */
[----:B------:R-:W-:Y:S02]  /*1e470*/  LOP3.LUT R3, R3, R11, RZ, 0xfc, !PT ;  /* 0x0000000b03037212 */ /* 0x000fe400078efcff */
[----:B--2---:R-:W-:-:S05]  /*1e480*/  LOP3.LUT R13, R10, 0x20, RZ, 0x3c, !PT ;  /* 0x000000200a0d7812 */ /* 0x004fca00078e3cff */
[----:B------:R1:W-:Y:S01]  /*1e490*/  STL [R1+0x12a4], R13 ;  /* 0x0012a40d01007387 */ /* 0x0003e20000100800 */
[C---:B------:R-:W-:Y:S02]  /*1e4a0*/  LOP3.LUT R11, R10.reuse, 0x40, RZ, 0x3c, !PT ;  /* 0x000000400a0b7812 */ /* 0x040fe400078e3cff */
[----:B------:R-:W-:Y:S02]  /*1e4b0*/  LOP3.LUT R10, R10, 0x60, RZ, 0x3c, !PT ;  /* 0x000000600a0a7812 */ /* 0x000fe400078e3cff */
[C---:B------:R-:W-:Y:S02]  /*1e4c0*/  LOP3.LUT R10, R3.reuse, 0x20, RZ, 0x3c, !PT ;  /* 0x00000020030a7812 */ /* 0x040fe400078e3cff */
[C---:B------:R-:W-:Y:S02]  /*1e4d0*/  LOP3.LUT R10, R3.reuse, 0x40, RZ, 0x3c, !PT ;  /* 0x00000040030a7812 */ /* 0x040fe400078e3cff */
[----:B------:R-:W-:Y:S01]  /*1e4e0*/  LOP3.LUT R3, R3, 0x60, RZ, 0x3c, !PT ;  /* 0x0000006003037812 */ /* 0x000fe200078e3cff */
[----:B------:R-:W-:-:S02]  /*1e4f0*/  IMAD.SHL.U32 R3, R2, 0x2, RZ ;  /* 0x0000000202037824 */ /* 0x000fc400078e00ff */
[C---:B------:R-:W-:Y:S02]  /*1e500*/  IMAD R18, R2.reuse, 0x11, RZ ;  /* 0x0000001102127824 */ /* 0x040fe400078e02ff */
[C---:B------:R-:W-:Y:S02]  /*1e510*/  IMAD R19, R2.reuse, 0x12, RZ ;  /* 0x0000001202137824 */ /* 0x040fe400078e02ff */
[C---:B------:R-:W-:Y:S02]  /*1e520*/  IMAD R20, R2.reuse, 0x13, RZ ;  /* 0x0000001302147824 */ /* 0x040fe400078e02ff */
[C---:B------:R-:W-:Y:S02]  /*1e530*/  IMAD R21, R2.reuse, 0x14, RZ ;  /* 0x0000001402157824 */ /* 0x040fe400078e02ff */
[C---:B------:R-:W-:Y:S02]  /*1e540*/  IMAD R22, R2.reuse, 0x15, RZ ;  /* 0x0000001502167824 */ /* 0x040fe400078e02ff */
[----:B------:R-:W-:-:S02]  /*1e550*/  IMAD R23, R2, 0x16, RZ ;  /* 0x0000001602177824 */ /* 0x000fc400078e02ff */
[C---:B------:R-:W-:Y:S02]  /*1e560*/  IMAD R24, R2.reuse, 0x17, RZ ;  /* 0x0000001702187824 */ /* 0x040fe400078e02ff */
[C---:B------:R-:W-:Y:S02]  /*1e570*/  IMAD R25, R2.reuse, 0x18, RZ ;  /* 0x0000001802197824 */ /* 0x040fe400078e02ff */
[C---:B------:R-:W-:Y:S02]  /*1e580*/  IMAD R26, R2.reuse, 0x19, RZ ;  /* 0x00000019021a7824 */ /* 0x040fe400078e02ff */
[C---:B------:R-:W-:Y:S02]  /*1e590*/  IMAD R27, R2.reuse, 0x1a, RZ ;  /* 0x0000001a021b7824 */ /* 0x040fe400078e02ff */
[C---:B------:R-:W-:Y:S02]  /*1e5a0*/  IMAD R28, R2.reuse, 0x1b, RZ ;  /* 0x0000001b021c7824 */ /* 0x040fe400078e02ff */
[----:B------:R-:W-:-:S02]  /*1e5b0*/  IMAD R29, R2, 0x1c, RZ ;  /* 0x0000001c021d7824 */ /* 0x000fc400078e02ff */
[C---:B------:R-:W-:Y:S02]  /*1e5c0*/  IMAD.SHL.U32 R17, R2.reuse, 0x10, RZ ;  /* 0x0000001002117824 */ /* 0x040fe400078e00ff */
[C---:B------:R-:W-:Y:S02]  /*1e5d0*/  IMAD R16, R2.reuse, 0xf, RZ ;  /* 0x0000000f02107824 */ /* 0x040fe400078e02ff */
[C---:B------:R-:W-:Y:S02]  /*1e5e0*/  IMAD R15, R2.reuse, 0xe, RZ ;  /* 0x0000000e020f7824 */ /* 0x040fe400078e02ff */
[C---:B------:R-:W-:Y:S02]  /*1e5f0*/  IMAD R14, R2.reuse, 0xd, RZ ;  /* 0x0000000d020e7824 */ /* 0x040fe400078e02ff */
[C---:B-1----:R-:W-:Y:S02]  /*1e600*/  IMAD R13, R2.reuse, 0xc, RZ ;  /* 0x0000000c020d7824 */ /* 0x042fe400078e02ff */
[----:B------:R-:W-:-:S02]  /*1e610*/  IMAD R12, R2, 0xb, RZ ;  /* 0x0000000b020c7824 */ /* 0x000fc400078e02ff */
[C---:B------:R-:W-:Y:S02]  /*1e620*/  IMAD R11, R2.reuse, 0xa, RZ ;  /* 0x0000000a020b7824 */ /* 0x040fe400078e02ff */
[----:B------:R-:W-:Y:S01]  /*1e630*/  IMAD R10, R2, 0x9, RZ ;  /* 0x00000009020a7824 */ /* 0x000fe200078e02ff */
[----:B---3--:R-:W-:-:S05]  /*1e640*/  LOP3.LUT R0, R0, 0x40, RZ, 0x3c, !PT ;  /* 0x0000004000007812 */ /* 0x008fca00078e3cff */
[----:B------:R1:W-:Y:S02]  /*1e650*/  STL [R1+0x1c24], R0 ;  /* 0x001c240001007387 */ /* 0x0003e40000100800 */
[C---:B-1----:R-:W-:Y:S02]  /*1e660*/  LOP3.LUT R0, R4.reuse, 0x20, RZ, 0x3c, !PT ;  /* 0x0000002004007812 */ /* 0x042fe400078e3cff */
[C---:B------:R-:W-:Y:S02]  /*1e670*/  LOP3.LUT R0, R4.reuse, 0x40, RZ, 0x3c, !PT ;  /* 0x0000004004007812 */ /* 0x040fe400078e3cff */
[----:B------:R-:W-:Y:S02]  /*1e680*/  LOP3.LUT R4, R4, 0x60, RZ, 0x3c, !PT ;  /* 0x0000006004047812 */ /* 0x000fe400078e3cff */
[----:B----4-:R-:W-:Y:S01]  /*1e690*/  LOP3.LUT R0, R5, 0x40, RZ, 0x3c, !PT ;  /* 0x0000004005007812 */ /* 0x010fe200078e3cff */
[----:B------:R-:W-:-:S05]  /*1e6a0*/  IMAD.WIDE R4, R2, 0x2, R8 ;  /* 0x0000000202047825 */ /* 0x000fca00078e0208 */
[----:B------:R5:W-:Y:S04]  /*1e6b0*/  STL.64 [R1+0x2418], R4 ;  /* 0x0024180401007387 */ /* 0x000be80000100a00 */
[----:B------:R-:W-:Y:S01]  /*1e6c0*/  STL [R1+0x1c20], R0 ;  /* 0x001c200001007387 */ /* 0x000fe20000100800 */
[----:B-----5:R-:W-:-:S05]  /*1e6d0*/  IMAD.WIDE R4, R2, 0x2, R6 ;  /* 0x0000000202047825 */ /* 0x020fca00078e0206 */
[----:B------:R1:W-:Y:S01]  /*1e6e0*/  STL.64 [R1+0x2410], R4 ;  /* 0x0024100401007387 */ /* 0x0003e20000100a00 */
[----:B------:R-:W-:-:S04]  /*1e6f0*/  IMAD.WIDE R6, R3, 0x2, R6 ;  /* 0x0000000203067825 */ /* 0x000fc800078e0206 */
[----:B-1----:R-:W-:-:S05]  /*1e700*/  IMAD.WIDE R4, R3, 0x2, R8 ;  /* 0x0000000203047825 */ /* 0x002fca00078e0208 */
[----:B------:R1:W-:Y:S04]  /*1e710*/  STL.64 [R1+0x2408], R4 ;  /* 0x0024080401007387 */ /* 0x0003e80000100a00 */
[----:B-1----:R-:W2:Y:S04]  /*1e720*/  LDL.LU.64 R4, [R1+0x2450] ;  /* 0x0024500001047983 */ /* 0x002ea80000300a00 */
[----:B------:R-:W3:Y:S04]  /*1e730*/  LDL.64 R2, [R1+0xcd0] ;  /* 0x000cd00001027983 */ /* 0x000ee80000100a00 */
[----:B------:R2:W-:Y:S02]  /*1e740*/  STL.64 [R1+0x2400], R6 ;  /* 0x0024000601007387 */ /* 0x0005e40000100a00 */
[----:B--2---:R-:W-:-:S05]  /*1e750*/  IMAD.WIDE R6, R4, 0x2, R8 ;  /* 0x0000000204067825 */ /* 0x004fca00078e0208 */
[----:B------:R3:W-:Y:S01]  /*1e760*/  STL.64 [R1+0x23f8], R6 ;  /* 0x0023f80601007387 */ /* 0x0007e20000100a00 */
[----:B------:R-:W-:-:S04]  /*1e770*/  IMAD.WIDE R8, R5, 0x2, R8 ;  /* 0x0000000205087825 */ /* 0x000fc800078e0208 */
[----:B---3--:R-:W-:-:S05]  /*1e780*/  IMAD.WIDE R6, R4, 0x2, R2 ;  /* 0x0000000204067825 */ /* 0x008fca00078e0202 */
[----:B------:R1:W-:Y:S04]  /*1e790*/  STL.64 [R1+0x23f0], R6 ;  /* 0x0023f00601007387 */ /* 0x0003e80000100a00 */
[----:B-1----:R-:W2:Y:S04]  /*1e7a0*/  LDL.LU.64 R6, [R1+0x2448] ;  /* 0x0024480001067983 */ /* 0x002ea80000300a00 */
[----:B------:R1:W-:Y:S02]  /*1e7b0*/  STL.64 [R1+0x23e8], R8 ;  /* 0x0023e80801007387 */ /* 0x0003e40000100a00 */
[----:B-1----:R-:W-:-:S02]  /*1e7c0*/  IMAD.WIDE R8, R5, 0x2, R2 ;  /* 0x0000000205087825 */ /* 0x002fc400078e0202 */
[----:B------:R-:W2:Y:S04]  /*1e7d0*/  LDL.64 R4, [R1+0xcd8] ;  /* 0x000cd80001047983 */ /* 0x000ea80000100a00 */
[----:B------:R2:W-:Y:S02]  /*1e7e0*/  STL.64 [R1+0x23e0], R8 ;  /* 0x0023e00801007387 */ /* 0x0005e40000100a00 */
[----:B--2---:R-:W-:-:S05]  /*1e7f0*/  IMAD.WIDE R8, R6, 0x2, R4 ;  /* 0x0000000206087825 */ /* 0x004fca00078e0204 */
[----:B------:R1:W-:Y:S02]  /*1e800*/  STL.64 [R1+0x23d8], R8 ;  /* 0x0023d80801007387 */ /* 0x0003e40000100a00 */
[----:B-1----:R-:W-:-:S05]  /*1e810*/  IMAD.WIDE R8, R6, 0x2, R2 ;  /* 0x0000000206087825 */ /* 0x002fca00078e0202 */
[----:B------:R1:W-:Y:S02]  /*1e820*/  STL.64 [R1+0x23d0], R8 ;  /* 0x0023d00801007387 */ /* 0x0003e40000100a00 */
[----:B-1----:R-:W-:-:S05]  /*1e830*/  IMAD.WIDE R8, R7, 0x2, R4 ;  /* 0x0000000207087825 */ /* 0x002fca00078e0204 */
[----:B------:R1:W-:Y:S04]  /*1e840*/  STL.64 [R1+0x23c8], R8 ;  /* 0x0023c80801007387 */ /* 0x0003e80000100a00 */
[----:B-1----:R-:W2:Y:S01]  /*1e850*/  LDL.LU.64 R8, [R1+0x2440] ;  /* 0x0024400001087983 */ /* 0x002ea20000300a00 */
[----:B------:R-:W-:-:S05]  /*1e860*/  IMAD.WIDE R6, R7, 0x2, R2 ;  /* 0x0000000207067825 */ /* 0x000fca00078e0202 */
[----:B------:R2:W-:Y:S01]  /*1e870*/  STL.64 [R1+0x23c0], R6 ;  /* 0x0023c00601007387 */ /* 0x0005e20000100a00 */
[----:B------:R-:W-:-:S04]  /*1e880*/  IMAD.MOV.U32 R0, RZ, RZ, c[0x0][0x1a4] ;  /* 0x00006900ff007624 */ /* 0x000fc800078e00ff */
[----:B------:R-:W-:Y:S02]  /*1e890*/  IMAD R0, R0, 0x1e, RZ ;  /* 0x0000001e00007824 */ /* 0x000fe400078e02ff */
[----:B--2---:R-:W-:-:S05]  /*1e8a0*/  IMAD.WIDE R6, R8, 0x2, R4 ;  /* 0x0000000208067825 */ /* 0x004fca00078e0204 */
[----:B------:R1:W-:Y:S02]  /*1e8b0*/  STL.64 [R1+0x23b8], R6 ;  /* 0x0023b80601007387 */ /* 0x0003e40000100a00 */
[----:B-1----:R-:W-:-:S05]  /*1e8c0*/  IMAD.WIDE R6, R8, 0x2, R2 ;  /* 0x0000000208067825 */ /* 0x002fca00078e0202 */
[----:B------:R1:W-:Y:S02]  /*1e8d0*/  STL.64 [R1+0x23b0], R6 ;  /* 0x0023b00601007387 */ /* 0x0003e40000100a00 */
[----:B-1----:R-:W-:-:S04]  /*1e8e0*/  IMAD.WIDE R6, R9, 0x2, R4 ;  /* 0x0000000209067825 */ /* 0x002fc800078e0204 */
[----:B------:R-:W-:Y:S01]  /*1e8f0*/  IMAD.WIDE R8, R9, 0x2, R2 ;  /* 0x0000000209087825 */ /* 0x000fe200078e0202 */
[----:B------:R1:W-:Y:S04]  /*1e900*/  STL.64 [R1+0x23a8], R6 ;  /* 0x0023a80601007387 */ /* 0x0003e80000100a00 */
[----:B------:R2:W-:Y:S01]  /*1e910*/  STL.64 [R1+0x23a0], R8 ;  /* 0x0023a00801007387 */ /* 0x0005e20000100a00 */
[----:B-1----:R-:W-:-:S04]  /*1e920*/  IMAD.WIDE R6, R10, 0x2, R4 ;  /* 0x000000020a067825 */ /* 0x002fc800078e0204 */
[----:B--2---:R-:W-:Y:S01]  /*1e930*/  IMAD.WIDE R8, R10, 0x2, R2 ;  /* 0x000000020a087825 */ /* 0x004fe200078e0202 */
[----:B------:R1:W-:Y:S04]  /*1e940*/  STL.64 [R1+0x2398], R6 ;  /* 0x0023980601007387 */ /* 0x0003e80000100a00 */
[----:B------:R2:W-:Y:S01]  /*1e950*/  STL.64 [R1+0x2390], R8 ;  /* 0x0023900801007387 */ /* 0x0005e20000100a00 */
[----:B-1----:R-:W-:-:S04]  /*1e960*/  IMAD.WIDE R6, R11, 0x2, R4 ;  /* 0x000000020b067825 */ /* 0x002fc800078e0204 */
[--C-:B--2---:R-:W-:Y:S01]  /*1e970*/  IMAD.WIDE R8, R11, 0x2, R2.reuse ;  /* 0x000000020b087825 */ /* 0x104fe200078e0202 */
[----:B------:R1:W-:Y:S03]  /*1e980*/  STL.64 [R1+0x2388], R6 ;  /* 0x0023880601007387 */ /* 0x0003e60000100a00 */
[C---:B------:R-:W-:Y:S01]  /*1e990*/  IMAD.WIDE R10, R12.reuse, 0x2, R2 ;  /* 0x000000020c0a7825 */ /* 0x040fe200078e0202 */
[----:B------:R2:W-:Y:S03]  /*1e9a0*/  STL.64 [R1+0x2380], R8 ;  /* 0x0023800801007387 */ /* 0x0005e60000100a00 */
[----:B-1----:R-:W-:-:S04]  /*1e9b0*/  IMAD.WIDE R6, R12, 0x2, R4 ;  /* 0x000000020c067825 */ /* 0x002fc800078e0204 */
[C---:B--2---:R-:W-:Y:S01]  /*1e9c0*/  IMAD.WIDE R8, R13.reuse, 0x2, R4 ;  /* 0x000000020d087825 */ /* 0x044fe200078e0204 */
[----:B------:R1:W-:Y:S04]  /*1e9d0*/  STL.64 [R1+0x2378], R6 ;  /* 0x0023780601007387 */ /* 0x0003e80000100a00 */
[----:B------:R2:W-:Y:S04]  /*1e9e0*/  STL.64 [R1+0x2370], R10 ;  /* 0x0023700a01007387 */ /* 0x0005e80000100a00 */
[----:B------:R3:W-:Y:S01]  /*1e9f0*/  STL.64 [R1+0x2368], R8 ;  /* 0x0023680801007387 */ /* 0x0007e20000100a00 */
[----:B-1----:R-:W-:-:S04]  /*1ea00*/  IMAD.WIDE R6, R13, 0x2, R2 ;  /* 0x000000020d067825 */ /* 0x002fc800078e0202 */
[C---:B--2---:R-:W-:Y:S01]  /*1ea10*/  IMAD.WIDE R10, R14.reuse, 0x2, R4 ;  /* 0x000000020e0a7825 */ /* 0x044fe200078e0204 */
[----:B------:R1:W-:Y:S03]  /*1ea20*/  STL.64 [R1+0x2360], R6 ;  /* 0x0023600601007387 */ /* 0x0003e60000100a00 */
[----:B---3--:R-:W-:Y:S01]  /*1ea30*/  IMAD.WIDE R8, R14, 0x2, R2 ;  /* 0x000000020e087825 */ /* 0x008fe200078e0202 */
[----:B------:R2:W-:Y:S04]  /*1ea40*/  STL.64 [R1+0x2358], R10 ;  /* 0x0023580a01007387 */ /* 0x0005e80000100a00 */
[----:B------:R3:W-:Y:S01]  /*1ea50*/  STL.64 [R1+0x2350], R8 ;  /* 0x0023500801007387 */ /* 0x0007e20000100a00 */
[----:B-1----:R-:W-:-:S04]  /*1ea60*/  IMAD.WIDE R6, R15, 0x2, R4 ;  /* 0x000000020f067825 */ /* 0x002fc800078e0204 */
[----:B--2---:R-:W-:Y:S01]  /*1ea70*/  IMAD.WIDE R10, R15, 0x2, R2 ;  /* 0x000000020f0a7825 */ /* 0x004fe200078e0202 */
[----:B------:R1:W-:Y:S03]  /*1ea80*/  STL.64 [R1+0x2348], R6 ;  /* 0x0023480601007387 */ /* 0x0003e60000100a00 */
[C---:B---3--:R-:W-:Y:S01]  /*1ea90*/  IMAD.WIDE R8, R16.reuse, 0x2, R4 ;  /* 0x0000000210087825 */ /* 0x048fe200078e0204 */
        /* <DEDUP_REMOVED lines=47> */
[--C-:B---3--:R-:W-:Y:S01]  /*1ed90*/  IMAD.WIDE R8, R28, 0x2, R4.reuse ;  /* 0x000000021c087825 */ /* 0x108fe200078e0204 */
[----:B------:R-:W-:Y:S04]  /*1eda0*/  STL.64 [R1+0x2280], R10 ;  /* 0x0022800a01007387 */ /* 0x000fe80000100a00 */
[----:B------:R2:W-:Y:S01]  /*1edb0*/  STL.64 [R1+0x2278], R8 ;  /* 0x0022780801007387 */ /* 0x0005e20000100a00 */
[----:B-1----:R-:W-:Y:S01]  /*1edc0*/  MOV R7, c[0x0][0x1a4] ;  /* 0x0000690000077a02 */ /* 0x002fe20000000f00 */
[----:B------:R-:W-:-:S04]  /*1edd0*/  IMAD.WIDE R12, R29, 0x2, R4 ;  /* 0x000000021d0c7825 */ /* 0x000fc800078e0204 */
[----:B------:R-:W-:Y:S02]  /*1ede0*/  IMAD R7, R7, 0x1d, RZ ;  /* 0x0000001d07077824 */ /* 0x000fe400078e02ff */
[----:B--2---:R-:W-:-:S04]  /*1edf0*/  IMAD.WIDE R8, R28, 0x2, R2 ;  /* 0x000000021c087825 */ /* 0x004fc800078e0202 */
[----:B------:R-:W-:Y:S01]  /*1ee00*/  IMAD.WIDE R10, R29, 0x2, R2 ;  /* 0x000000021d0a7825 */ /* 0x000fe200078e0202 */
[----:B------:R1:W-:Y:S01]  /*1ee10*/  STL.64 [R1+0x2270], R8 ;  /* 0x0022700801007387 */ /* 0x0003e20000100a00 */
[----:B------:R-:W-:-:S03]  /*1ee20*/  MOV R6, c[0x0][0x1a4] ;  /* 0x0000690000067a02 */ /* 0x000fc60000000f00 */
[----:B------:R2:W-:Y:S04]  /*1ee30*/  STL.64 [R1+0x2268], R12 ;  /* 0x0022680c01007387 */ /* 0x0005e80000100a00 */
[----:B------:R3:W-:Y:S01]  /*1ee40*/  STL.64 [R1+0x2260], R10 ;  /* 0x0022600a01007387 */ /* 0x0007e20000100a00 */
[----:B-1----:R-:W-:-:S05]  /*1ee50*/  IMAD.WIDE R8, R7, 0x2, R4 ;  /* 0x0000000207087825 */ /* 0x002fca00078e0204 */
[----:B------:R1:W-:Y:S01]  /*1ee60*/  STL.64 [R1+0x2258], R8 ;  /* 0x0022580801007387 */ /* 0x0003e20000100a00 */
[----:B------:R-:W-:Y:S02]  /*1ee70*/  IMAD R6, R6, 0x1f, RZ ;  /* 0x0000001f06067824 */ /* 0x000fe400078e02ff */
[----:B--2---:R-:W-:-:S04]  /*1ee80*/  IMAD.WIDE R12, R0, 0x2, R4 ;  /* 0x00000002000c7825 */ /* 0x004fc800078e0204 */
[----:B---3--:R-:W-:-:S04]  /*1ee90*/  IMAD.WIDE R10, R0, 0x2, R2 ;  /* 0x00000002000a7825 */ /* 0x008fc800078e0202 */
[----:B-1----:R-:W-:-:S04]  /*1eea0*/  IMAD.WIDE R8, R7, 0x2, R2 ;  /* 0x0000000207087825 */ /* 0x002fc800078e0202 */
[----:B------:R-:W-:Y:S01]  /*1eeb0*/  IMAD.MOV.U32 R0, RZ, RZ, c[0x0][0x1a4] ;  /* 0x00006900ff007624 */ /* 0x000fe200078e00ff */
[----:B------:R1:W-:Y:S01]  /*1eec0*/  STL.64 [R1+0x2250], R8 ;  /* 0x0022500801007387 */ /* 0x0003e20000100a00 */
[----:B------:R-:W-:-:S03]  /*1eed0*/  IMAD.MOV.U32 R7, RZ, RZ, c[0x0][0x1a4] ;  /* 0x00006900ff077624 */ /* 0x000fc600078e00ff */
[----:B------:R2:W-:Y:S01]  /*1eee0*/  STL.64 [R1+0x2248], R12 ;  /* 0x0022480c01007387 */ /* 0x0005e20000100a00 */
[----:B------:R-:W-:-:S03]  /*1eef0*/  SHF.L.U32 R0, R0, 0x5, RZ ;  /* 0x0000000500007819 */ /* 0x000fc600000006ff */
[----:B------:R3:W-:Y:S01]  /*1ef00*/  STL.64 [R1+0x2240], R10 ;  /* 0x0022400a01007387 */ /* 0x0007e20000100a00 */
[----:B-1----:R-:W-:-:S05]  /*1ef10*/  IMAD.WIDE R8, R6, 0x2, R4 ;  /* 0x0000000206087825 */ /* 0x002fca00078e0204 */
[----:B------:R1:W-:Y:S01]  /*1ef20*/  STL.64 [R1+0x2238], R8 ;  /* 0x0022380801007387 */ /* 0x0003e20000100a00 */
[----:B------:R-:W-:Y:S02]  /*1ef30*/  IMAD R7, R7, 0x21, RZ ;  /* 0x0000002107077824 */ /* 0x000fe400078e02ff */
[----:B--2---:R-:W-:-:S04]  /*1ef40*/  IMAD.WIDE R12, R0, 0x2, R4 ;  /* 0x00000002000c7825 */ /* 0x004fc800078e0204 */
[----:B---3--:R-:W-:-:S04]  /*1ef50*/  IMAD.WIDE R10, R0, 0x2, R2 ;  /* 0x00000002000a7825 */ /* 0x008fc800078e0202 */
[----:B-1----:R-:W-:Y:S01]  /*1ef60*/  IMAD.WIDE R8, R6, 0x2, R2 ;  /* 0x0000000206087825 */ /* 0x002fe200078e0202 */
[----:B------:R-:W-:-:S04]  /*1ef70*/  MOV R0, c[0x0][0x1a4] ;  /* 0x0000690000007a02 */ /* 0x000fc80000000f00 */
[----:B------:R1:W-:Y:S01]  /*1ef80*/  STL.64 [R1+0x2230], R8 ;  /* 0x0022300801007387 */ /* 0x0003e20000100a00 */
[----:B------:R-:W-:-:S03]  /*1ef90*/  IMAD.MOV.U32 R6, RZ, RZ, c[0x0][0x1a4] ;  /* 0x00006900ff067624 */ /* 0x000fc600078e00ff */
[----:B------:R2:W-:Y:S01]  /*1efa0*/  STL.64 [R1+0x2228], R12 ;  /* 0x0022280c01007387 */ /* 0x0005e20000100a00 */
[----:B------:R-:W-:-:S03]  /*1efb0*/  IMAD R0, R0, 0x22, RZ ;  /* 0x0000002200007824 */ /* 0x000fc600078e02ff */
        /* <DEDUP_REMOVED lines=177> */
[----:B------:R-:W-:-:S03]  /*1fad0*/  MOV R7, c[0x0][0x1a4] ;  /* 0x0000690000077a02 */ /* 0x000fc60000000f00 */
[----:B------:R2:W-:Y:S01]  /*1fae0*/  STL.64 [R1+0x2048], R12 ;  /* 0x0020480c01007387 */ /* 0x0005e20000100a00 */
[----:B------:R-:W-:-:S03]  /*1faf0*/  IMAD.SHL.U32 R0, R0, 0x40, RZ ;  /* 0x0000004000007824 */ /* 0x000fc600078e00ff */
        /* <DEDUP_REMOVED lines=367> */
[----:B------:R-:W-:-:S03]  /*211f0*/  MOV R0, c[0x0][0x1a4] ;  /* 0x0000690000007a02 */ /* 0x000fc60000000f00 */
[----:B------:R-:W-:Y:S01]  /*21200*/  IMAD.MOV.U32 R6, RZ, RZ, c[0x0][0x1a4] ;  /* 0x00006900ff067624 */ /* 0x000fe200078e00ff */
[----:B------:R1:W-:Y:S01]  /*21210*/  STL.64 [R1+0x1c70], R8 ;  /* 0x001c700801007387 */ /* 0x0003e20000100a00 */
[----:B------:R-:W-:Y:S02]  /*21220*/  IMAD R0, R0, 0x7f, RZ ;  /* 0x0000007f00007824 */ /* 0x000fe400078e02ff */
[----:B------:R-:W-:Y:S01]  /*21230*/  IMAD R6, R6, 0x7e, RZ ;  /* 0x0000007e06067824 */ /* 0x000fe200078e02ff */
[----:B------:R-:W-:Y:S04]  /*21240*/  STL.64 [R1+0x1c68], R12 ;  /* 0x001c680c01007387 */ /* 0x000fe80000100a00 */
[----:B------:R2:W-:Y:S01]  /*21250*/  STL.64 [R1+0x1c60], R10 ;  /* 0x001c600a01007387 */ /* 0x0005e20000100a00 */
[----:B-1----:R-:W-:-:S05]  /*21260*/  IMAD.WIDE R8, R7, 0x2, R4 ;  /* 0x0000000207087825 */ /* 0x002fca00078e0204 */
[----:B------:R1:W-:Y:S01]  /*21270*/  STL.64 [R1+0x1c58], R8 ;  /* 0x001c580801007387 */ /* 0x0003e20000100a00 */
[----:B--2---:R-:W-:-:S05]  /*21280*/  IMAD.WIDE R10, R7, 0x2, R2 ;  /* 0x00000002070a7825 */ /* 0x004fca00078e0202 */
[----:B------:R0:W-:Y:S01]  /*21290*/  STL.64 [R1+0x1c50], R10 ;  /* 0x001c500a01007387 */ /* 0x0001e20000100a00 */
[----:B-1----:R-:W-:-:S04]  /*212a0*/  IMAD.WIDE R8, R6, 0x2, R4 ;  /* 0x0000000206087825 */ /* 0x002fc800078e0204 */
[----:B------:R-:W-:Y:S01]  /*212b0*/  IMAD.WIDE R6, R6, 0x2, R2 ;  /* 0x0000000206067825 */ /* 0x000fe200078e0202 */
[----:B------:R0:W-:Y:S03]  /*212c0*/  STL.64 [R1+0x1c48], R8 ;  /* 0x001c480801007387 */ /* 0x0001e60000100a00 */
[C---:B------:R-:W-:Y:S01]  /*212d0*/  IMAD.WIDE R4, R0.reuse, 0x2, R4 ;  /* 0x0000000200047825 */ /* 0x040fe200078e0204 */
[----:B------:R0:W-:Y:S03]  /*212e0*/  STL.64 [R1+0x1c40], R6 ;  /* 0x001c400601007387 */ /* 0x0001e60000100a00 */
[----:B------:R-:W-:Y:S01]  /*212f0*/  IMAD.WIDE R2, R0, 0x2, R2 ;  /* 0x0000000200027825 */ /* 0x000fe200078e0202 */
[----:B------:R0:W-:Y:S04]  /*21300*/  STL.64 [R1+0x1c38], R4 ;  /* 0x001c380401007387 */ /* 0x0001e80000100a00 */
[----:B------:R0:W-:Y:S01]  /*21310*/  STL.64 [R1+0x1c30], R2 ;  /* 0x001c300201007387 */ /* 0x0001e20000100a00 */
[----:B------:R-:W-:-:S02]  /*21320*/  UMOV UR4, URZ ;  /* 0x0000003f00047c82 */ /* 0x000fc40008000000 */
[----:B------:R-:W-:Y:S02]  /*21330*/  UMOV UR5, URZ ;  /* 0x0000003f00057c82 */ /* 0x000fe40008000000 */
.L_x_67:
[----:B0-----:R-:W2:Y:S04]  /*21340*/  LDL.64 R8, [R1+0xcd0] ;  /* 0x000cd00001087983 */ /* 0x001ea80000100a00 */
[----:B------:R-:W2:Y:S04]  /*21350*/  LDL R0, [R1+0x630] ;  /* 0x0006300001007983 */ /* 0x000ea80000100800 */
[----:B------:R-:W3:Y:S04]  /*21360*/  LDL.64 R6, [R1+0x2418] ;  /* 0x0024180001067983 */ /* 0x000ee80000100a00 */
[----:B------:R-:W4:Y:S04]  /*21370*/  LDL.64 R4, [R1+0x2410] ;  /* 0x0024100001047983 */ /* 0x000f280000100a00 */
        /* <DEDUP_REMOVED lines=8> */
[----:B------:R-:W4:Y:S01]  /*21400*/  LDL.64 R14, [R1+0x23c8] ;  /* 0x0023c800010e7983 */ /* 0x000f220000100a00 */
[----:B--2---:R-:W-:-:S05]  /*21410*/  IMAD.WIDE R8, R0, 0x2, R8 ;  /* 0x0000000200087825 */ /* 0x004fca00078e0208 */
[----:B------:R0:W2:Y:S01]  /*21420*/  LDG.E.U16 R29, [R8.64] ;  /* 0x00000006081d7981 */ /* 0x0000a2000c1e1500 */
[----:B---3--:R-:W-:-:S04]  /*21430*/  IMAD.WIDE R6, R0, 0x2, R6 ;  /* 0x0000000200067825 */ /* 0x008fc800078e0206 */
[C---:B----4-:R-:W-:Y:S01]  /*21440*/  IMAD.WIDE R4, R0.reuse, 0x2, R4 ;  /* 0x0000000200047825 */ /* 0x050fe200078e0204 */
[----:B------:R1:W3:Y:S03]  /*21450*/  LDG.E.U16 R28, [R6.64] ;  /* 0x00000006061c7981 */ /* 0x0002e6000c1e1500 */
[C---:B------:R-:W-:Y:S01]  /*21460*/  IMAD.WIDE R2, R0.reuse, 0x2, R2 ;  /* 0x0000000200027825 */ /* 0x040fe200078e0202 */
[----:B------:R4:W3:Y:S03]  /*21470*/  LDG.E.U16 R26, [R4.64] ;  /* 0x00000006041a7981 */ /* 0x0008e6000c1e1500 */
[C---:B------:R-:W-:Y:S01]  /*21480*/  IMAD.WIDE R10, R0.reuse, 0x2, R10 ;  /* 0x00000002000a7825 */ /* 0x040fe200078e020a */
[----:B------:R1:W3:Y:S03]  /*21490*/  LDG.E.U16 R27, [R2.64] ;  /* 0x00000006021b7981 */ /* 0x0002e6000c1e1500 */
[----:B0-----:R-:W-:-:S02]  /*214a0*/  IMAD.WIDE R8, R0, 0x2, R22 ;  /* 0x0000000200087825 */ /* 0x001fc400078e0216 */
[----:B------:R-:W3:Y:S02]  /*214b0*/  LDL.64 R22, [R1+0x23c0] ;  /* 0x0023c00001167983 */ /* 0x000ee40000100a00 */
[C---:B----4-:R-:W-:Y:S02]  /*214c0*/  IMAD.WIDE R4, R0.reuse, 0x2, R20 ;  /* 0x0000000200047825 */ /* 0x050fe400078e0214 */
[----:B------:R0:W4:Y:S02]  /*214d0*/  LDG.E.U16 R21, [R10.64] ;  /* 0x000000060a157981 */ /* 0x000124000c1e1500 */
[C---:B-1----:R-:W-:Y:S02]  /*214e0*/  IMAD.WIDE R6, R0.reuse, 0x2, R12 ;  /* 0x0000000200067825 */ /* 0x042fe400078e020c */
[----:B------:R-:W4:Y:S04]  /*214f0*/  LDL.64 R12, [R1+0x23b8] ;  /* 0x0023b800010c7983 */ /* 0x000f280000100a00 */
[----:B--2---:R1:W-:Y:S04]  /*21500*/  STL [R1+0x38c], R29 ;  /* 0x00038c1d01007387 */ /* 0x0043e80000100800 */
[----:B-1----:R1:W2:Y:S01]  /*21510*/  LDG.E.U16 R29, [R8.64] ;  /* 0x00000006081d7981 */ /* 0x0022a2000c1e1500 */
[----:B------:R-:W-:-:S03]  /*21520*/  IMAD.WIDE R2, R0, 0x2, R18 ;  /* 0x0000000200027825 */ /* 0x000fc600078e0212 */
[----:B---3--:R3:W-:Y:S01]  /*21530*/  STL [R1+0x388], R28 ;  /* 0x0003881c01007387 */ /* 0x0087e20000100800 */
[----:B0-----:R-:W-:-:S03]  /*21540*/  IMAD.WIDE R10, R0, 0x2, R16 ;  /* 0x00000002000a7825 */ /* 0x001fc600078e0210 */
[----:B------:R0:W-:Y:S04]  /*21550*/  STL [R1+0x384], R26 ;  /* 0x0003841a01007387 */ /* 0x0001e80000100800 */
[----:B------:R-:W2:Y:S04]  /*21560*/  LDL.64 R18, [R1+0x23b0] ;  /* 0x0023b00001127983 */ /* 0x000ea80000100a00 */
[----:B---3--:R3:W2:Y:S01]  /*21570*/  LDG.E.U16 R28, [R6.64] ;  /* 0x00000006061c7981 */ /* 0x0086a2000c1e1500 */
[----:B-1----:R-:W-:-:S03]  /*21580*/  IMAD.WIDE R8, R0, 0x2, R24 ;  /* 0x0000000200087825 */ /* 0x002fc600078e0218 */
[----:B0-----:R0:W2:Y:S04]  /*21590*/  LDG.E.U16 R26, [R4.64] ;  /* 0x00000006041a7981 */ /* 0x0010a8000c1e1500 */
[----:B------:R1:W-:Y:S04]  /*215a0*/  STL [R1+0x380], R27 ;  /* 0x0003801b01007387 */ /* 0x0003e80000100800 */
[----:B----4-:R4:W-:Y:S01]  /*215b0*/  STL [R1+0x37c], R21 ;  /* 0x00037c1501007387 */ /* 0x0109e20000100800 */
[----:B0-----:R-:W-:-:S03]  /*215c0*/  IMAD.WIDE R4, R0, 0x2, R22 ;  /* 0x0000000200047825 */ /* 0x001fc600078e0216 */
[----:B------:R-:W2:Y:S04]  /*215d0*/  LDL.64 R24, [R1+0x2398] ;  /* 0x0023980001187983 */ /* 0x000ea80000100a00 */
[----:B-1----:R0:W2:Y:S04]  /*215e0*/  LDG.E.U16 R27, [R2.64] ;  /* 0x00000006021b7981 */ /* 0x0020a8000c1e1500 */
[----:B----4-:R-:W4:Y:S04]  /*215f0*/  LDL.64 R20, [R1+0x23a8] ;  /* 0x0023a80001147983 */ /* 0x010f280000100a00 */
[----:B------:R1:W4:Y:S01]  /*21600*/  LDG.E.U16 R23, [R10.64] ;  /* 0x000000060a177981 */ /* 0x000322000c1e1500 */
[----:B---3--:R-:W-:-:S03]  /*21610*/  IMAD.WIDE R6, R0, 0x2, R14 ;  /* 0x0000000200067825 */ /* 0x008fc600078e020e */
[----:B------:R-:W3:Y:S04]  /*21620*/  LDL.64 R16, [R1+0x23a0] ;  /* 0x0023a00001107983 */ /* 0x000ee80000100a00 */
[----:B------:R-:W3:Y:S04]  /*21630*/  LDL.64 R14, [R1+0x2390] ;  /* 0x00239000010e7983 */ /* 0x000ee80000100a00 */
[----:B--2---:R2:W-:Y:S04]  /*21640*/  STL [R1+0x378], R29 ;  /* 0x0003781d01007387 */ /* 0x0045e80000100800 */
[----:B--2---:R4:W2:Y:S01]  /*21650*/  LDG.E.U16 R29, [R8.64] ;  /* 0x00000006081d7981 */ /* 0x0048a2000c1e1500 */
[----:B0-----:R-:W-:-:S04]  /*21660*/  IMAD.WIDE R2, R0, 0x2, R12 ;  /* 0x0000000200027825 */ /* 0x001fc800078e020c */
[C---:B-1----:R-:W-:Y:S01]  /*21670*/  IMAD.WIDE R10, R0.reuse, 0x2, R18 ;  /* 0x00000002000a7825 */ /* 0x042fe200078e0212 */
[----:B------:R0:W-:Y:S04]  /*21680*/  STL [R1+0x374], R28 ;  /* 0x0003741c01007387 */ /* 0x0001e80000100800 */
[----:B------:R1:W-:Y:S04]  /*21690*/  STL [R1+0x370], R26 ;  /* 0x0003701a01007387 */ /* 0x0003e80000100800 */
[----:B------:R-:W2:Y:S04]  /*216a0*/  LDL.64 R12, [R1+0x2388] ;  /* 0x00238800010c7983 */ /* 0x000ea80000100a00 */
[----:B0-----:R3:W2:Y:S04]  /*216b0*/  LDG.E.U16 R28, [R6.64] ;  /* 0x00000006061c7981 */ /* 0x0016a8000c1e1500 */
[----:B-1----:R0:W2:Y:S04]  /*216c0*/  LDG.E.U16 R26, [R4.64] ;  /* 0x00000006041a7981 */ /* 0x0020a8000c1e1500 */
[----:B------:R1:W-:Y:S01]  /*216d0*/  STL [R1+0x36c], R27 ;  /* 0x00036c1b01007387 */ /* 0x0003e20000100800 */
[----:B----4-:R-:W-:-:S03]  /*216e0*/  IMAD.WIDE R8, R0, 0x2, R20 ;  /* 0x0000000200087825 */ /* 0x010fc600078e0214 */
[----:B------:R4:W-:Y:S01]  /*216f0*/  STL [R1+0x368], R23 ;  /* 0x0003681701007387 */ /* 0x0009e20000100800 */
[----:B0-----:R-:W-:-:S03]  /*21700*/  IMAD.WIDE R4, R0, 0x2, R24 ;  /* 0x0000000200047825 */ /* 0x001fc600078e0218 */
[----:B-1----:R0:W2:Y:S04]  /*21710*/  LDG.E.U16 R27, [R2.64] ;  /* 0x00000006021b7981 */ /* 0x0020a8000c1e1500 */
[----:B------:R-:W2:Y:S04]  /*21720*/  LDL.64 R20, [R1+0x2370] ;  /* 0x0023700001147983 */ /* 0x000ea80000100a00 */
        /* <DEDUP_REMOVED lines=15> */
[----:B0-----:R-:W-:-:S03]  /*21820*/  IMAD.WIDE R4, R0, 0x2, R20 ;  /* 0x0000000200047825 */ /* 0x001fc600078e0214 */
[----:B------:R0:W2:Y:S01]  /*21830*/  LDG.E.U16 R21, [R10.64] ;  /* 0x000000060a157981 */ /* 0x0000a2000c1e1500 */
[----:B----4-:R-:W-:-:S03]  /*21840*/  IMAD.WIDE R8, R0, 0x2, R22 ;  /* 0x0000000200087825 */ /* 0x010fc600078e0216 */
[----:B-1----:R1:W4:Y:S04]  /*21850*/  LDG.E.U16 R27, [R2.64] ;  /* 0x00000006021b7981 */ /* 0x002328000c1e1500 */
[----:B------:R0:W-:Y:S04]  /*21860*/  STL [R1+0x354], R25 ;  /* 0x0003541901007387 */ /* 0x0001e80000100800 */
[----:B------:R-:W4:Y:S01]  /*21870*/  LDL.64 R22, [R1+0x2348] ;  /* 0x0023480001167983 */ /* 0x000f220000100a00 */
[----:B---3--:R-:W-:-:S03]  /*21880*/  IMAD.WIDE R6, R0, 0x2, R18 ;  /* 0x0000000200067825 */ /* 0x008fc600078e0212 */
[----:B------:R-:W3:Y:S04]  /*21890*/  LDL.64 R12, [R1+0x2350] ;  /* 0x00235000010c7983 */ /* 0x000ee80000100a00 */
[----:B0-----:R-:W3:Y:S04]  /*218a0*/  LDL.64 R24, [R1+0x2358] ;  /* 0x0023580001187983 */ /* 0x001ee80000100a00 */
[----:B------:R-:W3:Y:S04]  /*218b0*/  LDL.64 R18, [R1+0x2340] ;  /* 0x0023400001127983 */ /* 0x000ee80000100a00 */
[----:B--2---:R0:W-:Y:S04]  /*218c0*/  STL [R1+0x350], R29 ;  /* 0x0003501d01007387 */ /* 0x0041e80000100800 */
[----:B0-----:R3:W2:Y:S01]  /*218d0*/  LDG.E.U16 R29, [R8.64] ;  /* 0x00000006081d7981 */ /* 0x0016a2000c1e1500 */
[----:B-1----:R-:W-:-:S04]  /*218e0*/  IMAD.WIDE R2, R0, 0x2, R16 ;  /* 0x0000000200027825 */ /* 0x002fc800078e0210 */
[C---:B------:R-:W-:Y:S01]  /*218f0*/  IMAD.WIDE R10, R0.reuse, 0x2, R14 ;  /* 0x00000002000a7825 */ /* 0x040fe200078e020e */
[----:B------:R0:W-:Y:S04]  /*21900*/  STL [R1+0x34c], R28 ;  /* 0x00034c1c01007387 */ /* 0x0001e80000100800 */
[----:B------:R1:W-:Y:S04]  /*21910*/  STL [R1+0x348], R26 ;  /* 0x0003481a01007387 */ /* 0x0003e80000100800 */
[----:B------:R-:W2:Y:S04]  /*21920*/  LDL.64 R16, [R1+0x2338] ;  /* 0x0023380001107983 */ /* 0x000ea80000100a00 */
[----:B0-----:R0:W2:Y:S04]  /*21930*/  LDG.E.U16 R28, [R6.64] ;  /* 0x00000006061c7981 */ /* 0x0010a8000c1e1500 */
[----:B-1----:R1:W2:Y:S04]  /*21940*/  LDG.E.U16 R26, [R4.64] ;  /* 0x00000006041a7981 */ /* 0x0022a8000c1e1500 */
[----:B----4-:R4:W-:Y:S04]  /*21950*/  STL [R1+0x344], R27 ;  /* 0x0003441b01007387 */ /* 0x0109e80000100800 */
[----:B------:R0:W-:Y:S01]  /*21960*/  STL [R1+0x340], R21 ;  /* 0x0003401501007387 */ /* 0x0001e20000100800 */
[----:B-1----:R-:W-:-:S03]  /*21970*/  IMAD.WIDE R4, R0, 0x2, R22 ;  /* 0x0000000200047825 */ /* 0x002fc600078e0216 */
[----:B------:R-:W2:Y:S04]  /*21980*/  LDL.64 R14, [R1+0x2328] ;  /* 0x00232800010e7983 */ /* 0x000ea80000100a00 */
[----:B----4-:R1:W4:Y:S01]  /*21990*/  LDG.E.U16 R27, [R2.64] ;  /* 0x00000006021b7981 */ /* 0x010322000c1e1500 */
[----:B---3--:R-:W-:-:S03]  /*219a0*/  IMAD.WIDE R8, R0, 0x2, R24 ;  /* 0x0000000200087825 */ /* 0x008fc600078e0218 */
[----:B0-----:R-:W3:Y:S04]  /*219b0*/  LDL.64 R20, [R1+0x2330] ;  /* 0x0023300001147983 */ /* 0x001ee80000100a00 */
[----:B------:R-:W3:Y:S04]  /*219c0*/  LDL.64 R24, [R1+0x2320] ;  /* 0x0023200001187983 */ /* 0x000ee80000100a00 */
[----:B------:R0:W3:Y:S01]  /*219d0*/  LDG.E.U16 R23, [R10.64] ;  /* 0x000000060a177981 */ /* 0x0000e2000c1e1500 */
[----:B------:R-:W-:-:S03]  /*219e0*/  IMAD.WIDE R6, R0, 0x2, R12 ;  /* 0x0000000200067825 */ /* 0x000fc600078e020c */
[----:B------:R-:W3:Y:S04]  /*219f0*/  LDL.64 R12, [R1+0x2318] ;  /* 0x00231800010c7983 */ /* 0x000ee80000100a00 */
[----:B--2---:R2:W-:Y:S04]  /*21a00*/  STL [R1+0x33c], R29 ;  /* 0x00033c1d01007387 */ /* 0x0045e80000100800 */
[----:B--2---:R3:W2:Y:S01]  /*21a10*/  LDG.E.U16 R29, [R8.64] ;  /* 0x00000006081d7981 */ /* 0x0046a2000c1e1500 */
[----:B-1----:R-:W-:-:S04]  /*21a20*/  IMAD.WIDE R2, R0, 0x2, R18 ;  /* 0x0000000200027825 */ /* 0x002fc800078e0212 */
[C---:B0-----:R-:W-:Y:S01]  /*21a30*/  IMAD.WIDE R10, R0.reuse, 0x2, R16 ;  /* 0x00000002000a7825 */ /* 0x041fe200078e0210 */
[----:B------:R0:W-:Y:S04]  /*21a40*/  STL [R1+0x338], R28 ;  /* 0x0003381c01007387 */ /* 0x0001e80000100800 */
[----:B------:R1:W-:Y:S04]  /*21a50*/  STL [R1+0x334], R26 ;  /* 0x0003341a01007387 */ /* 0x0003e80000100800 */
[----:B------:R-:W2:Y:S04]  /*21a60*/  LDL.64 R18, [R1+0x2310] ;  /* 0x0023100001127983 */ /* 0x000ea80000100a00 */
[----:B0-----:R0:W2:Y:S04]  /*21a70*/  LDG.E.U16 R28, [R6.64] ;  /* 0x00000006061c7981 */ /* 0x0010a8000c1e1500 */
[----:B-1----:R1:W2:Y:S04]  /*21a80*/  LDG.E.U16 R26, [R4.64] ;  /* 0x00000006041a7981 */ /* 0x0022a8000c1e1500 */
[----:B----4-:R4:W-:Y:S01]  /*21a90*/  STL [R1+0x330], R27 ;  /* 0x0003301b01007387 */ /* 0x0109e20000100800 */
[----:B---3--:R-:W-:-:S04]  /*21aa0*/  IMAD.WIDE R8, R0, 0x2, R20 ;  /* 0x0000000200087825 */ /* 0x008fc800078e0214 */
[C---:B-1----:R-:W-:Y:S01]  /*21ab0*/  IMAD.WIDE R4, R0.reuse, 0x2, R24 ;  /* 0x0000000200047825 */ /* 0x042fe200078e0218 */
[----:B----4-:R1:W3:Y:S04]  /*21ac0*/  LDG.E.U16 R27, [R2.64] ;  /* 0x00000006021b7981 */ /* 0x0102e8000c1e1500 */
[----:B------:R4:W-:Y:S04]  /*21ad0*/  STL [R1+0x32c], R23 ;  /* 0x00032c1701007387 */ /* 0x0009e80000100800 */
[----:B------:R-:W3:Y:S04]  /*21ae0*/  LDL.64 R20, [R1+0x22f8] ;  /* 0x0022f80001147983 */ /* 0x000ee80000100a00 */
[----:B------:R1:W3:Y:S04]  /*21af0*/  LDG.E.U16 R25, [R10.64] ;  /* 0x000000060a197981 */ /* 0x0002e8000c1e1500 */
[----:B----4-:R-:W4:Y:S01]  /*21b00*/  LDL.64 R22, [R1+0x2308] ;  /* 0x0023080001167983 */ /* 0x010f220000100a00 */
[----:B0-----:R-:W-:-:S03]  /*21b10*/  IMAD.WIDE R6, R0, 0x2, R14 ;  /* 0x0000000200067825 */ /* 0x001fc600078e020e */
[----:B------:R-:W4:Y:S04]  /*21b20*/  LDL.64 R16, [R1+0x2300] ;  /* 0x0023000001107983 */ /* 0x000f280000100a00 */
[----:B------:R-:W4:Y:S04]  /*21b30*/  LDL.64 R14, [R1+0x22f0] ;  /* 0x0022f000010e7983 */ /* 0x000f280000100a00 */
        /* <DEDUP_REMOVED lines=9> */
[----:B---3--:R3:W-:Y:S01]  /*21bd0*/  STL [R1+0x31c], R27 ;  /* 0x00031c1b01007387 */ /* 0x0087e20000100800 */
[----:B-1----:R-:W-:-:S03]  /*21be0*/  IMAD.WIDE R4, R0, 0x2, R20 ;  /* 0x0000000200047825 */ /* 0x002fc600078e0214 */
[----:B------:R1:W2:Y:S04]  /*21bf0*/  LDG.E.U16 R21, [R10.64] ;  /* 0x000000060a157981 */ /* 0x0002a8000c1e1500 */
[----:B---3--:R3:W2:Y:S01]  /*21c00*/  LDG.E.U16 R27, [R2.64] ;  /* 0x00000006021b7981 */ /* 0x0086a2000c1e1500 */
[----:B----4-:R-:W-:-:S03]  /*21c10*/  IMAD.WIDE R8, R0, 0x2, R22 ;  /* 0x0000000200087825 */ /* 0x010fc600078e0216 */
[----:B------:R4:W-:Y:S04]  /*21c20*/  STL [R1+0x318], R25 ;  /* 0x0003181901007387 */ /* 0x0009e80000100800 */
[----:B------:R-:W2:Y:S01]  /*21c30*/  LDL.64 R22, [R1+0x22d0] ;  /* 0x0022d00001167983 */ /* 0x000ea20000100a00 */
[----:B0-----:R-:W-:-:S03]  /*21c40*/  IMAD.WIDE R6, R0, 0x2, R16 ;  /* 0x0000000200067825 */ /* 0x001fc600078e0210 */
[----:B------:R-:W2:Y:S04]  /*21c50*/  LDL.64 R18, [R1+0x22d8] ;  /* 0x0022d80001127983 */ /* 0x000ea80000100a00 */
[----:B----4-:R-:W4:Y:S04]  /*21c60*/  LDL.64 R24, [R1+0x22e0] ;  /* 0x0022e00001187983 */ /* 0x010f280000100a00 */
[----:B------:R-:W4:Y:S04]  /*21c70*/  LDL.64 R16, [R1+0x22c8] ;  /* 0x0022c80001107983 */ /* 0x000f280000100a00 */
[----:B--2---:R0:W-:Y:S04]  /*21c80*/  STL [R1+0x314], R29 ;  /* 0x0003141d01007387 */ /* 0x0041e80000100800 */
[----:B0-----:R4:W2:Y:S01]  /*21c90*/  LDG.E.U16 R29, [R8.64] ;  /* 0x00000006081d7981 */ /* 0x0018a2000c1e1500 */
[----:B---3--:R-:W-:-:S04]  /*21ca0*/  IMAD.WIDE R2, R0, 0x2, R14 ;  /* 0x0000000200027825 */ /* 0x008fc800078e020e */
[C---:B-1----:R-:W-:Y:S01]  /*21cb0*/  IMAD.WIDE R10, R0.reuse, 0x2, R12 ;  /* 0x00000002000a7825 */ /* 0x042fe200078e020c */
[----:B------:R0:W-:Y:S04]  /*21cc0*/  STL [R1+0x310], R28 ;  /* 0x0003101c01007387 */ /* 0x0001e80000100800 */
[----:B------:R1:W-:Y:S04]  /*21cd0*/  STL [R1+0x30c], R26 ;  /* 0x00030c1a01007387 */ /* 0x0003e80000100800 */
[----:B------:R-:W3:Y:S04]  /*21ce0*/  LDL.64 R14, [R1+0x22c0] ;  /* 0x0022c000010e7983 */ /* 0x000ee80000100a00 */
[----:B0-----:R0:W3:Y:S04]  /*21cf0*/  LDG.E.U16 R28, [R6.64] ;  /* 0x00000006061c7981 */ /* 0x0010e8000c1e1500 */
[----:B-1----:R1:W3:Y:S04]  /*21d00*/  LDG.E.U16 R26, [R4.64] ;  /* 0x00000006041a7981 */ /* 0x0022e8000c1e1500 */
[----:B------:R0:W-:Y:S04]  /*21d10*/  STL [R1+0x308], R27 ;  /* 0x0003081b01007387 */ /* 0x0001e80000100800 */
[----:B------:R4:W-:Y:S01]  /*21d20*/  STL [R1+0x304], R21 ;  /* 0x0003041501007387 */ /* 0x0009e20000100800 */
[----:B-1----:R-:W-:-:S03]  /*21d30*/  IMAD.WIDE R4, R0, 0x2, R22 ;  /* 0x0000000200047825 */ /* 0x002fc600078e0216 */
[----:B------:R-:W3:Y:S04]  /*21d40*/  LDL.64 R12, [R1+0x22b0] ;  /* 0x0022b000010c7983 */ /* 0x000ee80000100a00 */
[----:B0-----:R0:W3:Y:S01]  /*21d50*/  LDG.E.U16 R27, [R2.64] ;  /* 0x00000006021b7981 */ /* 0x0010e2000c1e1500 */
[----:B----4-:R-:W-:-:S03]  /*21d60*/  IMAD.WIDE R8, R0, 0x2, R24 ;  /* 0x0000000200087825 */ /* 0x010fc600078e0218 */
[----:B------:R-:W4:Y:S04]  /*21d70*/  LDL.64 R20, [R1+0x22b8] ;  /* 0x0022b80001147983 */ /* 0x000f280000100a00 */
[----:B------:R-:W4:Y:S04]  /*21d80*/  LDL.64 R24, [R1+0x22a8] ;  /* 0x0022a80001187983 */ /* 0x000f280000100a00 */
[----:B------:R3:W4:Y:S01]  /*21d90*/  LDG.E.U16 R23, [R10.64] ;  /* 0x000000060a177981 */ /* 0x000722000c1e1500 */
[----:B------:R-:W-:-:S03]  /*21da0*/  IMAD.WIDE R6, R0, 0x2, R18 ;  /* 0x0000000200067825 */ /* 0x000fc600078e0212 */
[----:B------:R-:W4:Y:S04]  /*21db0*/  LDL.64 R18, [R1+0x22a0] ;  /* 0x0022a00001127983 */ /* 0x000f280000100a00 */
[----:B--2---:R1:W-:Y:S04]  /*21dc0*/  STL [R1+0x300], R29 ;  /* 0x0003001d01007387 */ /* 0x0043e80000100800 */
[----:B-1----:R4:W2:Y:S01]  /*21dd0*/  LDG.E.U16 R29, [R8.64] ;  /* 0x00000006081d7981 */ /* 0x0028a2000c1e1500 */
[----:B0-----:R-:W-:-:S04]  /*21de0*/  IMAD.WIDE R2, R0, 0x2, R16 ;  /* 0x0000000200027825 */ /* 0x001fc800078e0210 */
[C---:B---3--:R-:W-:Y:S01]  /*21df0*/  IMAD.WIDE R10, R0.reuse, 0x2, R14 ;  /* 0x00000002000a7825 */ /* 0x048fe200078e020e */
[----:B------:R0:W-:Y:S04]  /*21e00*/  STL [R1+0x2fc], R28 ;  /* 0x0002fc1c01007387 */ /* 0x0001e80000100800 */
[----:B------:R1:W-:Y:S04]  /*21e10*/  STL [R1+0x2f8], R26 ;  /* 0x0002f81a01007387 */ /* 0x0003e80000100800 */
[----:B------:R-:W3:Y:S04]  /*21e20*/  LDL.64 R16, [R1+0x2298] ;  /* 0x0022980001107983 */ /* 0x000ee80000100a00 */
[----:B0-----:R0:W3:Y:S04]  /*21e30*/  LDG.E.U16 R28, [R6.64] ;  /* 0x00000006061c7981 */ /* 0x0010e8000c1e1500 */
[----:B-1----:R1:W3:Y:S04]  /*21e40*/  LDG.E.U16 R26, [R4.64] ;  /* 0x00000006041a7981 */ /* 0x0022e8000c1e1500 */
[----:B------:R0:W-:Y:S01]  /*21e50*/  STL [R1+0x2f4], R27 ;  /* 0x0002f41b01007387 */ /* 0x0001e20000100800 */
[----:B----4-:R-:W-:-:S04]  /*21e60*/  IMAD.WIDE R8, R0, 0x2, R20 ;  /* 0x0000000200087825 */ /* 0x010fc800078e0214 */
[C---:B-1----:R-:W-:Y:S01]  /*21e70*/  IMAD.WIDE R4, R0.reuse, 0x2, R24 ;  /* 0x0000000200047825 */ /* 0x042fe200078e0218 */
[----:B0-----:R0:W4:Y:S04]  /*21e80*/  LDG.E.U16 R27, [R2.64] ;  /* 0x00000006021b7981 */ /* 0x001128000c1e1500 */
[----:B------:R1:W-:Y:S04]  /*21e90*/  STL [R1+0x2f0], R23 ;  /* 0x0002f01701007387 */ /* 0x0003e80000100800 */
[----:B------:R-:W4:Y:S04]  /*21ea0*/  LDL.64 R20, [R1+0x2280] ;  /* 0x0022800001147983 */ /* 0x000f280000100a00 */
[----:B------:R3:W4:Y:S04]  /*21eb0*/  LDG.E.U16 R25, [R10.64] ;  /* 0x000000060a197981 */ /* 0x000728000c1e1500 */
[----:B-1----:R-:W4:Y:S01]  /*21ec0*/  LDL.64 R22, [R1+0x2290] ;  /* 0x0022900001167983 */ /* 0x002f220000100a00 */
[----:B------:R-:W-:-:S03]  /*21ed0*/  IMAD.WIDE R6, R0, 0x2, R12 ;  /* 0x0000000200067825 */ /* 0x000fc600078e020c */
[----:B------:R-:W4:Y:S04]  /*21ee0*/  LDL.64 R14, [R1+0x2288] ;  /* 0x00228800010e7983 */ /* 0x000f280000100a00 */
[----:B------:R-:W4:Y:S04]  /*21ef0*/  LDL.64 R12, [R1+0x2278] ;  /* 0x00227800010c7983 */ /* 0x000f280000100a00 */
[----:B--2---:R1:W-:Y:S04]  /*21f00*/  STL [R1+0x2ec], R29 ;  /* 0x0002ec1d01007387 */ /* 0x0043e80000100800 */
[----:B-1----:R1:W2:Y:S01]  /*21f10*/  LDG.E.U16 R29, [R8.64] ;  /* 0x00000006081d7981 */ /* 0x0022a2000c1e1500 */
[----:B0-----:R-:W-:-:S04]  /*21f20*/  IMAD.WIDE R2, R0, 0x2, R18 ;  /* 0x0000000200027825 */ /* 0x001fc800078e0212 */
[C---:B---3--:R-:W-:Y:S01]  /*21f30*/  IMAD.WIDE R10, R0.reuse, 0x2, R16 ;  /* 0x00000002000a7825 */ /* 0x048fe200078e0210 */
[----:B------:R0:W-:Y:S04]  /*21f40*/  STL [R1+0x2e8], R28 ;  /* 0x0002e81c01007387 */ /* 0x0001e80000100800 */
[----:B------:R3:W-:Y:S04]  /*21f50*/  STL [R1+0x2e4], R26 ;  /* 0x0002e41a01007387 */ /* 0x0007e80000100800 */
[----:B------:R-:W2:Y:S04]  /*21f60*/  LDL.64 R18, [R1+0x2270] ;  /* 0x0022700001127983 */ /* 0x000ea80000100a00 */
[----:B0-----:R0:W2:Y:S04]  /*21f70*/  LDG.E.U16 R28, [R6.64] ;  /* 0x00000006061c7981 */ /* 0x0010a8000c1e1500 */
[----:B---3--:R3:W2:Y:S04]  /*21f80*/  LDG.E.U16 R26, [R4.64] ;  /* 0x00000006041a7981 */ /* 0x0086a8000c1e1500 */
[----:B----4-:R4:W-:Y:S01]  /*21f90*/  STL [R1+0x2e0], R27 ;  /* 0x0002e01b01007387 */ /* 0x0109e20000100800 */
[----:B---3--:R-:W-:-:S03]  /*21fa0*/  IMAD.WIDE R4, R0, 0x2, R20 ;  /* 0x0000000200047825 */ /* 0x008fc600078e0214 */
[----:B----4-:R3:W4:Y:S04]  /*21fb0*/  LDG.E.U16 R27, [R2.64] ;  /* 0x00000006021b7981 */ /* 0x010728000c1e1500 */
[----:B------:R0:W-:Y:S01]  /*21fc0*/  STL [R1+0x2dc], R25 ;  /* 0x0002dc1901007387 */ /* 0x0001e20000100800 */
[----:B-1----:R-:W-:-:S03]  /*21fd0*/  IMAD.WIDE R8, R0, 0x2, R22 ;  /* 0x0000000200087825 */ /* 0x002fc600078e0216 */
[----:B------:R-:W4:Y:S04]  /*21fe0*/  LDL.64 R22, [R1+0x2258] ;  /* 0x0022580001167983 */ /* 0x000f280000100a00 */
[----:B------:R1:W4:Y:S04]  /*21ff0*/  LDG.E.U16 R21, [R10.64] ;  /* 0x000000060a157981 */ /* 0x000328000c1e1500 */
[----:B0-----:R-:W4:Y:S01]  /*22000*/  LDL.64 R24, [R1+0x2268] ;  /* 0x0022680001187983 */ /* 0x001f220000100a00 */
[----:B------:R-:W-:-:S03]  /*22010*/  IMAD.WIDE R6, R0, 0x2, R14 ;  /* 0x0000000200067825 */ /* 0x000fc600078e020e */
[----:B------:R-:W4:Y:S04]  /*22020*/  LDL.64 R16, [R1+0x2260] ;  /* 0x0022600001107983 */ /* 0x000f280000100a00 */
[----:B------:R-:W4:Y:S04]  /*22030*/  LDL.64 R14, [R1+0x2250] ;  /* 0x00225000010e7983 */ /* 0x000f280000100a00 */
[----:B--2---:R0:W-:Y:S04]  /*22040*/  STL [R1+0x2d8], R29 ;  /* 0x0002d81d01007387 */ /* 0x0041e80000100800 */
[----:B0-----:R0:W2:Y:S01]  /*22050*/  LDG.E.U16 R29, [R8.64] ;  /* 0x00000006081d7981 */ /* 0x0010a2000c1e1500 */
[----:B---3--:R-:W-:-:S04]  /*22060*/  IMAD.WIDE R2, R0, 0x2, R12 ;  /* 0x0000000200027825 */ /* 0x008fc800078e020c */
[C---:B-1----:R-:W-:Y:S01]  /*22070*/  IMAD.WIDE R10, R0.reuse, 0x2, R18 ;  /* 0x00000002000a7825 */ /* 0x042fe200078e0212 */
[----:B------:R1:W-:Y:S04]  /*22080*/  STL [R1+0x2d4], R28 ;  /* 0x0002d41c01007387 */ /* 0x0003e80000100800 */
[----:B------:R3:W-:Y:S04]  /*22090*/  STL [R1+0x2d0], R26 ;  /* 0x0002d01a01007387 */ /* 0x0007e80000100800 */
[----:B------:R-:W2:Y:S04]  /*220a0*/  LDL.64 R12, [R1+0x2248] ;  /* 0x00224800010c7983 */ /* 0x000ea80000100a00 */
[----:B-1----:R1:W2:Y:S04]  /*220b0*/  LDG.E.U16 R28, [R6.64] ;  /* 0x00000006061c7981 */ /* 0x0022a8000c1e1500 */
[----:B---3--:R3:W2:Y:S04]  /*220c0*/  LDG.E.U16 R26, [R4.64] ;  /* 0x00000006041a7981 */ /* 0x0086a8000c1e1500 */
[----:B----4-:R4:W-:Y:S01]  /*220d0*/  STL [R1+0x2cc], R27 ;  /* 0x0002cc1b01007387 */ /* 0x0109e20000100800 */
[----:B---3--:R-:W-:-:S03]  /*220e0*/  IMAD.WIDE R4, R0, 0x2, R22 ;  /* 0x0000000200047825 */ /* 0x008fc600078e0216 */
[----:B------:R3:W2:Y:S04]  /*220f0*/  LDG.E.U16 R23, [R10.64] ;  /* 0x000000060a177981 */ /* 0x0006a8000c1e1500 */
[----:B----4-:R4:W2:Y:S01]  /*22100*/  LDG.E.U16 R27, [R2.64] ;  /* 0x00000006021b7981 */ /* 0x0108a2000c1e1500 */
[----:B0-----:R-:W-:-:S03]  /*22110*/  IMAD.WIDE R8, R0, 0x2, R24 ;  /* 0x0000000200087825 */ /* 0x001fc600078e0218 */
[----:B------:R0:W-:Y:S04]  /*22120*/  STL [R1+0x2c8], R21 ;  /* 0x0002c81501007387 */ /* 0x0001e80000100800 */
[----:B------:R-:W2:Y:S04]  /*22130*/  LDL.64 R18, [R1+0x2238] ;  /* 0x0022380001127983 */ /* 0x000ea80000100a00 */
[----:B------:R-:W2:Y:S01]  /*22140*/  LDL.64 R24, [R1+0x2230] ;  /* 0x0022300001187983 */ /* 0x000ea20000100a00 */
[----:B-1----:R-:W-:-:S03]  /*22150*/  IMAD.WIDE R6, R0, 0x2, R16 ;  /* 0x0000000200067825 */ /* 0x002fc600078e0210 */
[----:B0-----:R-:W2:Y:S04]  /*22160*/  LDL.64 R20, [R1+0x2240] ;  /* 0x0022400001147983 */ /* 0x001ea80000100a00 */
[----:B------:R-:W2:Y:S04]  /*22170*/  LDL.64 R16, [R1+0x2228] ;  /* 0x0022280001107983 */ /* 0x000ea80000100a00 */
[----:B--2---:R0:W-:Y:S04]  /*22180*/  STL [R1+0x2c4], R29 ;  /* 0x0002c41d01007387 */ /* 0x0041e80000100800 */
[----:B0-----:R0:W2:Y:S01]  /*22190*/  LDG.E.U16 R29, [R8.64] ;  /* 0x00000006081d7981 */ /* 0x0010a2000c1e1500 */
[----:B----4-:R-:W-:-:S04]  /*221a0*/  IMAD.WIDE R2, R0, 0x2, R14 ;  /* 0x0000000200027825 */ /* 0x010fc800078e020e */
[C---:B---3--:R-:W-:Y:S01]  /*221b0*/  IMAD.WIDE R10, R0.reuse, 0x2, R12 ;  /* 0x00000002000a7825 */ /* 0x048fe200078e020c */
[----:B------:R1:W-:Y:S04]  /*221c0*/  STL [R1+0x2c0], R28 ;  /* 0x0002c01c01007387 */ /* 0x0003e80000100800 */
[----:B------:R3:W-:Y:S04]  /*221d0*/  STL [R1+0x2bc], R26 ;  /* 0x0002bc1a01007387 */ /* 0x0007e80000100800 */
[----:B------:R-:W4:Y:S04]  /*221e0*/  LDL.64 R14, [R1+0x2220] ;  /* 0x00222000010e7983 */ /* 0x000f280000100a00 */
[----:B-1----:R1:W4:Y:S04]  /*221f0*/  LDG.E.U16 R28, [R6.64] ;  /* 0x00000006061c7981 */ /* 0x002328000c1e1500 */
[----:B---3--:R3:W4:Y:S04]  /*22200*/  LDG.E.U16 R26, [R4.64] ;  /* 0x00000006041a7981 */ /* 0x008728000c1e1500 */
[----:B------:R0:W-:Y:S04]  /*22210*/  STL [R1+0x2b8], R27 ;  /* 0x0002b81b01007387 */ /* 0x0001e80000100800 */
[----:B------:R0:W-:Y:S01]  /*22220*/  STL [R1+0x2b4], R23 ;  /* 0x0002b41701007387 */ /* 0x0001e20000100800 */
[----:B-1----:R-:W-:-:S03]  /*22230*/  IMAD.WIDE R6, R0, 0x2, R18 ;  /* 0x0000000200067825 */ /* 0x002fc600078e0212 */
[----:B------:R-:W4:Y:S01]  /*22240*/  LDL.64 R12, [R1+0x2210] ;  /* 0x00221000010c7983 */ /* 0x000f220000100a00 */
[----:B---3--:R-:W-:-:S03]  /*22250*/  IMAD.WIDE R4, R0, 0x2, R24 ;  /* 0x0000000200047825 */ /* 0x008fc600078e0218 */
[----:B0-----:R0:W3:Y:S04]  /*22260*/  LDG.E.U16 R27, [R2.64] ;  /* 0x00000006021b7981 */ /* 0x0010e8000c1e1500 */
[----:B------:R-:W3:Y:S04]  /*22270*/  LDL.64 R22, [R1+0x2218] ;  /* 0x0022180001167983 */ /* 0x000ee80000100a00 */
[----:B------:R-:W3:Y:S04]  /*22280*/  LDL.64 R18, [R1+0x2200] ;  /* 0x0022000001127983 */ /* 0x000ee80000100a00 */
[----:B------:R4:W3:Y:S01]  /*22290*/  LDG.E.U16 R25, [R10.64] ;  /* 0x000000060a197981 */ /* 0x0008e2000c1e1500 */
[----:B------:R-:W-:-:S03]  /*222a0*/  IMAD.WIDE R8, R0, 0x2, R20 ;  /* 0x0000000200087825 */ /* 0x000fc600078e0214 */
[----:B------:R-:W3:Y:S04]  /*222b0*/  LDL.64 R20, [R1+0x2208] ;  /* 0x0022080001147983 */ /* 0x000ee80000100a00 */
[----:B--2---:R1:W-:Y:S04]  /*222c0*/  STL [R1+0x2b0], R29 ;  /* 0x0002b01d01007387 */ /* 0x0043e80000100800 */
[----:B-1----:R1:W2:Y:S01]  /*222d0*/  LDG.E.U16 R29, [R8.64] ;  /* 0x00000006081d7981 */ /* 0x0022a2000c1e1500 */
[----:B0-----:R-:W-:-:S04]  /*222e0*/  IMAD.WIDE R2, R0, 0x2, R16 ;  /* 0x0000000200027825 */ /* 0x001fc800078e0210 */
[C---:B----4-:R-:W-:Y:S01]  /*222f0*/  IMAD.WIDE R10, R0.reuse, 0x2, R14 ;  /* 0x00000002000a7825 */ /* 0x050fe200078e020e */
[----:B------:R0:W-:Y:S04]  /*22300*/  STL [R1+0x2ac], R28 ;  /* 0x0002ac1c01007387 */ /* 0x0001e80000100800 */
[----:B------:R4:W-:Y:S04]  /*22310*/  STL [R1+0x2a8], R26 ;  /* 0x0002a81a01007387 */ /* 0x0009e80000100800 */
[----:B------:R-:W2:Y:S04]  /*22320*/  LDL.64 R16, [R1+0x21f8] ;  /* 0x0021f80001107983 */ /* 0x000ea80000100a00 */
[----:B0-----:R0:W2:Y:S04]  /*22330*/  LDG.E.U16 R28, [R6.64] ;  /* 0x00000006061c7981 */ /* 0x0010a8000c1e1500 */
[----:B----4-:R4:W2:Y:S04]  /*22340*/  LDG.E.U16 R26, [R4.64] ;  /* 0x00000006041a7981 */ /* 0x0108a8000c1e1500 */
[----:B---3--:R3:W-:Y:S01]  /*22350*/  STL [R1+0x2a4], R27 ;  /* 0x0002a41b01007387 */ /* 0x0087e20000100800 */
[----:B-1----:R-:W-:-:S03]  /*22360*/  IMAD.WIDE R8, R0, 0x2, R22 ;  /* 0x0000000200087825 */ /* 0x002fc600078e0216 */
[----:B---3--:R1:W3:Y:S04]  /*22370*/  LDG.E.U16 R27, [R2.64] ;  /* 0x00000006021b7981 */ /* 0x0082e8000c1e1500 */
[----:B------:R0:W-:Y:S04]  /*22380*/  STL [R1+0x2a0], R25 ;  /* 0x0002a01901007387 */ /* 0x0001e80000100800 */
[----:B------:R-:W3:Y:S01]  /*22390*/  LDL.64 R22, [R1+0x21e0] ;  /* 0x0021e00001167983 */ /* 0x000ee20000100a00 */
[----:B-1----:R-:W-:-:S03]  /*223a0*/  IMAD.WIDE R2, R0, 0x2, R18 ;  /* 0x0000000200027825 */ /* 0x002fc600078e0212 */
[----:B------:R1:W3:Y:S04]  /*223b0*/  LDG.E.U16 R19, [R10.64] ;  /* 0x000000060a137981 */ /* 0x0002e8000c1e1500 */
[----:B0-----:R-:W3:Y:S01]  /*223c0*/  LDL.64 R24, [R1+0x21f0] ;  /* 0x0021f00001187983 */ /* 0x001ee20000100a00 */
[----:B------:R-:W-:-:S03]  /*223d0*/  IMAD.WIDE R6, R0, 0x2, R12 ;  /* 0x0000000200067825 */ /* 0x000fc600078e020c */
[----:B------:R-:W3:Y:S04]  /*223e0*/  LDL.64 R14, [R1+0x21e8] ;  /* 0x0021e800010e7983 */ /* 0x000ee80000100a00 */
[----:B------:R-:W3:Y:S04]  /*223f0*/  LDL.64 R12, [R1+0x21d8] ;  /* 0x0021d800010c7983 */ /* 0x000ee80000100a00 */
[----:B--2---:R0:W-:Y:S04]  /*22400*/  STL [R1+0x29c], R29 ;  /* 0x00029c1d01007387 */ /* 0x0041e80000100800 */
[----:B0-----:R0:W2:Y:S01]  /*22410*/  LDG.E.U16 R29, [R8.64] ;  /* 0x00000006081d7981 */ /* 0x0010a2000c1e1500 */
[----:B----4-:R-:W-:-:S04]  /*22420*/  IMAD.WIDE R4, R0, 0x2, R20 ;  /* 0x0000000200047825 */ /* 0x010fc800078e0214 */
[C---:B-1----:R-:W-:Y:S01]  /*22430*/  IMAD.WIDE R10, R0.reuse, 0x2, R16 ;  /* 0x00000002000a7825 */ /* 0x042fe200078e0210 */
[----:B------:R1:W-:Y:S04]  /*22440*/  STL [R1+0x298], R28 ;  /* 0x0002981c01007387 */ /* 0x0003e80000100800 */
[----:B------:R4:W-:Y:S04]  /*22450*/  STL [R1+0x294], R26 ;  /* 0x0002941a01007387 */ /* 0x0009e80000100800 */
[----:B------:R-:W2:Y:S04]  /*22460*/  LDL.64 R20, [R1+0x21d0] ;  /* 0x0021d00001147983 */ /* 0x000ea80000100a00 */
[----:B-1----:R1:W2:Y:S04]  /*22470*/  LDG.E.U16 R28, [R6.64] ;  /* 0x00000006061c7981 */ /* 0x0022a8000c1e1500 */
[----:B----4-:R4:W2:Y:S04]  /*22480*/  LDG.E.U16 R26, [R4.64] ;  /* 0x00000006041a7981 */ /* 0x0108a8000c1e1500 */
[----:B---3--:R3:W-:Y:S01]  /*22490*/  STL [R1+0x290], R27 ;  /* 0x0002901b01007387 */ /* 0x0087e20000100800 */
[----:B----4-:R-:W-:-:S03]  /*224a0*/  IMAD.WIDE R4, R0, 0x2, R22 ;  /* 0x0000000200047825 */ /* 0x010fc600078e0216 */
[----:B------:R4:W2:Y:S04]  /*224b0*/  LDG.E.U16 R23, [R10.64] ;  /* 0x000000060a177981 */ /* 0x0008a8000c1e1500 */
[----:B---3--:R3:W2:Y:S01]  /*224c0*/  LDG.E.U16 R27, [R2.64] ;  /* 0x00000006021b7981 */ /* 0x0086a2000c1e1500 */
[----:B0-----:R-:W-:-:S03]  /*224d0*/  IMAD.WIDE R8, R0, 0x2, R24 ;  /* 0x0000000200087825 */ /* 0x001fc600078e0218 */
[----:B------:R0:W-:Y:S04]  /*224e0*/  STL [R1+0x28c], R19 ;  /* 0x00028c1301007387 */ /* 0x0001e80000100800 */
[----:B------:R-:W2:Y:S01]  /*224f0*/  LDL.64 R24, [R1+0x21b8] ;  /* 0x0021b80001187983 */ /* 0x000ea20000100a00 */
[----:B-1----:R-:W-:-:S03]  /*22500*/  IMAD.WIDE R6, R0, 0x2, R14 ;  /* 0x0000000200067825 */ /* 0x002fc600078e020e */
[----:B------:R-:W2:Y:S04]  /*22510*/  LDL.64 R16, [R1+0x21c0] ;  /* 0x0021c00001107983 */ /* 0x000ea80000100a00 */
[----:B0-----:R-:W2:Y:S04]  /*22520*/  LDL.64 R18, [R1+0x21c8] ;  /* 0x0021c80001127983 */ /* 0x001ea80000100a00 */
[----:B------:R-:W2:Y:S04]  /*22530*/  LDL.64 R14, [R1+0x21b0] ;  /* 0x0021b000010e7983 */ /* 0x000ea80000100a00 */
[----:B--2---:R0:W-:Y:S04]  /*22540*/  STL [R1+0x288], R29 ;  /* 0x0002881d01007387 */ /* 0x0041e80000100800 */
[----:B0-----:R0:W2:Y:S01]  /*22550*/  LDG.E.U16 R29, [R8.64] ;  /* 0x00000006081d7981 */ /* 0x0010a2000c1e1500 */
[----:B---3--:R-:W-:-:S04]  /*22560*/  IMAD.WIDE R2, R0, 0x2, R12 ;  /* 0x0000000200027825 */ /* 0x008fc800078e020c */
[C---:B----4-:R-:W-:Y:S01]  /*22570*/  IMAD.WIDE R10, R0.reuse, 0x2, R20 ;  /* 0x00000002000a7825 */ /* 0x050fe200078e0214 */
[----:B------:R1:W-:Y:S04]  /*22580*/  STL [R1+0x284], R28 ;  /* 0x0002841c01007387 */ /* 0x0003e80000100800 */
[----:B------:R3:W-:Y:S04]  /*22590*/  STL [R1+0x280], R26 ;  /* 0x0002801a01007387 */ /* 0x0007e80000100800 */
[----:B------:R-:W4:Y:S04]  /*225a0*/  LDL.64 R12, [R1+0x21a8] ;  /* 0x0021a800010c7983 */ /* 0x000f280000100a00 */
[----:B-1----:R1:W4:Y:S04]  /*225b0*/  LDG.E.U16 R28, [R6.64] ;  /* 0x00000006061c7981 */ /* 0x002328000c1e1500 */
[----:B---3--:R3:W4:Y:S04]  /*225c0*/  LDG.E.U16 R26, [R4.64] ;  /* 0x00000006041a7981 */ /* 0x008728000c1e1500 */
[----:B------:R0:W-:Y:S04]  /*225d0*/  STL [R1+0x27c], R27 ;  /* 0x00027c1b01007387 */ /* 0x0001e80000100800 */
[----:B------:R1:W-:Y:S01]  /*225e0*/  STL [R1+0x278], R23 ;  /* 0x0002781701007387 */ /* 0x0003e20000100800 */
[----:B---3--:R-:W-:-:S03]  /*225f0*/  IMAD.WIDE R4, R0, 0x2, R24 ;  /* 0x0000000200047825 */ /* 0x008fc600078e0218 */
[----:B------:R-:W3:Y:S04]  /*22600*/  LDL.64 R20, [R1+0x2198] ;  /* 0x0021980001147983 */ /* 0x000ee80000100a00 */
[----:B0-----:R0:W3:Y:S01]  /*22610*/  LDG.E.U16 R27, [R2.64] ;  /* 0x00000006021b7981 */ /* 0x0010e2000c1e1500 */
[----:B------:R-:W-:-:S03]  /*22620*/  IMAD.WIDE R8, R0, 0x2, R18 ;  /* 0x0000000200087825 */ /* 0x000fc600078e0212 */
[----:B------:R4:W3:Y:S04]  /*22630*/  LDG.E.U16 R25, [R10.64] ;  /* 0x000000060a197981 */ /* 0x0008e8000c1e1500 */
[----:B------:R-:W3:Y:S01]  /*22640*/  LDL.64 R18, [R1+0x2190] ;  /* 0x0021900001127983 */ /* 0x000ee20000100a00 */
[----:B-1----:R-:W-:-:S03]  /*22650*/  IMAD.WIDE R6, R0, 0x2, R16 ;  /* 0x0000000200067825 */ /* 0x002fc600078e0210 */
[----:B------:R-:W3:Y:S04]  /*22660*/  LDL.64 R22, [R1+0x21a0] ;  /* 0x0021a00001167983 */ /* 0x000ee80000100a00 */
        /* <DEDUP_REMOVED lines=11> */
[----:B0-----:R-:W-:-:S03]  /*22720*/  IMAD.WIDE R6, R0, 0x2, R20 ;  /* 0x0000000200067825 */ /* 0x001fc600078e0214 */
[----:B------:R0:W-:Y:S01]  /*22730*/  STL [R1+0x264], R25 ;  /* 0x0002641901007387 */ /* 0x0001e20000100800 */
[----:B----4-:R-:W-:-:S03]  /*22740*/  IMAD.WIDE R4, R0, 0x2, R18 ;  /* 0x0000000200047825 */ /* 0x010fc600078e0212 */
[----:B------:R-:W4:Y:S04]  /*22750*/  LDL.64 R20, [R1+0x2160] ;  /* 0x0021600001147983 */ /* 0x000f280000100a00 */
[----:B---3--:R3:W4:Y:S04]  /*22760*/  LDG.E.U16 R27, [R2.64] ;  /* 0x00000006021b7981 */ /* 0x008728000c1e1500 */
[----:B0-----:R-:W4:Y:S04]  /*22770*/  LDL.64 R24, [R1+0x2178] ;  /* 0x0021780001187983 */ /* 0x001f280000100a00 */
[----:B------:R0:W4:Y:S01]  /*22780*/  LDG.E.U16 R19, [R10.64] ;  /* 0x000000060a137981 */ /* 0x000122000c1e1500 */
[----:B-1----:R-:W-:-:S03]  /*22790*/  IMAD.WIDE R8, R0, 0x2, R22 ;  /* 0x0000000200087825 */ /* 0x002fc600078e0216 */
[----:B------:R-:W4:Y:S04]  /*227a0*/  LDL.64 R12, [R1+0x2170] ;  /* 0x00217000010c7983 */ /* 0x000f280000100a00 */
[----:B------:R-:W4:Y:S04]  /*227b0*/  LDL.64 R22, [R1+0x2168] ;  /* 0x0021680001167983 */ /* 0x000f280000100a00 */
[----:B--2---:R1:W-:Y:S04]  /*227c0*/  STL [R1+0x260], R29 ;  /* 0x0002601d01007387 */ /* 0x0043e80000100800 */
[----:B-1----:R1:W2:Y:S01]  /*227d0*/  LDG.E.U16 R29, [R8.64] ;  /* 0x00000006081d7981 */ /* 0x0022a2000c1e1500 */
[----:B---3--:R-:W-:-:S04]  /*227e0*/  IMAD.WIDE R2, R0, 0x2, R16 ;  /* 0x0000000200027825 */ /* 0x008fc800078e0210 */
[C---:B0-----:R-:W-:Y:S01]  /*227f0*/  IMAD.WIDE R10, R0.reuse, 0x2, R14 ;  /* 0x00000002000a7825 */ /* 0x041fe200078e020e */
[----:B------:R0:W-:Y:S04]  /*22800*/  STL [R1+0x25c], R28 ;  /* 0x00025c1c01007387 */ /* 0x0001e80000100800 */
[----:B------:R3:W-:Y:S04]  /*22810*/  STL [R1+0x258], R26 ;  /* 0x0002581a01007387 */ /* 0x0007e80000100800 */
[----:B------:R-:W2:Y:S04]  /*22820*/  LDL.64 R16, [R1+0x2158] ;  /* 0x0021580001107983 */ /* 0x000ea80000100a00 */
[----:B0-----:R0:W2:Y:S04]  /*22830*/  LDG.E.U16 R28, [R6.64] ;  /* 0x00000006061c7981 */ /* 0x0010a8000c1e1500 */
[----:B---3--:R3:W2:Y:S04]  /*22840*/  LDG.E.U16 R26, [R4.64] ;  /* 0x00000006041a7981 */ /* 0x0086a8000c1e1500 */
[----:B----4-:R4:W-:Y:S01]  /*22850*/  STL [R1+0x254], R27 ;  /* 0x0002541b01007387 */ /* 0x0109e20000100800 */
[----:B-1----:R-:W-:-:S03]  /*22860*/  IMAD.WIDE R8, R0, 0x2, R24 ;  /* 0x0000000200087825 */ /* 0x002fc600078e0218 */
[----:B------:R1:W-:Y:S04]  /*22870*/  STL [R1+0x250], R19 ;  /* 0x0002501301007387 */ /* 0x0003e80000100800 */
[----:B----4-:R4:W2:Y:S04]  /*22880*/  LDG.E.U16 R27, [R2.64] ;  /* 0x00000006021b7981 */ /* 0x0108a8000c1e1500 */
[----:B------:R-:W2:Y:S04]  /*22890*/  LDL.64 R24, [R1+0x2140] ;  /* 0x0021400001187983 */ /* 0x000ea80000100a00 */
[----:B-1----:R-:W2:Y:S01]  /*228a0*/  LDL.64 R18, [R1+0x2150] ;  /* 0x0021500001127983 */ /* 0x002ea20000100a00 */
[----:B----4-:R-:W-:-:S03]  /*228b0*/  IMAD.WIDE R2, R0, 0x2, R20 ;  /* 0x0000000200027825 */ /* 0x010fc600078e0214 */
[----:B------:R1:W4:Y:S01]  /*228c0*/  LDG.E.U16 R21, [R10.64] ;  /* 0x000000060a157981 */ /* 0x000322000c1e1500 */
[----:B0-----:R-:W-:-:S03]  /*228d0*/  IMAD.WIDE R6, R0, 0x2, R12 ;  /* 0x0000000200067825 */ /* 0x001fc600078e020c */
        /* <DEDUP_REMOVED lines=11> */
[----:B------:R1:W-:Y:S01]  /*22990*/  STL [R1+0x240], R27 ;  /* 0x0002401b01007387 */ /* 0x0003e20000100800 */
[----:B---3--:R-:W-:-:S03]  /*229a0*/  IMAD.WIDE R4, R0, 0x2, R24 ;  /* 0x0000000200047825 */ /* 0x008fc600078e0218 */
[----:B------:R3:W2:Y:S01]  /*229b0*/  LDG.E.U16 R25, [R10.64] ;  /* 0x000000060a197981 */ /* 0x0006a2000c1e1500 */
[----:B0-----:R-:W-:-:S03]  /*229c0*/  IMAD.WIDE R8, R0, 0x2, R18 ;  /* 0x0000000200087825 */ /* 0x001fc600078e0212 */
[----:B-1----:R0:W2:Y:S04]  /*229d0*/  LDG.E.U16 R27, [R2.64] ;  /* 0x00000006021b7981 */ /* 0x0020a8000c1e1500 */
[----:B----4-:R1:W-:Y:S04]  /*229e0*/  STL [R1+0x23c], R21 ;  /* 0x00023c1501007387 */ /* 0x0103e80000100800 */
[----:B------:R-:W4:Y:S01]  /*229f0*/  LDL.64 R18, [R1+0x2118] ;  /* 0x0021180001127983 */ /* 0x000f220000100a00 */
[----:B------:R-:W-:-:S03]  /*22a00*/  IMAD.WIDE R6, R0, 0x2, R14 ;  /* 0x0000000200067825 */ /* 0x000fc600078e020e */
[----:B------:R-:W4:Y:S04]  /*22a10*/  LDL.64 R16, [R1+0x2120] ;  /* 0x0021200001107983 */ /* 0x000f280000100a00 */
[----:B-1----:R-:W4:Y:S04]  /*22a20*/  LDL.64 R20, [R1+0x2128] ;  /* 0x0021280001147983 */ /* 0x002f280000100a00 */
        /* <DEDUP_REMOVED lines=9> */
[----:B---3--:R4:W3:Y:S04]  /*22ac0*/  LDG.E.U16 R26, [R4.64] ;  /* 0x00000006041a7981 */ /* 0x0088e8000c1e1500 */
[----:B------:R0:W-:Y:S04]  /*22ad0*/  STL [R1+0x22c], R27 ;  /* 0x00022c1b01007387 */ /* 0x0001e80000100800 */
[----:B------:R1:W-:Y:S01]  /*22ae0*/  STL [R1+0x228], R25 ;  /* 0x0002281901007387 */ /* 0x0003e20000100800 */
[----:B----4-:R-:W-:-:S03]  /*22af0*/  IMAD.WIDE R4, R0, 0x2, R18 ;  /* 0x0000000200047825 */ /* 0x010fc600078e0212 */
[----:B------:R-:W4:Y:S04]  /*22b00*/  LDL.64 R22, [R1+0x20f8] ;  /* 0x0020f80001167983 */ /* 0x000f280000100a00 */
[----:B0-----:R0:W4:Y:S01]  /*22b10*/  LDG.E.U16 R27, [R2.64] ;  /* 0x00000006021b7981 */ /* 0x001122000c1e1500 */
[----:B-1----:R-:W-:-:S03]  /*22b20*/  IMAD.WIDE R8, R0, 0x2, R20 ;  /* 0x0000000200087825 */ /* 0x002fc600078e0214 */
[----:B------:R1:W4:Y:S04]  /*22b30*/  LDG.E.U16 R19, [R10.64] ;  /* 0x000000060a137981 */ /* 0x000328000c1e1500 */
[----:B------:R-:W4:Y:S01]  /*22b40*/  LDL.64 R20, [R1+0x20f0] ;  /* 0x0020f00001147983 */ /* 0x000f220000100a00 */
[----:B------:R-:W-:-:S03]  /*22b50*/  IMAD.WIDE R6, R0, 0x2, R16 ;  /* 0x0000000200067825 */ /* 0x000fc600078e0210 */
[----:B------:R-:W4:Y:S04]  /*22b60*/  LDL.64 R24, [R1+0x2100] ;  /* 0x0021000001187983 */ /* 0x000f280000100a00 */
[----:B------:R-:W4:Y:S04]  /*22b70*/  LDL.64 R16, [R1+0x20e8] ;  /* 0x0020e80001107983 */ /* 0x000f280000100a00 */
[----:B--2---:R2:W-:Y:S04]  /*22b80*/  STL [R1+0x224], R29 ;  /* 0x0002241d01007387 */ /* 0x0045e80000100800 */
[----:B--2---:R3:W2:Y:S01]  /*22b90*/  LDG.E.U16 R29, [R8.64] ;  /* 0x00000006081d7981 */ /* 0x0046a2000c1e1500 */
[----:B0-----:R-:W-:-:S04]  /*22ba0*/  IMAD.WIDE R2, R0, 0x2, R14 ;  /* 0x0000000200027825 */ /* 0x001fc800078e020e */
[C---:B-1----:R-:W-:Y:S01]  /*22bb0*/  IMAD.WIDE R10, R0.reuse, 0x2, R12 ;  /* 0x00000002000a7825 */ /* 0x042fe200078e020c */
[----:B------:R0:W-:Y:S04]  /*22bc0*/  STL [R1+0x220], R28 ;  /* 0x0002201c01007387 */ /* 0x0001e80000100800 */
[----:B---3--:R1:W-:Y:S04]  /*22bd0*/  STL [R1+0x21c], R26 ;  /* 0x00021c1a01007387 */ /* 0x0083e80000100800 */
[----:B------:R-:W3:Y:S04]  /*22be0*/  LDL.64 R14, [R1+0x20e0] ;  /* 0x0020e000010e7983 */ /* 0x000ee80000100a00 */
[----:B0-----:R0:W3:Y:S04]  /*22bf0*/  LDG.E.U16 R28, [R6.64] ;  /* 0x00000006061c7981 */ /* 0x0010e8000c1e1500 */
[----:B-1----:R1:W3:Y:S04]  /*22c00*/  LDG.E.U16 R26, [R4.64] ;  /* 0x00000006041a7981 */ /* 0x0022e8000c1e1500 */
[----:B----4-:R4:W-:Y:S01]  /*22c10*/  STL [R1+0x218], R27 ;  /* 0x0002181b01007387 */ /* 0x0109e20000100800 */
[----:B0-----:R-:W-:-:S03]  /*22c20*/  IMAD.WIDE R6, R0, 0x2, R22 ;  /* 0x0000000200067825 */ /* 0x001fc600078e0216 */
[----:B------:R0:W-:Y:S01]  /*22c30*/  STL [R1+0x214], R19 ;  /* 0x0002141301007387 */ /* 0x0001e20000100800 */
[----:B-1----:R-:W-:-:S03]  /*22c40*/  IMAD.WIDE R4, R0, 0x2, R20 ;  /* 0x0000000200047825 */ /* 0x002fc600078e0214 */
[----:B------:R-:W3:Y:S04]  /*22c50*/  LDL.64 R12, [R1+0x20d0] ;  /* 0x0020d000010c7983 */ /* 0x000ee80000100a00 */
[----:B----4-:R1:W4:Y:S04]  /*22c60*/  LDG.E.U16 R27, [R2.64] ;  /* 0x00000006021b7981 */ /* 0x010328000c1e1500 */
[----:B------:R3:W4:Y:S01]  /*22c70*/  LDG.E.U16 R21, [R10.64] ;  /* 0x000000060a157981 */ /* 0x000722000c1e1500 */
[----:B------:R-:W-:-:S03]  /*22c80*/  IMAD.WIDE R8, R0, 0x2, R24 ;  /* 0x0000000200087825 */ /* 0x000fc600078e0218 */
[----:B0-----:R-:W4:Y:S04]  /*22c90*/  LDL.64 R18, [R1+0x20d8] ;  /* 0x0020d80001127983 */ /* 0x001f280000100a00 */
[----:B------:R-:W4:Y:S04]  /*22ca0*/  LDL.64 R22, [R1+0x20c0] ;  /* 0x0020c00001167983 */ /* 0x000f280000100a00 */
[----:B------:R-:W4:Y:S04]  /*22cb0*/  LDL.64 R24, [R1+0x20c8] ;  /* 0x0020c80001187983 */ /* 0x000f280000100a00 */
[----:B--2---:R0:W-:Y:S04]  /*22cc0*/  STL [R1+0x210], R29 ;  /* 0x0002101d01007387 */ /* 0x0041e80000100800 */
[----:B0-----:R0:W2:Y:S01]  /*22cd0*/  LDG.E.U16 R29, [R8.64] ;  /* 0x00000006081d7981 */ /* 0x0010a2000c1e1500 */
[----:B-1----:R-:W-:-:S04]  /*22ce0*/  IMAD.WIDE R2, R0, 0x2, R16 ;  /* 0x0000000200027825 */ /* 0x002fc800078e0210 */
[C---:B---3--:R-:W-:Y:S01]  /*22cf0*/  IMAD.WIDE R10, R0.reuse, 0x2, R14 ;  /* 0x00000002000a7825 */ /* 0x048fe200078e020e */
[----:B------:R1:W-:Y:S04]  /*22d00*/  STL [R1+0x20c], R28 ;  /* 0x00020c1c01007387 */ /* 0x0003e80000100800 */
[----:B------:R-:W3:Y:S04]  /*22d10*/  LDL.64 R16, [R1+0x20b8] ;  /* 0x0020b80001107983 */ /* 0x000ee80000100a00 */
[----:B------:R0:W-:Y:S04]  /*22d20*/  STL [R1+0x208], R26 ;  /* 0x0002081a01007387 */ /* 0x0001e80000100800 */
[----:B-1----:R1:W3:Y:S04]  /*22d30*/  LDG.E.U16 R28, [R6.64] ;  /* 0x00000006061c7981 */ /* 0x0022e8000c1e1500 */
[----:B0-----:R0:W3:Y:S04]  /*22d40*/  LDG.E.U16 R26, [R4.64] ;  /* 0x00000006041a7981 */ /* 0x0010e8000c1e1500 */
[----:B----4-:R4:W-:Y:S01]  /*22d50*/  STL [R1+0x204], R27 ;  /* 0x0002041b01007387 */ /* 0x0109e20000100800 */
[----:B-1----:R-:W-:-:S03]  /*22d60*/  IMAD.WIDE R6, R0, 0x2, R12 ;  /* 0x0000000200067825 */ /* 0x002fc600078e020c */
[----:B------:R1:W-:Y:S04]  /*22d70*/  STL [R1+0x200], R21 ;  /* 0x0002001501007387 */ /* 0x0003e80000100800 */
[----:B------:R-:W3:Y:S01]  /*22d80*/  LDL.64 R14, [R1+0x20a8] ;  /* 0x0020a800010e7983 */ /* 0x000ee20000100a00 */
[----:B------:R-:W-:-:S03]  /*22d90*/  IMAD.WIDE R8, R0, 0x2, R18 ;  /* 0x0000000200087825 */ /* 0x000fc600078e0212 */
[----:B----4-:R4:W3:Y:S04]  /*22da0*/  LDG.E.U16 R27, [R2.64] ;  /* 0x00000006021b7981 */ /* 0x0108e8000c1e1500 */
[----:B-1----:R-:W3:Y:S01]  /*22db0*/  LDL.64 R20, [R1+0x20b0] ;  /* 0x0020b00001147983 */ /* 0x002ee20000100a00 */
[----:B0-----:R-:W-:-:S03]  /*22dc0*/  IMAD.WIDE R4, R0, 0x2, R24 ;  /* 0x0000000200047825 */ /* 0x001fc600078e0218 */
[----:B------:R-:W3:Y:S01]  /*22dd0*/  LDL.64 R18, [R1+0x20a0] ;  /* 0x0020a00001127983 */ /* 0x000ee20000100a00 */
[----:B----4-:R-:W-:-:S03]  /*22de0*/  IMAD.WIDE R2, R0, 0x2, R22 ;  /* 0x0000000200027825 */ /* 0x010fc600078e0216 */
[----:B------:R3:W2:Y:S04]  /*22df0*/  LDG.E.U16 R23, [R10.64] ;  /* 0x000000060a177981 */ /* 0x0006a8000c1e1500 */
[----:B------:R0:W2:Y:S04]  /*22e00*/  LDG.E.U16 R25, [R6.64] ;  /* 0x0000000606197981 */ /* 0x0000a8000c1e1500 */
[----:B------:R-:W2:Y:S04]  /*22e10*/  LDL.64 R12, [R1+0x2098] ;  /* 0x00209800010c7983 */ /* 0x000ea80000100a00 */
[----:B------:R1:W2:Y:S04]  /*22e20*/  LDG.E.U16 R24, [R8.64] ;  /* 0x0000000608187981 */ /* 0x0002a8000c1e1500 */
[----:B--2---:R2:W-:Y:S04]  /*22e30*/  STL [R1+0x1fc], R29 ;  /* 0x0001fc1d01007387 */ /* 0x0045e80000100800 */
[----:B--2---:R2:W4:Y:S01]  /*22e40*/  LDG.E.U16 R29, [R4.64] ;  /* 0x00000006041d7981 */ /* 0x004522000c1e1500 */
[----:B---3--:R-:W-:-:S06]  /*22e50*/  IMAD.WIDE R10, R0, 0x2, R16 ;  /* 0x00000002000a7825 */ /* 0x008fcc00078e0210 */
[----:B------:R-:W3:Y:S04]  /*22e60*/  LDG.E.U16 R11, [R10.64] ;  /* 0x000000060a0b7981 */ /* 0x000ee8000c1e1500 */
[----:B------:R0:W-:Y:S04]  /*22e70*/  STL [R1+0x1f8], R28 ;  /* 0x0001f81c01007387 */ /* 0x0001e80000100800 */
[----:B0-----:R0:W3:Y:S01]  /*22e80*/  LDG.E.U16 R28, [R2.64] ;  /* 0x00000006021c7981 */ /* 0x0010e2000c1e1500 */
[----:B------:R-:W-:-:S03]  /*22e90*/  IMAD.WIDE R6, R0, 0x2, R14 ;  /* 0x0000000200067825 */ /* 0x000fc600078e020e */
[----:B------:R-:W-:Y:S01]  /*22ea0*/  STL [R1+0x1f0], R27 ;  /* 0x0001f01b01007387 */ /* 0x000fe20000100800 */
[----:B-1----:R-:W-:-:S03]  /*22eb0*/  IMAD.WIDE R8, R0, 0x2, R20 ;  /* 0x0000000200087825 */ /* 0x002fc600078e0214 */
[----:B------:R1:W-:Y:S01]  /*22ec0*/  STL [R1+0x1f4], R26 ;  /* 0x0001f41a01007387 */ /* 0x0003e20000100800 */
[----:B--2---:R-:W-:-:S03]  /*22ed0*/  IMAD.WIDE R4, R0, 0x2, R18 ;  /* 0x0000000200047825 */ /* 0x004fc600078e0212 */
[----:B------:R-:W2:Y:S04]  /*22ee0*/  LDG.E.U16 R7, [R6.64] ;  /* 0x0000000606077981 */ /* 0x000ea8000c1e1500 */
[----:B------:R-:W2:Y:S04]  /*22ef0*/  LDG.E.U16 R9, [R8.64] ;  /* 0x0000000608097981 */ /* 0x000ea8000c1e1500 */
[----:B-1----:R-:W2:Y:S04]  /*22f00*/  LDL.64 R26, [R1+0x2090] ;  /* 0x00209000011a7983 */ /* 0x002ea80000100a00 */
[----:B------:R1:W-:Y:S04]  /*22f10*/  STL [R1+0x1ec], R23 ;  /* 0x0001ec1701007387 */ /* 0x0003e80000100800 */
[----:B------:R-:W2:Y:S04]  /*22f20*/  LDL.64 R16, [R1+0x2080] ;  /* 0x0020800001107983 */ /* 0x000ea80000100a00 */
[----:B-1----:R-:W2:Y:S04]  /*22f30*/  LDL.64 R22, [R1+0x2088] ;  /* 0x0020880001167983 */ /* 0x002ea80000100a00 */
[----:B------:R-:W-:Y:S04]  /*22f40*/  STL [R1+0x1e4], R25 ;  /* 0x0001e41901007387 */ /* 0x000fe80000100800 */
[----:B------:R1:W-:Y:S04]  /*22f50*/  STL [R1+0x1e8], R24 ;  /* 0x0001e81801007387 */ /* 0x0003e80000100800 */
[----:B------:R-:W2:Y:S04]  /*22f60*/  LDL.64 R14, [R1+0x2070] ;  /* 0x00207000010e7983 */ /* 0x000ea80000100a00 */
[----:B-1----:R-:W2:Y:S04]  /*22f70*/  LDL.64 R24, [R1+0x2078] ;  /* 0x0020780001187983 */ /* 0x002ea80000100a00 */
[----:B----4-:R1:W-:Y:S01]  /*22f80*/  STL [R1+0x1e0], R29 ;  /* 0x0001e01d01007387 */ /* 0x0103e20000100800 */
[----:B0-----:R-:W-:-:S03]  /*22f90*/  IMAD.WIDE R2, R0, 0x2, R12 ;  /* 0x0000000200027825 */ /* 0x001fc600078e020c */
[----:B------:R-:W4:Y:S04]  /*22fa0*/  LDL.64 R20, [R1+0x2068] ;  /* 0x0020680001147983 */ /* 0x000f280000100a00 */
[----:B------:R-:W4:Y:S04]  /*22fb0*/  LDL.64 R18, [R1+0x2060] ;  /* 0x0020600001127983 */ /* 0x000f280000100a00 */
[----:B-1----:R-:W4:Y:S04]  /*22fc0*/  LDG.E.U16 R29, [R4.64] ;  /* 0x00000006041d7981 */ /* 0x002f28000c1e1500 */
[----:B------:R-:W4:Y:S04]  /*22fd0*/  LDL.64 R12, [R1+0x2058] ;  /* 0x00205800010c7983 */ /* 0x000f280000100a00 */
[----:B---3--:R0:W-:Y:S04]  /*22fe0*/  STL [R1+0x1dc], R28 ;  /* 0x0001dc1c01007387 */ /* 0x0081e80000100800 */
[----:B------:R1:W-:Y:S04]  /*22ff0*/  STL [R1+0x1d8], R11 ;  /* 0x0001d80b01007387 */ /* 0x0003e80000100800 */
[----:B0-----:R0:W2:Y:S04]  /*23000*/  LDG.E.U16 R28, [R2.64] ;  /* 0x00000006021c7981 */ /* 0x0010a8000c1e1500 */
[----:B--2---:R-:W-:Y:S01]  /*23010*/  STL [R1+0x1d4], R9 ;  /* 0x0001d40901007387 */ /* 0x004fe20000100800 */
[----:B-1----:R-:W-:-:S03]  /*23020*/  IMAD.WIDE R10, R0, 0x2, R26 ;  /* 0x00000002000a7825 */ /* 0x002fc600078e021a */
[----:B------:R1:W-:Y:S02]  /*23030*/  STL [R1+0x1d0], R7 ;  /* 0x0001d00701007387 */ /* 0x0003e40000100800 */
[C---:B-1----:R-:W-:Y:S02]  /*23040*/  IMAD.WIDE R6, R0.reuse, 0x2, R16 ;  /* 0x0000000200067825 */ /* 0x042fe400078e0210 */
[----:B------:R-:W2:Y:S02]  /*23050*/  LDL.64 R16, [R1+0x2048] ;  /* 0x0020480001107983 */ /* 0x000ea40000100a00 */
[C---:B------:R-:W-:Y:S02]  /*23060*/  IMAD.WIDE R8, R0.reuse, 0x2, R22 ;  /* 0x0000000200087825 */ /* 0x040fe400078e0216 */
[----:B------:R-:W2:Y:S04]  /*23070*/  LDL.64 R22, [R1+0x2050] ;  /* 0x0020500001167983 */ /* 0x000ea80000100a00 */
[----:B------:R1:W2:Y:S04]  /*23080*/  LDG.E.U16 R27, [R6.64] ;  /* 0x00000006061b7981 */ /* 0x0002a8000c1e1500 */
[----:B------:R0:W2:Y:S04]  /*23090*/  LDG.E.U16 R26, [R8.64] ;  /* 0x00000006081a7981 */ /* 0x0000a8000c1e1500 */
[----:B----4-:R4:W-:Y:S04]  /*230a0*/  STL [R1+0x1cc], R29 ;  /* 0x0001cc1d01007387 */ /* 0x0109e80000100800 */
[----:B----4-:R4:W3:Y:S01]  /*230b0*/  LDG.E.U16 R29, [R10.64] ;  /* 0x000000060a1d7981 */ /* 0x0108e2000c1e1500 */
[----:B0-----:R-:W-:-:S03]  /*230c0*/  IMAD.WIDE R2, R0, 0x2, R14 ;  /* 0x0000000200027825 */ /* 0x001fc600078e020e */
[----:B------:R-:W3:Y:S01]  /*230d0*/  LDL.64 R14, [R1+0x2040] ;  /* 0x00204000010e7983 */ /* 0x000ee20000100a00 */
[----:B------:R-:W-:-:S03]  /*230e0*/  IMAD.WIDE R4, R0, 0x2, R24 ;  /* 0x0000000200047825 */ /* 0x000fc600078e0218 */
[----:B------:R2:W3:Y:S01]  /*230f0*/  LDG.E.U16 R25, [R2.64] ;  /* 0x0000000602197981 */ /* 0x0004e2000c1e1500 */
[----:B------:R-:W-:-:S03]  /*23100*/  IMAD.WIDE R8, R0, 0x2, R18 ;  /* 0x0000000200087825 */ /* 0x000fc600078e0212 */
[----:B------:R0:W3:Y:S01]  /*23110*/  LDG.E.U16 R24, [R4.64] ;  /* 0x0000000604187981 */ /* 0x0000e2000c1e1500 */
[----:B----4-:R-:W-:-:S03]  /*23120*/  IMAD.WIDE R10, R0, 0x2, R20 ;  /* 0x00000002000a7825 */ /* 0x010fc600078e0214 */
[----:B------:R-:W4:Y:S01]  /*23130*/  LDG.E.U16 R9, [R8.64] ;  /* 0x0000000608097981 */ /* 0x000f22000c1e1500 */
[----:B-1----:R-:W-:-:S06]  /*23140*/  IMAD.WIDE R6, R0, 0x2, R12 ;  /* 0x0000000200067825 */ /* 0x002fcc00078e020c */
[----:B------:R-:W4:Y:S01]  /*23150*/  LDG.E.U16 R7, [R6.64] ;  /* 0x0000000606077981 */ /* 0x000f22000c1e1500 */
[----:B--2---:R-:W-:-:S03]  /*23160*/  IMAD.WIDE R2, R0, 0x2, R16 ;  /* 0x0000000200027825 */ /* 0x004fc600078e0210 */
[----:B------:R1:W2:Y:S01]  /*23170*/  LDG.E.U16 R17, [R10.64] ;  /* 0x000000060a117981 */ /* 0x0002a2000c1e1500 */
[----:B0-----:R-:W-:-:S03]  /*23180*/  IMAD.WIDE R4, R0, 0x2, R22 ;  /* 0x0000000200047825 */ /* 0x001fc600078e0216 */
[----:B------:R-:W4:Y:S04]  /*23190*/  LDG.E.U16 R3, [R2.64] ;  /* 0x0000000602037981 */ /* 0x000f28000c1e1500 */
[----:B------:R-:W4:Y:S04]  /*231a0*/  LDG.E.U16 R5, [R4.64] ;  /* 0x0000000604057981 */ /* 0x000f28000c1e1500 */
[----:B---3--:R-:W-:Y:S04]  /*231b0*/  STL [R1+0x1c4], R29 ;  /* 0x0001c41d01007387 */ /* 0x008fe80000100800 */
[----:B------:R0:W-:Y:S04]  /*231c0*/  STL [R1+0x1c8], R28 ;  /* 0x0001c81c01007387 */ /* 0x0001e80000100800 */
[----:B------:R-:W3:Y:S04]  /*231d0*/  LDL.64 R20, [R1+0x2030] ;  /* 0x0020300001147983 */ /* 0x000ee80000100a00 */
[----:B------:R-:W3:Y:S04]  /*231e0*/  LDL.64 R12, [R1+0x2020] ;  /* 0x00202000010c7983 */ /* 0x000ee80000100a00 */
[----:B0-----:R-:W3:Y:S04]  /*231f0*/  LDL.64 R28, [R1+0x2038] ;  /* 0x00203800011c7983 */ /* 0x001ee80000100a00 */
[----:B------:R-:W3:Y:S04]  /*23200*/  LDL.64 R18, [R1+0x2028] ;  /* 0x0020280001127983 */ /* 0x000ee80000100a00 */
[----:B------:R-:W-:Y:S04]  /*23210*/  STL [R1+0x1bc], R27 ;  /* 0x0001bc1b01007387 */ /* 0x000fe80000100800 */
[----:B------:R0:W-:Y:S01]  /*23220*/  STL [R1+0x1c0], R26 ;  /* 0x0001c01a01007387 */ /* 0x0001e20000100800 */
[----:B-1----:R-:W-:-:S06]  /*23230*/  IMAD.WIDE R10, R0, 0x2, R14 ;  /* 0x00000002000a7825 */ /* 0x002fcc00078e020e */
[----:B------:R-:W3:Y:S04]  /*23240*/  LDG.E.U16 R11, [R10.64] ;  /* 0x000000060a0b7981 */ /* 0x000ee8000c1e1500 */
[----:B0-----:R-:W3:Y:S04]  /*23250*/  LDL.64 R26, [R1+0x2018] ;  /* 0x00201800011a7983 */ /* 0x001ee80000100a00 */
[----:B------:R-:W-:Y:S04]  /*23260*/  STL [R1+0x1b4], R25 ;  /* 0x0001b41901007387 */ /* 0x000fe80000100800 */
[----:B------:R0:W-:Y:S04]  /*23270*/  STL [R1+0x1b8], R24 ;  /* 0x0001b81801007387 */ /* 0x0001e80000100800 */
[----:B------:R-:W3:Y:S04]  /*23280*/  LDL.64 R22, [R1+0x2008] ;  /* 0x0020080001167983 */ /* 0x000ee80000100a00 */
[----:B0-----:R-:W3:Y:S04]  /*23290*/  LDL.64 R24, [R1+0x2010] ;  /* 0x0020100001187983 */ /* 0x001ee80000100a00 */
[----:B--2---:R0:W-:Y:S04]  /*232a0*/  STL [R1+0x1b0], R17 ;  /* 0x0001b01101007387 */ /* 0x0041e80000100800 */
[----:B------:R-:W2:Y:S04]  /*232b0*/  LDL.64 R14, [R1+0x1ff8] ;  /* 0x001ff800010e7983 */ /* 0x000ea80000100a00 */
[----:B0-----:R-:W2:Y:S04]  /*232c0*/  LDL.64 R16, [R1+0x2000] ;  /* 0x0020000001107983 */ /* 0x001ea80000100a00 */
[----:B----4-:R-:W-:Y:S04]  /*232d0*/  STL [R1+0x1ac], R9 ;  /* 0x0001ac0901007387 */ /* 0x010fe80000100800 */
[----:B------:R3:W-:Y:S04]  /*232e0*/  STL [R1+0x1a8], R7 ;  /* 0x0001a80701007387 */ /* 0x0007e80000100800 */
[----:B------:R-:W-:Y:S04]  /*232f0*/  STL [R1+0x1a4], R5 ;  /* 0x0001a40501007387 */ /* 0x000fe80000100800 */
[----:B------:R0:W-:Y:S01]  /*23300*/  STL [R1+0x1a0], R3 ;  /* 0x0001a00301007387 */ /* 0x0001e20000100800 */
[----:B---3--:R-:W-:-:S03]  /*23310*/  IMAD.WIDE R6, R0, 0x2, R20 ;  /* 0x0000000200067825 */ /* 0x008fc600078e0214 */
[----:B------:R-:W3:Y:S04]  /*23320*/  LDL.64 R20, [R1+0x1fe8] ;  /* 0x001fe80001147983 */ /* 0x000ee80000100a00 */
[----:B------:R-:W4:Y:S01]  /*23330*/  LDG.E.U16 R7, [R6.64] ;  /* 0x0000000606077981 */ /* 0x000f22000c1e1500 */
[----:B------:R-:W-:-:S06]  /*23340*/  IMAD.WIDE R8, R0, 0x2, R28 ;  /* 0x0000000200087825 */ /* 0x000fcc00078e021c */
[----:B------:R-:W3:Y:S01]  /*23350*/  LDG.E.U16 R9, [R8.64] ;  /* 0x0000000608097981 */ /* 0x000ee2000c1e1500 */
[----:B0-----:R-:W-:-:S03]  /*23360*/  IMAD.WIDE R2, R0, 0x2, R12 ;  /* 0x0000000200027825 */ /* 0x001fc600078e020c */
[----:B------:R-:W4:Y:S01]  /*23370*/  LDL.64 R12, [R1+0x1ff0] ;  /* 0x001ff000010c7983 */ /* 0x000f220000100a00 */
[----:B------:R-:W-:-:S03]  /*23380*/  IMAD.WIDE R4, R0, 0x2, R18 ;  /* 0x0000000200047825 */ /* 0x000fc600078e0212 */
[----:B------:R-:W4:Y:S04]  /*23390*/  LDL.64 R18, [R1+0x1fe0] ;  /* 0x001fe00001127983 */ /* 0x000f280000100a00 */
[----:B------:R0:W4:Y:S04]  /*233a0*/  LDG.E.U16 R29, [R4.64] ;  /* 0x00000006041d7981 */ /* 0x000128000c1e1500 */
[----:B------:R1:W-:Y:S04]  /*233b0*/  STL [R1+0x19c], R11 ;  /* 0x00019c0b01007387 */ /* 0x0003e80000100800 */
[----:B------:R2:W4:Y:S01]  /*233c0*/  LDG.E.U16 R28, [R2.64] ;  /* 0x00000006021c7981 */ /* 0x000522000c1e1500 */
[----:B-1----:R-:W-:-:S05]  /*233d0*/  IMAD.WIDE R10, R0, 0x2, R26 ;  /* 0x00000002000a7825 */ /* 0x002fca00078e021a */
[----:B------:R1:W4:Y:S01]  /*233e0*/  LDG.E.U16 R26, [R10.64] ;  /* 0x000000060a1a7981 */ /* 0x000322000c1e1500 */
[----:B--2---:R-:W-:-:S04]  /*233f0*/  IMAD.WIDE R2, R0, 0x2, R14 ;  /* 0x0000000200027825 */ /* 0x004fc800078e020e */
[C---:B0-----:R-:W-:Y:S01]  /*23400*/  IMAD.WIDE R4, R0.reuse, 0x2, R16 ;  /* 0x0000000200047825 */ /* 0x041fe200078e0210 */
[----:B---3--:R0:W-:Y:S04]  /*23410*/  STL [R1+0x198], R9 ;  /* 0x0001980901007387 */ /* 0x0081e80000100800 */
[----:B----4-:R2:W-:Y:S04]  /*23420*/  STL [R1+0x194], R7 ;  /* 0x0001940701007387 */ /* 0x0105e80000100800 */
[----:B------:R-:W3:Y:S01]  /*23430*/  LDL.64 R16, [R1+0x1fd8] ;  /* 0x001fd80001107983 */ /* 0x000ee20000100a00 */
[----:B0-----:R-:W-:-:S03]  /*23440*/  IMAD.WIDE R8, R0, 0x2, R24 ;  /* 0x0000000200087825 */ /* 0x001fc600078e0218 */
[----:B------:R-:W4:Y:S04]  /*23450*/  LDL.64 R14, [R1+0x1fd0] ;  /* 0x001fd000010e7983 */ /* 0x000f280000100a00 */
[----:B------:R0:W4:Y:S01]  /*23460*/  LDG.E.U16 R25, [R8.64] ;  /* 0x0000000608197981 */ /* 0x000122000c1e1500 */
[----:B--2---:R-:W-:-:S03]  /*23470*/  IMAD.WIDE R6, R0, 0x2, R22 ;  /* 0x0000000200067825 */ /* 0x004fc600078e0216 */
[----:B-1----:R-:W2:Y:S04]  /*23480*/  LDL.64 R10, [R1+0x1fb8] ;  /* 0x001fb800010a7983 */ /* 0x002ea80000100a00 */
[----:B------:R1:W2:Y:S04]  /*23490*/  LDG.E.U16 R24, [R6.64] ;  /* 0x0000000606187981 */ /* 0x0002a8000c1e1500 */
[----:B0-----:R-:W2:Y:S04]  /*234a0*/  LDL.64 R8, [R1+0x1fc8] ;  /* 0x001fc80001087983 */ /* 0x001ea80000100a00 */
[----:B------:R0:W2:Y:S01]  /*234b0*/  LDG.E.U16 R23, [R4.64] ;  /* 0x0000000604177981 */ /* 0x0000a2000c1e1500 */
[----:B-1----:R-:W-:-:S03]  /*234c0*/  IMAD.WIDE R6, R0, 0x2, R12 ;  /* 0x0000000200067825 */ /* 0x002fc600078e020c */
[----:B------:R-:W2:Y:S04]  /*234d0*/  LDL.64 R12, [R1+0x1fc0] ;  /* 0x001fc000010c7983 */ /* 0x000ea80000100a00 */
[----:B------:R1:W-:Y:S04]  /*234e0*/  STL [R1+0x190], R29 ;  /* 0x0001901d01007387 */ /* 0x0003e80000100800 */
[----:B------:R0:W2:Y:S04]  /*234f0*/  LDG.E.U16 R22, [R2.64] ;  /* 0x0000000602167981 */ /* 0x0000a8000c1e1500 */
[----:B-1----:R1:W2:Y:S04]  /*23500*/  LDG.E.U16 R29, [R6.64] ;  /* 0x00000006061d7981 */ /* 0x0022a8000c1e1500 */
[----:B-1----:R-:W2:Y:S01]  /*23510*/  LDL.64 R6, [R1+0x1fb0] ;  /* 0x001fb00001067983 */ /* 0x002ea20000100a00 */
[----:B0-----:R-:W-:-:S04]  /*23520*/  IMAD.WIDE R4, R0, 0x2, R20 ;  /* 0x0000000200047825 */ /* 0x001fc800078e0214 */
[C---:B------:R-:W-:Y:S02]  /*23530*/  IMAD.WIDE R2, R0.reuse, 0x2, R18 ;  /* 0x0000000200027825 */ /* 0x040fe400078e0212 */
[----:B------:R3:W2:Y:S04]  /*23540*/  LDG.E.U16 R18, [R4.64] ;  /* 0x0000000604127981 */ /* 0x0006a8000c1e1500 */
[----:B------:R4:W2:Y:S01]  /*23550*/  LDG.E.U16 R21, [R2.64] ;  /* 0x0000000602157981 */ /* 0x0008a2000c1e1500 */
[----:B---3--:R-:W-:-:S03]  /*23560*/  IMAD.WIDE R4, R0, 0x2, R16 ;  /* 0x0000000200047825 */ /* 0x008fc600078e0210 */
[----:B------:R-:W3:Y:S01]  /*23570*/  LDL.64 R16, [R1+0x1fa8] ;  /* 0x001fa80001107983 */ /* 0x000ee20000100a00 */
[----:B----4-:R-:W-:-:S03]  /*23580*/  IMAD.WIDE R2, R0, 0x2, R14 ;  /* 0x0000000200027825 */ /* 0x010fc600078e020e */
[----:B------:R0:W-:Y:S04]  /*23590*/  STL [R1+0x18c], R28 ;  /* 0x00018c1c01007387 */ /* 0x0001e80000100800 */
[----:B------:R-:W4:Y:S04]  /*235a0*/  LDL.64 R14, [R1+0x1fa0] ;  /* 0x001fa000010e7983 */ /* 0x000f280000100a00 */
[----:B------:R2:W4:Y:S04]  /*235b0*/  LDG.E.U16 R27, [R2.64] ;  /* 0x00000006021b7981 */ /* 0x000528000c1e1500 */
[----:B0-----:R0:W4:Y:S01]  /*235c0*/  LDG.E.U16 R28, [R4.64] ;  /* 0x00000006041c7981 */ /* 0x001122000c1e1500 */
[----:B--2---:R-:W-:-:S03]  /*235d0*/  IMAD.WIDE R2, R0, 0x2, R8 ;  /* 0x0000000200027825 */ /* 0x004fc600078e0208 */
[----:B------:R-:W2:Y:S04]  /*235e0*/  LDL.64 R8, [R1+0x1f98] ;  /* 0x001f980001087983 */ /* 0x000ea80000100a00 */
[----:B------:R1:W-:Y:S04]  /*235f0*/  STL [R1+0x188], R26 ;  /* 0x0001881a01007387 */ /* 0x0003e80000100800 */
[----:B-1----:R1:W2:Y:S02]  /*23600*/  LDG.E.U16 R26, [R2.64] ;  /* 0x00000006021a7981 */ /* 0x0022a4000c1e1500 */
[----:B-1----:R-:W-:-:S02]  /*23610*/  IMAD.WIDE R2, R0, 0x2, R12 ;  /* 0x0000000200027825 */ /* 0x002fc400078e020c */
        /* <DEDUP_REMOVED lines=10> */
[----:B0-----:R-:W2:Y:S04]  /*236c0*/  LDL.64 R4, [R1+0x1f78] ;  /* 0x001f780001047983 */ /* 0x001ea80000100a00 */
[----:B-1----:R3:W2:Y:S04]  /*236d0*/  LDG.E.U16 R23, [R2.64] ;  /* 0x0000000602177981 */ /* 0x0026a8000c1e1500 */
[----:B------:R0:W-:Y:S01]  /*236e0*/  STL [R1+0x178], R22 ;  /* 0x0001781601007387 */ /* 0x0001e20000100800 */
[----:B---3--:R-:W-:-:S05]  /*236f0*/  IMAD.WIDE R2, R0, 0x2, R16 ;  /* 0x0000000200027825 */ /* 0x008fca00078e0210 */
[----:B------:R4:W3:Y:S02]  /*23700*/  LDG.E.U16 R20, [R2.64] ;  /* 0x0000000602147981 */ /* 0x0008e4000c1e1500 */
[C---:B----4-:R-:W-:Y:S02]  /*23710*/  IMAD.WIDE R2, R0.reuse, 0x2, R14 ;  /* 0x0000000200027825 */ /* 0x050fe400078e020e */
[----:B------:R-:W4:Y:S04]  /*23720*/  LDL.64 R14, [R1+0x1f70] ;  /* 0x001f7000010e7983 */ /* 0x000f280000100a00 */
[----:B0-----:R2:W3:Y:S02]  /*23730*/  LDG.E.U16 R22, [R2.64] ;  /* 0x0000000602167981 */ /* 0x0014e4000c1e1500 */
[----:B--2---:R-:W-:-:S02]  /*23740*/  IMAD.WIDE R2, R0, 0x2, R8 ;  /* 0x0000000200027825 */ /* 0x004fc400078e0208 */
[----:B------:R-:W2:Y:S04]  /*23750*/  LDL.64 R8, [R1+0x1f68] ;  /* 0x001f680001087983 */ /* 0x000ea80000100a00 */
[----:B------:R0:W3:Y:S04]  /*23760*/  LDG.E.U16 R19, [R2.64] ;  /* 0x0000000602137981 */ /* 0x0000e8000c1e1500 */
[----:B------:R-:W-:Y:S04]  /*23770*/  STL [R1+0x174], R29 ;  /* 0x0001741d01007387 */ /* 0x000fe80000100800 */
[----:B------:R1:W-:Y:S01]  /*23780*/  STL [R1+0x170], R18 ;  /* 0x0001701201007387 */ /* 0x0003e20000100800 */
[----:B0-----:R-:W-:-:S03]  /*23790*/  IMAD.WIDE R2, R0, 0x2, R12 ;  /* 0x0000000200027825 */ /* 0x001fc600078e020c */
[----:B------:R-:W3:Y:S04]  /*237a0*/  LDL.64 R12, [R1+0x1f60] ;  /* 0x001f6000010c7983 */ /* 0x000ee80000100a00 */
[----:B-1----:R0:W3:Y:S04]  /*237b0*/  LDG.E.U16 R18, [R2.64] ;  /* 0x0000000602127981 */ /* 0x0020e8000c1e1500 */
[----:B------:R1:W-:Y:S01]  /*237c0*/  STL [R1+0x16c], R21 ;  /* 0x00016c1501007387 */ /* 0x0003e20000100800 */
[----:B0-----:R-:W-:-:S03]  /*237d0*/  IMAD.WIDE R2, R0, 0x2, R10 ;  /* 0x0000000200027825 */ /* 0x001fc600078e020a */
[----:B------:R-:W3:Y:S04]  /*237e0*/  LDL.64 R10, [R1+0x1f58] ;  /* 0x001f5800010a7983 */ /* 0x000ee80000100a00 */
[----:B-1----:R0:W3:Y:S04]  /*237f0*/  LDG.E.U16 R21, [R2.64] ;  /* 0x0000000602157981 */ /* 0x0020e8000c1e1500 */
[----:B------:R-:W-:Y:S01]  /*23800*/  STL [R1+0x168], R28 ;  /* 0x0001681c01007387 */ /* 0x000fe20000100800 */
[----:B0-----:R-:W-:-:S03]  /*23810*/  IMAD.WIDE R2, R0, 0x2, R6 ;  /* 0x0000000200027825 */ /* 0x001fc600078e0206 */
[----:B------:R-:W3:Y:S04]  /*23820*/  LDL.64 R6, [R1+0x1f50] ;  /* 0x001f500001067983 */ /* 0x000ee80000100a00 */
[----:B------:R0:W3:Y:S04]  /*23830*/  LDG.E.U16 R17, [R2.64] ;  /* 0x0000000602117981 */ /* 0x0000e8000c1e1500 */
[----:B------:R-:W-:Y:S01]  /*23840*/  STL [R1+0x164], R27 ;  /* 0x0001641b01007387 */ /* 0x000fe20000100800 */
[----:B0-----:R-:W-:-:S03]  /*23850*/  IMAD.WIDE R2, R0, 0x2, R4 ;  /* 0x0000000200027825 */ /* 0x001fc600078e0204 */
[----:B------:R-:W3:Y:S04]  /*23860*/  LDL.64 R4, [R1+0x1f48] ;  /* 0x001f480001047983 */ /* 0x000ee80000100a00 */
[----:B------:R4:W3:Y:S04]  /*23870*/  LDG.E.U16 R16, [R2.64] ;  /* 0x0000000602107981 */ /* 0x0008e8000c1e1500 */
[----:B------:R0:W-:Y:S01]  /*23880*/  STL [R1+0x160], R26 ;  /* 0x0001601a01007387 */ /* 0x0001e20000100800 */
[----:B----4-:R-:W-:-:S03]  /*23890*/  IMAD.WIDE R2, R0, 0x2, R14 ;  /* 0x0000000200027825 */ /* 0x010fc600078e020e */
[----:B------:R-:W4:Y:S04]  /*238a0*/  LDL.64 R14, [R1+0x1f40] ;  /* 0x001f4000010e7983 */ /* 0x000f280000100a00 */
[----:B0-----:R2:W4:Y:S04]  /*238b0*/  LDG.E.U16 R26, [R2.64] ;  /* 0x00000006021a7981 */ /* 0x001528000c1e1500 */
[----:B------:R0:W-:Y:S01]  /*238c0*/  STL [R1+0x15c], R25 ;  /* 0x00015c1901007387 */ /* 0x0001e20000100800 */
[----:B--2---:R-:W-:-:S03]  /*238d0*/  IMAD.WIDE R2, R0, 0x2, R8 ;  /* 0x0000000200027825 */ /* 0x004fc600078e0208 */
[----:B------:R-:W2:Y:S04]  /*238e0*/  LDL.64 R8, [R1+0x1f38] ;  /* 0x001f380001087983 */ /* 0x000ea80000100a00 */
[----:B0-----:R3:W2:Y:S04]  /*238f0*/  LDG.E.U16 R25, [R2.64] ;  /* 0x0000000602197981 */ /* 0x0016a8000c1e1500 */
[----:B------:R0:W-:Y:S01]  /*23900*/  STL [R1+0x158], R24 ;  /* 0x0001581801007387 */ /* 0x0001e20000100800 */
[----:B---3--:R-:W-:-:S03]  /*23910*/  IMAD.WIDE R2, R0, 0x2, R12 ;  /* 0x0000000200027825 */ /* 0x008fc600078e020c */
[----:B------:R-:W3:Y:S04]  /*23920*/  LDL.64 R12, [R1+0x1f30] ;  /* 0x001f3000010c7983 */ /* 0x000ee80000100a00 */
[----:B0-----:R0:W3:Y:S04]  /*23930*/  LDG.E.U16 R24, [R2.64] ;  /* 0x0000000602187981 */ /* 0x0010e8000c1e1500 */
        /* <DEDUP_REMOVED lines=164> */
[----:B------:R-:W-:Y:S01]  /*24380*/  STL [R1+0xb0], R26 ;  /* 0x0000b01a01007387 */ /* 0x000fe20000100800 */
[----:B---3--:R-:W-:-:S03]  /*24390*/  IMAD.WIDE R2, R0, 0x2, R12 ;  /* 0x0000000200027825 */ /* 0x008fc600078e020c */
[----:B------:R-:W3:Y:S04]  /*243a0*/  LDL.64 R12, [R1+0x1de0] ;  /* 0x001de000010c7983 */ /* 0x000ee80000100a00 */
[----:B------:R0:W3:Y:S04]  /*243b0*/  LDG.E.U16 R28, [R2.64] ;  /* 0x00000006021c7981 */ /* 0x0000e8000c1e1500 */
[----:B------:R-:W-:Y:S01]  /*243c0*/  STL [R1+0xac], R25 ;  /* 0x0000ac1901007387 */ /* 0x000fe20000100800 */
[----:B0-----:R-:W-:-:S03]  /*243d0*/  IMAD.WIDE R2, R0, 0x2, R10 ;  /* 0x0000000200027825 */ /* 0x001fc600078e020a */
[----:B------:R-:W3:Y:S04]  /*243e0*/  LDL.64 R10, [R1+0x1dd8] ;  /* 0x001dd800010a7983 */ /* 0x000ee80000100a00 */
[----:B------:R0:W3:Y:S04]  /*243f0*/  LDG.E.U16 R27, [R2.64] ;  /* 0x00000006021b7981 */ /* 0x0000e8000c1e1500 */
        /* <DEDUP_REMOVED lines=32> */
[----:B------:R0:W-:Y:S04]  /*24600*/  STL [R1+0x88], R16 ;  /* 0x0000881001007387 */ /* 0x0001e80000100800 */
[----:B0-----:R-:W3:Y:S04]  /*24610*/  LDL.64 R16, [R1+0x1d90] ;  /* 0x001d900001107983 */ /* 0x001ee80000100a00 */
[----:B------:R0:W-:Y:S01]  /*24620*/  STL [R1+0x84], R28 ;  /* 0x0000841c01007387 */ /* 0x0001e20000100800 */
[----:B----4-:R-:W-:-:S05]  /*24630*/  IMAD.WIDE R2, R0, 0x2, R14 ;  /* 0x0000000200027825 */ /* 0x010fca00078e020e */
[----:B------:R2:W4:Y:S02]  /*24640*/  LDG.E.U16 R21, [R2.64] ;  /* 0x0000000602157981 */ /* 0x000524000c1e1500 */
[C---:B--2---:R-:W-:Y:S02]  /*24650*/  IMAD.WIDE R2, R0.reuse, 0x2, R8 ;  /* 0x0000000200027825 */ /* 0x044fe400078e0208 */
[----:B------:R-:W2:Y:S04]  /*24660*/  LDL.64 R8, [R1+0x1d88] ;  /* 0x001d880001087983 */ /* 0x000ea80000100a00 */
[----:B------:R1:W-:Y:S04]  /*24670*/  STL [R1+0x80], R27 ;  /* 0x0000801b01007387 */ /* 0x0003e80000100800 */
[----:B------:R-:W4:Y:S04]  /*24680*/  LDL.64 R14, [R1+0xcd8] ;  /* 0x000cd800010e7983 */ /* 0x000f280000100a00 */
[----:B------:R3:W4:Y:S04]  /*24690*/  LDG.E.U16 R29, [R2.64] ;  /* 0x00000006021d7981 */ /* 0x000728000c1e1500 */
[----:B------:R0:W-:Y:S01]  /*246a0*/  STL [R1+0x7c], R24 ;  /* 0x00007c1801007387 */ /* 0x0001e20000100800 */
[----:B---3--:R-:W-:-:S03]  /*246b0*/  IMAD.WIDE R2, R0, 0x2, R12 ;  /* 0x0000000200027825 */ /* 0x008fc600078e020c */
[----:B------:R-:W3:Y:S04]  /*246c0*/  LDL.64 R12, [R1+0x1d80] ;  /* 0x001d8000010c7983 */ /* 0x000ee80000100a00 */
[----:B0-----:R0:W3:Y:S04]  /*246d0*/  LDG.E.U16 R28, [R2.64] ;  /* 0x00000006021c7981 */ /* 0x0010e8000c1e1500 */
[----:B------:R-:W-:Y:S01]  /*246e0*/  STL [R1+0x78], R23 ;  /* 0x0000781701007387 */ /* 0x000fe20000100800 */
[----:B0-----:R-:W-:-:S03]  /*246f0*/  IMAD.WIDE R2, R0, 0x2, R10 ;  /* 0x0000000200027825 */ /* 0x001fc600078e020a */
[----:B------:R-:W3:Y:S04]  /*24700*/  LDL.64 R10, [R1+0x1d28] ;  /* 0x001d2800010a7983 */ /* 0x000ee80000100a00 */
[----:B-1----:R0:W3:Y:S04]  /*24710*/  LDG.E.U16 R27, [R2.64] ;  /* 0x00000006021b7981 */ /* 0x0020e8000c1e1500 */
[----:B------:R1:W-:Y:S01]  /*24720*/  STL [R1+0x74], R20 ;  /* 0x0000741401007387 */ /* 0x0003e20000100800 */
[----:B0-----:R-:W-:-:S03]  /*24730*/  IMAD.WIDE R2, R0, 0x2, R6 ;  /* 0x0000000200027825 */ /* 0x001fc600078e0206 */
[----:B------:R-:W3:Y:S04]  /*24740*/  LDL.64 R6, [R1+0x1d20] ;  /* 0x001d200001067983 */ /* 0x000ee80000100a00 */
[----:B------:R0:W3:Y:S04]  /*24750*/  LDG.E.U16 R24, [R2.64] ;  /* 0x0000000602187981 */ /* 0x0000e8000c1e1500 */
[----:B------:R1:W-:Y:S01]  /*24760*/  STL [R1+0x70], R22 ;  /* 0x0000701601007387 */ /* 0x0003e20000100800 */
[----:B0-----:R-:W-:-:S03]  /*24770*/  IMAD.WIDE R2, R0, 0x2, R4 ;  /* 0x0000000200027825 */ /* 0x001fc600078e0204 */
[----:B------:R-:W3:Y:S04]  /*24780*/  LDL.64 R4, [R1+0x1ca8] ;  /* 0x001ca80001047983 */ /* 0x000ee80000100a00 */
[----:B-1----:R0:W3:Y:S02]  /*24790*/  LDG.E.U16 R20, [R2.64] ;  /* 0x0000000602147981 */ /* 0x0020e4000c1e1500 */
[----:B0-----:R-:W-:-:S05]  /*247a0*/  IMAD.WIDE R2, R0, 0x2, R16 ;  /* 0x0000000200027825 */ /* 0x001fca00078e0210 */
[----:B------:R2:W3:Y:S04]  /*247b0*/  LDG.E.U16 R23, [R2.64] ;  /* 0x0000000602177981 */ /* 0x0004e8000c1e1500 */
[----:B------:R-:W-:Y:S01]  /*247c0*/  STL [R1+0x6c], R19 ;  /* 0x00006c1301007387 */ /* 0x000fe20000100800 */
[----:B--2---:R-:W-:-:S03]  /*247d0*/  IMAD.WIDE R2, R0, 0x2, R8 ;  /* 0x0000000200027825 */ /* 0x004fc600078e0208 */
[----:B------:R-:W2:Y:S04]  /*247e0*/  LDL.64 R8, [R1+0x1ca0] ;  /* 0x001ca00001087983 */ /* 0x000ea80000100a00 */
[----:B------:R4:W2:Y:S04]  /*247f0*/  LDG.E.U16 R22, [R2.64] ;  /* 0x0000000602167981 */ /* 0x0008a8000c1e1500 */
[----:B------:R0:W-:Y:S01]  /*24800*/  STL [R1+0x68], R18 ;  /* 0x0000681201007387 */ /* 0x0001e20000100800 */
[----:B----4-:R-:W-:-:S03]  /*24810*/  IMAD.WIDE R2, R0, 0x2, R14 ;  /* 0x0000000200027825 */ /* 0x010fc600078e020e */
[----:B0-----:R-:W4:Y:S04]  /*24820*/  LDL.64 R18, [R1+0x1d78] ;  /* 0x001d780001127983 */ /* 0x001f280000100a00 */
[----:B------:R0:W-:Y:S04]  /*24830*/  STL [R1+0x60], R26 ;  /* 0x0000601a01007387 */ /* 0x0001e80000100800 */
[----:B------:R-:W2:Y:S04]  /*24840*/  LDL.64 R16, [R1+0x1d70] ;  /* 0x001d700001107983 */ /* 0x000ea80000100a00 */
[----:B0-----:R3:W2:Y:S04]  /*24850*/  LDG.E.U16 R26, [R2.64] ;  /* 0x00000006021a7981 */ /* 0x0016a8000c1e1500 */
[----:B------:R0:W-:Y:S04]  /*24860*/  STL [R1+0x5c], R25 ;  /* 0x00005c1901007387 */ /* 0x0001e80000100800 */
[----:B------:R-:W2:Y:S01]  /*24870*/  LDL.64 R14, [R1+0x1d18] ;  /* 0x001d1800010e7983 */ /* 0x000ea20000100a00 */
[----:B---3--:R-:W-:-:S05]  /*24880*/  IMAD.WIDE R2, R0, 0x2, R12 ;  /* 0x0000000200027825 */ /* 0x008fca00078e020c */
[----:B0-----:R0:W3:Y:S04]  /*24890*/  LDG.E.U16 R25, [R2.64] ;  /* 0x0000000602197981 */ /* 0x0010e8000c1e1500 */
[----:B------:R1:W-:Y:S01]  /*248a0*/  STL [R1+0x58], R21 ;  /* 0x0000581501007387 */ /* 0x0003e20000100800 */
[----:B0-----:R-:W-:-:S05]  /*248b0*/  IMAD.WIDE R2, R0, 0x2, R10 ;  /* 0x0000000200027825 */ /* 0x001fca00078e020a */
[----:B-1----:R0:W2:Y:S02]  /*248c0*/  LDG.E.U16 R21, [R2.64] ;  /* 0x0000000602157981 */ /* 0x0020a4000c1e1500 */
[----:B0-----:R-:W-:-:S05]  /*248d0*/  IMAD.WIDE R2, R0, 0x2, R6 ;  /* 0x0000000200027825 */ /* 0x001fca00078e0206 */
[----:B------:R0:W2:Y:S02]  /*248e0*/  LDG.E.U16 R13, [R2.64] ;  /* 0x00000006020d7981 */ /* 0x0000a4000c1e1500 */
[----:B0-----:R-:W-:-:S05]  /*248f0*/  IMAD.WIDE R2, R0, 0x2, R4 ;  /* 0x0000000200027825 */ /* 0x001fca00078e0204 */
[----:B------:R-:W2:Y:S04]  /*24900*/  LDG.E.U16 R12, [R2.64] ;  /* 0x00000006020c7981 */ /* 0x000ea8000c1e1500 */
[----:B------:R-:W-:Y:S04]  /*24910*/  STL [R1+0x54], R29 ;  /* 0x0000541d01007387 */ /* 0x000fe80000100800 */
[----:B------:R-:W3:Y:S04]  /*24920*/  LDL.64 R4, [R1+0x1d10] ;  /* 0x001d100001047983 */ /* 0x000ee80000100a00 */
[----:B------:R-:W3:Y:S04]  /*24930*/  LDL.64 R6, [R1+0x1c98] ;  /* 0x001c980001067983 */ /* 0x000ee80000100a00 */
[----:B------:R-:W-:Y:S04]  /*24940*/  STL [R1+0x50], R28 ;  /* 0x0000501c01007387 */ /* 0x000fe80000100800 */
[----:B--2---:R0:W-:Y:S04]  /*24950*/  STL [R1+0x7394], R12 ;  /* 0x0073940c01007387 */ /* 0x0041e80000100800 */
[----:B0-----:R-:W2:Y:S04]  /*24960*/  LDL R12, [R1+0x630] ;  /* 0x00063000010c7983 */ /* 0x001ea80000100800 */
[----:B------:R-:W-:Y:S01]  /*24970*/  STL [R1+0x4c], R27 ;  /* 0x00004c1b01007387 */ /* 0x000fe20000100800 */
[----:B--2---:R-:W-:-:S03]  /*24980*/  IMAD.WIDE R2, R12, 0x2, R8 ;  /* 0x000000020c027825 */ /* 0x004fc600078e0208 */
[----:B------:R-:W2:Y:S04]  /*24990*/  LDL.64 R8, [R1+0x1c90] ;  /* 0x001c900001087983 */ /* 0x000ea80000100a00 */
[----:B------:R4:W2:Y:S02]  /*249a0*/  LDG.E.U16 R11, [R2.64] ;  /* 0x00000006020b7981 */ /* 0x0008a4000c1e1500 */
[C---:B----4-:R-:W-:Y:S02]  /*249b0*/  IMAD.WIDE R2, R12.reuse, 0x2, R18 ;  /* 0x000000020c027825 */ /* 0x050fe400078e0212 */
[----:B--2---:R-:W-:Y:S04]  /*249c0*/  STL [R1+0x7398], R11 ;  /* 0x0073980b01007387 */ /* 0x004fe80000100800 */
[----:B------:R0:W-:Y:S04]  /*249d0*/  STL [R1+0x48], R24 ;  /* 0x0000481801007387 */ /* 0x0001e80000100800 */
[----:B------:R-:W2:Y:S04]  /*249e0*/  LDL.64 R18, [R1+0x1d68] ;  /* 0x001d680001127983 */ /* 0x000ea80000100a00 */
[----:B0-----:R0:W4:Y:S04]  /*249f0*/  LDG.E.U16 R24, [R2.64] ;  /* 0x0000000602187981 */ /* 0x001128000c1e1500 */
[----:B------:R1:W-:Y:S01]  /*24a00*/  STL [R1+0x44], R20 ;  /* 0x0000441401007387 */ /* 0x0003e20000100800 */
[----:B0-----:R-:W-:-:S03]  /*24a10*/  IMAD.WIDE R2, R12, 0x2, R16 ;  /* 0x000000020c027825 */ /* 0x001fc600078e0210 */
[----:B------:R-:W4:Y:S04]  /*24a20*/  LDL.64 R16, [R1+0x1d08] ;  /* 0x001d080001107983 */ /* 0x000f280000100a00 */
[----:B-1----:R0:W4:Y:S04]  /*24a30*/  LDG.E.U16 R20, [R2.64] ;  /* 0x0000000602147981 */ /* 0x002128000c1e1500 */
[----:B------:R1:W-:Y:S01]  /*24a40*/  STL [R1+0x40], R23 ;  /* 0x0000401701007387 */ /* 0x0003e20000100800 */
[----:B0-----:R-:W-:-:S03]  /*24a50*/  IMAD.WIDE R2, R12, 0x2, R14 ;  /* 0x000000020c027825 */ /* 0x001fc600078e020e */
[----:B------:R-:W4:Y:S04]  /*24a60*/  LDL.64 R14, [R1+0x1d00] ;  /* 0x001d0000010e7983 */ /* 0x000f280000100a00 */
[----:B-1----:R3:W4:Y:S04]  /*24a70*/  LDG.E.U16 R23, [R2.64] ;  /* 0x0000000602177981 */ /* 0x002728000c1e1500 */
[----:B------:R0:W-:Y:S01]  /*24a80*/  STL [R1+0x3c], R22 ;  /* 0x00003c1601007387 */ /* 0x0001e20000100800 */
[----:B---3--:R-:W-:-:S03]  /*24a90*/  IMAD.WIDE R2, R12, 0x2, R4 ;  /* 0x000000020c027825 */ /* 0x008fc600078e0204 */
[----:B------:R-:W3:Y:S04]  /*24aa0*/  LDL.64 R4, [R1+0x1c88] ;  /* 0x001c880001047983 */ /* 0x000ee80000100a00 */
[----:B0-----:R0:W3:Y:S02]  /*24ab0*/  LDG.E.U16 R22, [R2.64] ;  /* 0x0000000602167981 */ /* 0x0010e4000c1e1500 */
[----:B0-----:R-:W-:-:S05]  /*24ac0*/  IMAD.WIDE R2, R12, 0x2, R6 ;  /* 0x000000020c027825 */ /* 0x001fca00078e0206 */
[----:B------:R0:W3:Y:S02]  /*24ad0*/  LDG.E.U16 R10, [R2.64] ;  /* 0x00000006020a7981 */ /* 0x0000e4000c1e1500 */
[----:B0-----:R-:W-:-:S05]  /*24ae0*/  IMAD.WIDE R2, R12, 0x2, R8 ;  /* 0x000000020c027825 */ /* 0x001fca00078e0208 */
[----:B------:R2:W4:Y:S04]  /*24af0*/  LDG.E.U16 R9, [R2.64] ;  /* 0x0000000602097981 */ /* 0x000528000c1e1500 */
[----:B------:R-:W-:Y:S04]  /*24b00*/  STL [R1+0x64], R26 ;  /* 0x0000641a01007387 */ /* 0x000fe80000100800 */
[----:B------:R-:W4:Y:S04]  /*24b10*/  LDL.64 R6, [R1+0x1c80] ;  /* 0x001c800001067983 */ /* 0x000f280000100a00 */
[----:B------:R-:W-:Y:S01]  /*24b20*/  STL [R1+0x38], R25 ;  /* 0x0000381901007387 */ /* 0x000fe20000100800 */
[----:B--2---:R-:W-:-:S03]  /*24b30*/  IMAD.WIDE R2, R12, 0x2, R18 ;  /* 0x000000020c027825 */ /* 0x004fc600078e0212 */
[----:B---3--:R0:W-:Y:S04]  /*24b40*/  STL [R1+0x7380], R10 ;  /* 0x0073800a01007387 */ /* 0x0081e80000100800 */
[----:B0-----:R-:W2:Y:S04]  /*24b50*/  LDL.64 R10, [R1+0x1d60] ;  /* 0x001d6000010a7983 */ /* 0x001ea80000100a00 */
[----:B------:R-:W-:Y:S04]  /*24b60*/  STL [R1+0x28], R21 ;  /* 0x0000281501007387 */ /* 0x000fe80000100800 */
[----:B----4-:R-:W-:Y:S04]  /*24b70*/  STL [R1+0x7384], R9 ;  /* 0x0073840901007387 */ /* 0x010fe80000100800 */
[----:B------:R0:W-:Y:S04]  /*24b80*/  STL [R1+0x24], R13 ;  /* 0x0000240d01007387 */ /* 0x0001e80000100800 */
[----:B------:R-:W3:Y:S04]  /*24b90*/  LDL.64 R18, [R1+0x1cf8] ;  /* 0x001cf80001127983 */ /* 0x000ee80000100a00 */
[----:B0-----:R0:W4:Y:S02]  /*24ba0*/  LDG.E.U16 R13, [R2.64] ;  /* 0x00000006020d7981 */ /* 0x001124000c1e1500 */
[----:B0-----:R-:W-:-:S02]  /*24bb0*/  IMAD.WIDE R2, R12, 0x2, R16 ;  /* 0x000000020c027825 */ /* 0x001fc400078e0210 */
[----:B------:R-:W3:Y:S04]  /*24bc0*/  LDL.64 R16, [R1+0x1cf0] ;  /* 0x001cf00001107983 */ /* 0x000ee80000100a00 */
[----:B------:R0:W3:Y:S02]  /*24bd0*/  LDG.E.U16 R0, [R2.64] ;  /* 0x0000000602007981 */ /* 0x0000e4000c1e1500 */
[C---:B0-----:R-:W-:Y:S02]  /*24be0*/  IMAD.WIDE R2, R12.reuse, 0x2, R14 ;  /* 0x000000020c027825 */ /* 0x041fe400078e020e */
[----:B------:R-:W3:Y:S04]  /*24bf0*/  LDL.64 R14, [R1+0x1c78] ;  /* 0x001c7800010e7983 */ /* 0x000ee80000100a00 */
[----:B------:R0:W3:Y:S02]  /*24c00*/  LDG.E.U16 R21, [R2.64] ;  /* 0x0000000602157981 */ /* 0x0000e4000c1e1500 */
[----:B0-----:R-:W-:-:S02]  /*24c10*/  IMAD.WIDE R2, R12, 0x2, R4 ;  /* 0x000000020c027825 */ /* 0x001fc400078e0204 */
[----:B------:R-:W3:Y:S04]  /*24c20*/  LDL.64 R4, [R1+0x1c70] ;  /* 0x001c700001047983 */ /* 0x000ee80000100a00 */
[----:B------:R0:W3:Y:S02]  /*24c30*/  LDG.E.U16 R8, [R2.64] ;  /* 0x0000000602087981 */ /* 0x0000e4000c1e1500 */
[----:B0-----:R-:W-:-:S05]  /*24c40*/  IMAD.WIDE R2, R12, 0x2, R6 ;  /* 0x000000020c027825 */ /* 0x001fca00078e0206 */
[----:B------:R2:W4:Y:S02]  /*24c50*/  LDG.E.U16 R7, [R2.64] ;  /* 0x0000000602077981 */ /* 0x000524000c1e1500 */
[C---:B--2---:R-:W-:Y:S02]  /*24c60*/  IMAD.WIDE R2, R12.reuse, 0x2, R10 ;  /* 0x000000020c027825 */ /* 0x044fe400078e020a */
[----:B---3--:R-:W-:Y:S04]  /*24c70*/  STL [R1+0x7370], R8 ;  /* 0x0073700801007387 */ /* 0x008fe80000100800 */
[----:B------:R-:W-:Y:S04]  /*24c80*/  STL [R1+0x34], R24 ;  /* 0x0000341801007387 */ /* 0x000fe80000100800 */
[----:B----4-:R-:W-:Y:S04]  /*24c90*/  STL [R1+0x7374], R7 ;  /* 0x0073740701007387 */ /* 0x010fe80000100800 */
[----:B------:R0:W-:Y:S04]  /*24ca0*/  STL [R1+0x30], R20 ;  /* 0x0000301401007387 */ /* 0x0001e80000100800 */
[----:B------:R-:W2:Y:S04]  /*24cb0*/  LDL.64 R10, [R1+0x1d58] ;  /* 0x001d5800010a7983 */ /* 0x000ea80000100a00 */
[----:B0-----:R0:W3:Y:S04]  /*24cc0*/  LDG.E.U16 R20, [R2.64] ;  /* 0x0000000602147981 */ /* 0x0010e8000c1e1500 */
[----:B------:R-:W-:Y:S04]  /*24cd0*/  STL [R1+0x1c], R23 ;  /* 0x00001c1701007387 */ /* 0x000fe80000100800 */
[----:B------:R-:W4:Y:S01]  /*24ce0*/  LDL.64 R8, [R1+0x1ce8] ;  /* 0x001ce80001087983 */ /* 0x000f220000100a00 */
[----:B0-----:R-:W-:-:S03]  /*24cf0*/  IMAD.WIDE R2, R12, 0x2, R18 ;  /* 0x000000020c027825 */ /* 0x001fc600078e0212 */
[----:B------:R-:W2:Y:S04]  /*24d00*/  LDL.64 R18, [R1+0x1d50] ;  /* 0x001d500001127983 */ /* 0x000ea80000100a00 */
[----:B------:R0:W-:Y:S04]  /*24d10*/  STL [R1+0x18], R22 ;  /* 0x0000181601007387 */ /* 0x0001e80000100800 */
[----:B0-----:R0:W2:Y:S02]  /*24d20*/  LDG.E.U16 R22, [R2.64] ;  /* 0x0000000602167981 */ /* 0x0010a4000c1e1500 */
[----:B0-----:R-:W-:-:S05]  /*24d30*/  IMAD.WIDE R2, R12, 0x2, R16 ;  /* 0x000000020c027825 */ /* 0x001fca00078e0210 */
[----:B------:R0:W2:Y:S02]  /*24d40*/  LDG.E.U16 R28, [R2.64] ;  /* 0x00000006021c7981 */ /* 0x0000a4000c1e1500 */
[----:B0-----:R-:W-:-:S05]  /*24d50*/  IMAD.WIDE R2, R12, 0x2, R14 ;  /* 0x000000020c027825 */ /* 0x001fca00078e020e */
[----:B------:R0:W3:Y:S02]  /*24d60*/  LDG.E.U16 R6, [R2.64] ;  /* 0x0000000602067981 */ /* 0x0000e4000c1e1500 */
[----:B0-----:R-:W-:-:S05]  /*24d70*/  IMAD.WIDE R2, R12, 0x2, R4 ;  /* 0x000000020c027825 */ /* 0x001fca00078e0204 */
[----:B------:R0:W4:Y:S04]  /*24d80*/  LDG.E.U16 R5, [R2.64] ;  /* 0x0000000602057981 */ /* 0x000128000c1e1500 */
[----:B--2---:R-:W-:Y:S04]  /*24d90*/  STL [R1+0x7358], R28 ;  /* 0x0073581c01007387 */ /* 0x004fe80000100800 */
[----:B------:R-:W2:Y:S04]  /*24da0*/  LDL.64 R16, [R1+0x1ce0] ;  /* 0x001ce00001107983 */ /* 0x000ea80000100a00 */
[----:B---3--:R-:W-:Y:S04]  /*24db0*/  STL [R1+0x735c], R6 ;  /* 0x00735c0601007387 */ /* 0x008fe80000100800 */
[----:B------:R-:W3:Y:S01]  /*24dc0*/  LDL.64 R14, [R1+0x1c68] ;  /* 0x001c6800010e7983 */ /* 0x000ee20000100a00 */
[----:B0-----:R-:W-:-:S03]  /*24dd0*/  IMAD.WIDE R2, R12, 0x2, R10 ;  /* 0x000000020c027825 */ /* 0x001fc600078e020a */
[----:B------:R0:W-:Y:S04]  /*24de0*/  STL [R1+0x2c], R13 ;  /* 0x00002c0d01007387 */ /* 0x0001e80000100800 */
[----:B----4-:R-:W-:Y:S04]  /*24df0*/  STL [R1+0x7360], R5 ;  /* 0x0073600501007387 */ /* 0x010fe80000100800 */
[----:B0-----:R0:W4:Y:S04]  /*24e00*/  LDG.E.U16 R13, [R2.64] ;  /* 0x00000006020d7981 */ /* 0x001128000c1e1500 */
[----:B------:R-:W4:Y:S01]  /*24e10*/  LDL.64 R10, [R1+0x1c60] ;  /* 0x001c6000010a7983 */ /* 0x000f220000100a00 */
[----:B0-----:R-:W-:-:S03]  /*24e20*/  IMAD.WIDE R2, R12, 0x2, R18 ;  /* 0x000000020c027825 */ /* 0x001fc600078e0212 */
[----:B------:R0:W-:Y:S04]  /*24e30*/  STL [R1+0x14], R0 ;  /* 0x0000140001007387 */ /* 0x0001e80000100800 */
[----:B0-----:R0:W4:Y:S02]  /*24e40*/  LDG.E.U16 R0, [R2.64] ;  /* 0x0000000602007981 */ /* 0x001124000c1e1500 */
[----:B0-----:R-:W-:-:S05]  /*24e50*/  IMAD.WIDE R2, R12, 0x2, R8 ;  /* 0x000000020c027825 */ /* 0x001fca00078e0208 */
[----:B------:R2:W4:Y:S04]  /*24e60*/  LDG.E.U16 R26, [R2.64] ;  /* 0x00000006021a7981 */ /* 0x000528000c1e1500 */
[----:B------:R-:W-:Y:S04]  /*24e70*/  STL [R1+0x10], R21 ;  /* 0x0000101501007387 */ /* 0x000fe80000100800 */
[----:B------:R-:W4:Y:S04]  /*24e80*/  LDL.64 R8, [R1+0x1d48] ;  /* 0x001d480001087983 */ /* 0x000f280000100a00 */
[----:B------:R-:W4:Y:S01]  /*24e90*/  LDL.64 R18, [R1+0x1cd8] ;  /* 0x001cd80001127983 */ /* 0x000f220000100a00 */
[----:B--2---:R-:W-:-:S05]  /*24ea0*/  IMAD.WIDE R2, R12, 0x2, R16 ;  /* 0x000000020c027825 */ /* 0x004fca00078e0210 */
[----:B------:R3:W2:Y:S02]  /*24eb0*/  LDG.E.U16 R24, [R2.64] ;  /* 0x0000000602187981 */ /* 0x0006a4000c1e1500 */
[----:B---3--:R-:W-:-:S05]  /*24ec0*/  IMAD.WIDE R2, R12, 0x2, R14 ;  /* 0x000000020c027825 */ /* 0x008fca00078e020e */
[----:B------:R4:W3:Y:S02]  /*24ed0*/  LDG.E.U16 R4, [R2.64] ;  /* 0x0000000602047981 */ /* 0x0008e4000c1e1500 */
[----:B----4-:R-:W-:-:S06]  /*24ee0*/  IMAD.WIDE R2, R12, 0x2, R10 ;  /* 0x000000020c027825 */ /* 0x010fcc00078e020a */
[----:B------:R-:W4:Y:S04]  /*24ef0*/  LDG.E.U16 R3, [R2.64] ;  /* 0x0000000602037981 */ /* 0x000f28000c1e1500 */
[----:B------:R-:W-:Y:S04]  /*24f00*/  STL [R1+0x7340], R26 ;  /* 0x0073401a01007387 */ /* 0x000fe80000100800 */
[----:B------:R-:W4:Y:S01]  /*24f10*/  LDL.64 R6, [R1+0x1cd0] ;  /* 0x001cd00001067983 */ /* 0x000f220000100a00 */
[----:B------:R-:W-:-:S03]  /*24f20*/  IMAD.WIDE R14, R12, 0x2, R8 ;  /* 0x000000020c0e7825 */ /* 0x000fc600078e0208 */
[----:B--2---:R0:W-:Y:S04]  /*24f30*/  STL [R1+0x7344], R24 ;  /* 0x0073441801007387 */ /* 0x0041e80000100800 */
[----:B------:R1:W-:Y:S04]  /*24f40*/  STL [R1+0x20], R20 ;  /* 0x0000201401007387 */ /* 0x0003e80000100800 */
[----:B0-----:R0:W2:Y:S04]  /*24f50*/  LDG.E.U16 R24, [R14.64] ;  /* 0x000000060e187981 */ /* 0x0010a8000c1e1500 */
[----:B-1----:R-:W2:Y:S01]  /*24f60*/  LDL.64 R20, [R1+0x1c58] ;  /* 0x001c580001147983 */ /* 0x002ea20000100a00 */
[----:B0-----:R-:W-:-:S03]  /*24f70*/  IMAD.WIDE R14, R12, 0x2, R18 ;  /* 0x000000020c0e7825 */ /* 0x001fc600078e0212 */
[----:B---3--:R-:W-:Y:S04]  /*24f80*/  STL [R1+0x7348], R4 ;  /* 0x0073480401007387 */ /* 0x008fe80000100800 */
[----:B------:R0:W-:Y:S04]  /*24f90*/  STL [R1+0x4], R22 ;  /* 0x0000041601007387 */ /* 0x0001e80000100800 */
[----:B------:R-:W3:Y:S04]  /*24fa0*/  LDL.64 R16, [R1+0x1c50] ;  /* 0x001c500001107983 */ /* 0x000ee80000100a00 */
[----:B------:R-:W2:Y:S04]  /*24fb0*/  LDL.64 R10, [R1+0x1d40] ;  /* 0x001d4000010a7983 */ /* 0x000ea80000100a00 */
[----:B0-----:R0:W2:Y:S04]  /*24fc0*/  LDG.E.U16 R22, [R14.64] ;  /* 0x000000060e167981 */ /* 0x0010a8000c1e1500 */
[----:B----4-:R-:W-:Y:S04]  /*24fd0*/  STL [R1+0x734c], R3 ;  /* 0x00734c0301007387 */ /* 0x010fe80000100800 */
[----:B------:R-:W4:Y:S01]  /*24fe0*/  LDL.64 R8, [R1+0x1cc8] ;  /* 0x001cc80001087983 */ /* 0x000f220000100a00 */
[----:B0-----:R-:W-:-:S05]  /*24ff0*/  IMAD.WIDE R14, R12, 0x2, R6 ;  /* 0x000000020c0e7825 */ /* 0x001fca00078e0206 */
[----:B------:R0:W4:Y:S04]  /*25000*/  LDG.E.U16 R18, [R14.64] ;  /* 0x000000060e127981 */ /* 0x000128000c1e1500 */
[----:B--2---:R-:W-:Y:S04]  /*25010*/  STL [R1+0x7324], R22 ;  /* 0x0073241601007387 */ /* 0x004fe80000100800 */
[----:B------:R-:W2:Y:S01]  /*25020*/  LDL.64 R6, [R1+0x1cc0] ;  /* 0x001cc00001067983 */ /* 0x000ea20000100a00 */
[----:B0-----:R-:W-:-:S03]  /*25030*/  IMAD.WIDE R14, R12, 0x2, R20 ;  /* 0x000000020c0e7825 */ /* 0x001fc600078e0214 */
[----:B------:R-:W2:Y:S04]  /*25040*/  LDL.64 R4, [R1+0x1c48] ;  /* 0x001c480001047983 */ /* 0x000ea80000100a00 */
[----:B------:R3:W2:Y:S04]  /*25050*/  LDG.E.U16 R2, [R14.64] ;  /* 0x000000060e027981 */ /* 0x0006a8000c1e1500 */
[----:B------:R-:W-:Y:S01]  /*25060*/  STL [R1+0xc], R13 ;  /* 0x00000c0d01007387 */ /* 0x000fe20000100800 */
[----:B---3--:R-:W-:-:S03]  /*25070*/  IMAD.WIDE R14, R12, 0x2, R16 ;  /* 0x000000020c0e7825 */ /* 0x008fc600078e0210 */
[----:B----4-:R-:W-:Y:S04]  /*25080*/  STL [R1+0x7328], R18 ;  /* 0x0073281201007387 */ /* 0x010fe80000100800 */
[----:B------:R0:W-:Y:S04]  /*25090*/  STL [R1+0x8], R0 ;  /* 0x0000080001007387 */ /* 0x0001e80000100800 */
[----:B0-----:R0:W3:Y:S02]  /*250a0*/  LDG.E.U16 R0, [R14.64] ;  /* 0x000000060e007981 */ /* 0x0010e4000c1e1500 */
[----:B0-----:R-:W-:-:S05]  /*250b0*/  IMAD.WIDE R14, R12, 0x2, R10 ;  /* 0x000000020c0e7825 */ /* 0x001fca00078e020a */
[----:B------:R0:W4:Y:S02]  /*250c0*/  LDG.E.U16 R20, [R14.64] ;  /* 0x000000060e147981 */ /* 0x000124000c1e1500 */
[----:B0-----:R-:W-:-:S05]  /*250d0*/  IMAD.WIDE R14, R12, 0x2, R8 ;  /* 0x000000020c0e7825 */ /* 0x001fca00078e0208 */
[----:B------:R2:W4:Y:S02]  /*250e0*/  LDG.E.U16 R16, [R14.64] ;  /* 0x000000060e107981 */ /* 0x000524000c1e1500 */
[----:B--2---:R-:W-:-:S05]  /*250f0*/  IMAD.WIDE R14, R12, 0x2, R6 ;  /* 0x000000020c0e7825 */ /* 0x004fca00078e0206 */
[----:B------:R0:W2:Y:S04]  /*25100*/  LDG.E.U16 R13, [R14.64] ;  /* 0x000000060e0d7981 */ /* 0x0000a8000c1e1500 */
[----:B------:R1:W-:Y:S04]  /*25110*/  STL [R1+0x732c], R2 ;  /* 0x00732c0201007387 */ /* 0x0003e80000100800 */
[----:B-1----:R-:W2:Y:S04]  /*25120*/  LDL.64 R2, [R1+0x1c40] ;  /* 0x001c400001027983 */ /* 0x002ea80000100a00 */
[----:B---3--:R-:W-:Y:S04]  /*25130*/  STL [R1+0x7330], R0 ;  /* 0x0073300001007387 */ /* 0x008fe80000100800 */
[----:B------:R-:W3:Y:S04]  /*25140*/  LDL.64 R22, [R1+0x1d38] ;  /* 0x001d380001167983 */ /* 0x000ee80000100a00 */
[----:B----4-:R-:W-:Y:S04]  /*25150*/  STL [R1+0x7308], R20 ;  /* 0x0073081401007387 */ /* 0x010fe80000100800 */
[----:B------:R-:W4:Y:S04]  /*25160*/  LDL.64 R10, [R1+0x1d30] ;  /* 0x001d3000010a7983 */ /* 0x000f280000100a00 */
[----:B------:R-:W-:Y:S04]  /*25170*/  STL [R1+0x730c], R16 ;  /* 0x00730c1001007387 */ /* 0x000fe80000100800 */
[----:B------:R-:W4:Y:S01]  /*25180*/  LDL.64 R8, [R1+0x1cb8] ;  /* 0x001cb80001087983 */ /* 0x000f220000100a00 */
[----:B0-----:R-:W-:-:S05]  /*25190*/  IMAD.WIDE R14, R12, 0x2, R4 ;  /* 0x000000020c0e7825 */ /* 0x001fca00078e0204 */
[----:B------:R0:W4:Y:S04]  /*251a0*/  LDG.E.U16 R17, [R14.64] ;  /* 0x000000060e117981 */ /* 0x000128000c1e1500 */
[----:B--2---:R-:W-:Y:S04]  /*251b0*/  STL [R1+0x7310], R13 ;  /* 0x0073100d01007387 */ /* 0x004fe80000100800 */
[----:B------:R-:W2:Y:S04]  /*251c0*/  LDL.64 R6, [R1+0x1cb0] ;  /* 0x001cb00001067983 */ /* 0x000ea80000100a00 */
[----:B------:R-:W2:Y:S01]  /*251d0*/  LDL.64 R4, [R1+0x1c38] ;  /* 0x001c380001047983 */ /* 0x000ea20000100a00 */
[----:B0-----:R-:W-:-:S05]  /*251e0*/  IMAD.WIDE R14, R12, 0x2, R2 ;  /* 0x000000020c0e7825 */ /* 0x001fca00078e0202 */
[----:B------:R3:W2:Y:S02]  /*251f0*/  LDG.E.U16 R19, [R14.64] ;  /* 0x000000060e137981 */ /* 0x0006a4000c1e1500 */
[----:B---3--:R-:W-:-:S05]  /*25200*/  IMAD.WIDE R14, R12, 0x2, R22 ;  /* 0x000000020c0e7825 */ /* 0x008fca00078e0216 */
[----:B------:R4:W3:Y:S02]  /*25210*/  LDG.E.U16 R21, [R14.64] ;  /* 0x000000060e157981 */ /* 0x0008e4000c1e1500 */
[----:B----4-:R-:W-:-:S05]  /*25220*/  IMAD.WIDE R14, R12, 0x2, R10 ;  /* 0x000000020c0e7825 */ /* 0x010fca00078e020a */
[----:B------:R0:W4:Y:S02]  /*25230*/  LDG.E.U16 R23, [R14.64] ;  /* 0x000000060e177981 */ /* 0x000124000c1e1500 */
[----:B0-----:R-:W-:-:S05]  /*25240*/  IMAD.WIDE R14, R12, 0x2, R8 ;  /* 0x000000020c0e7825 */ /* 0x001fca00078e0208 */
[----:B------:R2:W4:Y:S02]  /*25250*/  LDG.E.U16 R25, [R14.64] ;  /* 0x000000060e197981 */ /* 0x000524000c1e1500 */
[----:B--2---:R-:W-:-:S05]  /*25260*/  IMAD.WIDE R14, R12, 0x2, R6 ;  /* 0x000000020c0e7825 */ /* 0x004fca00078e0206 */
[----:B------:R0:W2:Y:S02]  /*25270*/  LDG.E.U16 R27, [R14.64] ;  /* 0x000000060e1b7981 */ /* 0x0000a4000c1e1500 */
[----:B0-----:R-:W-:-:S05]  /*25280*/  IMAD.WIDE R14, R12, 0x2, R4 ;  /* 0x000000020c0e7825 */ /* 0x001fca00078e0204 */
[----:B------:R-:W2:Y:S04]  /*25290*/  LDG.E.U16 R29, [R14.64] ;  /* 0x000000060e1d7981 */ /* 0x000ea8000c1e1500 */
[----:B------:R-:W0:Y:S04]  /*252a0*/  S2R R22, SR_TID.X ;  /* 0x0000000000167919 */ /* 0x000e280000002100 */
[----:B------:R-:W-:Y:S04]  /*252b0*/  STL [R1], R24 ;  /* 0x0000001801007387 */ /* 0x000fe80000100800 */
[----:B------:R-:W-:Y:S04]  /*252c0*/  STL [R1+0x7314], R17 ;  /* 0x0073141101007387 */ /* 0x000fe80000100800 */
[----:B------:R-:W2:Y:S04]  /*252d0*/  LDL.64 R2, [R1+0x1c30] ;  /* 0x001c300001027983 */ /* 0x000ea80000100a00 */
[----:B------:R-:W-:Y:S04]  /*252e0*/  STL [R1+0x7318], R19 ;  /* 0x0073181301007387 */ /* 0x000fe80000100800 */
[----:B---3--:R-:W-:Y:S04]  /*252f0*/  STL [R1+0x72f4], R21 ;  /* 0x0072f41501007387 */ /* 0x008fe80000100800 */
[----:B----4-:R-:W-:Y:S04]  /*25300*/  STL [R1+0x72f8], R23 ;  /* 0x0072f81701007387 */ /* 0x010fe80000100800 */
[----:B------:R-:W-:Y:S04]  /*25310*/  STL [R1+0x72fc], R25 ;  /* 0x0072fc1901007387 */ /* 0x000fe80000100800 */
[----:B--2---:R-:W-:Y:S04]  /*25320*/  STL [R1+0x7300], R27 ;  /* 0x0073001b01007387 */ /* 0x004fe80000100800 */
[----:B0-----:R-:W-:Y:S04]  /*25330*/  STL [R1+0x7364], R22 ;  /* 0x0073641601007387 */ /* 0x001fe80000100800 */
[----:B------:R-:W-:Y:S04]  /*25340*/  STL [R1+0x7304], R29 ;  /* 0x0073041d01007387 */ /* 0x000fe80000100800 */
[----:B------:R-:W2:Y:S04]  /*25350*/  LDL.LU R11, [R1+0x34c] ;  /* 0x00034c00010b7983 */ /* 0x000ea80000300800 */
[----:B--2---:R0:W-:Y:S04]  /*25360*/  STL [R1+0x739c], R11 ;  /* 0x00739c0b01007387 */ /* 0x0041e80000100800 */
[----:B0-----:R-:W2:Y:S01]  /*25370*/  LDL.LU R11, [R1+0x350] ;  /* 0x00035000010b7983 */ /* 0x001ea20000300800 */
[----:B------:R-:W-:-:S06]  /*25380*/  IMAD.WIDE R14, R12, 0x2, R2 ;  /* 0x000000020c0e7825 */ /* 0x000fcc00078e0202 */
[----:B------:R0:W3:Y:S01]  /*25390*/  LDG.E.U16 R14, [R14.64] ;  /* 0x000000060e0e7981 */ /* 0x0000e2000c1e1500 */
[----:B------:R-:W-:-:S03]  /*253a0*/  LOP3.LUT R20, R22, 0xff, RZ, 0xc0, !PT ;  /* 0x000000ff16147812 */ /* 0x000fc600078ec0ff */
[----:B--2---:R1:W-:Y:S04]  /*253b0*/  STL [R1+0x73a0], R11 ;  /* 0x0073a00b01007387 */ /* 0x0043e80000100800 */
[----:B-1----:R-:W2:Y:S01]  /*253c0*/  LDL.LU R11, [R1+0x38c] ;  /* 0x00038c00010b7983 */ /* 0x002ea20000300800 */
[----:B------:R-:W-:-:S03]  /*253d0*/  IMAD.SHL.U32 R21, R20, 0x2, RZ ;  /* 0x0000000214157824 */ /* 0x000fc600078e00ff */
[----:B------:R-:W-:Y:S06]  /*253e0*/  BAR.SYNC.DEFER_BLOCKING 0x0 ;  /* 0x0000000000007b1d */ /* 0x000fec0000010000 */
[----:B--2---:R1:W-:Y:S04]  /*253f0*/  STL [R1+0x73a4], R11 ;  /* 0x0073a40b01007387 */ /* 0x0043e80000100800 */
[----:B-1----:R-:W2:Y:S04]  /*25400*/  LDL.LU R11, [R1+0x64] ;  /* 0x00006400010b7983 */ /* 0x002ea80000300800 */
        /* <DEDUP_REMOVED lines=24> */
[----:B0-----:R-:W4:Y:S04]  /*25590*/  LDL.LU R15, [R1+0x2d0] ;  /* 0x0002d000010f7983 */ /* 0x001f280000300800 */
[----:B---3--:R0:W-:Y:S04]  /*255a0*/  STL [R1+0x731c], R14 ;  /* 0x00731c0e01007387 */ /* 0x0081e80000100800 */
[----:B0-----:R-:W3:Y:S04]  /*255b0*/  LDL.LU R14, [R1+0x30c] ;  /* 0x00030c00010e7983 */ /* 0x001ee80000300800 */
[----:B--2---:R0:W-:Y:S04]  /*255c0*/  STS.U16 [R21+0x40000], R11 ;  /* 0x0400000b15007388 */ /* 0x0041e80000000400 */
[----:B0-----:R-:W2:Y:S04]  /*255d0*/  LDL.LU R11, [R1+0x73a4] ;  /* 0x0073a400010b7983 */ /* 0x001ea80000300800 */
[----:B--2---:R0:W-:Y:S04]  /*255e0*/  STS.U16 [R21+0x40200], R11 ;  /* 0x0402000b15007388 */ /* 0x0041e80000000400 */
[----:B0-----:R-:W2:Y:S04]  /*255f0*/  LDL.LU R11, [R1+0x73a0] ;  /* 0x0073a000010b7983 */ /* 0x001ea80000300800 */
[----:B--2---:R0:W-:Y:S04]  /*25600*/  STS.U16 [R21+0x42000], R11 ;  /* 0x0420000b15007388 */ /* 0x0041e80000000400 */
[----:B0-----:R-:W2:Y:S04]  /*25610*/  LDL.LU R11, [R1+0x739c] ;  /* 0x00739c00010b7983 */ /* 0x001ea80000300800 */
[----:B--2---:R0:W-:Y:S04]  /*25620*/  STS.U16 [R21+0x42200], R11 ;  /* 0x0422000b15007388 */ /* 0x0041e80000000400 */
[----:B----4-:R1:W-:Y:S04]  /*25630*/  STS.U16 [R21+0x44000], R12 ;  /* 0x0440000c15007388 */ /* 0x0103e80000000400 */
        /* <DEDUP_REMOVED lines=23> */
[----:B0-----:R-:W2:Y:S04]  /*257b0*/  LDL.LU R11, [R1+0x7398] ;  /* 0x00739800010b7983 */ /* 0x001ea80000300800 */
[----:B------:R-:W-:Y:S04]  /*257c0*/  STS.U16 [R21+0x5c000], R8 ;  /* 0x05c0000815007388 */ /* 0x000fe80000000400 */
[----:B-1----:R-:W3:Y:S04]  /*257d0*/  LDL.LU R12, [R1+0x7394] ;  /* 0x00739400010c7983 */ /* 0x002ee80000300800 */
[----:B------:R0:W-:Y:S04]  /*257e0*/  STS.U16 [R21+0x5c200], R9 ;  /* 0x05c2000915007388 */ /* 0x0001e80000000400 */
[----:B0-----:R-:W4:Y:S04]  /*257f0*/  LDL.LU R9, [R1+0x344] ;  /* 0x0003440001097983 */ /* 0x001f280000300800 */
[----:B----4-:R0:W-:Y:S04]  /*25800*/  STL [R1+0x7388], R9 ;  /* 0x0073880901007387 */ /* 0x0101e80000100800 */
[----:B0-----:R-:W4:Y:S04]  /*25810*/  LDL.LU R9, [R1+0x348] ;  /* 0x0003480001097983 */ /* 0x001f280000300800 */
[----:B----4-:R0:W-:Y:S04]  /*25820*/  STL [R1+0x738c], R9 ;  /* 0x00738c0901007387 */ /* 0x0101e80000100800 */
[----:B0-----:R-:W4:Y:S04]  /*25830*/  LDL.LU R9, [R1+0x384] ;  /* 0x0003840001097983 */ /* 0x001f280000300800 */
[----:B------:R-:W0:Y:S02]  /*25840*/  S2R R10, SR_TID.X ;  /* 0x00000000000a7919 */ /* 0x000e240000002100 */
[----:B0-----:R-:W-:-:S02]  /*25850*/  LOP3.LUT R10, R10, 0xff, RZ, 0xc0, !PT ;  /* 0x000000ff0a0a7812 */ /* 0x001fc400078ec0ff */
[----:B----4-:R0:W-:Y:S04]  /*25860*/  STL [R1+0x7390], R9 ;  /* 0x0073900901007387 */ /* 0x0101e80000100800 */
[----:B0-----:R-:W4:Y:S01]  /*25870*/  LDL.LU R9, [R1+0x388] ;  /* 0x0003880001097983 */ /* 0x001f220000300800 */
[----:B------:R-:W-:-:S03]  /*25880*/  SHF.L.U32 R8, R10, 0x1, RZ ;  /* 0x000000010a087819 */ /* 0x000fc600000006ff */
        /* <DEDUP_REMOVED lines=20> */
[----:B---3--:R0:W-:Y:S01]  /*259d0*/  STS.U16 [R21+0x5e000], R12 ;  /* 0x05e0000c15007388 */ /* 0x0081e20000000400 */
[----:B------:R-:W-:-:S03]  /*259e0*/  LOP3.LUT R2, R8, 0x10, RZ, 0x3c, !PT ;  /* 0x0000001008027812 */ /* 0x000fc600078e3cff */
[----:B------:R-:W3:Y:S04]  /*259f0*/  LDL.LU R28, [R1+0x1c] ;  /* 0x00001c00011c7983 */ /* 0x000ee80000300800 */
[----:B------:R-:W3:Y:S01]  /*25a00*/  LDL.LU R7, [R1+0x18] ;  /* 0x0000180001077983 */ /* 0x000ee20000300800 */
[----:B0-----:R-:W-:-:S03]  /*25a10*/  IMAD.SHL.U32 R12, R20, 0x2, RZ ;  /* 0x00000002140c7824 */ /* 0x001fc600078e00ff */
[----:B------:R0:W-:Y:S04]  /*25a20*/  STL [R1+0x7334], R21 ;  /* 0x0073341501007387 */ /* 0x0001e80000100800 */
[----:B--2---:R-:W-:Y:S04]  /*25a30*/  STS.U16 [R12+0x5e200], R11 ;  /* 0x05e2000b0c007388 */ /* 0x004fe80000000400 */
[----:B0-----:R-:W2:Y:S04]  /*25a40*/  LDL.LU R21, [R1+0x288] ;  /* 0x0002880001157983 */ /* 0x001ea80000300800 */
[----:B------:R0:W-:Y:S04]  /*25a50*/  STL [R1+0x7350], R20 ;  /* 0x0073501401007387 */ /* 0x0001e80000100800 */
[----:B0-----:R-:W2:Y:S04]  /*25a60*/  LDL.LU R20, [R1+0x2c4] ;  /* 0x0002c40001147983 */ /* 0x001ea80000300800 */
[----:B------:R-:W2:Y:S04]  /*25a70*/  LDL.LU R11, [R1+0x2c8] ;  /* 0x0002c800010b7983 */ /* 0x000ea80000300800 */
[----:B------:R0:W-:Y:S04]  /*25a80*/  STL [R1+0x7338], R12 ;  /* 0x0073380c01007387 */ /* 0x0001e80000100800 */
[----:B0-----:R-:W2:Y:S04]  /*25a90*/  LDL.LU R12, [R1+0x304] ;  /* 0x00030400010c7983 */ /* 0x001ea80000300800 */
[----:B----4-:R0:W-:Y:S04]  /*25aa0*/  STS.U16 [R2+0x40400], R9 ;  /* 0x0404000902007388 */ /* 0x0101e80000000400 */
[----:B0-----:R-:W4:Y:S04]  /*25ab0*/  LDL.LU R9, [R1+0x7390] ;  /* 0x0073900001097983 */ /* 0x001f280000300800 */
[----:B----4-:R0:W-:Y:S04]  /*25ac0*/  STS.U16 [R2+0x40600], R9 ;  /* 0x0406000902007388 */ /* 0x0101e80000000400 */
[----:B0-----:R-:W4:Y:S04]  /*25ad0*/  LDL.LU R9, [R1+0x738c] ;  /* 0x00738c0001097983 */ /* 0x001f280000300800 */
[----:B----4-:R0:W-:Y:S04]  /*25ae0*/  STS.U16 [R2+0x42400], R9 ;  /* 0x0424000902007388 */ /* 0x0101e80000000400 */
[----:B0-----:R-:W4:Y:S04]  /*25af0*/  LDL.LU R9, [R1+0x7388] ;  /* 0x0073880001097983 */ /* 0x001f280000300800 */
[----:B----4-:R0:W-:Y:S04]  /*25b00*/  STS.U16 [R2+0x42600], R9 ;  /* 0x0426000902007388 */ /* 0x0101e80000000400 */
[----:B------:R1:W-:Y:S04]  /*25b10*/  STS.U16 [R2+0x44400], R10 ;  /* 0x0444000a02007388 */ /* 0x0003e80000000400 */
[----:B--2---:R-:W-:Y:S04]  /*25b20*/  STS.U16 [R2+0x44600], R12 ;  /* 0x0446000c02007388 */ /* 0x004fe80000000400 */
        /* <DEDUP_REMOVED lines=23> */
[----:B---3--:R-:W-:Y:S04]  /*25ca0*/  STS.U16 [R2+0x5c400], R28 ;  /* 0x05c4001c02007388 */ /* 0x008fe80000000400 */
[----:B-1----:R-:W3:Y:S04]  /*25cb0*/  LDL.LU R10, [R1+0x7380] ;  /* 0x00738000010a7983 */ /* 0x002ee80000300800 */
[----:B------:R0:W-:Y:S04]  /*25cc0*/  STS.U16 [R2+0x5c600], R7 ;  /* 0x05c6000702007388 */ /* 0x0001e80000000400 */
[----:B0-----:R-:W4:Y:S04]  /*25cd0*/  LDL.LU R7, [R1+0x340] ;  /* 0x0003400001077983 */ /* 0x001f280000300800 */
[----:B----4-:R0:W-:Y:S04]  /*25ce0*/  STL [R1+0x7378], R7 ;  /* 0x0073780701007387 */ /* 0x0101e80000100800 */
[----:B0-----:R-:W4:Y:S01]  /*25cf0*/  LDL.LU R7, [R1+0x37c] ;  /* 0x00037c0001077983 */ /* 0x001f220000300800 */
[----:B------:R-:W-:-:S03]  /*25d00*/  LOP3.LUT R0, R8, 0x20, RZ, 0x3c, !PT ;  /* 0x0000002008007812 */ /* 0x000fc600078e3cff */
[----:B---3--:R-:W-:Y:S04]  /*25d10*/  STS.U16 [R2+0x5e400], R10 ;  /* 0x05e4000a02007388 */ /* 0x008fe80000000400 */
[----:B--2---:R-:W-:Y:S04]  /*25d20*/  STS.U16 [R2+0x5e600], R9 ;  /* 0x05e6000902007388 */ /* 0x004fe80000000400 */
[----:B----4-:R0:W-:Y:S04]  /*25d30*/  STL [R1+0x737c], R7 ;  /* 0x00737c0701007387 */ /* 0x0101e80000100800 */
[----:B0-----:R-:W2:Y:S04]  /*25d40*/  LDL.LU R7, [R1+0x380] ;  /* 0x0003800001077983 */ /* 0x001ea80000300800 */
[----:B------:R-:W3:Y:S04]  /*25d50*/  LDL.LU R8, [R1+0x33c] ;  /* 0x00033c0001087983 */ /* 0x000ee80000300800 */
[----:B------:R-:W4:Y:S04]  /*25d60*/  LDL.LU R12, [R1+0x2c0] ;  /* 0x0002c000010c7983 */ /* 0x000f280000300800 */
[----:B------:R-:W3:Y:S04]  /*25d70*/  LDL.LU R11, [R1+0x2bc] ;  /* 0x0002bc00010b7983 */ /* 0x000ee80000300800 */
        /* <DEDUP_REMOVED lines=24> */
[----:B--2---:R0:W-:Y:S04]  /*25f00*/  STS.U16 [R0+0x40800], R7 ;  /* 0x0408000700007388 */ /* 0x0041e80000000400 */
[----:B0-----:R-:W2:Y:S04]  /*25f10*/  LDL.LU R7, [R1+0x737c] ;  /* 0x00737c0001077983 */ /* 0x001ea80000300800 */
[----:B--2---:R0:W-:Y:S04]  /*25f20*/  STS.U16 [R0+0x40a00], R7 ;  /* 0x040a000700007388 */ /* 0x0041e80000000400 */
[----:B0-----:R-:W2:Y:S04]  /*25f30*/  LDL.LU R7, [R1+0x7378] ;  /* 0x0073780001077983 */ /* 0x001ea80000300800 */
[----:B--2---:R0:W-:Y:S04]  /*25f40*/  STS.U16 [R0+0x42800], R7 ;  /* 0x0428000700007388 */ /* 0x0041e80000000400 */
[----:B---3--:R-:W-:Y:S04]  /*25f50*/  STS.U16 [R0+0x42a00], R8 ;  /* 0x042a000800007388 */ /* 0x008fe80000000400 */
[----:B------:R-:W-:Y:S04]  /*25f60*/  STS.U16 [R0+0x44800], R9 ;  /* 0x0448000900007388 */ /* 0x000fe80000000400 */
[----:B------:R-:W-:Y:S04]  /*25f70*/  STS.U16 [R0+0x44a00], R10 ;  /* 0x044a000a00007388 */ /* 0x000fe80000000400 */
[----:B----4-:R-:W-:Y:S04]  /*25f80*/  STS.U16 [R0+0x46800], R12 ;  /* 0x0468000c00007388 */ /* 0x010fe80000000400 */
        /* <DEDUP_REMOVED lines=14> */
[----:B0-----:R-:W2:Y:S04]  /*26070*/  LDL.LU R7, [R1+0x7374] ;  /* 0x0073740001077983 */ /* 0x001ea80000300800 */
[----:B-1----:R-:W0:Y:S04]  /*26080*/  S2R R26, SR_TID.X ;  /* 0x00000000001a7919 */ /* 0x002e280000002100 */
[----:B------:R-:W-:Y:S04]  /*26090*/  STS.U16 [R0+0x54a00], R16 ;  /* 0x054a001000007388 */ /* 0x000fe80000000400 */
[----:B------:R-:W-:Y:S04]  /*260a0*/  STS.U16 [R0+0x56800], R2 ;  /* 0x0568000200007388 */ /* 0x000fe80000000400 */
[----:B------:R-:W-:Y:S04]  /*260b0*/  STS.U16 [R0+0x56a00], R18 ;  /* 0x056a001200007388 */ /* 0x000fe80000000400 */
[----:B------:R-:W-:Y:S04]  /*260c0*/  STS.U16 [R0+0x58800], R3 ;  /* 0x0588000300007388 */ /* 0x000fe80000000400 */
[----:B------:R-:W-:Y:S01]  /*260d0*/  STS.U16 [R0+0x58a00], R4 ;  /* 0x058a000400007388 */ /* 0x000fe20000000400 */
[----:B0-----:R-:W-:-:S03]  /*260e0*/  LOP3.LUT R26, R26, 0xff, RZ, 0xc0, !PT ;  /* 0x000000ff1a1a7812 */ /* 0x001fc600078ec0ff */
[----:B------:R-:W-:Y:S01]  /*260f0*/  STS.U16 [R0+0x5a800], R24 ;  /* 0x05a8001800007388 */ /* 0x000fe20000000400 */
[----:B------:R-:W-:-:S03]  /*26100*/  SHF.L.U32 R26, R26, 0x1, RZ ;  /* 0x000000011a1a7819 */ /* 0x000fc600000006ff */
[----:B------:R-:W-:Y:S04]  /*26110*/  STS.U16 [R0+0x5aa00], R5 ;  /* 0x05aa000500007388 */ /* 0x000fe80000000400 */
[----:B------:R-:W-:Y:S04]  /*26120*/  STS.U16 [R0+0x5c800], R6 ;  /* 0x05c8000600007388 */ /* 0x000fe80000000400 */
[----:B------:R0:W-:Y:S04]  /*26130*/  STS.U16 [R0+0x5ca00], R28 ;  /* 0x05ca001c00007388 */ /* 0x0001e80000000400 */
[----:B------:R-:W3:Y:S01]  /*26140*/  LDL.LU R8, [R1+0x7370] ;  /* 0x0073700001087983 */ /* 0x000ee20000300800 */
[----:B0-----:R-:W-:-:S05]  /*26150*/  LOP3.LUT R0, R26, 0x30, RZ, 0x3c, !PT ;  /* 0x000000301a007812 */ /* 0x001fca00078e3cff */
[----:B------:R0:W-:Y:S04]  /*26160*/  STL [R1+0x736c], R0 ;  /* 0x00736c0001007387 */ /* 0x0001e80000100800 */
[----:B------:R-:W4:Y:S01]  /*26170*/  LDL.LU R22, [R1+0x374] ;  /* 0x0003740001167983 */ /* 0x000f220000300800 */
[----:B0-----:R-:W-:-:S03]  /*26180*/  LOP3.LUT R0, R26, 0x20, RZ, 0x3c, !PT ;  /* 0x000000201a007812 */ /* 0x001fc600078e3cff */
[----:B----4-:R0:W-:Y:S04]  /*26190*/  STL [R1+0x7368], R22 ;  /* 0x0073681601007387 */ /* 0x0101e80000100800 */
        /* <DEDUP_REMOVED lines=26> */
[----:B---3--:R0:W-:Y:S04]  /*26340*/  STS.U16 [R0+0x5e800], R8 ;  /* 0x05e8000800007388 */ /* 0x0081e80000000400 */
[----:B--2---:R1:W-:Y:S04]  /*26350*/  STS.U16 [R0+0x5ea00], R7 ;  /* 0x05ea000700007388 */ /* 0x0043e80000000400 */
[----:B0-----:R-:W2:Y:S04]  /*26360*/  LDL.LU R8, [R1+0x2b8] ;  /* 0x0002b80001087983 */ /* 0x001ea80000300800 */
[----:B-1----:R-:W4:Y:S04]  /*26370*/  LDL.LU R0, [R1+0x736c] ;  /* 0x00736c0001007983 */ /* 0x002f280000300800 */
[----:B------:R-:W3:Y:S04]  /*26380*/  LDL.LU R7, [R1+0x2f4] ;  /* 0x0002f40001077983 */ /* 0x000ee80000300800 */
[----:B----4-:R0:W-:Y:S04]  /*26390*/  STS.U16 [R0+0x40c00], R22 ;  /* 0x040c001600007388 */ /* 0x0101e80000000400 */
[----:B0-----:R-:W4:Y:S04]  /*263a0*/  LDL.LU R22, [R1+0x7368] ;  /* 0x0073680001167983 */ /* 0x001f280000300800 */
[----:B----4-:R0:W-:Y:S04]  /*263b0*/  STS.U16 [R0+0x40e00], R22 ;  /* 0x040e001600007388 */ /* 0x0101e80000000400 */
[----:B------:R1:W-:Y:S04]  /*263c0*/  STS.U16 [R0+0x42c00], R5 ;  /* 0x042c000500007388 */ /* 0x0003e80000000400 */
[----:B------:R4:W-:Y:S04]  /*263d0*/  STS.U16 [R0+0x42e00], R6 ;  /* 0x042e000600007388 */ /* 0x0009e80000000400 */
[----:B------:R0:W-:Y:S04]  /*263e0*/  STS.U16 [R0+0x44c00], R28 ;  /* 0x044c001c00007388 */ /* 0x0001e80000000400 */
[----:B---3--:R-:W-:Y:S04]  /*263f0*/  STS.U16 [R0+0x44e00], R7 ;  /* 0x044e000700007388 */ /* 0x008fe80000000400 */
[----:B--2---:R-:W-:Y:S04]  /*26400*/  STS.U16 [R0+0x46c00], R8 ;  /* 0x046c000800007388 */ /* 0x004fe80000000400 */
[----:B------:R-:W-:Y:S04]  /*26410*/  STS.U16 [R0+0x46e00], R9 ;  /* 0x046e000900007388 */ /* 0x000fe80000000400 */
[----:B0-----:R-:W2:Y:S04]  /*26420*/  LDL.LU R22, [R1+0x7364] ;  /* 0x0073640001167983 */ /* 0x001ea80000300800 */
[----:B------:R-:W-:Y:S04]  /*26430*/  STS.U16 [R0+0x48c00], R10 ;  /* 0x048c000a00007388 */ /* 0x000fe80000000400 */
[----:B-1----:R-:W3:Y:S04]  /*26440*/  LDL.LU R5, [R1+0x7360] ;  /* 0x0073600001057983 */ /* 0x002ee80000300800 */
[----:B------:R-:W-:Y:S04]  /*26450*/  STS.U16 [R0+0x48e00], R12 ;  /* 0x048e000c00007388 */ /* 0x000fe80000000400 */
[----:B----4-:R-:W4:Y:S04]  /*26460*/  LDL.LU R6, [R1+0x735c] ;  /* 0x00735c0001067983 */ /* 0x010f280000300800 */
[----:B------:R-:W-:Y:S04]  /*26470*/  STS.U16 [R0+0x4ac00], R11 ;  /* 0x04ac000b00007388 */ /* 0x000fe80000000400 */
[----:B------:R-:W3:Y:S04]  /*26480*/  LDL.LU R28, [R1+0x7358] ;  /* 0x00735800011c7983 */ /* 0x000ee80000300800 */
[----:B------:R0:W-:Y:S04]  /*26490*/  STS.U16 [R0+0x4ae00], R20 ;  /* 0x04ae001400007388 */ /* 0x0001e80000000400 */
        /* <DEDUP_REMOVED lines=17> */
[----:B------:R0:W-:Y:S01]  /*265b0*/  STS.U16 [R0+0x5cc00], R26 ;  /* 0x05cc001a00007388 */ /* 0x0001e20000000400 */
[----:B--2---:R-:W-:-:S05]  /*265c0*/  LOP3.LUT R22, R22, 0xff, RZ, 0xc0, !PT ;  /* 0x000000ff16167812 */ /* 0x004fca00078ec0ff */
[----:B0-----:R-:W-:Y:S01]  /*265d0*/  IMAD.SHL.U32 R0, R22, 0x2, RZ ;  /* 0x0000000216007824 */ /* 0x001fe200078e00ff */
[----:B---3--:R0:W-:Y:S04]  /*265e0*/  STL [R1+0x7354], R20 ;  /* 0x0073541401007387 */ /* 0x0081e80000100800 */
[----:B------:R-:W2:Y:S04]  /*265f0*/  LDL.LU R3, [R1+0x36c] ;  /* 0x00036c0001037983 */ /* 0x000ea80000300800 */
[----:B------:R-:W3:Y:S04]  /*26600*/  LDL.LU R4, [R1+0x330] ;  /* 0x0003300001047983 */ /* 0x000ee80000300800 */
        /* <DEDUP_REMOVED lines=13> */
[----:B0-----:R-:W-:-:S03]  /*266e0*/  LOP3.LUT R20, R0, 0x30, RZ, 0x3c, !PT ;  /* 0x0000003000147812 */ /* 0x001fc600078e3cff */
        /* <DEDUP_REMOVED lines=10> */
[----:B----4-:R1:W-:Y:S04]  /*26790*/  STS.U16 [R20+0x5ec00], R6 ;  /* 0x05ec000614007388 */ /* 0x0103e80000000400 */
[----:B------:R4:W-:Y:S04]  /*267a0*/  STS.U16 [R20+0x5ee00], R5 ;  /* 0x05ee000514007388 */ /* 0x0009e80000000400 */
[----:B0-----:R-:W2:Y:S04]  /*267b0*/  LDL.LU R28, [R1+0x2ac] ;  /* 0x0002ac00011c7983 */ /* 0x001ea80000300800 */
[----:B-1----:R-:W2:Y:S04]  /*267c0*/  LDL.LU R6, [R1+0x2b0] ;  /* 0x0002b00001067983 */ /* 0x002ea80000300800 */
[----:B----4-:R-:W4:Y:S04]  /*267d0*/  LDL.LU R20, [R1+0x7354] ;  /* 0x0073540001147983 */ /* 0x010f280000300800 */
[----:B------:R-:W2:Y:S01]  /*267e0*/  LDL.LU R5, [R1+0x2ec] ;  /* 0x0002ec0001057983 */ /* 0x000ea20000300800 */
[----:B------:R-:W-:-:S05]  /*267f0*/  LOP3.LUT R0, R0, 0x40, RZ, 0x3c, !PT ;  /* 0x0000004000007812 */ /* 0x000fca00078e3cff */
[----:B----4-:R0:W-:Y:S04]  /*26800*/  STS.U16 [R0+0x41000], R20 ;  /* 0x0410001400007388 */ /* 0x0101e80000000400 */
[----:B--2---:R1:W-:Y:S04]  /*26810*/  STS.U16 [R0+0x41200], R3 ;  /* 0x0412000300007388 */ /* 0x0043e80000000400 */
[----:B---3--:R2:W-:Y:S04]  /*26820*/  STS.U16 [R0+0x43000], R4 ;  /* 0x0430000400007388 */ /* 0x0085e80000000400 */
[----:B------:R3:W-:Y:S04]  /*26830*/  STS.U16 [R0+0x43200], R24 ;  /* 0x0432001800007388 */ /* 0x0007e80000000400 */
[----:B------:R2:W-:Y:S04]  /*26840*/  STS.U16 [R0+0x45000], R26 ;  /* 0x0450001a00007388 */ /* 0x0005e80000000400 */
[----:B------:R-:W-:Y:S04]  /*26850*/  STS.U16 [R0+0x45200], R5 ;  /* 0x0452000500007388 */ /* 0x000fe80000000400 */
[----:B------:R-:W-:Y:S04]  /*26860*/  STS.U16 [R0+0x47000], R6 ;  /* 0x0470000600007388 */ /* 0x000fe80000000400 */
[----:B------:R-:W-:Y:S04]  /*26870*/  STS.U16 [R0+0x47200], R28 ;  /* 0x0472001c00007388 */ /* 0x000fe80000000400 */
[----:B0-----:R-:W4:Y:S04]  /*26880*/  LDL.LU R20, [R1+0x7350] ;  /* 0x0073500001147983 */ /* 0x001f280000300800 */
[----:B------:R-:W-:Y:S04]  /*26890*/  STS.U16 [R0+0x49000], R7 ;  /* 0x0490000700007388 */ /* 0x000fe80000000400 */
[----:B-1----:R-:W4:Y:S04]  /*268a0*/  LDL.LU R3, [R1+0x734c] ;  /* 0x00734c0001037983 */ /* 0x002f280000300800 */
[----:B------:R-:W-:Y:S04]  /*268b0*/  STS.U16 [R0+0x49200], R8 ;  /* 0x0492000800007388 */ /* 0x000fe80000000400 */
[----:B--2---:R-:W2:Y:S04]  /*268c0*/  LDL.LU R4, [R1+0x7348] ;  /* 0x0073480001047983 */ /* 0x004ea80000300800 */
[----:B------:R-:W-:Y:S04]  /*268d0*/  STS.U16 [R0+0x4b000], R9 ;  /* 0x04b0000900007388 */ /* 0x000fe80000000400 */
[----:B---3--:R-:W3:Y:S04]  /*268e0*/  LDL.LU R24, [R1+0x7344] ;  /* 0x0073440001187983 */ /* 0x008ee80000300800 */
[----:B------:R-:W-:Y:S04]  /*268f0*/  STS.U16 [R0+0x4b200], R10 ;  /* 0x04b2000a00007388 */ /* 0x000fe80000000400 */
[----:B------:R-:W2:Y:S04]  /*26900*/  LDL.LU R26, [R1+0x7340] ;  /* 0x00734000011a7983 */ /* 0x000ea80000300800 */
[----:B------:R0:W-:Y:S04]  /*26910*/  STS.U16 [R0+0x4d000], R12 ;  /* 0x04d0000c00007388 */ /* 0x0001e80000000400 */
[----:B0-----:R-:W2:Y:S04]  /*26920*/  LDL.LU R12, [R1+0x368] ;  /* 0x00036800010c7983 */ /* 0x001ea80000300800 */
[----:B------:R-:W-:Y:S04]  /*26930*/  STS.U16 [R0+0x4d200], R11 ;  /* 0x04d2000b00007388 */ /* 0x000fe80000000400 */
        /* <DEDUP_REMOVED lines=14> */
[----:B----4-:R-:W-:-:S03]  /*26a20*/  SHF.L.U32 R5, R20, 0x1, RZ ;  /* 0x0000000114057819 */ /* 0x010fc600000006ff */
[----:B--2---:R2:W-:Y:S04]  /*26a30*/  STL [R1+0x733c], R12 ;  /* 0x00733c0c01007387 */ /* 0x0045e80000100800 */
[----:B0-----:R-:W4:Y:S04]  /*26a40*/  LDL.LU R21, [R1+0x364] ;  /* 0x0003640001157983 */ /* 0x001f280000300800 */
[----:B-1----:R-:W4:Y:S04]  /*26a50*/  LDL.LU R0, [R1+0x328] ;  /* 0x0003280001007983 */ /* 0x002f280000300800 */
        /* <DEDUP_REMOVED lines=11> */
[----:B------:R-:W4:Y:S01]  /*26b10*/  LDL.LU R15, [R1+0x128] ;  /* 0x00012800010f7983 */ /* 0x000f220000300800 */
[----:B--2---:R-:W-:-:S03]  /*26b20*/  LOP3.LUT R12, R5, 0x40, RZ, 0x3c, !PT ;  /* 0x00000040050c7812 */ /* 0x004fc600078e3cff */
        /* <DEDUP_REMOVED lines=10> */
[----:B---3--:R1:W-:Y:S04]  /*26bd0*/  STS.U16 [R12+0x5d200], R24 ;  /* 0x05d200180c007388 */ /* 0x0083e80000000400 */
[----:B------:R3:W-:Y:S04]  /*26be0*/  STS.U16 [R12+0x5f000], R4 ;  /* 0x05f000040c007388 */ /* 0x0007e80000000400 */
[----:B0-----:R-:W2:Y:S04]  /*26bf0*/  LDL.LU R26, [R1+0x264] ;  /* 0x00026400011a7983 */ /* 0x001ea80000300800 */
[----:B-1----:R-:W2:Y:S04]  /*26c00*/  LDL.LU R24, [R1+0x268] ;  /* 0x0002680001187983 */ /* 0x002ea80000300800 */
[----:B---3--:R-:W3:Y:S04]  /*26c10*/  LDL.LU R4, [R1+0x2a4] ;  /* 0x0002a40001047983 */ /* 0x008ee80000300800 */
[----:B------:R0:W-:Y:S04]  /*26c20*/  STS.U16 [R12+0x5f200], R3 ;  /* 0x05f200030c007388 */ /* 0x0001e80000000400 */
[----:B0-----:R-:W2:Y:S04]  /*26c30*/  LDL.LU R12, [R1+0x733c] ;  /* 0x00733c00010c7983 */ /* 0x001ea80000300800 */
[----:B------:R-:W3:Y:S01]  /*26c40*/  LDL.LU R3, [R1+0x2a8] ;  /* 0x0002a80001037983 */ /* 0x000ee20000300800 */
[----:B------:R-:W-:-:S05]  /*26c50*/  LOP3.LUT R5, R5, 0x50, RZ, 0x3c, !PT ;  /* 0x0000005005057812 */ /* 0x000fca00078e3cff */
[----:B--2---:R0:W-:Y:S04]  /*26c60*/  STS.U16 [R5+0x41400], R12 ;  /* 0x0414000c05007388 */ /* 0x0041e80000000400 */
[----:B----4-:R1:W-:Y:S04]  /*26c70*/  STS.U16 [R5+0x41600], R21 ;  /* 0x0416001505007388 */ /* 0x0103e80000000400 */
[----:B------:R2:W-:Y:S04]  /*26c80*/  STS.U16 [R5+0x43400], R0 ;  /* 0x0434000005007388 */ /* 0x0005e80000000400 */
[----:B------:R4:W-:Y:S04]  /*26c90*/  STS.U16 [R5+0x43600], R2 ;  /* 0x0436000205007388 */ /* 0x0009e80000000400 */
[----:B------:R0:W-:Y:S04]  /*26ca0*/  STS.U16 [R5+0x45400], R18 ;  /* 0x0454001205007388 */ /* 0x0001e80000000400 */
[----:B------:R0:W-:Y:S04]  /*26cb0*/  STS.U16 [R5+0x45600], R22 ;  /* 0x0456001605007388 */ /* 0x0001e80000000400 */
[----:B---3--:R-:W-:Y:S04]  /*26cc0*/  STS.U16 [R5+0x47400], R3 ;  /* 0x0474000305007388 */ /* 0x008fe80000000400 */
[----:B------:R-:W-:Y:S04]  /*26cd0*/  STS.U16 [R5+0x47600], R4 ;  /* 0x0476000405007388 */ /* 0x000fe80000000400 */
[----:B------:R-:W-:Y:S04]  /*26ce0*/  STS.U16 [R5+0x49400], R24 ;  /* 0x0494001805007388 */ /* 0x000fe80000000400 */
[----:B------:R-:W-:Y:S04]  /*26cf0*/  STS.U16 [R5+0x49600], R26 ;  /* 0x0496001a05007388 */ /* 0x000fe80000000400 */
[----:B------:R-:W-:Y:S04]  /*26d00*/  STS.U16 [R5+0x4b400], R6 ;  /* 0x04b4000605007388 */ /* 0x000fe80000000400 */
[----:B------:R-:W-:Y:S04]  /*26d10*/  STS.U16 [R5+0x4b600], R28 ;  /* 0x04b6001c05007388 */ /* 0x000fe80000000400 */
[----:B0-----:R-:W3:Y:S04]  /*26d20*/  LDL.LU R12, [R1+0x7338] ;  /* 0x00733800010c7983 */ /* 0x001ee80000300800 */
[----:B------:R-:W-:Y:S04]  /*26d30*/  STS.U16 [R5+0x4d400], R7 ;  /* 0x04d4000705007388 */ /* 0x000fe80000000400 */
[----:B-1----:R-:W3:Y:S04]  /*26d40*/  LDL.LU R21, [R1+0x7334] ;  /* 0x0073340001157983 */ /* 0x002ee80000300800 */
[----:B------:R-:W-:Y:S04]  /*26d50*/  STS.U16 [R5+0x4d600], R8 ;  /* 0x04d6000805007388 */ /* 0x000fe80000000400 */
[----:B--2---:R-:W2:Y:S04]  /*26d60*/  LDL.LU R0, [R1+0x7330] ;  /* 0x0073300001007983 */ /* 0x004ea80000300800 */
[----:B------:R-:W-:Y:S04]  /*26d70*/  STS.U16 [R5+0x4f400], R9 ;  /* 0x04f4000905007388 */ /* 0x000fe80000000400 */
[----:B----4-:R-:W4:Y:S04]  /*26d80*/  LDL.LU R2, [R1+0x732c] ;  /* 0x00732c0001027983 */ /* 0x010f280000300800 */
[----:B------:R-:W-:Y:S04]  /*26d90*/  STS.U16 [R5+0x4f600], R10 ;  /* 0x04f6000a05007388 */ /* 0x000fe80000000400 */
[----:B------:R-:W2:Y:S04]  /*26da0*/  LDL.LU R18, [R1+0x7328] ;  /* 0x0073280001127983 */ /* 0x000ea80000300800 */
[----:B------:R-:W-:Y:S04]  /*26db0*/  STS.U16 [R5+0x51400], R11 ;  /* 0x0514000b05007388 */ /* 0x000fe80000000400 */
[----:B------:R-:W2:Y:S04]  /*26dc0*/  LDL.LU R22, [R1+0x7324] ;  /* 0x0073240001167983 */ /* 0x000ea80000300800 */
[----:B------:R0:W-:Y:S04]  /*26dd0*/  STS.U16 [R5+0x51600], R14 ;  /* 0x0516000e05007388 */ /* 0x0001e80000000400 */
[----:B0-----:R-:W2:Y:S04]  /*26de0*/  LDL.LU R14, [R1+0x360] ;  /* 0x00036000010e7983 */ /* 0x001ea80000300800 */
[----:B------:R-:W-:Y:S04]  /*26df0*/  STS.U16 [R5+0x53400], R15 ;  /* 0x0534000f05007388 */ /* 0x000fe80000000400 */
[----:B------:R-:W-:Y:S04]  /*26e00*/  STS.U16 [R5+0x53600], R29 ;  /* 0x0536001d05007388 */ /* 0x000fe80000000400 */
[----:B------:R-:W-:Y:S04]  /*26e10*/  STS.U16 [R5+0x55400], R27 ;  /* 0x0554001b05007388 */ /* 0x000fe80000000400 */
[----:B------:R-:W-:Y:S04]  /*26e20*/  STS.U16 [R5+0x55600], R25 ;  /* 0x0556001905007388 */ /* 0x000fe80000000400 */
[----:B------:R-:W-:Y:S04]  /*26e30*/  STS.U16 [R5+0x57400], R23 ;  /* 0x0574001705007388 */ /* 0x000fe80000000400 */
[----:B------:R0:W-:Y:S04]  /*26e40*/  STS.U16 [R5+0x57600], R19 ;  /* 0x0576001305007388 */ /* 0x0001e80000000400 */
[----:B------:R1:W-:Y:S04]  /*26e50*/  STS.U16 [R5+0x59400], R17 ;  /* 0x0594001105007388 */ /* 0x0003e80000000400 */
[----:B------:R0:W-:Y:S04]  /*26e60*/  STS.U16 [R5+0x59600], R13 ;  /* 0x0596000d05007388 */ /* 0x0001e80000000400 */
[----:B------:R0:W-:Y:S04]  /*26e70*/  STS.U16 [R5+0x5b400], R16 ;  /* 0x05b4001005007388 */ /* 0x0001e80000000400 */
[----:B------:R0:W-:Y:S04]  /*26e80*/  STS.U16 [R5+0x5b600], R20 ;  /* 0x05b6001405007388 */ /* 0x0001e80000000400 */
[----:B--2---:R3:W-:Y:S04]  /*26e90*/  STL [R1+0x7320], R14 ;  /* 0x0073200e01007387 */ /* 0x0047e80000100800 */
[----:B0-----:R-:W2:Y:S04]  /*26ea0*/  LDL.LU R19, [R1+0x35c] ;  /* 0x00035c0001137983 */ /* 0x001ea80000300800 */
[----:B-1----:R-:W2:Y:S04]  /*26eb0*/  LDL.LU R17, [R1+0x320] ;  /* 0x0003200001117983 */ /* 0x002ea80000300800 */
        /* <DEDUP_REMOVED lines=11> */
[----:B---3--:R-:W-:-:S03]  /*26f70*/  LOP3.LUT R14, R21, 0x50, RZ, 0x3c, !PT ;  /* 0x00000050150e7812 */ /* 0x008fc600078e3cff */
        /* <DEDUP_REMOVED lines=8> */
[----:B------:R-:W2:Y:S04]  /*27000*/  LDL.LU R21, [R1] ;  /* 0x0000000001157983 */ /* 0x000ea80000300800 */
[----:B------:R0:W-:Y:S04]  /*27010*/  STS.U16 [R14+0x5d400], R22 ;  /* 0x05d400160e007388 */ /* 0x0001e80000000400 */
[----:B------:R1:W-:Y:S04]  /*27020*/  STS.U16 [R14+0x5d600], R18 ;  /* 0x05d600120e007388 */ /* 0x0003e80000000400 */
[----:B----4-:R4:W-:Y:S04]  /*27030*/  STS.U16 [R14+0x5f400], R2 ;  /* 0x05f400020e007388 */ /* 0x0109e80000000400 */
[----:B0-----:R-:W2:Y:S04]  /*27040*/  LDL.LU R22, [R1+0x25c] ;  /* 0x00025c0001167983 */ /* 0x001ea80000300800 */
[----:B-1----:R-:W2:Y:S04]  /*27050*/  LDL.LU R18, [R1+0x260] ;  /* 0x0002600001127983 */ /* 0x002ea80000300800 */
[----:B----4-:R-:W2:Y:S04]  /*27060*/  LDL.LU R2, [R1+0x29c] ;  /* 0x00029c0001027983 */ /* 0x010ea80000300800 */
[----:B------:R0:W-:Y:S04]  /*27070*/  STS.U16 [R14+0x5f600], R0 ;  /* 0x05f600000e007388 */ /* 0x0001e80000000400 */
[----:B0-----:R-:W2:Y:S04]  /*27080*/  LDL.LU R14, [R1+0x7320] ;  /* 0x00732000010e7983 */ /* 0x001ea80000300800 */
[----:B------:R-:W3:Y:S01]  /*27090*/  LDL.LU R0, [R1+0x2a0] ;  /* 0x0002a00001007983 */ /* 0x000ee20000300800 */
[----:B------:R-:W-:-:S05]  /*270a0*/  LOP3.LUT R29, R12, 0x60, RZ, 0x3c, !PT ;  /* 0x000000600c1d7812 */ /* 0x000fca00078e3cff */
[----:B--2---:R0:W-:Y:S04]  /*270b0*/  STS.U16 [R29+0x41800], R14 ;  /* 0x0418000e1d007388 */ /* 0x0041e80000000400 */
[----:B------:R1:W-:Y:S04]  /*270c0*/  STS.U16 [R29+0x41a00], R19 ;  /* 0x041a00131d007388 */ /* 0x0003e80000000400 */
[----:B------:R2:W-:Y:S04]  /*270d0*/  STS.U16 [R29+0x43800], R17 ;  /* 0x043800111d007388 */ /* 0x0005e80000000400 */
[----:B0-----:R-:W4:Y:S04]  /*270e0*/  LDL.LU R14, [R1+0x731c] ;  /* 0x00731c00010e7983 */ /* 0x001f280000300800 */
[----:B-1----:R-:W4:Y:S04]  /*270f0*/  LDL.LU R19, [R1+0x7318] ;  /* 0x0073180001137983 */ /* 0x002f280000300800 */
[----:B--2---:R-:W2:Y:S04]  /*27100*/  LDL.LU R17, [R1+0x7314] ;  /* 0x0073140001117983 */ /* 0x004ea80000300800 */
[----:B------:R0:W-:Y:S04]  /*27110*/  STS.U16 [R29+0x43a00], R13 ;  /* 0x043a000d1d007388 */ /* 0x0001e80000000400 */
[----:B------:R1:W-:Y:S04]  /*27120*/  STS.U16 [R29+0x45800], R16 ;  /* 0x045800101d007388 */ /* 0x0003e80000000400 */
[----:B------:R3:W-:Y:S04]  /*27130*/  STS.U16 [R29+0x45a00], R20 ;  /* 0x045a00141d007388 */ /* 0x0007e80000000400 */
[----:B0-----:R-:W2:Y:S04]  /*27140*/  LDL.LU R13, [R1+0x7310] ;  /* 0x00731000010d7983 */ /* 0x001ea80000300800 */
[----:B-1----:R-:W2:Y:S04]  /*27150*/  LDL.LU R16, [R1+0x730c] ;  /* 0x00730c0001107983 */ /* 0x002ea80000300800 */
[----:B---3--:R-:W3:Y:S04]  /*27160*/  LDL.LU R20, [R1+0x7308] ;  /* 0x0073080001147983 */ /* 0x008ee80000300800 */
        /* <DEDUP_REMOVED lines=20> */
[----:B0-----:R-:W4:Y:S04]  /*272b0*/  LDL.LU R27, [R1+0x358] ;  /* 0x00035800011b7983 */ /* 0x001f280000300800 */
[----:B-1----:R-:W4:Y:S04]  /*272c0*/  LDL.LU R25, [R1+0x354] ;  /* 0x0003540001197983 */ /* 0x002f280000300800 */
[----:B------:R0:W-:Y:S04]  /*272d0*/  STS.U16 [R29+0x5b800], R21 ;  /* 0x05b800151d007388 */ /* 0x0001e80000000400 */
[----:B------:R-:W4:Y:S04]  /*272e0*/  LDL.LU R23, [R1+0x318] ;  /* 0x0003180001177983 */ /* 0x000f280000300800 */
        /* <DEDUP_REMOVED lines=15> */
[----:B------:R-:W-:-:S03]  /*273e0*/  LOP3.LUT R3, R12, 0x70, RZ, 0x3c, !PT ;  /* 0x000000700c037812 */ /* 0x000fc600078e3cff */
[----:B------:R-:W4:Y:S04]  /*273f0*/  LDL.LU R11, [R1+0x94] ;  /* 0x00009400010b7983 */ /* 0x000f280000300800 */
[----:B------:R-:W4:Y:S04]  /*27400*/  LDL.LU R15, [R1+0x54] ;  /* 0x00005400010f7983 */ /* 0x000f280000300800 */
[----:B---3--:R0:W-:Y:S04]  /*27410*/  STS.U16 [R29+0x5ba00], R20 ;  /* 0x05ba00141d007388 */ /* 0x0081e80000000400 */
[----:B--2---:R1:W-:Y:S04]  /*27420*/  STS.U16 [R29+0x5d800], R16 ;  /* 0x05d800101d007388 */ /* 0x0043e80000000400 */
[----:B------:R2:W-:Y:S04]  /*27430*/  STS.U16 [R29+0x5da00], R13 ;  /* 0x05da000d1d007388 */ /* 0x0005e80000000400 */
[----:B0-----:R-:W3:Y:S04]  /*27440*/  LDL.LU R20, [R1+0x258] ;  /* 0x0002580001147983 */ /* 0x001ee80000300800 */
[----:B-1----:R-:W3:Y:S04]  /*27450*/  LDL.LU R16, [R1+0x294] ;  /* 0x0002940001107983 */ /* 0x002ee80000300800 */
[----:B------:R-:W3:Y:S04]  /*27460*/  LDL.LU R12, [R1+0x50] ;  /* 0x00005000010c7983 */ /* 0x000ee80000300800 */
[----:B--2---:R-:W2:Y:S04]  /*27470*/  LDL.LU R13, [R1+0x298] ;  /* 0x00029800010d7983 */ /* 0x004ea80000300800 */
[----:B------:R0:W-:Y:S04]  /*27480*/  STS.U16 [R29+0x5f800], R17 ;  /* 0x05f800111d007388 */ /* 0x0001e80000000400 */
[----:B----4-:R1:W-:Y:S04]  /*27490*/  STS.U16 [R29+0x5fa00], R19 ;  /* 0x05fa00131d007388 */ /* 0x0103e80000000400 */
[----:B0-----:R-:W4:Y:S04]  /*274a0*/  LDL.LU R17, [R1+0x2d4] ;  /* 0x0002d40001117983 */ /* 0x001f280000300800 */
[----:B-1----:R-:W2:Y:S04]  /*274b0*/  LDL.LU R29, [R1+0x7304] ;  /* 0x00730400011d7983 */ /* 0x002ea80000300800 */
[----:B------:R-:W2:Y:S04]  /*274c0*/  LDL.LU R19, [R1+0x2d8] ;  /* 0x0002d80001137983 */ /* 0x000ea80000300800 */
[----:B------:R0:W-:Y:S04]  /*274d0*/  STS.U16 [R3+0x41c00], R27 ;  /* 0x041c001b03007388 */ /* 0x0001e80000000400 */
[----:B------:R1:W-:Y:S04]  /*274e0*/  STS.U16 [R3+0x41e00], R25 ;  /* 0x041e001903007388 */ /* 0x0003e80000000400 */
[----:B0-----:R-:W3:Y:S04]  /*274f0*/  LDL.LU R27, [R1+0x7300] ;  /* 0x00730000011b7983 */ /* 0x001ee80000300800 */
[----:B-1----:R-:W3:Y:S04]  /*27500*/  LDL.LU R25, [R1+0x72fc] ;  /* 0x0072fc0001197983 */ /* 0x002ee80000300800 */
[----:B------:R0:W-:Y:S04]  /*27510*/  STS.U16 [R3+0x43c00], R23 ;  /* 0x043c001703007388 */ /* 0x0001e80000000400 */
[----:B------:R1:W-:Y:S04]  /*27520*/  STS.U16 [R3+0x43e00], R21 ;  /* 0x043e001503007388 */ /* 0x0003e80000000400 */
[----:B0-----:R-:W3:Y:S04]  /*27530*/  LDL.LU R23, [R1+0x72f8] ;  /* 0x0072f80001177983 */ /* 0x001ee80000300800 */
[----:B-1----:R-:W3:Y:S04]  /*27540*/  LDL.LU R21, [R1+0x72f4] ;  /* 0x0072f40001157983 */ /* 0x002ee80000300800 */
[----:B--2---:R-:W-:Y:S04]  /*27550*/  STS.U16 [R3+0x45c00], R19 ;  /* 0x045c001303007388 */ /* 0x004fe80000000400 */
[----:B----4-:R-:W-:Y:S04]  /*27560*/  STS.U16 [R3+0x45e00], R17 ;  /* 0x045e001103007388 */ /* 0x010fe80000000400 */
[----:B------:R-:W-:Y:S04]  /*27570*/  STS.U16 [R3+0x47c00], R13 ;  /* 0x047c000d03007388 */ /* 0x000fe80000000400 */
        /* <DEDUP_REMOVED lines=12> */
[----:B------:R-:W-:Y:S04]  /*27640*/  STS.U16 [R3+0x53e00], R7 ;  /* 0x053e000703007388 */ /* 0x000fe80000000400 */
[----:B------:R-:W-:Y:S04]  /*27650*/  STS.U16 [R3+0x55c00], R8 ;  /* 0x055c000803007388 */ /* 0x000fe80000000400 */
[----:B------:R-:W-:Y:S04]  /*27660*/  STS.U16 [R3+0x55e00], R9 ;  /* 0x055e000903007388 */ /* 0x000fe80000000400 */
[----:B------:R-:W-:Y:S04]  /*27670*/  STS.U16 [R3+0x57c00], R10 ;  /* 0x057c000a03007388 */ /* 0x000fe80000000400 */
[----:B------:R-:W-:Y:S04]  /*27680*/  STS.U16 [R3+0x57e00], R11 ;  /* 0x057e000b03007388 */ /* 0x000fe80000000400 */
[----:B------:R1:W-:Y:S04]  /*27690*/  STS.U16 [R3+0x59c00], R15 ;  /* 0x059c000f03007388 */ /* 0x0003e80000000400 */
[----:B0-----:R-:W0:Y:S04]  /*276a0*/  S2R R28, SR_TID.X ;  /* 0x00000000001c7919 */ /* 0x001e280000002100 */
[----:B------:R-:W2:Y:S04]  /*276b0*/  LDL R2, [R1+0xcf0] ;  /* 0x000cf00001027983 */ /* 0x000ea80000100800 */
[----:B-1----:R-:W1:Y:S04]  /*276c0*/  S2R R15, SR_TID.X ;  /* 0x00000000000f7919 */ /* 0x002e680000002100 */
[----:B------:R1:W-:Y:S04]  /*276d0*/  STS.U16 [R3+0x59e00], R12 ;  /* 0x059e000c03007388 */ /* 0x0003e80000000400 */
[----:B------:R-:W-:Y:S04]  /*276e0*/  STS.U16 [R3+0x5bc00], R21 ;  /* 0x05bc001503007388 */ /* 0x000fe80000000400 */
[----:B------:R-:W-:Y:S04]  /*276f0*/  STS.U16 [R3+0x5be00], R23 ;  /* 0x05be001703007388 */ /* 0x000fe80000000400 */
[----:B------:R-:W-:Y:S04]  /*27700*/  STS.U16 [R3+0x5dc00], R25 ;  /* 0x05dc001903007388 */ /* 0x000fe80000000400 */
[----:B------:R-:W-:Y:S04]  /*27710*/  STS.U16 [R3+0x5de00], R27 ;  /* 0x05de001b03007388 */ /* 0x000fe80000000400 */
[----:B------:R-:W-:Y:S04]  /*27720*/  STS.U16 [R3+0x5fc00], R29 ;  /* 0x05fc001d03007388 */ /* 0x000fe80000000400 */
[----:B------:R3:W-:Y:S04]  /*27730*/  STS.U16 [R3+0x5fe00], R14 ;  /* 0x05fe000e03007388 */ /* 0x0007e80000000400 */
[----:B------:R-:W-:Y:S01]  /*27740*/  BAR.SYNC.DEFER_BLOCKING 0x0 ;  /* 0x0000000000007b1d */ /* 0x000fe20000010000 */
[----:B-1----:R-:W-:-:S02]  /*27750*/  LOP3.LUT R12, R15, 0x7, RZ, 0xc0, !PT ;  /* 0x000000070f0c7812 */ /* 0x002fc400078ec0ff */
[----:B------:R-:W-:Y:S02]  /*27760*/  LOP3.LUT R15, R15, 0x10, RZ, 0xc0, !PT ;  /* 0x000000100f0f7812 */ /* 0x000fe400078ec0ff */
[----:B0-----:R-:W-:Y:S01]  /*27770*/  SHF.L.U32 R0, R28, 0x1, RZ ;  /* 0x000000011c007819 */ /* 0x001fe200000006ff */
[----:B------:R-:W-:Y:S02]  /*27780*/  IMAD R18, R12, 0x210, RZ ;  /* 0x000002100c127824 */ /* 0x000fe400078e02ff */
[----:B------:R-:W-:-:S03]  /*27790*/  IMAD.SHL.U32 R22, R15, 0x100, RZ ;  /* 0x000001000f167824 */ /* 0x000fc600078e00ff */
[----:B------:R-:W-:-:S04]  /*277a0*/  LOP3.LUT R0, R18, 0x10, R0, 0x78, !PT ;  /* 0x0000001012007812 */ /* 0x000fc800078e7800 */
[----:B------:R-:W-:Y:S01]  /*277b0*/  LOP3.LUT R0, R0, R22, RZ, 0xfc, !PT ;  /* 0x0000001600007212 */ /* 0x000fe200078efcff */
[----:B------:R-:W-:Y:S04]  /*277c0*/  STL [R1+0x72f0], R18 ;  /* 0x0072f01201007387 */ /* 0x000fe80000100800 */
[----:B------:R-:W0:Y:S01]  /*277d0*/  LDSM.16.MT88.4 R16, [R0+0x2000] ;  /* 0x002000000010783b */ /* 0x000e220000004200 */
[----:B---3--:R-:W-:-:S03]  /*277e0*/  SHF.L.U32 R3, R28, 0x1, RZ ;  /* 0x000000011c037819 */ /* 0x008fc600000006ff */
[----:B------:R-:W-:Y:S01]  /*277f0*/  LDSM.16.MT88.4 R24, [R0] ;  /* 0x000000000018783b */ /* 0x000fe20000004200 */
[----:B0-----:R-:W-:-:S03]  /*27800*/  IMAD.MOV.U32 R13, RZ, RZ, R18 ;  /* 0x000000ffff0d7224 */ /* 0x001fc600078e0012 */
[----:B------:R-:W3:Y:S01]  /*27810*/  LDL.LU R18, [R1+0x72f0] ;  /* 0x0072f00001127983 */ /* 0x000ee20000300800 */
[----:B------:R-:W-:Y:S01]  /*27820*/  IMAD.MOV.U32 R15, RZ, RZ, R16 ;  /* 0x000000ffff0f7224 */ /* 0x000fe200078e0010 */
[----:B------:R-:W-:Y:S02]  /*27830*/  MOV R14, R17 ;  /* 0x00000011000e7202 */ /* 0x000fe40000000f00 */
[----:B------:R-:W-:Y:S01]  /*27840*/  MOV R12, R19 ;  /* 0x00000013000c7202 */ /* 0x000fe20000000f00 */
[----:B--2---:R-:W-:Y:S04]  /*27850*/  LDSM.16.M88.4 R8, [R2+0x40000] ;  /* 0x040000000208783b */ /* 0x004fe80000000200 */
[----:B------:R0:W-:Y:S02]  /*27860*/  LDSM.16.M88.4 R4, [R2+0x50000] ;  /* 0x050000000204783b */ /* 0x0001e40000000200 */
[----:B0-----:R-:W-:-:S02]  /*27870*/  IMAD.SHL.U32 R2, R28, 0x2, RZ ;  /* 0x000000021c027824 */ /* 0x001fc400078e00ff */
[----:B------:R-:W-:-:S05]  /*27880*/  IMAD.SHL.U32 R28, R28, 0x2, RZ ;  /* 0x000000021c1c7824 */ /* 0x000fca00078e00ff */
[C---:B---3--:R-:W-:Y:S02]  /*27890*/  LOP3.LUT R28, R18.reuse, 0x10, R28, 0x78, !PT ;  /* 0x00000010121c7812 */ /* 0x048fe400078e781c */
[----:B------:R-:W-:Y:S02]  /*278a0*/  LOP3.LUT R3, R18, 0x10, R3, 0x78, !PT ;  /* 0x0000001012037812 */ /* 0x000fe400078e7803 */
[-C--:B------:R-:W-:Y:S02]  /*278b0*/  LOP3.LUT R28, R28, R22.reuse, RZ, 0xfc, !PT ;  /* 0x000000161c1c7212 */ /* 0x080fe400078efcff */
[----:B------:R-:W-:Y:S02]  /*278c0*/  LOP3.LUT R3, R3, R22, RZ, 0xfc, !PT ;  /* 0x0000001603037212 */ /* 0x000fe400078efcff */
[----:B------:R-:W-:Y:S02]  /*278d0*/  LOP3.LUT R28, R28, 0x20, RZ, 0x3c, !PT ;  /* 0x000000201c1c7812 */ /* 0x000fe400078e3cff */
[----:B------:R-:W-:-:S02]  /*278e0*/  LOP3.LUT R2, R18, 0x10, R2, 0x78, !PT ;  /* 0x0000001012027812 */ /* 0x000fc400078e7802 */
[----:B------:R-:W-:Y:S01]  /*278f0*/  LOP3.LUT R3, R3, 0x40, RZ, 0x3c, !PT ;  /* 0x0000004003037812 */ /* 0x000fe200078e3cff */
[----:B------:R-:W0:Y:S01]  /*27900*/  LDSM.16.MT88.4 R16, [R28] ;  /* 0x000000001c10783b */ /* 0x000e220000004200 */
[----:B------:R-:W-:-:S03]  /*27910*/  LOP3.LUT R2, R2, R22, RZ, 0xfc, !PT ;  /* 0x0000001602027212 */ /* 0x000fc600078efcff */
[----:B------:R-:W1:Y:S01]  /*27920*/  LDSM.16.MT88.4 R20, [R3] ;  /* 0x000000000314783b */ /* 0x000e620000004200 */
[----:B------:R-:W-:-:S03]  /*27930*/  LOP3.LUT R2, R2, 0x60, RZ, 0x3c, !PT ;  /* 0x0000006002027812 */ /* 0x000fc600078e3cff */
[----:B0-----:R-:W-:Y:S04]  /*27940*/  STL.64 [R1+0x72c8], R18 ;  /* 0x0072c81201007387 */ /* 0x001fe80000100a00 */
[----:B------:R-:W-:Y:S04]  /*27950*/  STL.64 [R1+0x72c0], R16 ;  /* 0x0072c01001007387 */ /* 0x000fe80000100a00 */
[----:B-1----:R0:W-:Y:S04]  /*27960*/  STL.64 [R1+0x72b8], R22 ;  /* 0x0072b81601007387 */ /* 0x0021e80000100a00 */
[----:B------:R1:W-:Y:S01]  /*27970*/  STL.64 [R1+0x72b0], R20 ;  /* 0x0072b01401007387 */ /* 0x0003e20000100a00 */
[----:B0-----:R-:W-:Y:S01]  /*27980*/  MOV R22, R13 ;  /* 0x0000000d00167202 */ /* 0x001fe20000000f00 */
[----:B------:R-:W-:Y:S01]  /*27990*/  IMAD.MOV.U32 R23, RZ, RZ, R12 ;  /* 0x000000ffff177224 */ /* 0x000fe200078e000c */
[----:B-1----:R-:W-:Y:S01]  /*279a0*/  MOV R20, R15 ;  /* 0x0000000f00147202 */ /* 0x002fe20000000f00 */
[----:B------:R-:W-:-:S02]  /*279b0*/  IMAD.MOV.U32 R21, RZ, RZ, R14 ;  /* 0x000000ffff157224 */ /* 0x000fc400078e000e */
[----:B------:R-:W-:Y:S01]  /*279c0*/  HMMA.16816.F32 R12, R24, R8, RZ ;  /* 0x00000008180c723c */ /* 0x000fe200000018ff */
[----:B------:R-:W-:Y:S04]  /*279d0*/  STL.64 [R1+0x72e8], R22 ;  /* 0x0072e81601007387 */ /* 0x000fe80000100a00 */
[----:B------:R-:W-:Y:S04]  /*279e0*/  STL.64 [R1+0x72e0], R20 ;  /* 0x0072e01401007387 */ /* 0x000fe80000100a00 */
[----:B------:R-:W-:Y:S11]  /*279f0*/  LDSM.16.MT88.4 R20, [R0+0x80] ;  /* 0x000080000014783b */ /* 0x000ff60000004200 */
[----:B------:R-:W-:Y:S04]  /*27a00*/  @!UPT UIADD3 URZ, URZ, URZ, URZ ;  /* 0x0000003f3f3ff290 */ /* 0x000fe8000fffe03f */
[----:B------:R-:W-:Y:S01]  /*27a10*/  MOV R19, R12 ;  /* 0x0000000c00137202 */ /* 0x000fe20000000f00 */
[----:B------:R-:W-:Y:S01]  /*27a20*/  IMAD.MOV.U32 R18, RZ, RZ, R13 ;  /* 0x000000ffff127224 */ /* 0x000fe200078e000d */
[----:B------:R-:W-:Y:S01]  /*27a30*/  MOV R17, R14 ;  /* 0x0000000e00117202 */ /* 0x000fe20000000f00 */
[----:B------:R-:W-:Y:S02]  /*27a40*/  IMAD.MOV.U32 R16, RZ, RZ, R15 ;  /* 0x000000ffff107224 */ /* 0x000fe400078e000f */
[----:B------:R-:W0:Y:S04]  /*27a50*/  LDSM.16.MT88.4 R12, [R2] ;  /* 0x00000000020c783b */ /* 0x000e280000004200 */
[----:B0-----:R-:W-:Y:S04]  /*27a60*/  STL.64 [R1+0x72d8], R14 ;  /* 0x0072d80e01007387 */ /* 0x001fe80000100a00 */
[----:B------:R-:W-:Y:S04]  /*27a70*/  STL.64 [R1+0x72d0], R12 ;  /* 0x0072d00c01007387 */ /* 0x000fe80000100a00 */
[----:B------:R-:W-:Y:S04]  /*27a80*/  STL.64 [R1], R20 ;  /* 0x0000001401007387 */ /* 0x000fe80000100a00 */
[----:B------:R-:W-:Y:S04]  /*27a90*/  STL.64 [R1+0x8], R22 ;  /* 0x0000081601007387 */ /* 0x000fe80000100a00 */
[----:B------:R-:W0:Y:S04]  /*27aa0*/  LDSM.16.MT88.4 R20, [R3+0x80] ;  /* 0x000080000314783b */ /* 0x000e280000004200 */
[----:B0-----:R-:W-:Y:S04]  /*27ab0*/  STL.64 [R1+0x40], R20 ;  /* 0x0000401401007387 */ /* 0x001fe80000100a00 */
[----:B------:R0:W-:Y:S04]  /*27ac0*/  STL.64 [R1+0x48], R22 ;  /* 0x0000481601007387 */ /* 0x0001e80000100a00 */
[----:B0-----:R-:W2:Y:S04]  /*27ad0*/  LDL.LU.64 R22, [R1+0x72e8] ;  /* 0x0072e80001167983 */ /* 0x001ea80000300a00 */
[----:B------:R-:W2:Y:S01]  /*27ae0*/  LDL.LU.64 R20, [R1+0x72e0] ;  /* 0x0072e00001147983 */ /* 0x000ea20000300a00 */
[----:B------:R-:W-:Y:S01]  /*27af0*/  MOV R12, R19 ;  /* 0x00000013000c7202 */ /* 0x000fe20000000f00 */
[----:B------:R-:W-:Y:S01]  /*27b00*/  IMAD.MOV.U32 R13, RZ, RZ, R18 ;  /* 0x000000ffff0d7224 */ /* 0x000fe200078e0012 */
[----:B------:R-:W-:Y:S01]  /*27b10*/  MOV R14, R17 ;  /* 0x00000011000e7202 */ /* 0x000fe20000000f00 */
[----:B------:R-:W-:-:S02]  /*27b20*/  IMAD.MOV.U32 R15, RZ, RZ, R16 ;  /* 0x000000ffff0f7224 */ /* 0x000fc400078e0010 */
[----:B------:R-:W-:Y:S01]  /*27b30*/  HMMA.16816.F32 R16, R24, R4, RZ ;  /* 0x000000041810723c */ /* 0x000fe200000018ff */
[----:B------:R-:W-:Y:S07]  /*27b40*/  LDSM.16.MT88.4 R24, [R28+0x80] ;  /* 0x000080001c18783b */ /* 0x000fee0000004200 */
[C---:B--2---:R-:W-:Y:S11]  /*27b50*/  HMMA.16816.F32 R12, R20.reuse, R10, R12 ;  /* 0x0000000a140c723c */ /* 0x044ff6000000180c */
[----:B------:R-:W-:Y:S05]  /*27b60*/  @!UPT UIADD3 URZ, URZ, URZ, URZ ;  /* 0x0000003f3f3ff290 */ /* 0x000fea000fffe03f */
[----:B------:R-:W-:Y:S07]  /*27b70*/  HMMA.16816.F32 R20, R20, R6, R16 ;  /* 0x000000061414723c */ /* 0x000fee0000001810 */
[----:B------:R-:W-:Y:S04]  /*27b80*/  STL.64 [R1+0x1d0], R12 ;  /* 0x0001d00c01007387 */ /* 0x000fe80000100a00 */
[----:B------:R0:W-:Y:S04]  /*27b90*/  STL.64 [R1+0x1d8], R14 ;  /* 0x0001d80e01007387 */ /* 0x0001e80000100a00 */
[----:B0-----:R-:W2:Y:S04]  /*27ba0*/  LDL.LU.64 R14, [R1+0x72d8] ;  /* 0x0072d800010e7983 */ /* 0x001ea80000300a00 */
[----:B------:R-:W2:Y:S04]  /*27bb0*/  LDL.LU.64 R12, [R1+0x72d0] ;  /* 0x0072d000010c7983 */ /* 0x000ea80000300a00 */
[----:B------:R-:W-:Y:S04]  /*27bc0*/  STL [R1+0x7294], R10 ;  /* 0x0072940a01007387 */ /* 0x000fe80000100800 */
[----:B------:R-:W-:Y:S04]  /*27bd0*/  STL [R1+0x7290], R11 ;  /* 0x0072900b01007387 */ /* 0x000fe80000100800 */
[----:B------:R-:W3:Y:S04]  /*27be0*/  LDL.LU.64 R18, [R1+0x72c8] ;  /* 0x0072c80001127983 */ /* 0x000ee80000300a00 */
[----:B------:R-:W3:Y:S04]  /*27bf0*/  LDL.LU.64 R16, [R1+0x72c0] ;  /* 0x0072c00001107983 */ /* 0x000ee80000300a00 */
[----:B------:R-:W-:Y:S04]  /*27c00*/  STL [R1+0x729c], R6 ;  /* 0x00729c0601007387 */ /* 0x000fe80000100800 */
[----:B------:R-:W-:Y:S04]  /*27c10*/  STL [R1+0x7298], R7 ;  /* 0x0072980701007387 */ /* 0x000fe80000100800 */
[----:B------:R-:W-:Y:S04]  /*27c20*/  STL.64 [R1+0x1c0], R20 ;  /* 0x0001c01401007387 */ /* 0x000fe80000100a00 */
[----:B------:R3:W-:Y:S02]  /*27c30*/  STL.64 [R1+0x1c8], R22 ;  /* 0x0001c81601007387 */ /* 0x0007e40000100a00 */
[C---:B---3--:R-:W-:Y:S11]  /*27c40*/  HMMA.16816.F32 R20, R16.reuse, R8, RZ ;  /* 0x000000081014723c */ /* 0x048ff600000018ff */
[----:B------:R-:W-:Y:S11]  /*27c50*/  @!UPT UIADD3 URZ, URZ, URZ, URZ ;  /* 0x0000003f3f3ff290 */ /* 0x000ff6000fffe03f */
[----:B------:R-:W-:Y:S01]  /*27c60*/  @!UPT UIADD3 URZ, URZ, URZ, URZ ;  /* 0x0000003f3f3ff290 */ /* 0x000fe2000fffe03f */
[----:B------:R-:W-:Y:S04]  /*27c70*/  STL.64 [R1+0x180], R20 ;  /* 0x0001801401007387 */ /* 0x000fe80000100a00 */
[----:B------:R0:W-:Y:S04]  /*27c80*/  STL.64 [R1+0x188], R22 ;  /* 0x0001881601007387 */ /* 0x0001e80000100a00 */
[----:B0-----:R-:W3:Y:S04]  /*27c90*/  LDL.LU.64 R22, [R1+0x72b8] ;  /* 0x0072b80001167983 */ /* 0x001ee80000300a00 */
[----:B------:R-:W3:Y:S01]  /*27ca0*/  LDL.LU.64 R20, [R1+0x72b0] ;  /* 0x0072b00001147983 */ /* 0x000ee20000300a00 */
[----:B------:R-:W-:Y:S11]  /*27cb0*/  HMMA.16816.F32 R16, R16, R4, RZ ;  /* 0x000000041010723c */ /* 0x000ff600000018ff */
[----:B------:R-:W-:Y:S11]  /*27cc0*/  @!UPT UIADD3 URZ, URZ, URZ, URZ ;  /* 0x0000003f3f3ff290 */ /* 0x000ff6000fffe03f */
[----:B------:R-:W-:Y:S01]  /*27cd0*/  @!UPT UIADD3 URZ, URZ, URZ, URZ ;  /* 0x0000003f3f3ff290 */ /* 0x000fe2000fffe03f */
[----:B------:R-:W-:Y:S04]  /*27ce0*/  STL.64 [R1+0x170], R16 ;  /* 0x0001701001007387 */ /* 0x000fe80000100a00 */
[----:B------:R-:W-:Y:S04]  /*27cf0*/  STL.64 [R1+0x178], R18 ;  /* 0x0001781201007387 */ /* 0x000fe80000100a00 */
[----:B------:R-:W0:Y:S04]  /*27d00*/  LDSM.16.MT88.4 R16, [R2+0x80] ;  /* 0x000080000210783b */ /* 0x000e280000004200 */
[----:B0-----:R-:W-:Y:S04]  /*27d10*/  STL.64 [R1+0x60], R16 ;  /* 0x0000601001007387 */ /* 0x001fe80000100a00 */
[----:B------:R3:W-:Y:S02]  /*27d20*/  STL.64 [R1+0x68], R18 ;  /* 0x0000681201007387 */ /* 0x0007e40000100a00 */
[C---:B---3--:R-:W-:Y:S11]  /*27d30*/  HMMA.16816.F32 R16, R20.reuse, R8, RZ ;  /* 0x000000081410723c */ /* 0x048ff600000018ff */
[----:B------:R-:W-:Y:S11]  /*27d40*/  @!UPT UIADD3 URZ, URZ, URZ, URZ ;  /* 0x0000003f3f3ff290 */ /* 0x000ff6000fffe03f */
[----:B------:R-:W-:Y:S01]  /*27d50*/  @!UPT UIADD3 URZ, URZ, URZ, URZ ;  /* 0x0000003f3f3ff290 */ /* 0x000fe2000fffe03f */
[----:B------:R-:W-:Y:S04]  /*27d60*/  STL.64 [R1+0x160], R16 ;  /* 0x0001601001007387 */ /* 0x000fe80000100a00 */
[----:B------:R-:W-:Y:S04]  /*27d70*/  STL.64 [R1+0x168], R18 ;  /* 0x0001681201007387 */ /* 0x000fe80000100a00 */
[----:B------:R-:W0:Y:S02]  /*27d80*/  LDSM.16.MT88.4 R16, [R0+0x100] ;  /* 0x000100000010783b */ /* 0x000e240000004200 */
[----:B0-----:R-:W-:Y:S01]  /*27d90*/  MOV R10, R19 ;  /* 0x00000013000a7202 */ /* 0x001fe20000000f00 */
[----:B------:R-:W-:Y:S01]  /*27da0*/  IMAD.MOV.U32 R7, RZ, RZ, R18 ;  /* 0x000000ffff077224 */ /* 0x000fe200078e0012 */
[----:B------:R-:W-:Y:S01]  /*27db0*/  MOV R6, R17 ;  /* 0x0000001100067202 */ /* 0x000fe20000000f00 */
[----:B------:R0:W-:Y:S04]  /*27dc0*/  STL [R1+0x80], R16 ;  /* 0x0000801001007387 */ /* 0x0001e80000100800 */
[----:B------:R-:W-:Y:S04]  /*27dd0*/  STL [R1+0x72a8], R10 ;  /* 0x0072a80a01007387 */ /* 0x000fe80000100800 */
[----:B------:R-:W-:Y:S01]  /*27de0*/  STL [R1+0x72a4], R7 ;  /* 0x0072a40701007387 */ /* 0x000fe20000100800 */
[----:B0-----:R-:W-:Y:S03]  /*27df0*/  HMMA.16816.F32 R16, R20, R4, RZ ;  /* 0x000000041410723c */ /* 0x001fe600000018ff */
[----:B------:R-:W-:Y:S04]  /*27e00*/  STL [R1+0x72a0], R6 ;  /* 0x0072a00601007387 */ /* 0x000fe80000100800 */
[----:B------:R-:W3:Y:S04]  /*27e10*/  LDL.LU R20, [R1] ;  /* 0x0000000001147983 */ /* 0x000ee80000300800 */
[----:B------:R-:W3:Y:S04]  /*27e20*/  LDL.LU R21, [R1+0x4] ;  /* 0x0000040001157983 */ /* 0x000ee80000300800 */
[----:B------:R-:W3:Y:S04]  /*27e30*/  LDL.LU R22, [R1+0x8] ;  /* 0x0000080001167983 */ /* 0x000ee80000300800 */
[----:B------:R-:W3:Y:S05]  /*27e40*/  LDL.LU R23, [R1+0xc] ;  /* 0x00000c0001177983 */ /* 0x000eea0000300800 */
[----:B------:R-:W-:Y:S01]  /*27e50*/  IMAD.MOV.U32 R11, RZ, RZ, R16 ;  /* 0x000000ffff0b7224 */ /* 0x000fe200078e0010 */
[----:B------:R-:W-:Y:S01]  /*27e60*/  MOV R29, R17 ;  /* 0x00000011001d7202 */ /* 0x000fe20000000f00 */
[----:B------:R-:W-:Y:S01]  /*27e70*/  IMAD.MOV.U32 R28, RZ, RZ, R18 ;  /* 0x000000ffff1c7224 */ /* 0x000fe200078e0012 */
[----:B------:R-:W-:-:S02]  /*27e80*/  MOV R3, R19 ;  /* 0x0000001300037202 */ /* 0x000fc40000000f00 */
[C---:B--2---:R-:W-:Y:S08]  /*27e90*/  HMMA.16816.F32 R16, R12.reuse, R8, RZ ;  /* 0x000000080c10723c */ /* 0x044ff000000018ff */
[----:B------:R-:W-:Y:S01]  /*27ea0*/  HMMA.16816.F32 R12, R12, R4, RZ ;  /* 0x000000040c0c723c */ /* 0x000fe200000018ff */
[----:B------:R-:W-:Y:S11]  /*27eb0*/  STL [R1+0x72ac], R11 ;  /* 0x0072ac0b01007387 */ /* 0x000ff60000100800 */
[----:B------:R-:W-:Y:S03]  /*27ec0*/  @!UPT UIADD3 URZ, URZ, URZ, URZ ;  /* 0x0000003f3f3ff290 */ /* 0x000fe6000fffe03f */
[----:B------:R-:W-:Y:S04]  /*27ed0*/  STL.64 [R1+0x140], R16 ;  /* 0x0001401001007387 */ /* 0x000fe80000100a00 */
[----:B------:R0:W-:Y:S04]  /*27ee0*/  STL.64 [R1+0x148], R18 ;  /* 0x0001481201007387 */ /* 0x0001e80000100a00 */
[----:B------:R-:W-:Y:S04]  /*27ef0*/  STL.64 [R1+0x130], R12 ;  /* 0x0001300c01007387 */ /* 0x000fe80000100a00 */
[----:B------:R3:W-:Y:S04]  /*27f00*/  STL.64 [R1+0x138], R14 ;  /* 0x0001380e01007387 */ /* 0x0007e80000100a00 */
[----:B0-----:R-:W0:Y:S04]  /*27f10*/  S2R R19, SR_TID.X ;  /* 0x0000000000137919 */ /* 0x001e280000002100 */
[----:B------:R-:W1:Y:S01]  /*27f20*/  S2R R18, SR_TID.X ;  /* 0x0000000000127919 */ /* 0x000e620000002100 */
[----:B0-----:R-:W-:-:S02]  /*27f30*/  LOP3.LUT R17, R19, 0x7, RZ, 0xc0, !PT ;  /* 0x0000000713117812 */ /* 0x001fc400078ec0ff */
[----:B------:R-:W-:-:S03]  /*27f40*/  LOP3.LUT R19, R19, 0x10, RZ, 0xc0, !PT ;  /* 0x0000001013137812 */ /* 0x000fc600078ec0ff */
[----:B------:R-:W-:Y:S02]  /*27f50*/  IMAD R16, R17, 0x210, RZ ;  /* 0x0000021011107824 */ /* 0x000fe400078e02ff */
[----:B------:R-:W-:Y:S01]  /*27f60*/  IMAD.SHL.U32 R17, R19, 0x100, RZ ;  /* 0x0000010013117824 */ /* 0x000fe200078e00ff */
[C---:B-1----:R-:W-:Y:S01]  /*27f70*/  SHF.L.U32 R19, R18.reuse, 0x1, RZ ;  /* 0x0000000112137819 */ /* 0x042fe200000006ff */
[----:B------:R-:W-:-:S05]  /*27f80*/  IMAD.SHL.U32 R18, R18, 0x2, RZ ;  /* 0x0000000212127824 */ /* 0x000fca00078e00ff */
[----:B------:R-:W-:-:S04]  /*27f90*/  LOP3.LUT R18, R16, 0x10, R18, 0x78, !PT ;  /* 0x0000001010127812 */ /* 0x000fc800078e7812 */
[----:B------:R-:W-:-:S04]  /*27fa0*/  LOP3.LUT R18, R18, R17, RZ, 0xfc, !PT ;  /* 0x0000001112127212 */ /* 0x000fc800078efcff */
[----:B------:R-:W-:Y:S02]  /*27fb0*/  LOP3.LUT R18, R18, 0x20, RZ, 0x3c, !PT ;  /* 0x0000002012127812 */ /* 0x000fe400078e3cff */
[----:B------:R-:W-:-:S04]  /*27fc0*/  LOP3.LUT R19, R16, 0x10, R19, 0x78, !PT ;  /* 0x0000001010137812 */ /* 0x000fc800078e7813 */
[----:B------:R-:W-:-:S04]  /*27fd0*/  LOP3.LUT R19, R19, R17, RZ, 0xfc, !PT ;  /* 0x0000001113137212 */ /* 0x000fc800078efcff */
[----:B------:R-:W-:Y:S01]  /*27fe0*/  LOP3.LUT R19, R19, 0x40, RZ, 0x3c, !PT ;  /* 0x0000004013137812 */ /* 0x000fe200078e3cff */
[C---:B---3--:R-:W-:Y:S11]  /*27ff0*/  HMMA.16816.F32 R12, R20.reuse, R8, RZ ;  /* 0x00000008140c723c */ /* 0x048ff600000018ff */
[----:B------:R-:W-:Y:S11]  /*28000*/  @!UPT UIADD3 URZ, URZ, URZ, URZ ;  /* 0x0000003f3f3ff290 */ /* 0x000ff6000fffe03f */
[----:B------:R-:W-:Y:S01]  /*28010*/  @!UPT UIADD3 URZ, URZ, URZ, URZ ;  /* 0x0000003f3f3ff290 */ /* 0x000fe2000fffe03f */
[----:B------:R-:W-:Y:S04]  /*28020*/  STL.64 [R1+0x120], R12 ;  /* 0x0001200c01007387 */ /* 0x000fe80000100a00 */
[----:B------:R0:W-:Y:S02]  /*28030*/  STL.64 [R1+0x128], R14 ;  /* 0x0001280e01007387 */ /* 0x0001e40000100a00 */
[----:B0-----:R-:W-:Y:S02]  /*28040*/  HMMA.16816.F32 R12, R20, R4, RZ ;  /* 0x00000004140c723c */ /* 0x001fe400000018ff */
[----:B------:R-:W0:Y:S11]  /*28050*/  LDSM.16.MT88.4 R20, [R19+0x2000] ;  /* 0x002000001314783b */ /* 0x000e360000004200 */
[----:B------:R-:W-:Y:S10]  /*28060*/  @!UPT UIADD3 URZ, URZ, URZ, URZ ;  /* 0x0000003f3f3ff290 */ /* 0x000ff4000fffe03f */
[----:B------:R-:W-:Y:S04]  /*28070*/  STL.64 [R1+0x110], R12 ;  /* 0x0001100c01007387 */ /* 0x000fe80000100a00 */
[----:B------:R1:W-:Y:S02]  /*28080*/  STL.64 [R1+0x118], R14 ;  /* 0x0001180e01007387 */ /* 0x0003e40000100a00 */
[----:B-1----:R-:W-:Y:S11]  /*28090*/  HMMA.16816.F32 R12, R24, R8, RZ ;  /* 0x00000008180c723c */ /* 0x002ff600000018ff */
[----:B------:R-:W-:Y:S11]  /*280a0*/  @!UPT UIADD3 URZ, URZ, URZ, URZ ;  /* 0x0000003f3f3ff290 */ /* 0x000ff6000fffe03f */
[----:B------:R-:W-:Y:S01]  /*280b0*/  @!UPT UIADD3 URZ, URZ, URZ, URZ ;  /* 0x0000003f3f3ff290 */ /* 0x000fe2000fffe03f */
[----:B------:R-:W-:Y:S04]  /*280c0*/  STL.64 [R1+0x100], R12 ;  /* 0x0001000c01007387 */ /* 0x000fe80000100a00 */
[----:B------:R-:W-:Y:S04]  /*280d0*/  STL.64 [R1+0x108], R14 ;  /* 0x0001080e01007387 */ /* 0x000fe80000100a00 */
[----:B------:R-:W1:Y:S04]  /*280e0*/  LDSM.16.MT88.4 R12, [R18+0x2000] ;  /* 0x00200000120c783b */ /* 0x000e680000004200 */
[----:B0-----:R-:W-:Y:S01]  /*280f0*/  STL.64 [R1+0x7238], R22 ;  /* 0x0072381601007387 */ /* 0x001fe20000100a00 */
[----:B-1----:R-:W-:Y:S01]  /*28100*/  MOV R11, R12 ;  /* 0x0000000c000b7202 */ /* 0x002fe20000000f00 */
[----:B------:R-:W-:Y:S01]  /*28110*/  IMAD.MOV.U32 R10, RZ, RZ, R13 ;  /* 0x000000ffff0a7224 */ /* 0x000fe200078e000d */
[----:B------:R-:W-:Y:S01]  /*28120*/  MOV R7, R14 ;  /* 0x0000000e00077202 */ /* 0x000fe20000000f00 */
[----:B------:R-:W-:-:S02]  /*28130*/  IMAD.MOV.U32 R6, RZ, RZ, R15 ;  /* 0x000000ffff067224 */ /* 0x000fc400078e000f */
[----:B------:R-:W-:Y:S01]  /*28140*/  HMMA.16816.F32 R12, R24, R4, RZ ;  /* 0x00000004180c723c */ /* 0x000fe200000018ff */
[----:B------:R-:W0:Y:S04]  /*28150*/  S2R R19, SR_TID.X ;  /* 0x0000000000137919 */ /* 0x000e280000002100 */
[----:B------:R-:W1:Y:S04]  /*28160*/  S2R R17, SR_TID.X ;  /* 0x0000000000117919 */ /* 0x000e680000002100 */
[----:B------:R-:W-:Y:S11]  /*28170*/  LDSM.16.MT88.4 R24, [R0+0x2080] ;  /* 0x002080000018783b */ /* 0x000ff60000004200 */
[----:B------:R-:W-:Y:S03]  /*28180*/  @!UPT UIADD3 URZ, URZ, URZ, URZ ;  /* 0x0000003f3f3ff290 */ /* 0x000fe6000fffe03f */
[----:B------:R-:W-:Y:S04]  /*28190*/  STL.64 [R1+0xf0], R12 ;  /* 0x0000f00c01007387 */ /* 0x000fe80000100a00 */
[----:B------:R-:W-:Y:S04]  /*281a0*/  STL.64 [R1+0xf8], R14 ;  /* 0x0000f80e01007387 */ /* 0x000fe80000100a00 */
[----:B------:R-:W2:Y:S04]  /*281b0*/  LDSM.16.MT88.4 R12, [R2+0x2000] ;  /* 0x00200000020c783b */ /* 0x000ea80000004200 */
[----:B------:R-:W-:Y:S04]  /*281c0*/  STL.64 [R1+0x7230], R20 ;  /* 0x0072301401007387 */ /* 0x000fe80000100a00 */
[----:B--2---:R2:W-:Y:S04]  /*281d0*/  STL [R1+0x722c], R12 ;  /* 0x00722c0c01007387 */ /* 0x0045e80000100800 */
[----:B------:R3:W-:Y:S04]  /*281e0*/  STL [R1+0x7228], R13 ;  /* 0x0072280d01007387 */ /* 0x0007e80000100800 */
[----:B------:R4:W-:Y:S04]  /*281f0*/  STL [R1+0x7224], R14 ;  /* 0x0072240e01007387 */ /* 0x0009e80000100800 */
[----:B------:R0:W-:Y:S04]  /*28200*/  STL [R1+0x7220], R15 ;  /* 0x0072200f01007387 */ /* 0x0001e80000100800 */
[----:B--2---:R-:W2:Y:S04]  /*28210*/  LDL.LU R12, [R1+0x40] ;  /* 0x00004000010c7983 */ /* 0x004ea80000300800 */
[----:B---3--:R-:W2:Y:S04]  /*28220*/  LDL.LU R13, [R1+0x44] ;  /* 0x00004400010d7983 */ /* 0x008ea80000300800 */
[----:B----4-:R-:W2:Y:S04]  /*28230*/  LDL.LU R14, [R1+0x48] ;  /* 0x00004800010e7983 */ /* 0x010ea80000300800 */
[----:B0-----:R-:W2:Y:S01]  /*28240*/  LDL.LU R15, [R1+0x4c] ;  /* 0x00004c00010f7983 */ /* 0x001ea20000300800 */
[----:B------:R-:W-:-:S02]  /*28250*/  LOP3.LUT R18, R19, 0x7, RZ, 0xc0, !PT ;  /* 0x0000000713127812 */ /* 0x000fc400078ec0ff */
[----:B------:R-:W-:Y:S02]  /*28260*/  LOP3.LUT R19, R19, 0x10, RZ, 0xc0, !PT ;  /* 0x0000001013137812 */ /* 0x000fe400078ec0ff */
[----:B-1----:R-:W-:Y:S01]  /*28270*/  SHF.L.U32 R22, R17, 0x1, RZ ;  /* 0x0000000111167819 */ /* 0x002fe200000006ff */
[----:B------:R-:W-:Y:S02]  /*28280*/  IMAD R18, R18, 0x210, RZ ;  /* 0x0000021012127824 */ /* 0x000fe400078e02ff */
[----:B------:R-:W-:-:S03]  /*28290*/  IMAD.SHL.U32 R19, R19, 0x100, RZ ;  /* 0x0000010013137824 */ /* 0x000fc600078e00ff */
[----:B------:R-:W-:Y:S02]  /*282a0*/  LOP3.LUT R22, R18, 0x10, R22, 0x78, !PT ;  /* 0x0000001012167812 */ /* 0x000fe400078e7816 */
[----:B------:R-:W-:Y:S02]  /*282b0*/  SHF.L.U32 R23, R17, 0x1, RZ ;  /* 0x0000000111177819 */ /* 0x000fe400000006ff */
[-C--:B------:R-:W-:Y:S02]  /*282c0*/  LOP3.LUT R22, R22, R19.reuse, RZ, 0xfc, !PT ;  /* 0x0000001316167212 */ /* 0x080fe400078efcff */
[----:B------:R-:W-:Y:S02]  /*282d0*/  LOP3.LUT R23, R18, 0x10, R23, 0x78, !PT ;  /* 0x0000001012177812 */ /* 0x000fe400078e7817 */
[----:B------:R-:W-:Y:S02]  /*282e0*/  LOP3.LUT R22, R22, 0x20, RZ, 0x3c, !PT ;  /* 0x0000002016167812 */ /* 0x000fe400078e3cff */
[----:B------:R-:W-:-:S03]  /*282f0*/  LOP3.LUT R23, R23, R19, RZ, 0xfc, !PT ;  /* 0x0000001317177212 */ /* 0x000fc600078efcff */
[----:B------:R-:W0:Y:S01]  /*28300*/  LDSM.16.MT88.4 R16, [R22+0x2080] ;  /* 0x002080001610783b */ /* 0x000e220000004200 */
[----:B------:R-:W-:-:S03]  /*28310*/  LOP3.LUT R23, R23, 0x40, RZ, 0x3c, !PT ;  /* 0x0000004017177812 */ /* 0x000fc600078e3cff */
[----:B------:R-:W-:Y:S04]  /*28320*/  STL.64 [R1+0x30], R24 ;  /* 0x0000301801007387 */ /* 0x000fe80000100a00 */
[----:B------:R-:W-:Y:S04]  /*28330*/  STL.64 [R1+0x38], R26 ;  /* 0x0000381a01007387 */ /* 0x000fe80000100a00 */
[----:B0-----:R-:W-:Y:S04]  /*28340*/  STL.64 [R1+0x10], R16 ;  /* 0x0000101001007387 */ /* 0x001fe80000100a00 */
[----:B------:R-:W-:Y:S04]  /*28350*/  STL.64 [R1+0x18], R18 ;  /* 0x0000181201007387 */ /* 0x000fe80000100a00 */
[----:B------:R-:W0:Y:S04]  /*28360*/  LDSM.16.MT88.4 R16, [R23+0x2080] ;  /* 0x002080001710783b */ /* 0x000e280000004200 */
[----:B0-----:R-:W-:Y:S01]  /*28370*/  STL.64 [R1+0x71b8], R18 ;  /* 0x0071b81201007387 */ /* 0x001fe20000100a00 */
[C---:B--2---:R-:W-:Y:S11]  /*28380*/  HMMA.16816.F32 R24, R12.reuse, R8, RZ ;  /* 0x000000080c18723c */ /* 0x044ff600000018ff */
[----:B------:R-:W-:Y:S11]  /*28390*/  @!UPT UIADD3 URZ, URZ, URZ, URZ ;  /* 0x0000003f3f3ff290 */ /* 0x000ff6000fffe03f */
[----:B------:R-:W-:Y:S01]  /*283a0*/  @!UPT UIADD3 URZ, URZ, URZ, URZ ;  /* 0x0000003f3f3ff290 */ /* 0x000fe2000fffe03f */
[----:B------:R-:W-:Y:S04]  /*283b0*/  STL.64 [R1+0xe0], R24 ;  /* 0x0000e01801007387 */ /* 0x000fe80000100a00 */
[----:B------:R-:W-:Y:S04]  /*283c0*/  STL.64 [R1+0xe8], R26 ;  /* 0x0000e81a01007387 */ /* 0x000fe80000100a00 */
[----:B------:R-:W0:Y:S04]  /*283d0*/  LDSM.16.MT88.4 R24, [R2+0x2080] ;  /* 0x002080000218783b */ /* 0x000e280000004200 */
[----:B------:R-:W-:Y:S04]  /*283e0*/  STL.64 [R1+0x71b0], R16 ;  /* 0x0071b01001007387 */ /* 0x000fe80000100a00 */
[----:B------:R-:W-:Y:S04]  /*283f0*/  LDSM.16.MT88.4 R16, [R22+0x100] ;  /* 0x000100001610783b */ /* 0x000fe80000004200 */
[----:B0-----:R-:W-:Y:S04]  /*28400*/  STL.64 [R1+0x7198], R26 ;  /* 0x0071981a01007387 */ /* 0x001fe80000100a00 */
[----:B------:R-:W-:Y:S04]  /*28410*/  STL.64 [R1+0x7190], R24 ;  /* 0x0071901801007387 */ /* 0x000fe80000100a00 */
[----:B------:R-:W0:Y:S04]  /*28420*/  LDSM.16.MT88.4 R24, [R0+0x2100] ;  /* 0x002100000018783b */ /* 0x000e280000004200 */
[----:B0-----:R-:W-:Y:S04]  /*28430*/  STL.64 [R1+0x20], R24 ;  /* 0x0000201801007387 */ /* 0x001fe80000100a00 */
[----:B------:R0:W-:Y:S02]  /*28440*/  STL.64 [R1+0x28], R26 ;  /* 0x0000281a01007387 */ /* 0x0001e40000100a00 */
[----:B0-----:R-:W-:Y:S02]  /*28450*/  HMMA.16816.F32 R24, R12, R4, RZ ;  /* 0x000000040c18723c */ /* 0x001fe400000018ff */
[----:B------:R-:W0:Y:S11]  /*28460*/  LDSM.16.MT88.4 R12, [R23+0x100] ;  /* 0x00010000170c783b */ /* 0x000e360000004200 */
[----:B------:R-:W-:Y:S10]  /*28470*/  @!UPT UIADD3 URZ, URZ, URZ, URZ ;  /* 0x0000003f3f3ff290 */ /* 0x000ff4000fffe03f */
[----:B------:R-:W-:Y:S04]  /*28480*/  STL.64 [R1+0x71a8], R26 ;  /* 0x0071a81a01007387 */ /* 0x000fe80000100a00 */
[----:B------:R-:W-:Y:S04]  /*28490*/  STL.64 [R1], R16 ;  /* 0x0000001001007387 */ /* 0x000fe80000100a00 */
[----:B------:R-:W-:Y:S04]  /*284a0*/  STL.64 [R1+0x8], R18 ;  /* 0x0000081201007387 */ /* 0x000fe80000100a00 */
[----:B------:R1:W-:Y:S04]  /*284b0*/  STL.64 [R1+0x71a0], R24 ;  /* 0x0071a01801007387 */ /* 0x0003e80000100a00 */
[----:B-1----:R-:W2:Y:S04]  /*284c0*/  LDL.LU R24, [R1+0x160] ;  /* 0x0001600001187983 */ /* 0x002ea80000300800 */
[----:B0-----:R0:W-:Y:S04]  /*284d0*/  STL.64 [R1+0x40], R12 ;  /* 0x0000400c01007387 */ /* 0x0011e80000100a00 */
[----:B------:R1:W-:Y:S04]  /*284e0*/  STL.64 [R1+0x48], R14 ;  /* 0x0000480e01007387 */ /* 0x0003e80000100a00 */
[----:B------:R-:W2:Y:S04]  /*284f0*/  LDL.LU R25, [R1+0x164] ;  /* 0x0001640001197983 */ /* 0x000ea80000300800 */
[----:B------:R-:W3:Y:S04]  /*28500*/  LDL.LU R26, [R1+0x168] ;  /* 0x00016800011a7983 */ /* 0x000ee80000300800 */
[----:B------:R-:W3:Y:S04]  /*28510*/  LDL.LU R27, [R1+0x16c] ;  /* 0x00016c00011b7983 */ /* 0x000ee80000300800 */
[----:B0-----:R-:W4:Y:S04]  /*28520*/  LDL.LU R12, [R1+0x60] ;  /* 0x00006000010c7983 */ /* 0x001f280000300800 */
[----:B------:R-:W4:Y:S01]  /*28530*/  LDL.LU R13, [R1+0x64] ;  /* 0x00006400010d7983 */ /* 0x000f220000300800 */
[----:B------:R-:W-:-:S03]  /*28540*/  IMAD.MOV.U32 R20, RZ, RZ, R11 ;  /* 0x000000ffff147224 */ /* 0x000fc600078e000b */
[----:B-1----:R-:W4:Y:S01]  /*28550*/  LDL.LU R14, [R1+0x68] ;  /* 0x00006800010e7983 */ /* 0x002f220000300800 */
[----:B------:R-:W-:Y:S01]  /*28560*/  IMAD.MOV.U32 R22, RZ, RZ, R7 ;  /* 0x000000ffff167224 */ /* 0x000fe200078e0007 */
[----:B------:R-:W-:Y:S02]  /*28570*/  MOV R23, R6 ;  /* 0x0000000600177202 */ /* 0x000fe40000000f00 */
[----:B------:R-:W4:Y:S01]  /*28580*/  LDL.LU R15, [R1+0x6c] ;  /* 0x00006c00010f7983 */ /* 0x000f220000300800 */
[----:B------:R-:W-:-:S03]  /*28590*/  MOV R21, R10 ;  /* 0x0000000a00157202 */ /* 0x000fc60000000f00 */
[----:B---3--:R-:W-:Y:S04]  /*285a0*/  STL.64 [R1+0x7248], R26 ;  /* 0x0072481a01007387 */ /* 0x008fe80000100a00 */
[----:B--2---:R0:W-:Y:S04]  /*285b0*/  STL.64 [R1+0x7240], R24 ;  /* 0x0072401801007387 */ /* 0x0041e80000100a00 */
[----:B------:R-:W2:Y:S04]  /*285c0*/  LDL.LU R11, [R1+0x72ac] ;  /* 0x0072ac00010b7983 */ /* 0x000ea80000300800 */
[----:B------:R-:W3:Y:S04]  /*285d0*/  LDL.LU R10, [R1+0x72a8] ;  /* 0x0072a800010a7983 */ /* 0x000ee80000300800 */
[----:B------:R-:W2:Y:S04]  /*285e0*/  LDL.LU R7, [R1+0x72a4] ;  /* 0x0072a40001077983 */ /* 0x000ea80000300800 */
[----:B------:R-:W2:Y:S04]  /*285f0*/  LDL.LU R6, [R1+0x72a0] ;  /* 0x0072a00001067983 */ /* 0x000ea80000300800 */
[----:B------:R-:W-:Y:S04]  /*28600*/  STL.64 [R1+0x7268], R22 ;  /* 0x0072681601007387 */ /* 0x000fe80000100a00 */
[----:B------:R-:W-:Y:S04]  /*28610*/  STL.64 [R1+0x7260], R20 ;  /* 0x0072601401007387 */ /* 0x000fe80000100a00 */
[----:B0-----:R-:W2:Y:S04]  /*28620*/  LDL.LU R24, [R1+0x170] ;  /* 0x0001700001187983 */ /* 0x001ea80000300800 */
[----:B------:R-:W2:Y:S04]  /*28630*/  LDL.LU R25, [R1+0x174] ;  /* 0x0001740001197983 */ /* 0x000ea80000300800 */
[----:B------:R-:W2:Y:S04]  /*28640*/  LDL.LU R26, [R1+0x178] ;  /* 0x00017800011a7983 */ /* 0x000ea80000300800 */
[----:B------:R-:W2:Y:S04]  /*28650*/  LDL.LU R27, [R1+0x17c] ;  /* 0x00017c00011b7983 */ /* 0x000ea80000300800 */
[----:B--2---:R-:W-:Y:S04]  /*28660*/  STL.64 [R1+0x7258], R26 ;  /* 0x0072581a01007387 */ /* 0x004fe80000100a00 */
[----:B------:R0:W-:Y:S04]  /*28670*/  STL.64 [R1+0x7250], R24 ;  /* 0x0072501801007387 */ /* 0x0001e80000100a00 */
[----:B0-----:R-:W2:Y:S04]  /*28680*/  LDL.LU R24, [R1+0x180] ;  /* 0x0001800001187983 */ /* 0x001ea80000300800 */
[----:B------:R-:W2:Y:S04]  /*28690*/  LDL.LU R25, [R1+0x184] ;  /* 0x0001840001197983 */ /* 0x000ea80000300800 */
[----:B------:R-:W2:Y:S04]  /*286a0*/  LDL.LU R26, [R1+0x188] ;  /* 0x00018800011a7983 */ /* 0x000ea80000300800 */
[----:B------:R-:W2:Y:S01]  /*286b0*/  LDL.LU R27, [R1+0x18c] ;  /* 0x00018c00011b7983 */ /* 0x000ea20000300800 */
[----:B------:R-:W-:Y:S01]  /*286c0*/  MOV R18, R28 ;  /* 0x0000001c00127202 */ /* 0x000fe20000000f00 */
[----:B------:R-:W-:Y:S01]  /*286d0*/  IMAD.MOV.U32 R19, RZ, RZ, R3 ;  /* 0x000000ffff137224 */ /* 0x000fe200078e0003 */
[----:B------:R-:W-:Y:S01]  /*286e0*/  MOV R16, R11 ;  /* 0x0000000b00107202 */ /* 0x000fe20000000f00 */
[----:B------:R-:W-:Y:S01]  /*286f0*/  IMAD.MOV.U32 R17, RZ, RZ, R29 ;  /* 0x000000ffff117224 */ /* 0x000fe200078e001d */
[C---:B----4-:R-:W-:Y:S01]  /*28700*/  HMMA.16816.F32 R20, R12.reuse, R8, RZ ;  /* 0x000000080c14723c */ /* 0x050fe200000018ff */
[----:B--2---:R-:W-:Y:S04]  /*28710*/  STL.64 [R1+0x7278], R26 ;  /* 0x0072781a01007387 */ /* 0x004fe80000100a00 */
[----:B------:R0:W-:Y:S04]  /*28720*/  STL.64 [R1+0x7270], R24 ;  /* 0x0072701801007387 */ /* 0x0001e80000100a00 */
[----:B0-----:R-:W2:Y:S01]  /*28730*/  LDL.LU R24, [R1+0x80] ;  /* 0x0000800001187983 */ /* 0x001ea20000300800 */
[----:B------:R-:W-:Y:S01]  /*28740*/  IMAD.MOV.U32 R25, RZ, RZ, R6 ;  /* 0x000000ffff197224 */ /* 0x000fe200078e0006 */
[----:B------:R-:W-:Y:S01]  /*28750*/  MOV R26, R7 ;  /* 0x00000007001a7202 */ /* 0x000fe20000000f00 */
[----:B---3--:R-:W-:Y:S01]  /*28760*/  IMAD.MOV.U32 R27, RZ, RZ, R10 ;  /* 0x000000ffff1b7224 */ /* 0x008fe200078e000a */
[----:B------:R-:W3:Y:S04]  /*28770*/  LDL.LU R6, [R1+0x729c] ;  /* 0x00729c0001067983 */ /* 0x000ee80000300800 */
[----:B------:R-:W3:Y:S04]  /*28780*/  LDL.LU R7, [R1+0x7298] ;  /* 0x0072980001077983 */ /* 0x000ee80000300800 */
[----:B------:R-:W4:Y:S04]  /*28790*/  LDL.LU R10, [R1+0x7294] ;  /* 0x00729400010a7983 */ /* 0x000f280000300800 */
[----:B------:R-:W4:Y:S04]  /*287a0*/  LDL.LU R11, [R1+0x7290] ;  /* 0x00729000010b7983 */ /* 0x000f280000300800 */
[----:B------:R-:W-:Y:S04]  /*287b0*/  STL.64 [R1+0x7288], R18 ;  /* 0x0072881201007387 */ /* 0x000fe80000100a00 */
[----:B------:R0:W-:Y:S02]  /*287c0*/  STL.64 [R1+0x7280], R16 ;  /* 0x0072801001007387 */ /* 0x0001e40000100a00 */
[----:B0-----:R-:W-:Y:S02]  /*287d0*/  HMMA.16816.F32 R16, R12, R4, RZ ;  /* 0x000000040c10723c */ /* 0x001fe400000018ff */
[----:B------:R-:W-:Y:S04]  /*287e0*/  STL.64 [R1+0xc0], R20 ;  /* 0x0000c01401007387 */ /* 0x000fe80000100a00 */
[----:B------:R0:W-:Y:S04]  /*287f0*/  STL.64 [R1+0xc8], R22 ;  /* 0x0000c81601007387 */ /* 0x0001e80000100a00 */
[----:B0-----:R-:W0:Y:S11]  /*28800*/  S2R R23, SR_TID.X ;  /* 0x0000000000177919 */ /* 0x001e360000002100 */
[----:B------:R-:W-:Y:S03]  /*28810*/  @!UPT UIADD3 URZ, URZ, URZ, URZ ;  /* 0x0000003f3f3ff290 */ /* 0x000fe6000fffe03f */
[----:B------:R-:W-:Y:S01]  /*28820*/  MOV R12, R16 ;  /* 0x00000010000c7202 */ /* 0x000fe20000000f00 */
[----:B------:R-:W-:Y:S01]  /*28830*/  IMAD.MOV.U32 R13, RZ, RZ, R17 ;  /* 0x000000ffff0d7224 */ /* 0x000fe200078e0011 */
[----:B------:R-:W-:Y:S01]  /*28840*/  MOV R14, R18 ;  /* 0x00000012000e7202 */ /* 0x000fe20000000f00 */
[----:B------:R-:W-:Y:S01]  /*28850*/  IMAD.MOV.U32 R15, RZ, RZ, R19 ;  /* 0x000000ffff0f7224 */ /* 0x000fe200078e0013 */
[----:B------:R-:W-:Y:S04]  /*28860*/  STL [R1+0x714c], R8 ;  /* 0x00714c0801007387 */ /* 0x000fe80000100800 */
[----:B------:R-:W-:Y:S01]  /*28870*/  STL [R1+0x7148], R9 ;  /* 0x0071480901007387 */ /* 0x000fe20000100800 */
[C---:B0-----:R-:W-:Y:S02]  /*28880*/  LOP3.LUT R22, R23.reuse, 0x10, RZ, 0xc0, !PT ;  /* 0x0000001017167812 */ /* 0x041fe400078ec0ff */
[----:B------:R-:W-:-:S05]  /*28890*/  LOP3.LUT R23, R23, 0x7, RZ, 0xc0, !PT ;  /* 0x0000000717177812 */ /* 0x000fca00078ec0ff */
[----:B------:R-:W-:Y:S02]  /*288a0*/  IMAD R21, R23, 0x210, RZ ;  /* 0x0000021017157824 */ /* 0x000fe400078e02ff */
[----:B------:R-:W0:Y:S01]  /*288b0*/  S2R R23, SR_TID.X ;  /* 0x0000000000177919 */ /* 0x000e220000002100 */
[----:B------:R-:W-:Y:S01]  /*288c0*/  SHF.L.U32 R22, R22, 0x8, RZ ;  /* 0x0000000816167819 */ /* 0x000fe200000006ff */
[----:B0-----:R-:W-:-:S05]  /*288d0*/  IMAD.SHL.U32 R23, R23, 0x2, RZ ;  /* 0x0000000217177824 */ /* 0x001fca00078e00ff */
[----:B------:R-:W-:-:S04]  /*288e0*/  LOP3.LUT R23, R21, 0x10, R23, 0x78, !PT ;  /* 0x0000001015177812 */ /* 0x000fc800078e7817 */
[----:B------:R-:W-:-:S04]  /*288f0*/  LOP3.LUT R23, R23, R22, RZ, 0xfc, !PT ;  /* 0x0000001617177212 */ /* 0x000fc800078efcff */
[----:B------:R-:W-:-:S06]  /*28900*/  LOP3.LUT R23, R23, 0x20, RZ, 0x3c, !PT ;  /* 0x0000002017177812 */ /* 0x000fcc00078e3cff */
[----:B------:R-:W-:Y:S01]  /*28910*/  LDSM.16.MT88.4 R20, [R23+0x180] ;  /* 0x000180001714783b */ /* 0x000fe20000004200 */
[C---:B--2---:R-:W-:Y:S11]  /*28920*/  HMMA.16816.F32 R16, R24.reuse, R8, RZ ;  /* 0x000000081810723c */ /* 0x044ff600000018ff */
[----:B------:R-:W-:Y:S11]  /*28930*/  @!UPT UIADD3 URZ, URZ, URZ, URZ ;  /* 0x0000003f3f3ff290 */ /* 0x000ff6000fffe03f */
[----:B------:R-:W-:Y:S01]  /*28940*/  @!UPT UIADD3 URZ, URZ, URZ, URZ ;  /* 0x0000003f3f3ff290 */ /* 0x000fe2000fffe03f */
[----:B------:R-:W-:Y:S04]  /*28950*/  STL.64 [R1+0xa0], R16 ;  /* 0x0000a01001007387 */ /* 0x000fe80000100a00 */
[----:B------:R-:W-:Y:S04]  /*28960*/  STL.64 [R1+0xa8], R18 ;  /* 0x0000a81201007387 */ /* 0x000fe80000100a00 */
[----:B------:R-:W0:Y:S01]  /*28970*/  LDSM.16.MT88.4 R16, [R2+0x100] ;  /* 0x000100000210783b */ /* 0x000e220000004200 */
[----:B------:R-:W-:Y:S01]  /*28980*/  HMMA.16816.F32 R24, R24, R4, RZ ;  /* 0x000000041818723c */ /* 0x000fe200000018ff */
[----:B0-----:R-:W-:Y:S01]  /*28990*/  MOV R29, R16 ;  /* 0x00000010001d7202 */ /* 0x001fe20000000f00 */
[----:B------:R-:W-:Y:S01]  /*289a0*/  IMAD.MOV.U32 R28, RZ, RZ, R17 ;  /* 0x000000ffff1c7224 */ /* 0x000fe200078e0011 */
[----:B------:R-:W-:Y:S01]  /*289b0*/  MOV R3, R18 ;  /* 0x0000001200037202 */ /* 0x000fe20000000f00 */
[----:B------:R-:W-:-:S02]  /*289c0*/  IMAD.MOV.U32 R2, RZ, RZ, R19 ;  /* 0x000000ffff027224 */ /* 0x000fc400078e0013 */
[----:B------:R-:W0:Y:S04]  /*289d0*/  LDSM.16.MT88.4 R16, [R0+0x180] ;  /* 0x000180000010783b */ /* 0x000e280000004200 */
[----:B------:R1:W-:Y:S04]  /*289e0*/  STL [R1+0x718c], R2 ;  /* 0x00718c0201007387 */ /* 0x0003e80000100800 */
[----:B------:R2:W-:Y:S04]  /*289f0*/  STL [R1+0x7188], R3 ;  /* 0x0071880301007387 */ /* 0x0005e80000100800 */
[----:B------:R3:W-:Y:S04]  /*28a00*/  STL [R1+0x7184], R28 ;  /* 0x0071841c01007387 */ /* 0x0007e80000100800 */
[----:B------:R4:W-:Y:S02]  /*28a10*/  STL [R1+0x7180], R29 ;  /* 0x0071801d01007387 */ /* 0x0009e40000100800 */
[----:B-1----:R-:W-:Y:S01]  /*28a20*/  MOV R2, R24 ;  /* 0x0000001800027202 */ /* 0x002fe20000000f00 */
[----:B--2---:R-:W-:Y:S01]  /*28a30*/  IMAD.MOV.U32 R3, RZ, RZ, R25 ;  /* 0x000000ffff037224 */ /* 0x004fe200078e0019 */
[----:B---3--:R-:W-:Y:S01]  /*28a40*/  MOV R28, R26 ;  /* 0x0000001a001c7202 */ /* 0x008fe20000000f00 */
[----:B----4-:R-:W-:Y:S01]  /*28a50*/  IMAD.MOV.U32 R29, RZ, RZ, R27 ;  /* 0x000000ffff1d7224 */ /* 0x010fe200078e001b */
[----:B0-----:R0:W-:Y:S01]  /*28a60*/  STL.64 [R1+0x78], R18 ;  /* 0x0000781201007387 */ /* 0x0011e20000100a00 */
[----:B------:R-:W-:Y:S01]  /*28a70*/  IMAD.MOV.U32 R8, RZ, RZ, R16 ;  /* 0x000000ffff087224 */ /* 0x000fe200078e0010 */
[----:B------:R-:W-:-:S02]  /*28a80*/  MOV R9, R17 ;  /* 0x0000001100097202 */ /* 0x000fc40000000f00 */
[----:B0-----:R-:W2:Y:S04]  /*28a90*/  LDL.LU.64 R18, [R1+0x7288] ;  /* 0x0072880001127983 */ /* 0x001ea80000300a00 */
[----:B------:R-:W2:Y:S04]  /*28aa0*/  LDL.LU.64 R16, [R1+0x7280] ;  /* 0x0072800001107983 */ /* 0x000ea80000300a00 */
[----:B------:R-:W3:Y:S04]  /*28ab0*/  LDL.LU.64 R26, [R1+0x7278] ;  /* 0x00727800011a7983 */ /* 0x000ee80000300a00 */
[----:B------:R-:W3:Y:S04]  /*28ac0*/  LDL.LU.64 R24, [R1+0x7270] ;  /* 0x0072700001187983 */ /* 0x000ee80000300a00 */
[----:B------:R-:W-:Y:S04]  /*28ad0*/  STL.64 [R1+0x80], R20 ;  /* 0x0000801401007387 */ /* 0x000fe80000100a00 */
[----:B------:R0:W-:Y:S04]  /*28ae0*/  STL.64 [R1+0x88], R22 ;  /* 0x0000881601007387 */ /* 0x0001e80000100a00 */
[----:B0-----:R-:W3:Y:S04]  /*28af0*/  LDL.LU.64 R22, [R1+0x7268] ;  /* 0x0072680001167983 */ /* 0x001ee80000300a00 */
[----:B------:R-:W3:Y:S02]  /*28b00*/  LDL.LU.64 R20, [R1+0x7260] ;  /* 0x0072600001147983 */ /* 0x000ee40000300a00 */
[C---:B---3--:R-:W-:Y:S11]  /*28b10*/  HMMA.16816.F32 R24, R20.reuse, R10, R24 ;  /* 0x0000000a1418723c */ /* 0x048ff60000001818 */
[----:B------:R-:W-:Y:S11]  /*28b20*/  @!UPT UIADD3 URZ, URZ, URZ, URZ ;  /* 0x0000003f3f3ff290 */ /* 0x000ff6000fffe03f */
[----:B------:R-:W-:Y:S01]  /*28b30*/  @!UPT UIADD3 URZ, URZ, URZ, URZ ;  /* 0x0000003f3f3ff290 */ /* 0x000fe2000fffe03f */
[----:B------:R-:W-:Y:S04]  /*28b40*/  STL.64 [R1+0x1a0], R24 ;  /* 0x0001a01801007387 */ /* 0x000fe80000100a00 */
[----:B------:R0:W-:Y:S04]  /*28b50*/  STL.64 [R1+0x1a8], R26 ;  /* 0x0001a81a01007387 */ /* 0x0001e80000100a00 */
[----:B0-----:R-:W3:Y:S04]  /*28b60*/  LDL.LU.64 R26, [R1+0x7258] ;  /* 0x00725800011a7983 */ /* 0x001ee80000300a00 */
[----:B------:R-:W3:Y:S02]  /*28b70*/  LDL.LU.64 R24, [R1+0x7250] ;  /* 0x0072500001187983 */ /* 0x000ee40000300a00 */
[----:B---3--:R-:W-:Y:S02]  /*28b80*/  HMMA.16816.F32 R20, R20, R6, R24 ;  /* 0x000000061414723c */ /* 0x008fe40000001818 */
[----:B------:R-:W3:Y:S04]  /*28b90*/  LDL.LU.64 R26, [R1+0x7248] ;  /* 0x00724800011a7983 */ /* 0x000ee80000300a00 */
[----:B------:R-:W3:Y:S11]  /*28ba0*/  LDL.LU.64 R24, [R1+0x7240] ;  /* 0x0072400001187983 */ /* 0x000ef60000300a00 */
[----:B------:R-:W-:Y:S06]  /*28bb0*/  @!UPT UIADD3 URZ, URZ, URZ, URZ ;  /* 0x0000003f3f3ff290 */ /* 0x000fec000fffe03f */
[----:B------:R-:W-:Y:S04]  /*28bc0*/  STL.64 [R1+0x1b0], R20 ;  /* 0x0001b01401007387 */ /* 0x000fe80000100a00 */
[----:B------:R0:W-:Y:S04]  /*28bd0*/  STL.64 [R1+0x1b8], R22 ;  /* 0x0001b81601007387 */ /* 0x0001e80000100a00 */
[----:B0-----:R-:W3:Y:S04]  /*28be0*/  LDL.LU.64 R22, [R1+0x7238] ;  /* 0x0072380001167983 */ /* 0x001ee80000300a00 */
[----:B------:R-:W3:Y:S04]  /*28bf0*/  LDL.LU.64 R20, [R1+0x7230] ;  /* 0x0072300001147983 */ /* 0x000ee80000300a00 */
[----:B------:R-:W-:Y:S01]  /*28c00*/  STL.64 [R1+0x7218], R6 ;  /* 0x0072180601007387 */ /* 0x000fe20000100a00 */
[C---:B---3--:R-:W-:Y:S08]  /*28c10*/  HMMA.16816.F32 R24, R20.reuse, R10, R24 ;  /* 0x0000000a1418723c */ /* 0x048ff00000001818 */
[----:B--2---:R-:W-:Y:S11]  /*28c20*/  HMMA.16816.F32 R16, R20, R6, R16 ;  /* 0x000000061410723c */ /* 0x004ff60000001810 */
[----:B------:R-:W-:Y:S04]  /*28c30*/  @!UPT UIADD3 URZ, URZ, URZ, URZ ;  /* 0x0000003f3f3ff290 */ /* 0x000fe8000fffe03f */
[----:B------:R0:W-:Y:S04]  /*28c40*/  STL.64 [R1+0x2d0], R24 ;  /* 0x0002d01801007387 */ /* 0x0001e80000100a00 */
[----:B------:R1:W-:Y:S04]  /*28c50*/  STL.64 [R1+0x2d8], R26 ;  /* 0x0002d81a01007387 */ /* 0x0003e80000100a00 */
[----:B------:R-:W-:Y:S04]  /*28c60*/  STL.64 [R1+0x7210], R4 ;  /* 0x0072100401007387 */ /* 0x000fe80000100a00 */
[----:B------:R2:W-:Y:S04]  /*28c70*/  STL.64 [R1+0x2c0], R16 ;  /* 0x0002c01001007387 */ /* 0x0005e80000100a00 */
[----:B------:R3:W-:Y:S04]  /*28c80*/  STL.64 [R1+0x2c8], R18 ;  /* 0x0002c81201007387 */ /* 0x0007e80000100a00 */
[----:B0-----:R-:W4:Y:S04]  /*28c90*/  LDL.LU R24, [R1+0xe0] ;  /* 0x0000e00001187983 */ /* 0x001f280000300800 */
[----:B------:R-:W4:Y:S04]  /*28ca0*/  LDL.LU R25, [R1+0xe4] ;  /* 0x0000e40001197983 */ /* 0x000f280000300800 */
[----:B-1----:R-:W2:Y:S04]  /*28cb0*/  LDL.LU R26, [R1+0xe8] ;  /* 0x0000e800011a7983 */ /* 0x002ea80000300800 */
[----:B------:R-:W2:Y:S04]  /*28cc0*/  LDL.LU R27, [R1+0xec] ;  /* 0x0000ec00011b7983 */ /* 0x000ea80000300800 */
[----:B--2---:R-:W-:Y:S04]  /*28cd0*/  STL.64 [R1+0x71c8], R26 ;  /* 0x0071c81a01007387 */ /* 0x004fe80000100a00 */
[----:B----4-:R-:W-:Y:S04]  /*28ce0*/  STL.64 [R1+0x71c0], R24 ;  /* 0x0071c01801007387 */ /* 0x010fe80000100a00 */
[----:B------:R-:W2:Y:S04]  /*28cf0*/  LDL.LU R16, [R1+0x10] ;  /* 0x0000100001107983 */ /* 0x000ea80000300800 */
[----:B------:R-:W2:Y:S04]  /*28d00*/  LDL.LU R17, [R1+0x14] ;  /* 0x0000140001117983 */ /* 0x000ea80000300800 */
[----:B---3--:R-:W3:Y:S04]  /*28d10*/  LDL.LU R18, [R1+0x18] ;  /* 0x0000180001127983 */ /* 0x008ee80000300800 */
[----:B------:R-:W3:Y:S04]  /*28d20*/  LDL.LU R19, [R1+0x1c] ;  /* 0x00001c0001137983 */ /* 0x000ee80000300800 */
[----:B---3--:R-:W-:Y:S04]  /*28d30*/  STL.64 [R1+0x71e8], R18 ;  /* 0x0071e81201007387 */ /* 0x008fe80000100a00 */
[----:B--2---:R0:W-:Y:S04]  /*28d40*/  STL.64 [R1+0x71e0], R16 ;  /* 0x0071e01001007387 */ /* 0x0041e80000100a00 */
[----:B0-----:R-:W2:Y:S04]  /*28d50*/  LDL.LU R16, [R1+0x110] ;  /* 0x0001100001107983 */ /* 0x001ea80000300800 */
[----:B------:R-:W2:Y:S04]  /*28d60*/  LDL.LU R17, [R1+0x114] ;  /* 0x0001140001117983 */ /* 0x000ea80000300800 */
[----:B------:R-:W3:Y:S04]  /*28d70*/  LDL.LU R18, [R1+0x118] ;  /* 0x0001180001127983 */ /* 0x000ee80000300800 */
[----:B------:R-:W3:Y:S04]  /*28d80*/  LDL.LU R19, [R1+0x11c] ;  /* 0x00011c0001137983 */ /* 0x000ee80000300800 */
[----:B---3--:R-:W-:Y:S04]  /*28d90*/  STL.64 [R1+0x71f8], R18 ;  /* 0x0071f81201007387 */ /* 0x008fe80000100a00 */
[----:B--2---:R0:W-:Y:S04]  /*28da0*/  STL.64 [R1+0x71f0], R16 ;  /* 0x0071f01001007387 */ /* 0x0041e80000100a00 */
[----:B0-----:R-:W2:Y:S04]  /*28db0*/  LDL.LU R16, [R1+0x120] ;  /* 0x0001200001107983 */ /* 0x001ea80000300800 */
[----:B------:R-:W2:Y:S04]  /*28dc0*/  LDL.LU R17, [R1+0x124] ;  /* 0x0001240001117983 */ /* 0x000ea80000300800 */
[----:B------:R-:W3:Y:S04]  /*28dd0*/  LDL.LU R18, [R1+0x128] ;  /* 0x0001280001127983 */ /* 0x000ee80000300800 */
[----:B------:R-:W3:Y:S04]  /*28de0*/  LDL.LU R19, [R1+0x12c] ;  /* 0x00012c0001137983 */ /* 0x000ee80000300800 */
[----:B------:R-:W4:Y:S04]  /*28df0*/  LDL.LU R4, [R1+0x140] ;  /* 0x0001400001047983 */ /* 0x000f280000300800 */
[----:B------:R-:W4:Y:S04]  /*28e00*/  LDL.LU R5, [R1+0x144] ;  /* 0x0001440001057983 */ /* 0x000f280000300800 */
[----:B------:R-:W4:Y:S04]  /*28e10*/  LDL.LU R6, [R1+0x148] ;  /* 0x0001480001067983 */ /* 0x000f280000300800 */
[----:B------:R-:W4:Y:S04]  /*28e20*/  LDL.LU R7, [R1+0x14c] ;  /* 0x00014c0001077983 */ /* 0x000f280000300800 */
[----:B---3--:R-:W-:Y:S04]  /*28e30*/  STL.64 [R1+0x7208], R18 ;  /* 0x0072081201007387 */ /* 0x008fe80000100a00 */
[----:B--2---:R0:W-:Y:S04]  /*28e40*/  STL.64 [R1+0x7200], R16 ;  /* 0x0072001001007387 */ /* 0x0041e80000100a00 */
[----:B0-----:R-:W2:Y:S04]  /*28e50*/  LDL.LU R16, [R1+0x130] ;  /* 0x0001300001107983 */ /* 0x001ea80000300800 */
[----:B------:R-:W2:Y:S04]  /*28e60*/  LDL.LU R17, [R1+0x134] ;  /* 0x0001340001117983 */ /* 0x000ea80000300800 */
[----:B------:R-:W2:Y:S04]  /*28e70*/  LDL.LU R18, [R1+0x138] ;  /* 0x0001380001127983 */ /* 0x000ea80000300800 */
[----:B------:R-:W2:Y:S04]  /*28e80*/  LDL.LU R19, [R1+0x13c] ;  /* 0x00013c0001137983 */ /* 0x000ea80000300800 */
[----:B------:R-:W3:Y:S04]  /*28e90*/  LDL.LU R24, [R1+0xf0] ;  /* 0x0000f00001187983 */ /* 0x000ee80000300800 */
[----:B------:R-:W3:Y:S04]  /*28ea0*/  LDL.LU R25, [R1+0xf4] ;  /* 0x0000f40001197983 */ /* 0x000ee80000300800 */
[----:B------:R-:W2:Y:S04]  /*28eb0*/  LDL.LU R26, [R1+0xf8] ;  /* 0x0000f800011a7983 */ /* 0x000ea80000300800 */
[----:B------:R-:W2:Y:S04]  /*28ec0*/  LDL.LU R27, [R1+0xfc] ;  /* 0x0000fc00011b7983 */ /* 0x000ea80000300800 */
[----:B--2---:R-:W-:Y:S04]  /*28ed0*/  STL.64 [R1+0x71d8], R26 ;  /* 0x0071d81a01007387 */ /* 0x004fe80000100a00 */
[----:B---3--:R0:W-:Y:S04]  /*28ee0*/  STL.64 [R1+0x71d0], R24 ;  /* 0x0071d01801007387 */ /* 0x0081e80000100a00 */
        /* <DEDUP_REMOVED lines=8> */
[----:B--2---:R0:W-:Y:S04]  /*28f70*/  STL.64 [R1+0x7168], R22 ;  /* 0x0071681601007387 */ /* 0x0041e80000100a00 */
[----:B---3--:R1:W-:Y:S01]  /*28f80*/  STL.64 [R1+0x7160], R20 ;  /* 0x0071601401007387 */ /* 0x0083e20000100a00 */
[----:B0-----:R-:W-:Y:S01]  /*28f90*/  MOV R22, R14 ;  /* 0x0000000e00167202 */ /* 0x001fe20000000f00 */
[----:B------:R-:W-:Y:S01]  /*28fa0*/  IMAD.MOV.U32 R23, RZ, RZ, R15 ;  /* 0x000000ffff177224 */ /* 0x000fe200078e000f */
[----:B-1----:R-:W-:Y:S01]  /*28fb0*/  MOV R20, R12 ;  /* 0x0000000c00147202 */ /* 0x002fe20000000f00 */
[----:B------:R-:W-:Y:S01]  /*28fc0*/  IMAD.MOV.U32 R21, RZ, RZ, R13 ;  /* 0x000000ffff157224 */ /* 0x000fe200078e000d */
[----:B------:R-:W4:Y:S04]  /*28fd0*/  LDL.LU R12, [R1+0x722c] ;  /* 0x00722c00010c7983 */ /* 0x000f280000300800 */
[----:B------:R-:W4:Y:S04]  /*28fe0*/  LDL.LU R13, [R1+0x7228] ;  /* 0x00722800010d7983 */ /* 0x000f280000300800 */
[----:B------:R-:W4:Y:S04]  /*28ff0*/  LDL.LU R14, [R1+0x7224] ;  /* 0x00722400010e7983 */ /* 0x000f280000300800 */
[----:B------:R-:W4:Y:S04]  /*29000*/  LDL.LU R15, [R1+0x7220] ;  /* 0x00722000010f7983 */ /* 0x000f280000300800 */
[----:B------:R-:W-:Y:S04]  /*29010*/  STL.64 [R1+0x7178], R22 ;  /* 0x0071781601007387 */ /* 0x000fe80000100a00 */
[----:B------:R0:W-:Y:S04]  /*29020*/  STL.64 [R1+0x7170], R20 ;  /* 0x0071701401007387 */ /* 0x0001e80000100a00 */
[----:B0-----:R-:W2:Y:S04]  /*29030*/  LDL.LU R20, [R1+0xc0] ;  /* 0x0000c00001147983 */ /* 0x001ea80000300800 */
[----:B------:R-:W2:Y:S04]  /*29040*/  LDL.LU R21, [R1+0xc4] ;  /* 0x0000c40001157983 */ /* 0x000ea80000300800 */
[----:B------:R-:W2:Y:S04]  /*29050*/  LDL.LU R22, [R1+0xc8] ;  /* 0x0000c80001167983 */ /* 0x000ea80000300800 */
[----:B------:R-:W2:Y:S01]  /*29060*/  LDL.LU R23, [R1+0xcc] ;  /* 0x0000cc0001177983 */ /* 0x000ea20000300800 */
[C---:B----4-:R-:W-:Y:S11]  /*29070*/  HMMA.16816.F32 R4, R12.reuse, R10, R4 ;  /* 0x0000000a0c04723c */ /* 0x050ff60000001804 */
[----:B------:R-:W-:Y:S11]  /*29080*/  @!UPT UIADD3 URZ, URZ, URZ, URZ ;  /* 0x0000003f3f3ff290 */ /* 0x000ff6000fffe03f */
[----:B------:R-:W-:Y:S01]  /*29090*/  @!UPT UIADD3 URZ, URZ, URZ, URZ ;  /* 0x0000003f3f3ff290 */ /* 0x000fe2000fffe03f */
[----:B------:R-:W-:Y:S04]  /*290a0*/  STL.64 [R1+0x2f0], R4 ;  /* 0x0002f00401007387 */ /* 0x000fe80000100a00 */
[----:B------:R0:W-:Y:S04]  /*290b0*/  STL.64 [R1+0x2f8], R6 ;  /* 0x0002f80601007387 */ /* 0x0001e80000100a00 */
[----:B0-----:R-:W3:Y:S04]  /*290c0*/  LDL.LU.64 R6, [R1+0x7218] ;  /* 0x0072180001067983 */ /* 0x001ee80000300a00 */
[----:B------:R-:W4:Y:S01]  /*290d0*/  LDL.LU.64 R4, [R1+0x7210] ;  /* 0x0072100001047983 */ /* 0x000f220000300a00 */
[----:B---3--:R-:W-:Y:S03]  /*290e0*/  HMMA.16816.F32 R12, R12, R6, R16 ;  /* 0x000000060c0c723c */ /* 0x008fe60000001810 */
[----:B------:R-:W3:Y:S04]  /*290f0*/  LDL.LU.64 R18, [R1+0x7208] ;  /* 0x0072080001127983 */ /* 0x000ee80000300a00 */
[----:B------:R-:W3:Y:S11]  /*29100*/  LDL.LU.64 R16, [R1+0x7200] ;  /* 0x0072000001107983 */ /* 0x000ef60000300a00 */
[----:B------:R-:W-:Y:S05]  /*29110*/  @!UPT UIADD3 URZ, URZ, URZ, URZ ;  /* 0x0000003f3f3ff290 */ /* 0x000fea000fffe03f */
[----:B------:R0:W-:Y:S04]  /*29120*/  STL.64 [R1+0x2e0], R12 ;  /* 0x0002e00c01007387 */ /* 0x0001e80000100a00 */
[----:B------:R1:W-:Y:S04]  /*29130*/  STL.64 [R1+0x2e8], R14 ;  /* 0x0002e80e01007387 */ /* 0x0003e80000100a00 */
[----:B0-----:R-:W3:Y:S04]  /*29140*/  LDL.LU R12, [R1+0x30] ;  /* 0x00003000010c7983 */ /* 0x001ee80000300800 */
[----:B------:R-:W3:Y:S04]  /*29150*/  LDL.LU R13, [R1+0x34] ;  /* 0x00003400010d7983 */ /* 0x000ee80000300800 */
[----:B-1----:R-:W3:Y:S04]  /*29160*/  LDL.LU R14, [R1+0x38] ;  /* 0x00003800010e7983 */ /* 0x002ee80000300800 */
[----:B------:R-:W3:Y:S02]  /*29170*/  LDL.LU R15, [R1+0x3c] ;  /* 0x00003c00010f7983 */ /* 0x000ee40000300800 */
        /* <DEDUP_REMOVED lines=11> */
[----:B------:R0:W-:Y:S04]  /*29230*/  STL.64 [R1+0x140], R12 ;  /* 0x0001400c01007387 */ /* 0x0001e80000100a00 */
[----:B------:R1:W-:Y:S04]  /*29240*/  STL.64 [R1+0x148], R14 ;  /* 0x0001480e01007387 */ /* 0x0003e80000100a00 */
[----:B0-----:R-:W2:Y:S04]  /*29250*/  LDL.LU R12, [R1+0x40] ;  /* 0x00004000010c7983 */ /* 0x001ea80000300800 */
[----:B------:R-:W2:Y:S04]  /*29260*/  LDL.LU R13, [R1+0x44] ;  /* 0x00004400010d7983 */ /* 0x000ea80000300800 */
[----:B-1----:R-:W2:Y:S04]  /*29270*/  LDL.LU R14, [R1+0x48] ;  /* 0x00004800010e7983 */ /* 0x002ea80000300800 */
[----:B------:R-:W2:Y:S01]  /*29280*/  LDL.LU R15, [R1+0x4c] ;  /* 0x00004c00010f7983 */ /* 0x000ea20000300800 */
[C---:B---3--:R-:W-:Y:S03]  /*29290*/  HMMA.16816.F32 R24, R16.reuse, R10, R24 ;  /* 0x0000000a1018723c */ /* 0x048fe60000001818 */
[----:B--2---:R-:W-:Y:S04]  /*292a0*/  STL.64 [R1+0x7158], R14 ;  /* 0x0071580e01007387 */ /* 0x004fe80000100a00 */
[----:B------:R0:W-:Y:S04]  /*292b0*/  STL.64 [R1+0x7150], R12 ;  /* 0x0071500c01007387 */ /* 0x0001e80000100a00 */
[----:B0-----:R-:W2:Y:S04]  /*292c0*/  LDL.LU R12, [R1+0xa0] ;  /* 0x0000a000010c7983 */ /* 0x001ea80000300800 */
[----:B------:R-:W2:Y:S04]  /*292d0*/  LDL.LU R13, [R1+0xa4] ;  /* 0x0000a400010d7983 */ /* 0x000ea80000300800 */
[----:B------:R-:W2:Y:S04]  /*292e0*/  LDL.LU R14, [R1+0xa8] ;  /* 0x0000a800010e7983 */ /* 0x000ea80000300800 */
[----:B------:R-:W2:Y:S04]  /*292f0*/  LDL.LU R15, [R1+0xac] ;  /* 0x0000ac00010f7983 */ /* 0x000ea80000300800 */
        /* <DEDUP_REMOVED lines=24> */
[----:B------:R1:W-:Y:S01]  /*29480*/  STL.64 [R1+0x288], R18 ;  /* 0x0002881201007387 */ /* 0x0003e20000100a00 */
[----:B0-----:R-:W-:Y:S01]  /*29490*/  MOV R16, R2 ;  /* 0x0000000200107202 */ /* 0x001fe20000000f00 */
[----:B------:R-:W-:Y:S02]  /*294a0*/  IMAD.MOV.U32 R17, RZ, RZ, R3 ;  /* 0x000000ffff117224 */ /* 0x000fe400078e0003 */
[----:B------:R-:W2:Y:S01]  /*294b0*/  LDL.LU R2, [R1+0x718c] ;  /* 0x00718c0001027983 */ /* 0x000ea20000300800 */
[----:B-1----:R-:W-:Y:S01]  /*294c0*/  MOV R18, R28 ;  /* 0x0000001c00127202 */ /* 0x002fe20000000f00 */
[----:B------:R-:W-:-:S02]  /*294d0*/  IMAD.MOV.U32 R19, RZ, RZ, R29 ;  /* 0x000000ffff137224 */ /* 0x000fc400078e001d */
[----:B------:R-:W2:Y:S04]  /*294e0*/  LDL.LU R3, [R1+0x7188] ;  /* 0x0071880001037983 */ /* 0x000ea80000300800 */
[----:B------:R-:W2:Y:S04]  /*294f0*/  LDL.LU R28, [R1+0x7184] ;  /* 0x00718400011c7983 */ /* 0x000ea80000300800 */
[----:B------:R-:W2:Y:S01]  /*29500*/  LDL.LU R29, [R1+0x7180] ;  /* 0x00718000011d7983 */ /* 0x000ea20000300800 */
        /* <DEDUP_REMOVED lines=8> */
[----:B------:R-:W2:Y:S04]  /*29590*/  LDL.LU.64 R22, [R1+0x7168] ;  /* 0x0071680001167983 */ /* 0x000ea80000300a00 */
[----:B------:R-:W2:Y:S11]  /*295a0*/  LDL.LU.64 R20, [R1+0x7160] ;  /* 0x0071600001147983 */ /* 0x000eb60000300a00 */
[----:B------:R-:W-:Y:S06]  /*295b0*/  @!UPT UIADD3 URZ, URZ, URZ, URZ ;  /* 0x0000003f3f3ff290 */ /* 0x000fec000fffe03f */
[----:B------:R0:W-:Y:S04]  /*295c0*/  STL.64 [R1+0x2a0], R24 ;  /* 0x0002a01801007387 */ /* 0x0001e80000100a00 */
[----:B------:R1:W-:Y:S04]  /*295d0*/  STL.64 [R1+0x2a8], R26 ;  /* 0x0002a81a01007387 */ /* 0x0003e80000100a00 */
[----:B0-----:R-:W3:Y:S04]  /*295e0*/  LDL.LU R24, [R1] ;  /* 0x0000000001187983 */ /* 0x001ee80000300800 */
[----:B------:R-:W3:Y:S04]  /*295f0*/  LDL.LU R25, [R1+0x4] ;  /* 0x0000040001197983 */ /* 0x000ee80000300800 */
[----:B-1----:R-:W3:Y:S04]  /*29600*/  LDL.LU R26, [R1+0x8] ;  /* 0x00000800011a7983 */ /* 0x002ee80000300800 */
[----:B------:R-:W3:Y:S01]  /*29610*/  LDL.LU R27, [R1+0xc] ;  /* 0x00000c00011b7983 */ /* 0x000ee20000300800 */
[C---:B--2---:R-:W-:Y:S08]  /*29620*/  HMMA.16816.F32 R12, R20.reuse, R10, R12 ;  /* 0x0000000a140c723c */ /* 0x044ff0000000180c */
[----:B------:R-:W-:Y:S07]  /*29630*/  HMMA.16816.F32 R20, R20, R6, R16 ;  /* 0x000000061414723c */ /* 0x000fee0000001810 */
[----:B------:R-:W-:-:S08]  /*29640*/  MOV R16, R8 ;  /* 0x0000000800107202 */ /* 0x000fd00000000f00 */
[----:B------:R-:W-:Y:S04]  /*29650*/  STL.64 [R1+0x130], R12 ;  /* 0x0001300c01007387 */ /* 0x000fe80000100a00 */
[----:B------:R0:W-:Y:S01]  /*29660*/  STL.64 [R1+0x138], R14 ;  /* 0x0001380e01007387 */ /* 0x0001e20000100a00 */
[----:B------:R-:W-:-:S03]  /*29670*/  IMAD.MOV.U32 R17, RZ, RZ, R9 ;  /* 0x000000ffff117224 */ /* 0x000fc600078e0009 */
[----:B0-----:R-:W2:Y:S04]  /*29680*/  LDL.LU.64 R14, [R1+0x7158] ;  /* 0x00715800010e7983 */ /* 0x001ea80000300a00 */
[----:B------:R-:W2:Y:S04]  /*29690*/  LDL.LU.64 R12, [R1+0x7150] ;  /* 0x00715000010c7983 */ /* 0x000ea80000300a00 */
[----:B------:R-:W-:Y:S04]  /*296a0*/  STL [R1+0x70c4], R10 ;  /* 0x0070c40a01007387 */ /* 0x000fe80000100800 */
[----:B------:R-:W-:Y:S04]  /*296b0*/  STL [R1+0x70c0], R11 ;  /* 0x0070c00b01007387 */ /* 0x000fe80000100800 */
[----:B------:R-:W3:Y:S04]  /*296c0*/  LDL.LU R8, [R1+0x714c] ;  /* 0x00714c0001087983 */ /* 0x000ee80000300800 */
[----:B------:R-:W-:Y:S04]  /*296d0*/  STL.64 [R1+0x120], R20 ;  /* 0x0001201401007387 */ /* 0x000fe80000100a00 */
[----:B------:R0:W-:Y:S04]  /*296e0*/  STL.64 [R1+0x128], R22 ;  /* 0x0001281601007387 */ /* 0x0001e80000100a00 */
[----:B------:R-:W3:Y:S04]  /*296f0*/  LDL.LU R9, [R1+0x7148] ;  /* 0x0071480001097983 */ /* 0x000ee80000300800 */
[----:B------:R-:W2:Y:S04]  /*29700*/  LDL.LU R18, [R1+0x78] ;  /* 0x0000780001127983 */ /* 0x000ea80000300800 */
[----:B------:R-:W2:Y:S04]  /*29710*/  LDL.LU R19, [R1+0x7c] ;  /* 0x00007c0001137983 */ /* 0x000ea80000300800 */
[----:B0-----:R-:W0:Y:S04]  /*29720*/  S2R R23, SR_TID.X ;  /* 0x0000000000177919 */ /* 0x001e280000002100 */
[----:B------:R-:W1:Y:S01]  /*29730*/  S2R R22, SR_TID.X ;  /* 0x0000000000167919 */ /* 0x000e620000002100 */
[----:B0-----:R-:W-:-:S02]  /*29740*/  LOP3.LUT R21, R23, 0x7, RZ, 0xc0, !PT ;  /* 0x0000000717157812 */ /* 0x001fc400078ec0ff */
[----:B------:R-:W-:-:S03]  /*29750*/  LOP3.LUT R23, R23, 0x10, RZ, 0xc0, !PT ;  /* 0x0000001017177812 */ /* 0x000fc600078ec0ff */
[----:B------:R-:W-:Y:S02]  /*29760*/  IMAD R20, R21, 0x210, RZ ;  /* 0x0000021015147824 */ /* 0x000fe400078e02ff */
[----:B------:R-:W-:Y:S01]  /*29770*/  IMAD.SHL.U32 R21, R23, 0x100, RZ ;  /* 0x0000010017157824 */ /* 0x000fe200078e00ff */
[----:B-1----:R-:W-:-:S04]  /*29780*/  SHF.L.U32 R23, R22, 0x1, RZ ;  /* 0x0000000116177819 */ /* 0x002fc800000006ff */
[----:B------:R-:W-:-:S04]  /*29790*/  LOP3.LUT R23, R20, 0x10, R23, 0x78, !PT ;  /* 0x0000001014177812 */ /* 0x000fc800078e7817 */
[----:B------:R-:W-:-:S04]  /*297a0*/  LOP3.LUT R23, R23, R21, RZ, 0xfc, !PT ;  /* 0x0000001517177212 */ /* 0x000fc800078efcff */
[----:B------:R-:W-:Y:S01]  /*297b0*/  LOP3.LUT R23, R23, 0x40, RZ, 0x3c, !PT ;  /* 0x0000004017177812 */ /* 0x000fe200078e3cff */
[----:B--2---:R-:W-:Y:S04]  /*297c0*/  STL.64 [R1+0x7140], R18 ;  /* 0x0071401201007387 */ /* 0x004fe80000100a00 */
[----:B------:R3:W-:Y:S02]  /*297d0*/  STL.64 [R1+0x7138], R16 ;  /* 0x0071381001007387 */ /* 0x0007e40000100a00 */
[C---:B---3--:R-:W-:Y:S02]  /*297e0*/  HMMA.16816.F32 R16, R24.reuse, R8, RZ ;  /* 0x000000081810723c */ /* 0x048fe400000018ff */
[----:B------:R-:W-:Y:S11]  /*297f0*/  STL [R1+0x7118], R7 ;  /* 0x0071180701007387 */ /* 0x000ff60000100800 */
[----:B------:R-:W-:Y:S10]  /*29800*/  @!UPT UIADD3 URZ, URZ, URZ, URZ ;  /* 0x0000003f3f3ff290 */ /* 0x000ff4000fffe03f */
[----:B------:R-:W-:Y:S04]  /*29810*/  STL.64 [R1+0x110], R16 ;  /* 0x0001101001007387 */ /* 0x000fe80000100a00 */
[----:B------:R4:W-:Y:S02]  /*29820*/  STL.64 [R1+0x118], R18 ;  /* 0x0001181201007387 */ /* 0x0009e40000100a00 */
[----:B----4-:R-:W-:Y:S11]  /*29830*/  HMMA.16816.F32 R16, R24, R4, RZ ;  /* 0x000000041810723c */ /* 0x010ff600000018ff */
[----:B------:R-:W-:Y:S11]  /*29840*/  @!UPT UIADD3 URZ, URZ, URZ, URZ ;  /* 0x0000003f3f3ff290 */ /* 0x000ff6000fffe03f */
[----:B------:R-:W-:Y:S01]  /*29850*/  @!UPT UIADD3 URZ, URZ, URZ, URZ ;  /* 0x0000003f3f3ff290 */ /* 0x000fe2000fffe03f */
[----:B------:R-:W-:Y:S04]  /*29860*/  STL.64 [R1+0x100], R16 ;  /* 0x0001001001007387 */ /* 0x000fe80000100a00 */
[----:B------:R0:W-:Y:S02]  /*29870*/  STL.64 [R1+0x108], R18 ;  /* 0x0001081201007387 */ /* 0x0001e40000100a00 */
[----:B0-----:R-:W-:Y:S11]  /*29880*/  HMMA.16816.F32 R16, R12, R8, RZ ;  /* 0x000000080c10723c */ /* 0x001ff600000018ff */
[----:B------:R-:W-:Y:S11]  /*29890*/  @!UPT UIADD3 URZ, URZ, URZ, URZ ;  /* 0x0000003f3f3ff290 */ /* 0x000ff6000fffe03f */
[----:B------:R-:W-:Y:S01]  /*298a0*/  @!UPT UIADD3 URZ, URZ, URZ, URZ ;  /* 0x0000003f3f3ff290 */ /* 0x000fe2000fffe03f */
[----:B------:R-:W-:Y:S04]  /*298b0*/  STL.64 [R1+0xf0], R16 ;  /* 0x0000f01001007387 */ /* 0x000fe80000100a00 */
[----:B------:R-:W-:Y:S04]  /*298c0*/  STL.64 [R1+0xf8], R18 ;  /* 0x0000f81201007387 */ /* 0x000fe80000100a00 */
[----:B------:R-:W0:Y:S01]  /*298d0*/  LDSM.16.MT88.4 R16, [R23+0x180] ;  /* 0x000180001710783b */ /* 0x000e220000004200 */
[----:B------:R-:W-:-:S04]  /*298e0*/  SHF.L.U32 R27, R22, 0x1, RZ ;  /* 0x00000001161b7819 */ /* 0x000fc800000006ff */
[----:B------:R-:W-:-:S04]  /*298f0*/  LOP3.LUT R27, R20, 0x10, R27, 0x78, !PT ;  /* 0x00000010141b7812 */ /* 0x000fc800078e781b */
[----:B------:R-:W-:-:S04]  /*29900*/  LOP3.LUT R27, R27, R21, RZ, 0xfc, !PT ;  /* 0x000000151b1b7212 */ /* 0x000fc800078efcff */
[----:B------:R-:W-:Y:S01]  /*29910*/  LOP3.LUT R27, R27, 0x60, RZ, 0x3c, !PT ;  /* 0x000000601b1b7812 */ /* 0x000fe200078e3cff */
[----:B0-----:R-:W-:Y:S01]  /*29920*/  IMAD.MOV.U32 R7, RZ, RZ, R16 ;  /* 0x000000ffff077224 */ /* 0x001fe200078e0010 */
[----:B------:R-:W-:Y:S01]  /*29930*/  MOV R26, R17 ;  /* 0x00000011001a7202 */ /* 0x000fe20000000f00 */
[----:B------:R-:W-:Y:S01]  /*29940*/  IMAD.MOV.U32 R25, RZ, RZ, R18 ;  /* 0x000000ffff197224 */ /* 0x000fe200078e0012 */
[----:B------:R-:W-:Y:S02]  /*29950*/  MOV R24, R19 ;  /* 0x0000001300187202 */ /* 0x000fe40000000f00 */
[----:B------:R-:W-:Y:S01]  /*29960*/  HMMA.16816.F32 R16, R12, R4, RZ ;  /* 0x000000040c10723c */ /* 0x000fe200000018ff */
[----:B------:R-:W0:Y:S04]  /*29970*/  LDSM.16.MT88.4 R12, [R27+0x180] ;  /* 0x000180001b0c783b */ /* 0x000e280000004200 */
[----:B------:R-:W-:Y:S04]  /*29980*/  STL.64 [R1+0x7130], R22 ;  /* 0x0071301601007387 */ /* 0x000fe80000100a00 */
[----:B------:R1:W-:Y:S04]  /*29990*/  STL.64 [R1+0x7128], R20 ;  /* 0x0071281401007387 */ /* 0x0003e80000100a00 */
[----:B-1----:R-:W2:Y:S04]  /*299a0*/  LDL.LU.64 R20, [R1+0x80] ;  /* 0x0000800001147983 */ /* 0x002ea80000300a00 */
[----:B------:R-:W2:Y:S04]  /*299b0*/  LDL.LU.64 R22, [R1+0x88] ;  /* 0x0000880001167983 */ /* 0x000ea80000300a00 */
[----:B0-----:R0:W-:Y:S04]  /*299c0*/  STL [R1+0x70d4], R12 ;  /* 0x0070d40c01007387 */ /* 0x0011e80000100800 */
[----:B------:R-:W-:Y:S04]  /*299d0*/  STL.64 [R1+0xe0], R16 ;  /* 0x0000e01001007387 */ /* 0x000fe80000100a00 */
[----:B------:R-:W-:Y:S04]  /*299e0*/  STL.64 [R1+0xe8], R18 ;  /* 0x0000e81201007387 */ /* 0x000fe80000100a00 */
[----:B------:R1:W-:Y:S01]  /*299f0*/  STL [R1+0x70d0], R13 ;  /* 0x0070d00d01007387 */ /* 0x0003e20000100800 */
[----:B0-----:R-:W-:-:S03]  /*29a00*/  IMAD.MOV.U32 R12, RZ, RZ, R29 ;  /* 0x000000ffff0c7224 */ /* 0x001fc600078e001d */
[----:B------:R0:W-:Y:S04]  /*29a10*/  STL [R1+0x70cc], R14 ;  /* 0x0070cc0e01007387 */ /* 0x0001e80000100800 */
[----:B------:R3:W-:Y:S01]  /*29a20*/  STL [R1+0x70c8], R15 ;  /* 0x0070c80f01007387 */ /* 0x0007e20000100800 */
[----:B-1----:R-:W-:Y:S01]  /*29a30*/  MOV R13, R28 ;  /* 0x0000001c000d7202 */ /* 0x002fe20000000f00 */
[----:B0-----:R-:W-:Y:S01]  /*29a40*/  IMAD.MOV.U32 R14, RZ, RZ, R3 ;  /* 0x000000ffff0e7224 */ /* 0x001fe200078e0003 */
[----:B---3--:R-:W-:-:S07]  /*29a50*/  MOV R15, R2 ;  /* 0x00000002000f7202 */ /* 0x008fce0000000f00 */
[C---:B------:R-:W-:Y:S11]  /*29a60*/  HMMA.16816.F32 R16, R12.reuse, R8, RZ ;  /* 0x000000080c10723c */ /* 0x040ff600000018ff */
        /* <DEDUP_REMOVED lines=10> */
[----:B------:R3:W-:Y:S02]  /*29b10*/  STL.64 [R1+0xc8], R14 ;  /* 0x0000c80e01007387 */ /* 0x0007e40000100a00 */
[C---:B---3--:R-:W-:Y:S08]  /*29b20*/  HMMA.16816.F32 R12, R16.reuse, R8, RZ ;  /* 0x00000008100c723c */ /* 0x048ff000000018ff */
[----:B------:R-:W-:Y:S11]  /*29b30*/  HMMA.16816.F32 R16, R16, R4, RZ ;  /* 0x000000041010723c */ /* 0x000ff600000018ff */
[----:B------:R-:W-:Y:S05]  /*29b40*/  @!UPT UIADD3 URZ, URZ, URZ, URZ ;  /* 0x0000003f3f3ff290 */ /* 0x000fea000fffe03f */
[----:B------:R-:W-:Y:S01]  /*29b50*/  MOV R2, R15 ;  /* 0x0000000f00027202 */ /* 0x000fe20000000f00 */
[----:B------:R-:W-:Y:S01]  /*29b60*/  IMAD.MOV.U32 R3, RZ, RZ, R14 ;  /* 0x000000ffff037224 */ /* 0x000fe200078e000e */
[----:B------:R-:W-:Y:S01]  /*29b70*/  MOV R28, R13 ;  /* 0x0000000d001c7202 */ /* 0x000fe20000000f00 */
[----:B------:R-:W-:Y:S02]  /*29b80*/  IMAD.MOV.U32 R29, RZ, RZ, R12 ;  /* 0x000000ffff1d7224 */ /* 0x000fe400078e000c */
[----:B------:R-:W-:Y:S03]  /*29b90*/  STL [R1+0x70e4], R2 ;  /* 0x0070e40201007387 */ /* 0x000fe60000100800 */
[----:B------:R-:W-:Y:S01]  /*29ba0*/  MOV R11, R19 ;  /* 0x00000013000b7202 */ /* 0x000fe20000000f00 */
[----:B------:R-:W-:Y:S01]  /*29bb0*/  IMAD.MOV.U32 R10, RZ, RZ, R18 ;  /* 0x000000ffff0a7224 */ /* 0x000fe200078e0012 */
[----:B------:R0:W-:Y:S01]  /*29bc0*/  STL [R1+0x70e0], R3 ;  /* 0x0070e00301007387 */ /* 0x0001e20000100800 */
[----:B------:R-:W-:Y:S01]  /*29bd0*/  MOV R15, R17 ;  /* 0x00000011000f7202 */ /* 0x000fe20000000f00 */
[----:B------:R-:W-:-:S02]  /*29be0*/  IMAD.MOV.U32 R14, RZ, RZ, R16 ;  /* 0x000000ffff0e7224 */ /* 0x000fc400078e0010 */
[----:B------:R-:W-:Y:S04]  /*29bf0*/  STL [R1+0x70dc], R28 ;  /* 0x0070dc1c01007387 */ /* 0x000fe80000100800 */
[----:B------:R-:W-:Y:S01]  /*29c00*/  STL [R1+0x70d8], R29 ;  /* 0x0070d81d01007387 */ /* 0x000fe20000100800 */
[----:B--2---:R-:W-:Y:S03]  /*29c10*/  HMMA.16816.F32 R16, R20, R8, RZ ;  /* 0x000000081410723c */ /* 0x004fe600000018ff */
[----:B------:R-:W-:Y:S01]  /*29c20*/  STL [R1+0x70f4], R11 ;  /* 0x0070f40b01007387 */ /* 0x000fe20000100800 */
[----:B0-----:R-:W-:Y:S01]  /*29c30*/  IMAD.MOV.U32 R3, RZ, RZ, R22 ;  /* 0x000000ffff037224 */ /* 0x001fe200078e0016 */
[----:B------:R-:W-:-:S02]  /*29c40*/  MOV R2, R23 ;  /* 0x0000001700027202 */ /* 0x000fc40000000f00 */
[----:B------:R-:W-:Y:S04]  /*29c50*/  STL [R1+0x70f0], R10 ;  /* 0x0070f00a01007387 */ /* 0x000fe80000100800 */
[----:B------:R0:W-:Y:S04]  /*29c60*/  STL [R1+0x70ec], R15 ;  /* 0x0070ec0f01007387 */ /* 0x0001e80000100800 */
[----:B------:R1:W-:Y:S04]  /*29c70*/  STL [R1+0x70e8], R14 ;  /* 0x0070e80e01007387 */ /* 0x0003e80000100800 */
[----:B------:R-:W2:Y:S01]  /*29c80*/  LDL.LU.64 R22, [R1+0x7130] ;  /* 0x0071300001167983 */ /* 0x000ea20000300a00 */
[----:B0-----:R-:W-:Y:S01]  /*29c90*/  IMAD.MOV.U32 R15, RZ, RZ, R20 ;  /* 0x000000ffff0f7224 */ /* 0x001fe200078e0014 */
[----:B-1----:R-:W-:-:S02]  /*29ca0*/  MOV R14, R21 ;  /* 0x00000015000e7202 */ /* 0x002fc40000000f00 */
[----:B------:R-:W3:Y:S01]  /*29cb0*/  LDL.LU.64 R20, [R1+0x7128] ;  /* 0x0071280001147983 */ /* 0x000ee20000300a00 */
[----:B------:R-:W-:Y:S01]  /*29cc0*/  IMAD.MOV.U32 R28, RZ, RZ, R16 ;  /* 0x000000ffff1c7224 */ /* 0x000fe200078e0010 */
[----:B------:R-:W-:Y:S01]  /*29cd0*/  MOV R29, R17 ;  /* 0x00000011001d7202 */ /* 0x000fe20000000f00 */
[----:B------:R-:W-:Y:S01]  /*29ce0*/  IMAD.MOV.U32 R12, RZ, RZ, R18 ;  /* 0x000000ffff0c7224 */ /* 0x000fe200078e0012 */
[----:B------:R-:W-:-:S05]  /*29cf0*/  MOV R13, R19 ;  /* 0x00000013000d7202 */ /* 0x000fca0000000f00 */
[----:B------:R-:W-:Y:S04]  /*29d00*/  STL [R1+0x7104], R13 ;  /* 0x0071040d01007387 */ /* 0x000fe80000100800 */
[----:B------:R-:W-:Y:S04]  /*29d10*/  STL [R1+0x7100], R12 ;  /* 0x0071000c01007387 */ /* 0x000fe80000100800 */
[----:B------:R-:W-:Y:S04]  /*29d20*/  STL [R1+0x70fc], R29 ;  /* 0x0070fc1d01007387 */ /* 0x000fe80000100800 */
[----:B------:R-:W-:Y:S01]  /*29d30*/  STL [R1+0x70f8], R28 ;  /* 0x0070f81c01007387 */ /* 0x000fe20000100800 */
[----:B--2---:R-:W-:-:S05]  /*29d40*/  IMAD.SHL.U32 R22, R22, 0x2, RZ ;  /* 0x0000000216167824 */ /* 0x004fca00078e00ff */
[----:B---3--:R-:W-:-:S04]  /*29d50*/  LOP3.LUT R22, R20, 0x10, R22, 0x78, !PT ;  /* 0x0000001014167812 */ /* 0x008fc800078e7816 */
[----:B------:R-:W-:-:S04]  /*29d60*/  LOP3.LUT R22, R22, R21, RZ, 0xfc, !PT ;  /* 0x0000001516167212 */ /* 0x000fc800078efcff */
[----:B------:R-:W-:-:S05]  /*29d70*/  LOP3.LUT R22, R22, 0x20, RZ, 0x3c, !PT ;  /* 0x0000002016167812 */ /* 0x000fca00078e3cff */
[----:B------:R-:W0:Y:S01]  /*29d80*/  LDSM.16.MT88.4 R16, [R22+0x2100] ;  /* 0x002100001610783b */ /* 0x000e220000004200 */
[----:B------:R-:W-:Y:S01]  /*29d90*/  MOV R20, R15 ;  /* 0x0000000f00147202 */ /* 0x000fe20000000f00 */
[----:B------:R-:W-:Y:S01]  /*29da0*/  IMAD.MOV.U32 R21, RZ, RZ, R14 ;  /* 0x000000ffff157224 */ /* 0x000fe200078e000e */
[----:B0-----:R-:W-:Y:S01]  /*29db0*/  MOV R11, R18 ;  /* 0x00000012000b7202 */ /* 0x001fe20000000f00 */
[----:B------:R-:W-:Y:S01]  /*29dc0*/  STL.64 [R1+0x30], R16 ;  /* 0x0000301001007387 */ /* 0x000fe20000100a00 */
[----:B------:R-:W-:-:S03]  /*29dd0*/  IMAD.MOV.U32 R10, RZ, RZ, R19 ;  /* 0x000000ffff0a7224 */ /* 0x000fc600078e0013 */
[----:B------:R-:W0:Y:S04]  /*29de0*/  LDSM.16.MT88.4 R16, [R23+0x2100] ;  /* 0x002100001710783b */ /* 0x000e280000004200 */
[----:B------:R-:W-:Y:S04]  /*29df0*/  STL [R1+0x710c], R10 ;  /* 0x00710c0a01007387 */ /* 0x000fe80000100800 */
[----:B------:R-:W-:Y:S04]  /*29e00*/  STL [R1+0x7108], R11 ;  /* 0x0071080b01007387 */ /* 0x000fe80000100800 */
[----:B------:R1:W-:Y:S04]  /*29e10*/  STL [R1+0x711c], R23 ;  /* 0x00711c1701007387 */ /* 0x0003e80000100800 */
[----:B------:R2:W-:Y:S01]  /*29e20*/  STL [R1+0x7120], R22 ;  /* 0x0071201601007387 */ /* 0x0005e20000100800 */
[----:B-1----:R-:W-:Y:S01]  /*29e30*/  IMAD.MOV.U32 R23, RZ, RZ, R2 ;  /* 0x000000ffff177224 */ /* 0x002fe200078e0002 */
[----:B--2---:R-:W-:-:S07]  /*29e40*/  MOV R22, R3 ;  /* 0x0000000300167202 */ /* 0x004fce0000000f00 */
[----:B------:R-:W-:Y:S01]  /*29e50*/  HMMA.16816.F32 R20, R20, R4, RZ ;  /* 0x000000041414723c */ /* 0x000fe200000018ff */
[----:B0-----:R-:W-:Y:S01]  /*29e60*/  MOV R13, R16 ;  /* 0x00000010000d7202 */ /* 0x001fe20000000f00 */
[----:B------:R-:W-:Y:S01]  /*29e70*/  IMAD.MOV.U32 R12, RZ, RZ, R17 ;  /* 0x000000ffff0c7224 */ /* 0x000fe200078e0011 */
[----:B------:R-:W-:Y:S01]  /*29e80*/  MOV R29, R18 ;  /* 0x00000012001d7202 */ /* 0x000fe20000000f00 */
[----:B------:R-:W-:Y:S02]  /*29e90*/  IMAD.MOV.U32 R28, RZ, RZ, R19 ;  /* 0x000000ffff1c7224 */ /* 0x000fe400078e0013 */
[----:B------:R-:W0:Y:S11]  /*29ea0*/  LDSM.16.MT88.4 R16, [R27+0x2100] ;  /* 0x002100001b10783b */ /* 0x000e360000004200 */
[----:B------:R-:W-:Y:S07]  /*29eb0*/  @!UPT UIADD3 URZ, URZ, URZ, URZ ;  /* 0x0000003f3f3ff290 */ /* 0x000fee000fffe03f */
[----:B------:R-:W-:Y:S01]  /*29ec0*/  IMAD.MOV.U32 R15, RZ, RZ, R20 ;  /* 0x000000ffff0f7224 */ /* 0x000fe200078e0014 */
[----:B------:R-:W-:Y:S01]  /*29ed0*/  MOV R14, R21 ;  /* 0x00000015000e7202 */ /* 0x000fe20000000f00 */
[----:B------:R-:W-:Y:S01]  /*29ee0*/  IMAD.MOV.U32 R2, RZ, RZ, R22 ;  /* 0x000000ffff027224 */ /* 0x000fe200078e0016 */
[----:B------:R-:W-:Y:S02]  /*29ef0*/  MOV R3, R23 ;  /* 0x0000001700037202 */ /* 0x000fe40000000f00 */
[----:B------:R-:W1:Y:S04]  /*29f00*/  LDSM.16.MT88.4 R20, [R0+0x2180] ;  /* 0x002180000014783b */ /* 0x000e680000004200 */
[----:B------:R2:W-:Y:S04]  /*29f10*/  STL [R1+0x7114], R29 ;  /* 0x0071141d01007387 */ /* 0x0005e80000100800 */
[----:B------:R3:W-:Y:S04]  /*29f20*/  STL [R1+0x7110], R12 ;  /* 0x0071100c01007387 */ /* 0x0007e80000100800 */
[----:B0-----:R-:W-:Y:S04]  /*29f30*/  STL.64 [R1+0x7058], R18 ;  /* 0x0070581201007387 */ /* 0x001fe80000100a00 */
[----:B------:R-:W-:Y:S01]  /*29f40*/  STL.64 [R1+0x7050], R16 ;  /* 0x0070501001007387 */ /* 0x000fe20000100a00 */
[----:B-1----:R-:W-:-:S03]  /*29f50*/  IMAD.MOV.U32 R10, RZ, RZ, R22 ;  /* 0x000000ffff0a7224 */ /* 0x002fc600078e0016 */
[----:B------:R-:W4:Y:S01]  /*29f60*/  LDL.LU R22, [R1+0x7120] ;  /* 0x0071200001167983 */ /* 0x000f220000300800 */
[----:B--2---:R-:W-:Y:S01]  /*29f70*/  IMAD.MOV.U32 R29, RZ, RZ, R20 ;  /* 0x000000ffff1d7224 */ /* 0x004fe200078e0014 */
[----:B---3--:R-:W-:Y:S02]  /*29f80*/  MOV R12, R21 ;  /* 0x00000015000c7202 */ /* 0x008fe40000000f00 */
[----:B------:R-:W-:Y:S02]  /*29f90*/  MOV R11, R23 ;  /* 0x00000017000b7202 */ /* 0x000fe40000000f00 */
[----:B----4-:R-:W0:Y:S02]  /*29fa0*/  LDSM.16.MT88.4 R20, [R22+0x2180] ;  /* 0x002180001614783b */ /* 0x010e240000004200 */
[----:B0-----:R-:W-:Y:S02]  /*29fb0*/  MOV R16, R23 ;  /* 0x0000001700107202 */ /* 0x001fe40000000f00 */
[----:B------:R-:W2:Y:S01]  /*29fc0*/  LDL.LU R23, [R1+0x711c] ;  /* 0x00711c0001177983 */ /* 0x000ea20000300800 */
[----:B------:R-:W-:Y:S01]  /*29fd0*/  MOV R19, R7 ;  /* 0x0000000700137202 */ /* 0x000fe20000000f00 */
[----:B------:R-:W-:Y:S01]  /*29fe0*/  IMAD.MOV.U32 R7, RZ, RZ, R20 ;  /* 0x000000ffff077224 */ /* 0x000fe200078e0014 */
[----:B------:R-:W-:Y:S01]  /*29ff0*/  MOV R18, R21 ;  /* 0x0000001500127202 */ /* 0x000fe20000000f00 */
[----:B------:R-:W-:-:S02]  /*2a000*/  IMAD.MOV.U32 R17, RZ, RZ, R22 ;  /* 0x000000ffff117224 */ /* 0x000fc400078e0016 */
[----:B--2---:R-:W0:Y:S04]  /*2a010*/  LDSM.16.MT88.4 R20, [R23+0x2180] ;  /* 0x002180001714783b */ /* 0x004e280000004200 */
[----:B0-----:R-:W-:Y:S04]  /*2a020*/  STL.64 [R1+0x6fd8], R22 ;  /* 0x006fd81601007387 */ /* 0x001fe80000100a00 */
[----:B------:R0:W-:Y:S02]  /*2a030*/  STL.64 [R1+0x6fd0], R20 ;  /* 0x006fd01401007387 */ /* 0x0001e40000100a00 */
[----:B0-----:R-:W-:-:S02]  /*2a040*/  IMAD.MOV.U32 R20, RZ, RZ, R7 ;  /* 0x000000ffff147224 */ /* 0x001fc400078e0007 */
[----:B------:R-:W2:Y:S01]  /*2a050*/  LDL.LU R7, [R1+0x7118] ;  /* 0x0071180001077983 */ /* 0x000ea20000300800 */
[----:B------:R-:W-:Y:S01]  /*2a060*/  IMAD.MOV.U32 R22, RZ, RZ, R17 ;  /* 0x000000ffff167224 */ /* 0x000fe200078e0011 */
[----:B------:R-:W-:Y:S02]  /*2a070*/  MOV R23, R16 ;  /* 0x0000001000177202 */ /* 0x000fe40000000f00 */
[----:B------:R-:W-:-:S03]  /*2a080*/  MOV R21, R18 ;  /* 0x0000001200157202 */ /* 0x000fc60000000f00 */
[----:B------:R0:W-:Y:S04]  /*2a090*/  STL.64 [R1+0x7008], R22 ;  /* 0x0070081601007387 */ /* 0x0001e80000100a00 */
[----:B------:R1:W-:Y:S01]  /*2a0a0*/  STL.64 [R1+0x7000], R20 ;  /* 0x0070001401007387 */ /* 0x0003e20000100a00 */
[----:B0-----:R-:W-:Y:S01]  /*2a0b0*/  IMAD.MOV.U32 R22, RZ, RZ, R25 ;  /* 0x000000ffff167224 */ /* 0x001fe200078e0019 */
[----:B------:R-:W-:Y:S02]  /*2a0c0*/  MOV R23, R24 ;  /* 0x0000001800177202 */ /* 0x000fe40000000f00 */
[----:B-1----:R-:W-:Y:S02]  /*2a0d0*/  MOV R21, R26 ;  /* 0x0000001a00157202 */ /* 0x002fe40000000f00 */
[----:B------:R-:W0:Y:S01]  /*2a0e0*/  LDSM.16.MT88.4 R24, [R27+0x2180] ;  /* 0x002180001b18783b */ /* 0x000e220000004200 */
[----:B------:R-:W-:-:S02]  /*2a0f0*/  IMAD.MOV.U32 R20, RZ, RZ, R19 ;  /* 0x000000ffff147224 */ /* 0x000fc400078e0013 */
[----:B------:R-:W-:Y:S01]  /*2a100*/  IMAD.MOV.U32 R19, RZ, RZ, R13 ;  /* 0x000000ffff137224 */ /* 0x000fe200078e000d */
[----:B0-----:R-:W-:Y:S04]  /*2a110*/  STL.64 [R1+0x6fb8], R26 ;  /* 0x006fb81a01007387 */ /* 0x001fe80000100a00 */
[----:B------:R0:W-:Y:S02]  /*2a120*/  STL.64 [R1+0x6fb0], R24 ;  /* 0x006fb01801007387 */ /* 0x0001e40000100a00 */
[C---:B0-----:R-:W-:Y:S11]  /*2a130*/  HMMA.16816.F32 R24, R20.reuse, R8, RZ ;  /* 0x000000081418723c */ /* 0x041ff600000018ff */
[----:B------:R-:W-:Y:S11]  /*2a140*/  @!UPT UIADD3 URZ, URZ, URZ, URZ ;  /* 0x0000003f3f3ff290 */ /* 0x000ff6000fffe03f */
[----:B------:R-:W-:Y:S02]  /*2a150*/  @!UPT UIADD3 URZ, URZ, URZ, URZ ;  /* 0x0000003f3f3ff290 */ /* 0x000fe4000fffe03f */
[----:B------:R-:W-:Y:S01]  /*2a160*/  MOV R13, R24 ;  /* 0x00000018000d7202 */ /* 0x000fe20000000f00 */
[----:B------:R-:W-:Y:S01]  /*2a170*/  IMAD.MOV.U32 R18, RZ, RZ, R25 ;  /* 0x000000ffff127224 */ /* 0x000fe200078e0019 */
[----:B------:R-:W-:Y:S01]  /*2a180*/  MOV R17, R26 ;  /* 0x0000001a00117202 */ /* 0x000fe20000000f00 */
[----:B------:R-:W-:Y:S02]  /*2a190*/  IMAD.MOV.U32 R16, RZ, RZ, R27 ;  /* 0x000000ffff107224 */ /* 0x000fe400078e001b */
[----:B------:R-:W-:Y:S07]  /*2a1a0*/  HMMA.16816.F32 R24, R20, R4, RZ ;  /* 0x000000041418723c */ /* 0x000fee00000018ff */
[----:B------:R-:W-:Y:S01]  /*2a1b0*/  MOV R20, R29 ;  /* 0x0000001d00147202 */ /* 0x000fe20000000f00 */
[----:B------:R-:W-:Y:S01]  /*2a1c0*/  IMAD.MOV.U32 R23, RZ, RZ, R11 ;  /* 0x000000ffff177224 */ /* 0x000fe200078e000b */
[----:B------:R-:W-:Y:S01]  /*2a1d0*/  MOV R22, R10 ;  /* 0x0000000a00167202 */ /* 0x000fe20000000f00 */
[----:B------:R-:W-:Y:S01]  /*2a1e0*/  IMAD.MOV.U32 R21, RZ, RZ, R12 ;  /* 0x000000ffff157224 */ /* 0x000fe200078e000c */
[----:B--2---:R-:W-:Y:S04]  /*2a1f0*/  STL.64 [R1+0x70b8], R6 ;  /* 0x0070b80601007387 */ /* 0x004fe80000100a00 */
[----:B------:R-:W-:Y:S04]  /*2a200*/  STL.64 [R1+0x70b0], R4 ;  /* 0x0070b00401007387 */ /* 0x000fe80000100a00 */
[----:B------:R-:W2:Y:S04]  /*2a210*/  LDL.LU R29, [R1+0x7114] ;  /* 0x00711400011d7983 */ /* 0x000ea80000300800 */
[----:B------:R-:W3:Y:S04]  /*2a220*/  LDL.LU R12, [R1+0x7110] ;  /* 0x00711000010c7983 */ /* 0x000ee80000300800 */
[----:B------:R-:W4:Y:S04]  /*2a230*/  LDL.LU R10, [R1+0x710c] ;  /* 0x00710c00010a7983 */ /* 0x000f280000300800 */
[----:B------:R-:W2:Y:S04]  /*2a240*/  LDL.LU R11, [R1+0x7108] ;  /* 0x00710800010b7983 */ /* 0x000ea80000300800 */
[----:B------:R-:W-:Y:S04]  /*2a250*/  STL.64 [R1+0x7038], R22 ;  /* 0x0070381601007387 */ /* 0x000fe80000100a00 */
[----:B------:R-:W-:Y:S04]  /*2a260*/  STL.64 [R1+0x7030], R20 ;  /* 0x0070301401007387 */ /* 0x000fe80000100a00 */
[----:B------:R-:W-:Y:S04]  /*2a270*/  STL.64 [R1+0x6fc8], R26 ;  /* 0x006fc81a01007387 */ /* 0x000fe80000100a00 */
[----:B------:R0:W-:Y:S02]  /*2a280*/  STL.64 [R1+0x6fc0], R24 ;  /* 0x006fc01801007387 */ /* 0x0001e40000100a00 */
[----:B0-----:R-:W-:-:S02]  /*2a290*/  MOV R24, R13 ;  /* 0x0000000d00187202 */ /* 0x001fc40000000f00 */
[----:B------:R-:W2:Y:S04]  /*2a2a0*/  LDL.LU R13, [R1+0x7104] ;  /* 0x00710400010d7983 */ /* 0x000ea80000300800 */
[----:B------:R-:W2:Y:S04]  /*2a2b0*/  LDL.LU R20, [R1+0xc0] ;  /* 0x0000c00001147983 */ /* 0x000ea80000300800 */
        /* <DEDUP_REMOVED lines=9> */
[----:B------:R-:W-:Y:S01]  /*2a350*/  IMAD.MOV.U32 R27, RZ, RZ, R16 ;  /* 0x000000ffff1b7224 */ /* 0x000fe200078e0010 */
[----:B------:R-:W-:Y:S01]  /*2a360*/  MOV R16, R19 ;  /* 0x0000001300107202 */ /* 0x000fe20000000f00 */
[----:B------:R-:W-:Y:S01]  /*2a370*/  IMAD.MOV.U32 R25, RZ, RZ, R18 ;  /* 0x000000ffff197224 */ /* 0x000fe200078e0012 */
[----:B------:R-:W-:Y:S01]  /*2a380*/  MOV R26, R17 ;  /* 0x00000011001a7202 */ /* 0x000fe20000000f00 */
[----:B------:R-:W-:Y:S01]  /*2a390*/  IMAD.MOV.U32 R19, RZ, RZ, R28 ;  /* 0x000000ffff137224 */ /* 0x000fe200078e001c */
[----:B------:R-:W-:Y:S01]  /*2a3a0*/  MOV R18, R29 ;  /* 0x0000001d00127202 */ /* 0x000fe20000000f00 */
[----:B---3--:R-:W-:Y:S01]  /*2a3b0*/  IMAD.MOV.U32 R17, RZ, RZ, R12 ;  /* 0x000000ffff117224 */ /* 0x008fe200078e000c */
[----:B--2---:R-:W-:Y:S04]  /*2a3c0*/  STL.64 [R1+0x7068], R22 ;  /* 0x0070681601007387 */ /* 0x004fe80000100a00 */
[----:B------:R0:W-:Y:S04]  /*2a3d0*/  STL.64 [R1+0x7060], R20 ;  /* 0x0070601401007387 */ /* 0x0001e80000100a00 */
[----:B------:R-:W2:Y:S04]  /*2a3e0*/  LDL.LU R12, [R1+0x7100] ;  /* 0x00710000010c7983 */ /* 0x000ea80000300800 */
[----:B------:R-:W3:Y:S04]  /*2a3f0*/  LDL.LU R29, [R1+0x70fc] ;  /* 0x0070fc00011d7983 */ /* 0x000ee80000300800 */
        /* <DEDUP_REMOVED lines=14> */
[----:B----4-:R-:W-:-:S02]  /*2a4e0*/  IMAD.MOV.U32 R19, RZ, RZ, R10 ;  /* 0x000000ffff137224 */ /* 0x010fc400078e000a */
[----:B--2---:R-:W-:Y:S04]  /*2a4f0*/  STL.64 [R1+0x7098], R22 ;  /* 0x0070981601007387 */ /* 0x004fe80000100a00 */
[----:B------:R0:W-:Y:S04]  /*2a500*/  STL.64 [R1+0x7090], R20 ;  /* 0x0070901401007387 */ /* 0x0001e80000100a00 */
[----:B------:R-:W2:Y:S04]  /*2a510*/  LDL.LU R16, [R1+0x30] ;  /* 0x0000300001107983 */ /* 0x000ea80000300800 */
[----:B------:R-:W2:Y:S04]  /*2a520*/  LDL.LU R17, [R1+0x34] ;  /* 0x0000340001117983 */ /* 0x000ea80000300800 */
[----:B------:R-:W4:Y:S04]  /*2a530*/  LDL.LU R11, [R1+0x70f4] ;  /* 0x0070f400010b7983 */ /* 0x000f280000300800 */
[----:B------:R-:W2:Y:S04]  /*2a540*/  LDL.LU R10, [R1+0x70f0] ;  /* 0x0070f000010a7983 */ /* 0x000ea80000300800 */
        /* <DEDUP_REMOVED lines=9> */
[----:B------:R-:W2:Y:S04]  /*2a5e0*/  LDL.LU R23, [R1+0x11c] ;  /* 0x00011c0001177983 */ /* 0x000ea80000300800 */
[----:B------:R-:W-:Y:S04]  /*2a5f0*/  STL.64 [R1+0x6fe8], R26 ;  /* 0x006fe81a01007387 */ /* 0x000fe80000100a00 */
[----:B------:R0:W-:Y:S02]  /*2a600*/  STL.64 [R1+0x6fe0], R24 ;  /* 0x006fe01801007387 */ /* 0x0001e40000100a00 */
[----:B0-----:R-:W-:Y:S01]  /*2a610*/  MOV R24, R15 ;  /* 0x0000000f00187202 */ /* 0x001fe20000000f00 */
[----:B------:R-:W-:Y:S01]  /*2a620*/  IMAD.MOV.U32 R25, RZ, RZ, R14 ;  /* 0x000000ffff197224 */ /* 0x000fe200078e000e */
[----:B------:R-:W2:Y:S04]  /*2a630*/  LDL.LU R15, [R1+0x70ec] ;  /* 0x0070ec00010f7983 */ /* 0x000ea80000300800 */
[----:B------:R-:W2:Y:S01]  /*2a640*/  LDL.LU R14, [R1+0x70e8] ;  /* 0x0070e800010e7983 */ /* 0x000ea20000300800 */
[----:B------:R-:W-:Y:S01]  /*2a650*/  MOV R26, R2 ;  /* 0x00000002001a7202 */ /* 0x000fe20000000f00 */
[----:B------:R-:W-:-:S02]  /*2a660*/  IMAD.MOV.U32 R27, RZ, RZ, R3 ;  /* 0x000000ffff1b7224 */ /* 0x000fc400078e0003 */
[----:B------:R-:W2:Y:S04]  /*2a670*/  LDL.LU R2, [R1+0x70e4] ;  /* 0x0070e40001027983 */ /* 0x000ea80000300800 */
[----:B------:R-:W2:Y:S04]  /*2a680*/  LDL.LU R3, [R1+0x70e0] ;  /* 0x0070e00001037983 */ /* 0x000ea80000300800 */
[----:B------:R0:W-:Y:S04]  /*2a690*/  STL.64 [R1+0x6ff8], R26 ;  /* 0x006ff81a01007387 */ /* 0x0001e80000100a00 */
[----:B------:R1:W-:Y:S01]  /*2a6a0*/  STL.64 [R1+0x6ff0], R24 ;  /* 0x006ff01801007387 */ /* 0x0003e20000100a00 */
[----:B0-----:R-:W-:Y:S01]  /*2a6b0*/  MOV R26, R12 ;  /* 0x0000000c001a7202 */ /* 0x001fe20000000f00 */
[----:B------:R-:W-:Y:S01]  /*2a6c0*/  IMAD.MOV.U32 R27, RZ, RZ, R13 ;  /* 0x000000ffff1b7224 */ /* 0x000fe200078e000d */
[----:B-1----:R-:W-:Y:S01]  /*2a6d0*/  MOV R24, R28 ;  /* 0x0000001c00187202 */ /* 0x002fe20000000f00 */
[----:B---3--:R-:W-:Y:S01]  /*2a6e0*/  IMAD.MOV.U32 R25, RZ, RZ, R29 ;  /* 0x000000ffff197224 */ /* 0x008fe200078e001d */
[----:B------:R-:W3:Y:S04]  /*2a6f0*/  LDL.LU R28, [R1+0x70dc] ;  /* 0x0070dc00011c7983 */ /* 0x000ee80000300800 */
[----:B------:R-:W3:Y:S04]  /*2a700*/  LDL.LU R29, [R1+0x70d8] ;  /* 0x0070d800011d7983 */ /* 0x000ee80000300800 */
[----:B------:R-:W3:Y:S04]  /*2a710*/  LDL.LU R12, [R1+0x70d4] ;  /* 0x0070d400010c7983 */ /* 0x000ee80000300800 */
[----:B------:R-:W3:Y:S04]  /*2a720*/  LDL.LU R13, [R1+0x70d0] ;  /* 0x0070d000010d7983 */ /* 0x000ee80000300800 */
[----:B------:R0:W-:Y:S04]  /*2a730*/  STL.64 [R1+0x7018], R26 ;  /* 0x0070181a01007387 */ /* 0x0001e80000100a00 */
[----:B------:R2:W-:Y:S01]  /*2a740*/  STL.64 [R1+0x7010], R24 ;  /* 0x0070101801007387 */ /* 0x0005e20000100a00 */
[----:B0-----:R-:W-:Y:S01]  /*2a750*/  MOV R26, R10 ;  /* 0x0000000a001a7202 */ /* 0x001fe20000000f00 */
[----:B----4-:R-:W-:-:S02]  /*2a760*/  IMAD.MOV.U32 R27, RZ, RZ, R11 ;  /* 0x000000ffff1b7224 */ /* 0x010fc400078e000b */
[----:B--2---:R-:W-:Y:S01]  /*2a770*/  IMAD.MOV.U32 R25, RZ, RZ, R15 ;  /* 0x000000ffff197224 */ /* 0x004fe200078e000f */
[----:B------:R-:W-:Y:S02]  /*2a780*/  MOV R24, R14 ;  /* 0x0000000e00187202 */ /* 0x000fe40000000f00 */
[----:B------:R-:W3:Y:S04]  /*2a790*/  LDL.LU R14, [R1+0x70cc] ;  /* 0x0070cc00010e7983 */ /* 0x000ee80000300800 */
[----:B------:R-:W3:Y:S04]  /*2a7a0*/  LDL.LU R15, [R1+0x70c8] ;  /* 0x0070c800010f7983 */ /* 0x000ee80000300800 */
[----:B------:R-:W2:Y:S04]  /*2a7b0*/  LDL.LU R10, [R1+0x70c4] ;  /* 0x0070c400010a7983 */ /* 0x000ea80000300800 */
[----:B------:R-:W2:Y:S04]  /*2a7c0*/  LDL.LU R11, [R1+0x70c0] ;  /* 0x0070c000010b7983 */ /* 0x000ea80000300800 */
[----:B------:R0:W-:Y:S04]  /*2a7d0*/  STL.64 [R1+0x7028], R26 ;  /* 0x0070281a01007387 */ /* 0x0001e80000100a00 */
[----:B------:R-:W-:Y:S01]  /*2a7e0*/  STL.64 [R1+0x7020], R24 ;  /* 0x0070201801007387 */ /* 0x000fe20000100a00 */
[----:B0-----:R-:W-:Y:S01]  /*2a7f0*/  MOV R26, R3 ;  /* 0x00000003001a7202 */ /* 0x001fe20000000f00 */
[----:B------:R-:W-:Y:S01]  /*2a800*/  IMAD.MOV.U32 R27, RZ, RZ, R2 ;  /* 0x000000ffff1b7224 */ /* 0x000fe200078e0002 */
[----:B---3--:R-:W-:Y:S08]  /*2a810*/  HMMA.16816.F32 R4, R12, R8, RZ ;  /* 0x000000080c04723c */ /* 0x008ff000000018ff */
[C---:B--2---:R-:W-:Y:S11]  /*2a820*/  HMMA.16816.F32 R20, R16.reuse, R10, R20 ;  /* 0x0000000a1014723c */ /* 0x044ff60000001814 */
[----:B------:R-:W-:Y:S05]  /*2a830*/  @!UPT UIADD3 URZ, URZ, URZ, URZ ;  /* 0x0000003f3f3ff290 */ /* 0x000fea000fffe03f */
[----:B------:R-:W-:Y:S01]  /*2a840*/  MOV R3, R6 ;  /* 0x0000000600037202 */ /* 0x000fe20000000f00 */
[----:B------:R-:W-:Y:S01]  /*2a850*/  IMAD.MOV.U32 R2, RZ, RZ, R7 ;  /* 0x000000ffff027224 */ /* 0x000fe200078e0007 */
[----:B------:R-:W-:Y:S01]  /*2a860*/  MOV R9, R4 ;  /* 0x0000000400097202 */ /* 0x000fe20000000f00 */
[----:B------:R-:W-:Y:S01]  /*2a870*/  IMAD.MOV.U32 R8, RZ, RZ, R5 ;  /* 0x000000ffff087224 */ /* 0x000fe200078e0005 */
[----:B------:R-:W2:Y:S04]  /*2a880*/  LDL.LU.64 R6, [R1+0x70b8] ;  /* 0x0070b80001067983 */ /* 0x000ea80000300a00 */
[----:B------:R-:W3:Y:S04]  /*2a890*/  LDL.LU.64 R4, [R1+0x70b0] ;  /* 0x0070b00001047983 */ /* 0x000ee80000300a00 */
[----:B------:R-:W-:Y:S04]  /*2a8a0*/  STL.64 [R1+0x110], R20 ;  /* 0x0001101401007387 */ /* 0x000fe80000100a00 */
[----:B------:R0:W-:Y:S04]  /*2a8b0*/  STL.64 [R1+0x118], R22 ;  /* 0x0001181601007387 */ /* 0x0001e80000100a00 */
[----:B0-----:R-:W2:Y:S04]  /*2a8c0*/  LDL.LU.64 R22, [R1+0x70a8] ;  /* 0x0070a80001167983 */ /* 0x001ea80000300a00 */
[----:B------:R-:W2:Y:S02]  /*2a8d0*/  LDL.LU.64 R20, [R1+0x70a0] ;  /* 0x0070a00001147983 */ /* 0x000ea40000300a00 */
[----:B--2---:R-:W-:Y:S02]  /*2a8e0*/  HMMA.16816.F32 R16, R16, R6, R20 ;  /* 0x000000061010723c */ /* 0x004fe40000001814 */
[----:B------:R-:W2:Y:S04]  /*2a8f0*/  LDL.LU.64 R22, [R1+0x7098] ;  /* 0x0070980001167983 */ /* 0x000ea80000300a00 */
[----:B------:R-:W2:Y:S11]  /*2a900*/  LDL.LU.64 R20, [R1+0x7090] ;  /* 0x0070900001147983 */ /* 0x000eb60000300a00 */
[----:B------:R-:W-:Y:S06]  /*2a910*/  @!UPT UIADD3 URZ, URZ, URZ, URZ ;  /* 0x0000003f3f3ff290 */ /* 0x000fec000fffe03f */
[----:B------:R-:W-:Y:S04]  /*2a920*/  STL.64 [R1+0x100], R16 ;  /* 0x0001001001007387 */ /* 0x000fe80000100a00 */
[----:B------:R0:W-:Y:S04]  /*2a930*/  STL.64 [R1+0x108], R18 ;  /* 0x0001081201007387 */ /* 0x0001e80000100a00 */
[----:B0-----:R-:W2:Y:S04]  /*2a940*/  LDL.LU.64 R18, [R1+0x7088] ;  /* 0x0070880001127983 */ /* 0x001ea80000300a00 */
[----:B------:R-:W2:Y:S02]  /*2a950*/  LDL.LU.64 R16, [R1+0x7080] ;  /* 0x0070800001107983 */ /* 0x000ea40000300a00 */
[C---:B--2---:R-:W-:Y:S11]  /*2a960*/  HMMA.16816.F32 R20, R16.reuse, R10, R20 ;  /* 0x0000000a1014723c */ /* 0x044ff60000001814 */
[----:B------:R-:W-:Y:S11]  /*2a970*/  @!UPT UIADD3 URZ, URZ, URZ, URZ ;  /* 0x0000003f3f3ff290 */ /* 0x000ff6000fffe03f */
[----:B------:R-:W-:Y:S01]  /*2a980*/  @!UPT UIADD3 URZ, URZ, URZ, URZ ;  /* 0x0000003f3f3ff290 */ /* 0x000fe2000fffe03f */
        /* <DEDUP_REMOVED lines=18> */
[----:B------:R-:W2:Y:S01]  /*2aab0*/  LDL.LU.64 R20, [R1+0x7040] ;  /* 0x0070400001147983 */ /* 0x000ea20000300a00 */
[----:B------:R-:W-:Y:S01]  /*2aac0*/  MOV R24, R29 ;  /* 0x0000001d00187202 */ /* 0x000fe20000000f00 */
[----:B------:R-:W-:Y:S01]  /*2aad0*/  IMAD.MOV.U32 R25, RZ, RZ, R28 ;  /* 0x000000ffff197224 */ /* 0x000fe200078e001c */
[----:B--2---:R-:W-:Y:S01]  /*2aae0*/  HMMA.16816.F32 R16, R16, R6, R20 ;  /* 0x000000061010723c */ /* 0x004fe20000001814 */
[----:B------:R-:W2:Y:S04]  /*2aaf0*/  LDL.LU.64 R22, [R1+0x7038] ;  /* 0x0070380001167983 */ /* 0x000ea80000300a00 */
[----:B------:R-:W2:Y:S11]  /*2ab00*/  LDL.LU.64 R20, [R1+0x7030] ;  /* 0x0070300001147983 */ /* 0x000eb60000300a00 */
[----:B------:R-:W-:Y:S07]  /*2ab10*/  @!UPT UIADD3 URZ, URZ, URZ, URZ ;  /* 0x0000003f3f3ff290 */ /* 0x000fee000fffe03f */
[----:B------:R-:W-:Y:S04]  /*2ab20*/  STL.64 [R1+0x260], R16 ;  /* 0x0002601001007387 */ /* 0x000fe80000100a00 */
[----:B------:R-:W-:Y:S01]  /*2ab30*/  STL.64 [R1+0x268], R18 ;  /* 0x0002681201007387 */ /* 0x000fe20000100a00 */
        /* <DEDUP_REMOVED lines=30> */
[----:B--2---:R-:W-:Y:S11]  /*2ad20*/  HMMA.16816.F32 R24, R20, R10, R24 ;  /* 0x0000000a1418723c */ /* 0x004ff60000001818 */
[----:B------:R-:W-:Y:S11]  /*2ad30*/  @!UPT UIADD3 URZ, URZ, URZ, URZ ;  /* 0x0000003f3f3ff290 */ /* 0x000ff6000fffe03f */
[----:B------:R-:W-:Y:S01]  /*2ad40*/  @!UPT UIADD3 URZ, URZ, URZ, URZ ;  /* 0x0000003f3f3ff290 */ /* 0x000fe2000fffe03f */
[----:B------:R-:W-:Y:S04]  /*2ad50*/  STL.64 [R1+0xb0], R24 ;  /* 0x0000b01801007387 */ /* 0x000fe80000100a00 */
[----:B------:R0:W-:Y:S04]  /*2ad60*/  STL.64 [R1+0xb8], R26 ;  /* 0x0000b81a01007387 */ /* 0x0001e80000100a00 */
[----:B0-----:R-:W2:Y:S04]  /*2ad70*/  LDL.LU.64 R26, [R1+0x6fc8] ;  /* 0x006fc800011a7983 */ /* 0x001ea80000300a00 */
[----:B------:R-:W2:Y:S01]  /*2ad80*/  LDL.LU.64 R24, [R1+0x6fc0] ;  /* 0x006fc00001187983 */ /* 0x000ea20000300a00 */
[----:B---3--:R-:W-:Y:S01]  /*2ad90*/  HMMA.16816.F32 R12, R12, R4, RZ ;  /* 0x000000040c0c723c */ /* 0x008fe200000018ff */
[----:B------:R-:W-:Y:S01]  /*2ada0*/  MOV R16, R9 ;  /* 0x0000000900107202 */ /* 0x000fe20000000f00 */
[----:B------:R-:W-:Y:S01]  /*2adb0*/  IMAD.MOV.U32 R17, RZ, RZ, R8 ;  /* 0x000000ffff117224 */ /* 0x000fe200078e0008 */
[----:B------:R-:W-:Y:S01]  /*2adc0*/  MOV R18, R3 ;  /* 0x0000000300127202 */ /* 0x000fe20000000f00 */
[----:B------:R-:W-:-:S04]  /*2add0*/  IMAD.MOV.U32 R19, RZ, RZ, R2 ;  /* 0x000000ffff137224 */ /* 0x000fc800078e0002 */
[----:B--2---:R-:W-:Y:S01]  /*2ade0*/  HMMA.16816.F32 R20, R20, R6, R24 ;  /* 0x000000061414723c */ /* 0x004fe20000001818 */
[----:B------:R-:W2:Y:S04]  /*2adf0*/  LDL.LU.64 R26, [R1+0x6fb8] ;  /* 0x006fb800011a7983 */ /* 0x000ea80000300a00 */
[----:B------:R-:W2:Y:S04]  /*2ae00*/  LDL.LU.64 R24, [R1+0x6fb0] ;  /* 0x006fb00001187983 */ /* 0x000ea80000300a00 */
[----:B------:R-:W3:Y:S11]  /*2ae10*/  LDL R4, [R1+0x1c24] ;  /* 0x001c240001047983 */ /* 0x000ef60000100800 */
[----:B------:R-:W-:Y:S03]  /*2ae20*/  @!UPT UIADD3 URZ, URZ, URZ, URZ ;  /* 0x0000003f3f3ff290 */ /* 0x000fe6000fffe03f */
[----:B------:R-:W-:Y:S04]  /*2ae30*/  STL.64 [R1+0x70], R20 ;  /* 0x0000701401007387 */ /* 0x000fe80000100a00 */
[----:B------:R-:W-:Y:S01]  /*2ae40*/  STL.64 [R1+0x78], R22 ;  /* 0x0000781601007387 */ /* 0x000fe20000100a00 */
[C---:B--2---:R-:W-:Y:S11]  /*2ae50*/  HMMA.16816.F32 R8, R24.reuse, R10, R16 ;  /* 0x0000000a1808723c */ /* 0x044ff60000001810 */
[----:B------:R-:W-:Y:S11]  /*2ae60*/  @!UPT UIADD3 URZ, URZ, URZ, URZ ;  /* 0x0000003f3f3ff290 */ /* 0x000ff6000fffe03f */
[----:B------:R-:W-:Y:S02]  /*2ae70*/  @!UPT UIADD3 URZ, URZ, URZ, URZ ;  /* 0x0000003f3f3ff290 */ /* 0x000fe4000fffe03f */
[----:B------:R-:W-:Y:S01]  /*2ae80*/  MOV R29, R8 ;  /* 0x00000008001d7202 */ /* 0x000fe20000000f00 */
[----:B------:R-:W-:Y:S01]  /*2ae90*/  IMAD.MOV.U32 R28, RZ, RZ, R9 ;  /* 0x000000ffff1c7224 */ /* 0x000fe200078e0009 */
[----:B------:R-:W-:Y:S01]  /*2aea0*/  MOV R3, R10 ;  /* 0x0000000a00037202 */ /* 0x000fe20000000f00 */
[----:B------:R-:W-:Y:S02]  /*2aeb0*/  IMAD.MOV.U32 R2, RZ, RZ, R11 ;  /* 0x000000ffff027224 */ /* 0x000fe400078e000b */
[----:B------:R-:W0:Y:S01]  /*2aec0*/  LDSM.16.MT88.4 R8, [R0+0x4000] ;  /* 0x004000000008783b */ /* 0x000e220000004200 */
[----:B------:R-:W-:Y:S03]  /*2aed0*/  HMMA.16816.F32 R12, R24, R6, R12 ;  /* 0x00000006180c723c */ /* 0x000fe6000000180c */
[----:B------:R1:W-:Y:S04]  /*2aee0*/  STL [R1+0x6e94], R2 ;  /* 0x006e940201007387 */ /* 0x0003e80000100800 */
[----:B------:R2:W-:Y:S04]  /*2aef0*/  STL [R1+0x6e90], R3 ;  /* 0x006e900301007387 */ /* 0x0005e80000100800 */
[----:B------:R-:W-:Y:S04]  /*2af00*/  STL [R1+0x6e8c], R28 ;  /* 0x006e8c1c01007387 */ /* 0x000fe80000100800 */
[----:B------:R-:W-:Y:S08]  /*2af10*/  STL [R1+0x6e88], R29 ;  /* 0x006e881d01007387 */ /* 0x000ff00000100800 */
[----:B------:R-:W-:Y:S04]  /*2af20*/  STL.64 [R1+0x50], R12 ;  /* 0x0000500c01007387 */ /* 0x000fe80000100a00 */
[----:B------:R-:W-:Y:S04]  /*2af30*/  STL.64 [R1+0x58], R14 ;  /* 0x0000580e01007387 */ /* 0x000fe80000100a00 */
[----:B------:R-:W-:Y:S01]  /*2af40*/  LDSM.16.MT88.4 R12, [R0+0x4080] ;  /* 0x00408000000c783b */ /* 0x000fe20000004200 */
[----:B0-----:R-:W-:Y:S01]  /*2af50*/  MOV R22, R8 ;  /* 0x0000000800167202 */ /* 0x001fe20000000f00 */
[----:B------:R-:W-:Y:S01]  /*2af60*/  IMAD.MOV.U32 R21, RZ, RZ, R9 ;  /* 0x000000ffff157224 */ /* 0x000fe200078e0009 */
[----:B------:R-:W-:Y:S01]  /*2af70*/  MOV R20, R10 ;  /* 0x0000000a00147202 */ /* 0x000fe20000000f00 */
[----:B-1----:R-:W-:-:S02]  /*2af80*/  IMAD.MOV.U32 R2, RZ, RZ, R11 ;  /* 0x000000ffff027224 */ /* 0x002fc400078e000b */
[----:B---3--:R-:W0:Y:S04]  /*2af90*/  LDSM.16.M88.4 R8, [R4+0x40000] ;  /* 0x040000000408783b */ /* 0x008e280000000200 */
[----:B------:R-:W1:Y:S04]  /*2afa0*/  LDSM.16.M88.4 R4, [R4+0x50000] ;  /* 0x050000000404783b */ /* 0x000e680000000200 */
[----:B------:R-:W3:Y:S04]  /*2afb0*/  S2R R18, SR_TID.X ;  /* 0x0000000000127919 */ /* 0x000ee80000002100 */
[----:B--2---:R-:W2:Y:S04]  /*2afc0*/  S2R R3, SR_TID.X ;  /* 0x0000000000037919 */ /* 0x004ea80000002100 */
[----:B0-----:R-:W-:Y:S04]  /*2afd0*/  STL [R1+0x6d34], R10 ;  /* 0x006d340a01007387 */ /* 0x001fe80000100800 */
[----:B------:R-:W-:Y:S04]  /*2afe0*/  STL [R1+0x6d30], R11 ;  /* 0x006d300b01007387 */ /* 0x000fe80000100800 */
[----:B-1----:R0:W-:Y:S04]  /*2aff0*/  STL.64 [R1+0x6fa8], R6 ;  /* 0x006fa80601007387 */ /* 0x0021e80000100a00 */
[----:B------:R1:W-:Y:S01]  /*2b000*/  STL.64 [R1+0x6fa0], R4 ;  /* 0x006fa00401007387 */ /* 0x0003e20000100a00 */
[----:B0-----:R-:W-:Y:S01]  /*2b010*/  IMAD.MOV.U32 R7, RZ, RZ, R12 ;  /* 0x000000ffff077224 */ /* 0x001fe200078e000c */
[----:B------:R-:W-:Y:S01]  /*2b020*/  MOV R6, R13 ;  /* 0x0000000d00067202 */ /* 0x000fe20000000f00 */
[----:B-1----:R-:W-:Y:S01]  /*2b030*/  IMAD.MOV.U32 R5, RZ, RZ, R14 ;  /* 0x000000ffff057224 */ /* 0x002fe200078e000e */
[----:B------:R-:W-:-:S02]  /*2b040*/  MOV R4, R15 ;  /* 0x0000000f00047202 */ /* 0x000fc40000000f00 */
[----:B------:R-:W0:Y:S01]  /*2b050*/  LDSM.16.MT88.4 R12, [R0+0x4100] ;  /* 0x00410000000c783b */ /* 0x000e220000004200 */
[C---:B---3--:R-:W-:Y:S02]  /*2b060*/  LOP3.LUT R19, R18.reuse, 0x10, RZ, 0xc0, !PT ;  /* 0x0000001012137812 */ /* 0x048fe400078ec0ff */
[----:B------:R-:W-:Y:S01]  /*2b070*/  LOP3.LUT R18, R18, 0x7, RZ, 0xc0, !PT ;  /* 0x0000000712127812 */ /* 0x000fe200078ec0ff */
[----:B--2---:R-:W-:-:S04]  /*2b080*/  IMAD.SHL.U32 R28, R3, 0x2, RZ ;  /* 0x00000002031c7824 */ /* 0x004fc800078e00ff */
[----:B------:R-:W-:Y:S01]  /*2b090*/  IMAD R18, R18, 0x210, RZ ;  /* 0x0000021012127824 */ /* 0x000fe200078e02ff */
[----:B------:R-:W-:-:S04]  /*2b0a0*/  SHF.L.U32 R19, R19, 0x8, RZ ;  /* 0x0000000813137819 */ /* 0x000fc800000006ff */
[----:B------:R-:W-:-:S04]  /*2b0b0*/  LOP3.LUT R28, R18, 0x10, R28, 0x78, !PT ;  /* 0x00000010121c7812 */ /* 0x000fc800078e781c */
[----:B------:R-:W-:-:S04]  /*2b0c0*/  LOP3.LUT R28, R28, R19, RZ, 0xfc, !PT ;  /* 0x000000131c1c7212 */ /* 0x000fc800078efcff */
[----:B------:R-:W-:-:S05]  /*2b0d0*/  LOP3.LUT R28, R28, 0x20, RZ, 0x3c, !PT ;  /* 0x000000201c1c7812 */ /* 0x000fca00078e3cff */
[----:B------:R-:W-:Y:S01]  /*2b0e0*/  LDSM.16.MT88.4 R16, [R28+0x4000] ;  /* 0x004000001c10783b */ /* 0x000fe20000004200 */
[----:B0-----:R-:W-:Y:S01]  /*2b0f0*/  MOV R24, R12 ;  /* 0x0000000c00187202 */ /* 0x001fe20000000f00 */
[----:B------:R-:W-:Y:S01]  /*2b100*/  IMAD.MOV.U32 R23, RZ, RZ, R13 ;  /* 0x000000ffff177224 */ /* 0x000fe200078e000d */
[----:B------:R-:W-:Y:S01]  /*2b110*/  MOV R11, R14 ;  /* 0x0000000e000b7202 */ /* 0x000fe20000000f00 */
[----:B------:R-:W-:Y:S02]  /*2b120*/  IMAD.MOV.U32 R10, RZ, RZ, R15 ;  /* 0x000000ffff0a7224 */ /* 0x000fe400078e000f */
[----:B------:R-:W0:Y:S04]  /*2b130*/  LDSM.16.MT88.4 R12, [R0+0x4180] ;  /* 0x00418000000c783b */ /* 0x000e280000004200 */
[----:B0-----:R-:W-:Y:S04]  /*2b140*/  STL.64 [R1+0x6f28], R14 ;  /* 0x006f280e01007387 */ /* 0x001fe80000100a00 */
[----:B------:R-:W-:Y:S04]  /*2b150*/  STL.64 [R1+0x6f20], R12 ;  /* 0x006f200c01007387 */ /* 0x000fe80000100a00 */
[----:B------:R-:W-:Y:S04]  /*2b160*/  STL [R1+0x6e98], R0 ;  /* 0x006e980001007387 */ /* 0x000fe80000100800 */
[----:B------:R-:W-:Y:S04]  /*2b170*/  STL.64 [R1+0x6f08], R18 ;  /* 0x006f081201007387 */ /* 0x000fe80000100a00 */
[----:B------:R0:W-:Y:S04]  /*2b180*/  STL.64 [R1+0x6f00], R16 ;  /* 0x006f001001007387 */ /* 0x0001e80000100a00 */
        /* <DEDUP_REMOVED lines=9> */
[----:B------:R-:W3:Y:S01]  /*2b220*/  LDL.LU R19, [R1+0x8c] ;  /* 0x00008c0001137983 */ /* 0x000ee20000300800 */
[----:B------:R-:W-:Y:S01]  /*2b230*/  MOV R14, R11 ;  /* 0x0000000b000e7202 */ /* 0x000fe20000000f00 */
[----:B------:R-:W-:Y:S01]  /*2b240*/  IMAD.MOV.U32 R15, RZ, RZ, R10 ;  /* 0x000000ffff0f7224 */ /* 0x000fe200078e000a */
[----:B------:R-:W-:Y:S01]  /*2b250*/  MOV R12, R24 ;  /* 0x00000018000c7202 */ /* 0x000fe20000000f00 */
[----:B------:R-:W-:Y:S01]  /*2b260*/  IMAD.MOV.U32 R13, RZ, RZ, R23 ;  /* 0x000000ffff0d7224 */ /* 0x000fe200078e0017 */
[----:B------:R-:W-:Y:S04]  /*2b270*/  LDSM.16.MT88.4 R24, [R28+0x4100] ;  /* 0x004100001c18783b */ /* 0x000fe80000004200 */
[----:B---3--:R-:W-:Y:S04]  /*2b280*/  STL.64 [R1+0x6f38], R18 ;  /* 0x006f381201007387 */ /* 0x008fe80000100a00 */
[----:B--2---:R0:W-:Y:S04]  /*2b290*/  STL.64 [R1+0x6f30], R16 ;  /* 0x006f301001007387 */ /* 0x0041e80000100a00 */
[----:B------:R1:W-:Y:S04]  /*2b2a0*/  STL.64 [R1+0x6f58], R14 ;  /* 0x006f580e01007387 */ /* 0x0003e80000100a00 */
[----:B------:R2:W-:Y:S04]  /*2b2b0*/  STL.64 [R1+0x6f50], R12 ;  /* 0x006f500c01007387 */ /* 0x0005e80000100a00 */
[----:B0-----:R-:W3:Y:S04]  /*2b2c0*/  LDL.LU R16, [R1+0x120] ;  /* 0x0001200001107983 */ /* 0x001ee80000300800 */
[----:B------:R-:W3:Y:S04]  /*2b2d0*/  LDL.LU R17, [R1+0x124] ;  /* 0x0001240001117983 */ /* 0x000ee80000300800 */
[----:B------:R-:W4:Y:S04]  /*2b2e0*/  LDL.LU R18, [R1+0x128] ;  /* 0x0001280001127983 */ /* 0x000f280000300800 */
[----:B------:R-:W4:Y:S01]  /*2b2f0*/  LDL.LU R19, [R1+0x12c] ;  /* 0x00012c0001137983 */ /* 0x000f220000300800 */
[----:B-1----:R-:W-:Y:S01]  /*2b300*/  MOV R14, R5 ;  /* 0x00000005000e7202 */ /* 0x002fe20000000f00 */
[----:B------:R-:W-:Y:S01]  /*2b310*/  IMAD.MOV.U32 R15, RZ, RZ, R4 ;  /* 0x000000ffff0f7224 */ /* 0x000fe200078e0004 */
[----:B--2---:R-:W-:Y:S01]  /*2b320*/  MOV R12, R7 ;  /* 0x00000007000c7202 */ /* 0x004fe20000000f00 */
[----:B------:R-:W-:-:S03]  /*2b330*/  IMAD.MOV.U32 R13, RZ, RZ, R6 ;  /* 0x000000ffff0d7224 */ /* 0x000fc600078e0006 */
[----:B------:R-:W-:Y:S04]  /*2b340*/  STL.64 [R1+0x6f88], R14 ;  /* 0x006f880e01007387 */ /* 0x000fe80000100a00 */
[----:B------:R-:W-:Y:S04]  /*2b350*/  STL.64 [R1+0x6f80], R12 ;  /* 0x006f800c01007387 */ /* 0x000fe80000100a00 */
[----:B----4-:R-:W-:Y:S04]  /*2b360*/  STL.64 [R1+0x6f48], R18 ;  /* 0x006f481201007387 */ /* 0x010fe80000100a00 */
[----:B---3--:R0:W-:Y:S04]  /*2b370*/  STL.64 [R1+0x6f40], R16 ;  /* 0x006f401001007387 */ /* 0x0081e80000100a00 */
        /* <DEDUP_REMOVED lines=12> */
[----:B------:R-:W-:-:S02]  /*2b440*/  MOV R14, R20 ;  /* 0x00000014000e7202 */ /* 0x000fc40000000f00 */
[----:B------:R-:W0:Y:S04]  /*2b450*/  LDSM.16.MT88.4 R20, [R28+0x4080] ;  /* 0x004080001c14783b */ /* 0x000e280000004200 */
[----:B---3--:R-:W-:Y:S04]  /*2b460*/  STL.64 [R1+0x6f78], R18 ;  /* 0x006f781201007387 */ /* 0x008fe80000100a00 */
[----:B--2---:R1:W-:Y:S04]  /*2b470*/  STL.64 [R1+0x6f70], R16 ;  /* 0x006f701001007387 */ /* 0x0043e80000100a00 */
[----:B-1----:R-:W2:Y:S04]  /*2b480*/  LDL.LU R16, [R1+0x150] ;  /* 0x0001500001107983 */ /* 0x002ea80000300800 */
        /* <DEDUP_REMOVED lines=9> */
[----:B-1----:R-:W2:Y:S04]  /*2b520*/  LDL.LU R16, [R1+0x1c0] ;  /* 0x0001c00001107983 */ /* 0x002ea80000300800 */
[----:B------:R-:W2:Y:S04]  /*2b530*/  LDL.LU R17, [R1+0x1c4] ;  /* 0x0001c40001117983 */ /* 0x000ea80000300800 */
[----:B------:R-:W2:Y:S04]  /*2b540*/  LDL.LU R18, [R1+0x1c8] ;  /* 0x0001c80001127983 */ /* 0x000ea80000300800 */
[----:B------:R-:W2:Y:S04]  /*2b550*/  LDL.LU R19, [R1+0x1cc] ;  /* 0x0001cc0001137983 */ /* 0x000ea80000300800 */
[----:B0-----:R-:W-:Y:S04]  /*2b560*/  STL.64 [R1+0x6ee8], R22 ;  /* 0x006ee81601007387 */ /* 0x001fe80000100a00 */
[----:B------:R0:W-:Y:S04]  /*2b570*/  STL.64 [R1+0x6ee0], R20 ;  /* 0x006ee01401007387 */ /* 0x0001e80000100a00 */
[----:B0-----:R-:W3:Y:S04]  /*2b580*/  LDL.LU R20, [R1+0x1b0] ;  /* 0x0001b00001147983 */ /* 0x001ee80000300800 */
[----:B------:R-:W3:Y:S04]  /*2b590*/  LDL.LU R21, [R1+0x1b4] ;  /* 0x0001b40001157983 */ /* 0x000ee80000300800 */
[----:B------:R-:W2:Y:S04]  /*2b5a0*/  LDL.LU R22, [R1+0x1b8] ;  /* 0x0001b80001167983 */ /* 0x000ea80000300800 */
[----:B------:R-:W2:Y:S01]  /*2b5b0*/  LDL.LU R23, [R1+0x1bc] ;  /* 0x0001bc0001177983 */ /* 0x000ea20000300800 */
[----:B------:R-:W-:-:S03]  /*2b5c0*/  IMAD.MOV.U32 R15, RZ, RZ, R2 ;  /* 0x000000ffff0f7224 */ /* 0x000fc600078e0002 */
[----:B--2---:R-:W-:Y:S04]  /*2b5d0*/  STL.64 [R1+0x6ef8], R22 ;  /* 0x006ef81601007387 */ /* 0x004fe80000100a00 */
[----:B---3--:R0:W-:Y:S04]  /*2b5e0*/  STL.64 [R1+0x6ef0], R20 ;  /* 0x006ef01401007387 */ /* 0x0081e80000100a00 */
[----:B0-----:R-:W2:Y:S04]  /*2b5f0*/  LDL.LU R20, [R1+0x1a0] ;  /* 0x0001a00001147983 */ /* 0x001ea80000300800 */
[----:B------:R-:W2:Y:S04]  /*2b600*/  LDL.LU R21, [R1+0x1a4] ;  /* 0x0001a40001157983 */ /* 0x000ea80000300800 */
[----:B------:R-:W2:Y:S04]  /*2b610*/  LDL.LU R22, [R1+0x1a8] ;  /* 0x0001a80001167983 */ /* 0x000ea80000300800 */
[----:B------:R-:W2:Y:S04]  /*2b620*/  LDL.LU R23, [R1+0x1ac] ;  /* 0x0001ac0001177983 */ /* 0x000ea80000300800 */
[----:B------:R-:W-:Y:S04]  /*2b630*/  STL.64 [R1+0x6ec8], R26 ;  /* 0x006ec81a01007387 */ /* 0x000fe80000100a00 */
[----:B------:R0:W-:Y:S04]  /*2b640*/  STL.64 [R1+0x6ec0], R24 ;  /* 0x006ec01801007387 */ /* 0x0001e80000100a00 */
[----:B0-----:R-:W3:Y:S04]  /*2b650*/  LDL.LU R24, [R1+0x180] ;  /* 0x0001800001187983 */ /* 0x001ee80000300800 */
[----:B------:R-:W3:Y:S04]  /*2b660*/  LDL.LU R25, [R1+0x184] ;  /* 0x0001840001197983 */ /* 0x000ee80000300800 */
[----:B------:R-:W2:Y:S04]  /*2b670*/  LDL.LU R26, [R1+0x188] ;  /* 0x00018800011a7983 */ /* 0x000ea80000300800 */
[----:B------:R-:W2:Y:S01]  /*2b680*/  LDL.LU R27, [R1+0x18c] ;  /* 0x00018c00011b7983 */ /* 0x000ea20000300800 */
[C---:B----4-:R-:W-:Y:S03]  /*2b690*/  HMMA.16816.F32 R4, R12.reuse, R8, R4 ;  /* 0x000000080c04723c */ /* 0x050fe60000001804 */
        /* <DEDUP_REMOVED lines=8> */
[----:B0-----:R-:W3:Y:S04]  /*2b720*/  LDL.LU.64 R6, [R1+0x6fa8] ;  /* 0x006fa80001067983 */ /* 0x001ee80000300a00 */
[----:B------:R-:W4:Y:S02]  /*2b730*/  LDL.LU.64 R4, [R1+0x6fa0] ;  /* 0x006fa00001047983 */ /* 0x000f240000300a00 */
[----:B----4-:R-:W-:Y:S02]  /*2b740*/  HMMA.16816.F32 R12, R12, R4, R16 ;  /* 0x000000040c0c723c */ /* 0x010fe40000001810 */
[----:B------:R-:W4:Y:S04]  /*2b750*/  LDL.LU.64 R18, [R1+0x6f98] ;  /* 0x006f980001127983 */ /* 0x000f280000300a00 */
[----:B------:R-:W4:Y:S11]  /*2b760*/  LDL.LU.64 R16, [R1+0x6f90] ;  /* 0x006f900001107983 */ /* 0x000f360000300a00 */
[----:B------:R-:W-:Y:S06]  /*2b770*/  @!UPT UIADD3 URZ, URZ, URZ, URZ ;  /* 0x0000003f3f3ff290 */ /* 0x000fec000fffe03f */
[----:B------:R-:W-:Y:S04]  /*2b780*/  STL.64 [R1+0x240], R12 ;  /* 0x0002400c01007387 */ /* 0x000fe80000100a00 */
[----:B------:R0:W-:Y:S04]  /*2b790*/  STL.64 [R1+0x248], R14 ;  /* 0x0002480e01007387 */ /* 0x0001e80000100a00 */
[----:B0-----:R-:W4:Y:S04]  /*2b7a0*/  LDL.LU.64 R14, [R1+0x6f88] ;  /* 0x006f8800010e7983 */ /* 0x001f280000300a00 */
[----:B------:R-:W4:Y:S02]  /*2b7b0*/  LDL.LU.64 R12, [R1+0x6f80] ;  /* 0x006f8000010c7983 */ /* 0x000f240000300a00 */
[C---:B----4-:R-:W-:Y:S11]  /*2b7c0*/  HMMA.16816.F32 R16, R12.reuse, R8, R16 ;  /* 0x000000080c10723c */ /* 0x050ff60000001810 */
[----:B------:R-:W-:Y:S11]  /*2b7d0*/  @!UPT UIADD3 URZ, URZ, URZ, URZ ;  /* 0x0000003f3f3ff290 */ /* 0x000ff6000fffe03f */
[----:B------:R-:W-:Y:S01]  /*2b7e0*/  @!UPT UIADD3 URZ, URZ, URZ, URZ ;  /* 0x0000003f3f3ff290 */ /* 0x000fe2000fffe03f */
[----:B------:R-:W-:Y:S04]  /*2b7f0*/  STL.64 [R1+0x230], R16 ;  /* 0x0002301001007387 */ /* 0x000fe80000100a00 */
[----:B------:R0:W-:Y:S04]  /*2b800*/  STL.64 [R1+0x238], R18 ;  /* 0x0002381201007387 */ /* 0x0001e80000100a00 */
[----:B0-----:R-:W4:Y:S04]  /*2b810*/  LDL.LU.64 R18, [R1+0x6f78] ;  /* 0x006f780001127983 */ /* 0x001f280000300a00 */
        /* <DEDUP_REMOVED lines=35> */
[----:B------:R0:W-:Y:S04]  /*2ba50*/  STL.64 [R1+0x170], R12 ;  /* 0x0001700c01007387 */ /* 0x0001e80000100a00 */
[----:B------:R1:W-:Y:S04]  /*2ba60*/  STL.64 [R1+0x178], R14 ;  /* 0x0001780e01007387 */ /* 0x0003e80000100a00 */
[----:B0-----:R-:W2:Y:S04]  /*2ba70*/  LDL.LU R12, [R1+0x100] ;  /* 0x00010000010c7983 */ /* 0x001ea80000300800 */
[----:B------:R-:W2:Y:S04]  /*2ba80*/  LDL.LU R13, [R1+0x104] ;  /* 0x00010400010d7983 */ /* 0x000ea80000300800 */
[----:B-1----:R-:W2:Y:S04]  /*2ba90*/  LDL.LU R14, [R1+0x108] ;  /* 0x00010800010e7983 */ /* 0x002ea80000300800 */
[----:B------:R-:W2:Y:S01]  /*2baa0*/  LDL.LU R15, [R1+0x10c] ;  /* 0x00010c00010f7983 */ /* 0x000ea20000300800 */
        /* <DEDUP_REMOVED lines=8> */
[----:B------:R-:W2:Y:S04]  /*2bb30*/  LDL.LU.64 R22, [R1+0x6ee8] ;  /* 0x006ee80001167983 */ /* 0x000ea80000300a00 */
[----:B------:R-:W2:Y:S11]  /*2bb40*/  LDL.LU.64 R20, [R1+0x6ee0] ;  /* 0x006ee00001147983 */ /* 0x000eb60000300a00 */
[----:B------:R-:W-:Y:S06]  /*2bb50*/  @!UPT UIADD3 URZ, URZ, URZ, URZ ;  /* 0x0000003f3f3ff290 */ /* 0x000fec000fffe03f */
[----:B------:R0:W-:Y:S04]  /*2bb60*/  STL.64 [R1+0x160], R16 ;  /* 0x0001601001007387 */ /* 0x0001e80000100a00 */
[----:B------:R1:W-:Y:S04]  /*2bb70*/  STL.64 [R1+0x168], R18 ;  /* 0x0001681201007387 */ /* 0x0003e80000100a00 */
[----:B0-----:R-:W4:Y:S04]  /*2bb80*/  LDL.LU R16, [R1+0x110] ;  /* 0x0001100001107983 */ /* 0x001f280000300800 */
[----:B------:R-:W4:Y:S04]  /*2bb90*/  LDL.LU R17, [R1+0x114] ;  /* 0x0001140001117983 */ /* 0x000f280000300800 */
[----:B-1----:R-:W4:Y:S04]  /*2bba0*/  LDL.LU R18, [R1+0x118] ;  /* 0x0001180001127983 */ /* 0x002f280000300800 */
[----:B------:R-:W4:Y:S01]  /*2bbb0*/  LDL.LU R19, [R1+0x11c] ;  /* 0x00011c0001137983 */ /* 0x000f220000300800 */
        /* <DEDUP_REMOVED lines=8> */
[----:B------:R-:W4:Y:S04]  /*2bc40*/  LDL.LU.64 R26, [R1+0x6ec8] ;  /* 0x006ec800011a7983 */ /* 0x000f280000300a00 */
[----:B------:R-:W4:Y:S11]  /*2bc50*/  LDL.LU.64 R24, [R1+0x6ec0] ;  /* 0x006ec00001187983 */ /* 0x000f360000300a00 */
[----:B------:R-:W-:Y:S07]  /*2bc60*/  @!UPT UIADD3 URZ, URZ, URZ, URZ ;  /* 0x0000003f3f3ff290 */ /* 0x000fee000fffe03f */
[----:B------:R-:W-:Y:S01]  /*2bc70*/  IMAD.MOV.U32 R11, RZ, RZ, R23 ;  /* 0x000000ffff0b7224 */ /* 0x000fe200078e0017 */
[----:B------:R-:W-:Y:S01]  /*2bc80*/  MOV R10, R22 ;  /* 0x00000016000a7202 */ /* 0x000fe20000000f00 */
[----:B------:R-:W-:Y:S04]  /*2bc90*/  STL.64 [R1+0xa0], R20 ;  /* 0x0000a01401007387 */ /* 0x000fe80000100a00 */
[----:B------:R-:W-:Y:S04]  /*2bca0*/  STL [R1+0x6ea0], R11 ;  /* 0x006ea00b01007387 */ /* 0x000fe80000100800 */
[----:B------:R-:W-:Y:S04]  /*2bcb0*/  STL [R1+0x6e9c], R10 ;  /* 0x006e9c0a01007387 */ /* 0x000fe80000100800 */
[----:B------:R-:W-:Y:S04]  /*2bcc0*/  STL [R1+0x6ea8], R8 ;  /* 0x006ea80801007387 */ /* 0x000fe80000100800 */
[----:B------:R0:W-:Y:S01]  /*2bcd0*/  STL [R1+0x6ea4], R9 ;  /* 0x006ea40901007387 */ /* 0x0001e20000100800 */
[----:B------:R-:W-:-:S02]  /*2bce0*/  LOP3.LUT R2, R3, 0x10, RZ, 0xc0, !PT ;  /* 0x0000001003027812 */ /* 0x000fc400078ec0ff */
[----:B------:R-:W-:-:S05]  /*2bcf0*/  LOP3.LUT R3, R3, 0x7, RZ, 0xc0, !PT ;  /* 0x0000000703037812 */ /* 0x000fca00078ec0ff */
[----:B------:R-:W-:Y:S01]  /*2bd00*/  IMAD R3, R3, 0x210, RZ ;  /* 0x0000021003037824 */ /* 0x000fe200078e02ff */
[----:B------:R-:W-:Y:S01]  /*2bd10*/  SHF.L.U32 R2, R2, 0x8, RZ ;  /* 0x0000000802027819 */ /* 0x000fe200000006ff */
[C---:B----4-:R-:W-:Y:S08]  /*2bd20*/  HMMA.16816.F32 R16, R24.reuse, R8, R16 ;  /* 0x000000081810723c */ /* 0x050ff00000001810 */
[----:B0-----:R-:W-:Y:S11]  /*2bd30*/  HMMA.16816.F32 R8, R24, R4, R12 ;  /* 0x000000041808723c */ /* 0x001ff6000000180c */
[----:B------:R-:W-:Y:S04]  /*2bd40*/  @!UPT UIADD3 URZ, URZ, URZ, URZ ;  /* 0x0000003f3f3ff290 */ /* 0x000fe8000fffe03f */
[----:B------:R-:W-:Y:S04]  /*2bd50*/  STL.64 [R1+0x90], R16 ;  /* 0x0000901001007387 */ /* 0x000fe80000100a00 */
[----:B------:R-:W-:Y:S04]  /*2bd60*/  STL.64 [R1+0x98], R18 ;  /* 0x0000981201007387 */ /* 0x000fe80000100a00 */
[----:B---3--:R-:W-:Y:S04]  /*2bd70*/  STL.64 [R1+0x6e80], R6 ;  /* 0x006e800601007387 */ /* 0x008fe80000100a00 */
[----:B------:R-:W-:Y:S04]  /*2bd80*/  STL.64 [R1+0x6e78], R4 ;  /* 0x006e780401007387 */ /* 0x000fe80000100a00 */
[----:B------:R-:W-:Y:S04]  /*2bd90*/  STL.64 [R1+0x60], R8 ;  /* 0x0000600801007387 */ /* 0x000fe80000100a00 */
[----:B------:R-:W-:Y:S04]  /*2bda0*/  STL.64 [R1+0x68], R10 ;  /* 0x0000680a01007387 */ /* 0x000fe80000100a00 */
[----:B------:R0:W1:Y:S04]  /*2bdb0*/  LDSM.16.MT88.4 R8, [R28+0x4180] ;  /* 0x004180001c08783b */ /* 0x0000680000004200 */
[----:B0-----:R-:W0:Y:S02]  /*2bdc0*/  S2R R28, SR_TID.X ;  /* 0x00000000001c7919 */ /* 0x001e240000002100 */
[----:B0-----:R-:W-:-:S05]  /*2bdd0*/  IMAD.SHL.U32 R15, R28, 0x2, RZ ;  /* 0x000000021c0f7824 */ /* 0x001fca00078e00ff */
[----:B------:R-:W-:Y:S01]  /*2bde0*/  LOP3.LUT R15, R3, 0x10, R15, 0x78, !PT ;  /* 0x00000010030f7812 */ /* 0x000fe200078e780f */
[----:B-1----:R-:W-:-:S03]  /*2bdf0*/  IMAD.MOV.U32 R4, RZ, RZ, R11 ;  /* 0x000000ffff047224 */ /* 0x002fc600078e000b */
[----:B------:R-:W-:Y:S01]  /*2be00*/  LOP3.LUT R15, R15, R2, RZ, 0xfc, !PT ;  /* 0x000000020f0f7212 */ /* 0x000fe200078efcff */
[----:B------:R-:W-:Y:S01]  /*2be10*/  IMAD.MOV.U32 R6, RZ, RZ, R9 ;  /* 0x000000ffff067224 */ /* 0x000fe200078e0009 */
[----:B------:R-:W-:Y:S02]  /*2be20*/  MOV R5, R10 ;  /* 0x0000000a00057202 */ /* 0x000fe40000000f00 */
[----:B------:R-:W-:Y:S01]  /*2be30*/  MOV R7, R8 ;  /* 0x0000000800077202 */ /* 0x000fe20000000f00 */
[----:B------:R-:W-:Y:S01]  /*2be40*/  STL [R1+0x6eb8], R4 ;  /* 0x006eb80401007387 */ /* 0x000fe20000100800 */
[----:B------:R-:W-:-:S03]  /*2be50*/  LOP3.LUT R15, R15, 0x40, RZ, 0x3c, !PT ;  /* 0x000000400f0f7812 */ /* 0x000fc600078e3cff */
[----:B------:R-:W-:Y:S04]  /*2be60*/  STL [R1+0x6eb4], R5 ;  /* 0x006eb40501007387 */ /* 0x000fe80000100800 */
[----:B------:R-:W-:Y:S04]  /*2be70*/  STL [R1+0x6eb0], R6 ;  /* 0x006eb00601007387 */ /* 0x000fe80000100800 */
[----:B------:R-:W-:Y:S04]  /*2be80*/  STL [R1+0x6eac], R7 ;  /* 0x006eac0701007387 */ /* 0x000fe80000100800 */
[----:B------:R-:W0:Y:S01]  /*2be90*/  LDSM.16.MT88.4 R4, [R15+0x4080] ;  /* 0x004080000f04783b */ /* 0x000e220000004200 */
[----:B------:R-:W-:-:S03]  /*2bea0*/  SHF.L.U32 R27, R28, 0x1, RZ ;  /* 0x000000011c1b7819 */ /* 0x000fc600000006ff */
[----:B------:R-:W1:Y:S01]  /*2beb0*/  LDSM.16.MT88.4 R8, [R15+0x4000] ;  /* 0x004000000f08783b */ /* 0x000e620000004200 */
[----:B------:R-:W-:-:S04]  /*2bec0*/  LOP3.LUT R27, R3, 0x10, R27, 0x78, !PT ;  /* 0x00000010031b7812 */ /* 0x000fc800078e781b */
[----:B------:R-:W-:Y:S01]  /*2bed0*/  LOP3.LUT R27, R27, R2, RZ, 0xfc, !PT ;  /* 0x000000021b1b7212 */ /* 0x000fe200078efcff */
[----:B0-----:R-:W-:Y:S01]  /*2bee0*/  IMAD.MOV.U32 R0, RZ, RZ, R4 ;  /* 0x000000ffff007224 */ /* 0x001fe200078e0004 */
[----:B------:R-:W-:Y:S01]  /*2bef0*/  MOV R2, R5 ;  /* 0x0000000500027202 */ /* 0x000fe20000000f00 */
[----:B------:R-:W-:Y:S01]  /*2bf00*/  IMAD.MOV.U32 R3, RZ, RZ, R6 ;  /* 0x000000ffff037224 */ /* 0x000fe200078e0006 */
[----:B------:R-:W-:Y:S02]  /*2bf10*/  MOV R28, R7 ;  /* 0x00000007001c7202 */ /* 0x000fe40000000f00 */
[----:B------:R-:W0:Y:S04]  /*2bf20*/  LDSM.16.MT88.4 R4, [R15+0x4100] ;  /* 0x004100000f04783b */ /* 0x000e280000004200 */
[----:B------:R-:W2:Y:S01]  /*2bf30*/  LDSM.16.MT88.4 R12, [R15+0x4180] ;  /* 0x004180000f0c783b */ /* 0x000ea20000004200 */
[----:B------:R-:W-:Y:S01]  /*2bf40*/  LOP3.LUT R27, R27, 0x60, RZ, 0x3c, !PT ;  /* 0x000000601b1b7812 */ /* 0x000fe200078e3cff */
[----:B-1----:R-:W-:Y:S01]  /*2bf50*/  IMAD.MOV.U32 R26, RZ, RZ, R9 ;  /* 0x000000ffff1a7224 */ /* 0x002fe200078e0009 */
[----:B------:R-:W-:Y:S01]  /*2bf60*/  MOV R29, R8 ;  /* 0x00000008001d7202 */ /* 0x000fe20000000f00 */
[----:B------:R-:W-:Y:S01]  /*2bf70*/  IMAD.MOV.U32 R24, RZ, RZ, R11 ;  /* 0x000000ffff187224 */ /* 0x000fe200078e000b */
[----:B------:R-:W-:Y:S01]  /*2bf80*/  MOV R25, R10 ;  /* 0x0000000a00197202 */ /* 0x000fe20000000f00 */
[----:B------:R-:W-:Y:S04]  /*2bf90*/  LDSM.16.MT88.4 R16, [R27+0x4080] ;  /* 0x004080001b10783b */ /* 0x000fe80000004200 */
[----:B------:R-:W-:Y:S01]  /*2bfa0*/  LDSM.16.MT88.4 R20, [R27+0x4100] ;  /* 0x004100001b14783b */ /* 0x000fe20000004200 */
[----:B0-----:R-:W-:Y:S01]  /*2bfb0*/  IMAD.MOV.U32 R8, RZ, RZ, R4 ;  /* 0x000000ffff087224 */ /* 0x001fe200078e0004 */
[----:B------:R-:W-:Y:S01]  /*2bfc0*/  MOV R9, R5 ;  /* 0x0000000500097202 */ /* 0x000fe20000000f00 */
[----:B------:R-:W-:Y:S01]  /*2bfd0*/  IMAD.MOV.U32 R11, RZ, RZ, R6 ;  /* 0x000000ffff0b7224 */ /* 0x000fe200078e0006 */
[----:B------:R-:W-:Y:S01]  /*2bfe0*/  MOV R10, R7 ;  /* 0x00000007000a7202 */ /* 0x000fe20000000f00 */
[----:B--2---:R-:W-:Y:S01]  /*2bff0*/  IMAD.MOV.U32 R4, RZ, RZ, R12 ;  /* 0x000000ffff047224 */ /* 0x004fe200078e000c */
[----:B------:R-:W-:Y:S01]  /*2c000*/  MOV R5, R13 ;  /* 0x0000000d00057202 */ /* 0x000fe20000000f00 */
[----:B------:R-:W-:Y:S01]  /*2c010*/  IMAD.MOV.U32 R6, RZ, RZ, R14 ;  /* 0x000000ffff067224 */ /* 0x000fe200078e000e */
[----:B------:R-:W-:-:S02]  /*2c020*/  MOV R7, R15 ;  /* 0x0000000f00077202 */ /* 0x000fc40000000f00 */
[----:B------:R-:W0:Y:S04]  /*2c030*/  LDSM.16.MT88.4 R12, [R27+0x4000] ;  /* 0x004000001b0c783b */ /* 0x000e280000004200 */
[----:B0-----:R-:W-:Y:S04]  /*2c040*/  STL.64 [R1+0x6da0], R14 ;  /* 0x006da00e01007387 */ /* 0x001fe80000100a00 */
[----:B------:R-:W-:Y:S04]  /*2c050*/  STL.64 [R1+0x6d98], R12 ;  /* 0x006d980c01007387 */ /* 0x000fe80000100a00 */
[----:B------:R-:W-:Y:S04]  /*2c060*/  STL.64 [R1+0x6d80], R18 ;  /* 0x006d801201007387 */ /* 0x000fe80000100a00 */
[----:B------:R-:W-:Y:S04]  /*2c070*/  STL.64 [R1+0x6d78], R16 ;  /* 0x006d781001007387 */ /* 0x000fe80000100a00 */
[----:B------:R-:W-:Y:S04]  /*2c080*/  STL.64 [R1+0x6d60], R22 ;  /* 0x006d601601007387 */ /* 0x000fe80000100a00 */
[----:B------:R0:W-:Y:S04]  /*2c090*/  STL.64 [R1+0x6d58], R20 ;  /* 0x006d581401007387 */ /* 0x0001e80000100a00 */
[----:B0-----:R-:W2:Y:S04]  /*2c0a0*/  LDL.LU R20, [R1+0x2a0] ;  /* 0x0002a00001147983 */ /* 0x001ea80000300800 */
[----:B------:R-:W2:Y:S04]  /*2c0b0*/  LDL.LU R21, [R1+0x2a4] ;  /* 0x0002a40001157983 */ /* 0x000ea80000300800 */
[----:B------:R-:W3:Y:S04]  /*2c0c0*/  LDL.LU R22, [R1+0x2a8] ;  /* 0x0002a80001167983 */ /* 0x000ee80000300800 */
[----:B------:R-:W3:Y:S04]  /*2c0d0*/  LDL.LU R23, [R1+0x2ac] ;  /* 0x0002ac0001177983 */ /* 0x000ee80000300800 */
[----:B------:R-:W4:Y:S04]  /*2c0e0*/  LDL.LU R16, [R1+0x2e0] ;  /* 0x0002e00001107983 */ /* 0x000f280000300800 */
[----:B------:R-:W4:Y:S04]  /*2c0f0*/  LDL.LU R17, [R1+0x2e4] ;  /* 0x0002e40001117983 */ /* 0x000f280000300800 */
[----:B------:R-:W2:Y:S04]  /*2c100*/  LDL.LU R18, [R1+0x2e8] ;  /* 0x0002e80001127983 */ /* 0x000ea80000300800 */
[----:B------:R-:W2:Y:S01]  /*2c110*/  LDL.LU R19, [R1+0x2ec] ;  /* 0x0002ec0001137983 */ /* 0x000ea20000300800 */
[----:B------:R-:W-:Y:S01]  /*2c120*/  IMAD.MOV.U32 R12, RZ, RZ, R4 ;  /* 0x000000ffff0c7224 */ /* 0x000fe200078e0004 */
[----:B------:R-:W-:Y:S01]  /*2c130*/  MOV R15, R7 ;  /* 0x00000007000f7202 */ /* 0x000fe20000000f00 */
[----:B------:R-:W-:Y:S01]  /*2c140*/  IMAD.MOV.U32 R14, RZ, RZ, R6 ;  /* 0x000000ffff0e7224 */ /* 0x000fe200078e0006 */
[----:B------:R-:W3:Y:S01]  /*2c150*/  LDL.LU R4, [R1+0x6eb8] ;  /* 0x006eb80001047983 */ /* 0x000ee20000300800 */
[----:B------:R-:W-:-:S03]  /*2c160*/  MOV R13, R5 ;  /* 0x00000005000d7202 */ /* 0x000fc60000000f00 */
[----:B------:R-:W3:Y:S04]  /*2c170*/  LDL.LU R5, [R1+0x6eb4] ;  /* 0x006eb40001057983 */ /* 0x000ee80000300800 */
[----:B------:R-:W3:Y:S04]  /*2c180*/  LDL.LU R6, [R1+0x6eb0] ;  /* 0x006eb00001067983 */ /* 0x000ee80000300800 */
[----:B------:R-:W3:Y:S04]  /*2c190*/  LDL.LU R7, [R1+0x6eac] ;  /* 0x006eac0001077983 */ /* 0x000ee80000300800 */
[----:B------:R-:W-:Y:S04]  /*2c1a0*/  STL.64 [R1+0x6dd0], R14 ;  /* 0x006dd00e01007387 */ /* 0x000fe80000100a00 */
[----:B------:R-:W-:Y:S04]  /*2c1b0*/  STL.64 [R1+0x6dc8], R12 ;  /* 0x006dc80c01007387 */ /* 0x000fe80000100a00 */
[----:B--2---:R-:W-:Y:S04]  /*2c1c0*/  STL.64 [R1+0x6d90], R18 ;  /* 0x006d901201007387 */ /* 0x004fe80000100a00 */
[----:B----4-:R0:W-:Y:S04]  /*2c1d0*/  STL.64 [R1+0x6d88], R16 ;  /* 0x006d881001007387 */ /* 0x0101e80000100a00 */
[----:B0-----:R-:W2:Y:S04]  /*2c1e0*/  LDL.LU R16, [R1+0x2f0] ;  /* 0x0002f00001107983 */ /* 0x001ea80000300800 */
[----:B------:R-:W2:Y:S04]  /*2c1f0*/  LDL.LU R17, [R1+0x2f4] ;  /* 0x0002f40001117983 */ /* 0x000ea80000300800 */
[----:B------:R-:W4:Y:S04]  /*2c200*/  LDL.LU R18, [R1+0x2f8] ;  /* 0x0002f80001127983 */ /* 0x000f280000300800 */
[----:B------:R-:W4:Y:S01]  /*2c210*/  LDL.LU R19, [R1+0x2fc] ;  /* 0x0002fc0001137983 */ /* 0x000f220000300800 */
[----:B------:R-:W-:Y:S01]  /*2c220*/  IMAD.MOV.U32 R12, RZ, RZ, R8 ;  /* 0x000000ffff0c7224 */ /* 0x000fe200078e0008 */
[----:B------:R-:W-:-:S02]  /*2c230*/  MOV R15, R10 ;  /* 0x0000000a000f7202 */ /* 0x000fc40000000f00 */
[----:B----4-:R-:W-:Y:S04]  /*2c240*/  STL.64 [R1+0x6db0], R18 ;  /* 0x006db01201007387 */ /* 0x010fe80000100a00 */
[----:B--2---:R0:W-:Y:S04]  /*2c250*/  STL.64 [R1+0x6da8], R16 ;  /* 0x006da81001007387 */ /* 0x0041e80000100a00 */
[----:B0-----:R-:W2:Y:S04]  /*2c260*/  LDL.LU R16, [R1+0x70] ;  /* 0x0000700001107983 */ /* 0x001ea80000300800 */
[----:B------:R-:W2:Y:S04]  /*2c270*/  LDL.LU R17, [R1+0x74] ;  /* 0x0000740001117983 */ /* 0x000ea80000300800 */
[----:B------:R-:W4:Y:S04]  /*2c280*/  LDL.LU R18, [R1+0x78] ;  /* 0x0000780001127983 */ /* 0x000f280000300800 */
[----:B------:R-:W4:Y:S01]  /*2c290*/  LDL.LU R19, [R1+0x7c] ;  /* 0x00007c0001137983 */ /* 0x000f220000300800 */
[----:B------:R-:W-:Y:S01]  /*2c2a0*/  IMAD.MOV.U32 R14, RZ, RZ, R11 ;  /* 0x000000ffff0e7224 */ /* 0x000fe200078e000b */
[----:B------:R-:W-:-:S02]  /*2c2b0*/  MOV R13, R9 ;  /* 0x00000009000d7202 */ /* 0x000fc40000000f00 */
[----:B------:R-:W2:Y:S04]  /*2c2c0*/  LDL.LU R8, [R1+0x6ea8] ;  /* 0x006ea80001087983 */ /* 0x000ea80000300800 */
[----:B------:R-:W3:Y:S04]  /*2c2d0*/  LDL.LU R9, [R1+0x6ea4] ;  /* 0x006ea40001097983 */ /* 0x000ee80000300800 */
[----:B------:R-:W3:Y:S04]  /*2c2e0*/  LDL.LU R11, [R1+0x6ea0] ;  /* 0x006ea000010b7983 */ /* 0x000ee80000300800 */
[----:B------:R-:W3:Y:S04]  /*2c2f0*/  LDL.LU R10, [R1+0x6e9c] ;  /* 0x006e9c00010a7983 */ /* 0x000ee80000300800 */
[----:B------:R-:W-:Y:S04]  /*2c300*/  STL.64 [R1+0x6e00], R14 ;  /* 0x006e000e01007387 */ /* 0x000fe80000100a00 */
[----:B------:R-:W-:Y:S04]  /*2c310*/  STL.64 [R1+0x6df8], R12 ;  /* 0x006df80c01007387 */ /* 0x000fe80000100a00 */
[----:B----4-:R-:W-:Y:S04]  /*2c320*/  STL.64 [R1+0x6dc0], R18 ;  /* 0x006dc01201007387 */ /* 0x010fe80000100a00 */
[----:B--2---:R0:W-:Y:S04]  /*2c330*/  STL.64 [R1+0x6db8], R16 ;  /* 0x006db81001007387 */ /* 0x0041e80000100a00 */
[----:B0-----:R-:W2:Y:S04]  /*2c340*/  LDL.LU R16, [R1+0xb0] ;  /* 0x0000b00001107983 */ /* 0x001ea80000300800 */
[----:B------:R-:W2:Y:S04]  /*2c350*/  LDL.LU R17, [R1+0xb4] ;  /* 0x0000b40001117983 */ /* 0x000ea80000300800 */
[----:B------:R-:W4:Y:S04]  /*2c360*/  LDL.LU R18, [R1+0xb8] ;  /* 0x0000b80001127983 */ /* 0x000f280000300800 */
[----:B------:R-:W4:Y:S01]  /*2c370*/  LDL.LU R19, [R1+0xbc] ;  /* 0x0000bc0001137983 */ /* 0x000f220000300800 */
[----:B------:R-:W-:Y:S01]  /*2c380*/  IMAD.MOV.U32 R12, RZ, RZ, R0 ;  /* 0x000000ffff0c7224 */ /* 0x000fe200078e0000 */
[----:B------:R-:W-:Y:S01]  /*2c390*/  MOV R15, R28 ;  /* 0x0000001c000f7202 */ /* 0x000fe20000000f00 */
[----:B------:R-:W-:Y:S01]  /*2c3a0*/  IMAD.MOV.U32 R14, RZ, RZ, R3 ;  /* 0x000000ffff0e7224 */ /* 0x000fe200078e0003 */
[----:B------:R-:W2:Y:S01]  /*2c3b0*/  LDL.LU R0, [R1+0x6e98] ;  /* 0x006e980001007983 */ /* 0x000ea20000300800 */
[----:B------:R-:W-:-:S03]  /*2c3c0*/  MOV R13, R2 ;  /* 0x00000002000d7202 */ /* 0x000fc60000000f00 */
        /* <DEDUP_REMOVED lines=22> */
[----:B------:R-:W-:Y:S04]  /*2c530*/  STL.64 [R1+0x6e60], R14 ;  /* 0x006e600e01007387 */ /* 0x000fe80000100a00 */
[----:B------:R-:W-:Y:S04]  /*2c540*/  STL.64 [R1+0x6e58], R12 ;  /* 0x006e580c01007387 */ /* 0x000fe80000100a00 */
[----:B------:R-:W0:Y:S04]  /*2c550*/  LDSM.16.MT88.4 R24, [R27+0x4180] ;  /* 0x004180001b18783b */ /* 0x000e280000004200 */
[----:B----4-:R-:W-:Y:S04]  /*2c560*/  STL.64 [R1+0x6e10], R18 ;  /* 0x006e101201007387 */ /* 0x010fe80000100a00 */
[----:B--2---:R1:W-:Y:S04]  /*2c570*/  STL.64 [R1+0x6e08], R16 ;  /* 0x006e081001007387 */ /* 0x0043e80000100a00 */
[----:B-1----:R-:W2:Y:S04]  /*2c580*/  LDL.LU R16, [R1+0x280] ;  /* 0x0002800001107983 */ /* 0x002ea80000300800 */
[----:B------:R-:W2:Y:S04]  /*2c590*/  LDL.LU R17, [R1+0x284] ;  /* 0x0002840001117983 */ /* 0x000ea80000300800 */
[----:B------:R-:W4:Y:S04]  /*2c5a0*/  LDL.LU R18, [R1+0x288] ;  /* 0x0002880001127983 */ /* 0x000f280000300800 */
[----:B------:R-:W4:Y:S04]  /*2c5b0*/  LDL.LU R19, [R1+0x28c] ;  /* 0x00028c0001137983 */ /* 0x000f280000300800 */
        /* <DEDUP_REMOVED lines=11> */
[----:B------:R-:W4:Y:S01]  /*2c670*/  LDL.LU R19, [R1+0x2cc] ;  /* 0x0002cc0001137983 */ /* 0x000f220000300800 */
[----:B---3--:R-:W-:Y:S01]  /*2c680*/  MOV R15, R4 ;  /* 0x00000004000f7202 */ /* 0x008fe20000000f00 */
[----:B------:R-:W-:Y:S01]  /*2c690*/  IMAD.MOV.U32 R14, RZ, RZ, R5 ;  /* 0x000000ffff0e7224 */ /* 0x000fe200078e0005 */
[----:B------:R-:W-:Y:S01]  /*2c6a0*/  MOV R13, R6 ;  /* 0x00000006000d7202 */ /* 0x000fe20000000f00 */
[----:B------:R-:W3:Y:S01]  /*2c6b0*/  LDL.LU R4, [R1+0xd0] ;  /* 0x0000d00001047983 */ /* 0x000ee20000300800 */
[----:B------:R-:W-:-:S03]  /*2c6c0*/  IMAD.MOV.U32 R12, RZ, RZ, R7 ;  /* 0x000000ffff0c7224 */ /* 0x000fc600078e0007 */
[----:B------:R-:W3:Y:S04]  /*2c6d0*/  LDL.LU R5, [R1+0xd4] ;  /* 0x0000d40001057983 */ /* 0x000ee80000300800 */
[----:B------:R-:W3:Y:S04]  /*2c6e0*/  LDL.LU R6, [R1+0xd8] ;  /* 0x0000d80001067983 */ /* 0x000ee80000300800 */
[----:B------:R-:W3:Y:S04]  /*2c6f0*/  LDL.LU R7, [R1+0xdc] ;  /* 0x0000dc0001077983 */ /* 0x000ee80000300800 */
        /* <DEDUP_REMOVED lines=10> */
[----:B------:R-:W2:Y:S04]  /*2c7a0*/  LDL.LU R18, [R1+0xc8] ;  /* 0x0000c80001127983 */ /* 0x000ea80000300800 */
[----:B------:R-:W2:Y:S04]  /*2c7b0*/  LDL.LU R19, [R1+0xcc] ;  /* 0x0000cc0001137983 */ /* 0x000ea80000300800 */
[----:B------:R-:W-:Y:S04]  /*2c7c0*/  STL.64 [R1+0x6d70], R22 ;  /* 0x006d701601007387 */ /* 0x000fe80000100a00 */
[----:B------:R1:W-:Y:S04]  /*2c7d0*/  STL.64 [R1+0x6d68], R20 ;  /* 0x006d681401007387 */ /* 0x0003e80000100a00 */
[----:B-1----:R-:W4:Y:S04]  /*2c7e0*/  LDL.LU R20, [R1+0x2b0] ;  /* 0x0002b00001147983 */ /* 0x002f280000300800 */
[----:B------:R-:W4:Y:S04]  /*2c7f0*/  LDL.LU R21, [R1+0x2b4] ;  /* 0x0002b40001157983 */ /* 0x000f280000300800 */
[----:B------:R-:W4:Y:S04]  /*2c800*/  LDL.LU R22, [R1+0x2b8] ;  /* 0x0002b80001167983 */ /* 0x000f280000300800 */
[----:B------:R-:W4:Y:S04]  /*2c810*/  LDL.LU R23, [R1+0x2bc] ;  /* 0x0002bc0001177983 */ /* 0x000f280000300800 */
[----:B0-----:R-:W-:Y:S04]  /*2c820*/  STL.64 [R1+0x6d40], R26 ;  /* 0x006d401a01007387 */ /* 0x001fe80000100a00 */
[----:B------:R0:W-:Y:S04]  /*2c830*/  STL.64 [R1+0x6d38], R24 ;  /* 0x006d381801007387 */ /* 0x0001e80000100a00 */
[----:B0-----:R-:W2:Y:S04]  /*2c840*/  LDL.LU R24, [R1+0x260] ;  /* 0x0002600001187983 */ /* 0x001ea80000300800 */
[----:B------:R-:W2:Y:S04]  /*2c850*/  LDL.LU R25, [R1+0x264] ;  /* 0x0002640001197983 */ /* 0x000ea80000300800 */
[----:B------:R-:W2:Y:S04]  /*2c860*/  LDL.LU R26, [R1+0x268] ;  /* 0x00026800011a7983 */ /* 0x000ea80000300800 */
        /* <DEDUP_REMOVED lines=109> */
[----:B------:R-:W-:Y:S01]  /*2cf40*/  STL.64 [R1+0xc8], R18 ;  /* 0x0000c81201007387 */ /* 0x000fe20000100a00 */
[C---:B----4-:R-:W-:Y:S11]  /*2cf50*/  HMMA.16816.F32 R24, R20.reuse, R8, R24 ;  /* 0x000000081418723c */ /* 0x050ff60000001818 */
[----:B------:R-:W-:Y:S11]  /*2cf60*/  @!UPT UIADD3 URZ, URZ, URZ, URZ ;  /* 0x0000003f3f3ff290 */ /* 0x000ff6000fffe03f */
[----:B------:R-:W-:Y:S01]  /*2cf70*/  @!UPT UIADD3 URZ, URZ, URZ, URZ ;  /* 0x0000003f3f3ff290 */ /* 0x000fe2000fffe03f */
[----:B------:R-:W-:Y:S04]  /*2cf80*/  STL.64 [R1+0xb0], R24 ;  /* 0x0000b01801007387 */ /* 0x000fe80000100a00 */
[----:B------:R0:W-:Y:S04]  /*2cf90*/  STL.64 [R1+0xb8], R26 ;  /* 0x0000b81a01007387 */ /* 0x0001e80000100a00 */
[----:B0-----:R-:W4:Y:S04]  /*2cfa0*/  LDL.LU.64 R26, [R1+0x6d50] ;  /* 0x006d5000011a7983 */ /* 0x001f280000300a00 */
[----:B------:R-:W4:Y:S01]  /*2cfb0*/  LDL.LU.64 R24, [R1+0x6d48] ;  /* 0x006d480001187983 */ /* 0x000f220000300a00 */
[----:B------:R-:W-:Y:S01]  /*2cfc0*/  IMAD.MOV.U32 R16, RZ, RZ, R29 ;  /* 0x000000ffff107224 */ /* 0x000fe200078e001d */
[----:B------:R-:W-:Y:S01]  /*2cfd0*/  MOV R17, R28 ;  /* 0x0000001c00117202 */ /* 0x000fe20000000f00 */
[----:B------:R-:W-:Y:S01]  /*2cfe0*/  IMAD.MOV.U32 R18, RZ, RZ, R3 ;  /* 0x000000ffff127224 */ /* 0x000fe200078e0003 */
[----:B------:R-:W-:Y:S01]  /*2cff0*/  MOV R19, R2 ;  /* 0x0000000200137202 */ /* 0x000fe20000000f00 */
[----:B----4-:R-:W-:Y:S01]  /*2d000*/  HMMA.16816.F32 R20, R20, R4, R24 ;  /* 0x000000041414723c */ /* 0x010fe20000001818 */
[----:B------:R-:W4:Y:S04]  /*2d010*/  LDL.LU.64 R26, [R1+0x6d40] ;  /* 0x006d4000011a7983 */ /* 0x000f280000300a00 */
[----:B------:R-:W4:Y:S11]  /*2d020*/  LDL.LU.64 R24, [R1+0x6d38] ;  /* 0x006d380001187983 */ /* 0x000f360000300a00 */
[----:B------:R-:W-:Y:S07]  /*2d030*/  @!UPT UIADD3 URZ, URZ, URZ, URZ ;  /* 0x0000003f3f3ff290 */ /* 0x000fee000fffe03f */
[----:B------:R-:W-:Y:S04]  /*2d040*/  STL.64 [R1+0x80], R20 ;  /* 0x0000801401007387 */ /* 0x000fe80000100a00 */
[----:B------:R-:W-:Y:S01]  /*2d050*/  STL.64 [R1+0x88], R22 ;  /* 0x0000881601007387 */ /* 0x000fe20000100a00 */
[C---:B----4-:R-:W-:Y:S08]  /*2d060*/  HMMA.16816.F32 R16, R24.reuse, R8, R16 ;  /* 0x000000081810723c */ /* 0x050ff00000001810 */
[----:B--2---:R-:W-:Y:S11]  /*2d070*/  HMMA.16816.F32 R12, R24, R4, R12 ;  /* 0x00000004180c723c */ /* 0x004ff6000000180c */
[----:B------:R-:W-:Y:S05]  /*2d080*/  @!UPT UIADD3 URZ, URZ, URZ, URZ ;  /* 0x0000003f3f3ff290 */ /* 0x000fea000fffe03f */
[----:B------:R-:W-:Y:S01]  /*2d090*/  MOV R2, R19 ;  /* 0x0000001300027202 */ /* 0x000fe20000000f00 */
[----:B------:R-:W-:Y:S01]  /*2d0a0*/  IMAD.MOV.U32 R3, RZ, RZ, R18 ;  /* 0x000000ffff037224 */ /* 0x000fe200078e0012 */
[----:B------:R-:W-:Y:S01]  /*2d0b0*/  MOV R8, R17 ;  /* 0x0000001100087202 */ /* 0x000fe20000000f00 */
[----:B------:R-:W-:Y:S02]  /*2d0c0*/  IMAD.MOV.U32 R9, RZ, RZ, R16 ;  /* 0x000000ffff097224 */ /* 0x000fe400078e0010 */
[----:B------:R-:W0:Y:S03]  /*2d0d0*/  LDSM.16.MT88.4 R16, [R0+0x6000] ;  /* 0x006000000010783b */ /* 0x000e260000004200 */
[----:B------:R-:W-:Y:S02]  /*2d0e0*/  IMAD.MOV.U32 R4, RZ, RZ, R15 ;  /* 0x000000ffff047224 */ /* 0x000fe400078e000f */
[----:B------:R-:W1:Y:S04]  /*2d0f0*/  S2R R15, SR_TID.X ;  /* 0x00000000000f7919 */ /* 0x000e680000002100 */
[----:B------:R-:W-:Y:S04]  /*2d100*/  STL [R1+0x6c1c], R2 ;  /* 0x006c1c0201007387 */ /* 0x000fe80000100800 */
[----:B------:R2:W-:Y:S04]  /*2d110*/  STL [R1+0x6c18], R3 ;  /* 0x006c180301007387 */ /* 0x0005e80000100800 */
[----:B--2---:R-:W2:Y:S01]  /*2d120*/  S2R R3, SR_TID.X ;  /* 0x0000000000037919 */ /* 0x004ea20000002100 */
[----:B------:R-:W-:-:S02]  /*2d130*/  MOV R28, R14 ;  /* 0x0000000e001c7202 */ /* 0x000fc40000000f00 */
[C---:B-1----:R-:W-:Y:S02]  /*2d140*/  LOP3.LUT R14, R15.reuse, 0x7, RZ, 0xc0, !PT ;  /* 0x000000070f0e7812 */ /* 0x042fe400078ec0ff */
[----:B------:R-:W-:-:S03]  /*2d150*/  LOP3.LUT R15, R15, 0x10, RZ, 0xc0, !PT ;  /* 0x000000100f0f7812 */ /* 0x000fc600078ec0ff */
[----:B------:R-:W-:Y:S01]  /*2d160*/  IMAD R14, R14, 0x210, RZ ;  /* 0x000002100e0e7824 */ /* 0x000fe200078e02ff */
[----:B------:R-:W-:Y:S01]  /*2d170*/  SHF.L.U32 R15, R15, 0x8, RZ ;  /* 0x000000080f0f7819 */ /* 0x000fe200000006ff */
[----:B------:R-:W-:Y:S01]  /*2d180*/  STL [R1+0x6c14], R8 ;  /* 0x006c140801007387 */ /* 0x000fe20000100800 */
[----:B------:R-:W-:Y:S02]  /*2d190*/  IMAD.MOV.U32 R29, RZ, RZ, R13 ;  /* 0x000000ffff1d7224 */ /* 0x000fe400078e000d */
[----:B--2---:R-:W-:Y:S01]  /*2d1a0*/  IMAD.SHL.U32 R2, R3, 0x2, RZ ;  /* 0x0000000203027824 */ /* 0x004fe200078e00ff */
[----:B------:R-:W-:Y:S04]  /*2d1b0*/  STL [R1+0x6c10], R9 ;  /* 0x006c100901007387 */ /* 0x000fe80000100800 */
[----:B------:R-:W-:Y:S01]  /*2d1c0*/  LOP3.LUT R2, R14, 0x10, R2, 0x78, !PT ;  /* 0x000000100e027812 */ /* 0x000fe200078e7802 */
[----:B------:R-:W-:Y:S03]  /*2d1d0*/  STL [R1+0x50], R12 ;  /* 0x0000500c01007387 */ /* 0x000fe60000100800 */
[----:B------:R-:W-:Y:S01]  /*2d1e0*/  LOP3.LUT R2, R2, R15, RZ, 0xfc, !PT ;  /* 0x0000000f02027212 */ /* 0x000fe200078efcff */
[----:B---3--:R1:W-:Y:S01]  /*2d1f0*/  STL.64 [R1+0x6d28], R6 ;  /* 0x006d280601007387 */ /* 0x0083e20000100a00 */
[----:B0-----:R-:W-:-:S03]  /*2d200*/  MOV R5, R18 ;  /* 0x0000001200057202 */ /* 0x001fc60000000f00 */
[----:B------:R-:W0:Y:S04]  /*2d210*/  LDSM.16.MT88.4 R12, [R0+0x6100] ;  /* 0x00610000000c783b */ /* 0x000e280000004200 */
[----:B------:R2:W-:Y:S01]  /*2d220*/  STL [R1+0x6d20], R4 ;  /* 0x006d200401007387 */ /* 0x0005e20000100800 */
[----:B-1----:R-:W-:Y:S01]  /*2d230*/  MOV R7, R16 ;  /* 0x0000001000077202 */ /* 0x002fe20000000f00 */
[----:B------:R-:W-:Y:S02]  /*2d240*/  IMAD.MOV.U32 R6, RZ, RZ, R17 ;  /* 0x000000ffff067224 */ /* 0x000fe400078e0011 */
[----:B--2---:R-:W-:Y:S02]  /*2d250*/  IMAD.MOV.U32 R4, RZ, RZ, R19 ;  /* 0x000000ffff047224 */ /* 0x004fe400078e0013 */
[----:B------:R-:W1:Y:S01]  /*2d260*/  LDSM.16.MT88.4 R16, [R0+0x6080] ;  /* 0x006080000010783b */ /* 0x000e620000004200 */
[----:B------:R-:W-:-:S02]  /*2d270*/  LOP3.LUT R2, R2, 0x20, RZ, 0x3c, !PT ;  /* 0x0000002002027812 */ /* 0x000fc400078e3cff */
[----:B0-----:R-:W-:Y:S01]  /*2d280*/  MOV R25, R12 ;  /* 0x0000000c00197202 */ /* 0x001fe20000000f00 */
[----:B------:R-:W-:Y:S01]  /*2d290*/  IMAD.MOV.U32 R24, RZ, RZ, R13 ;  /* 0x000000ffff187224 */ /* 0x000fe200078e000d */
[----:B------:R-:W-:Y:S01]  /*2d2a0*/  MOV R23, R14 ;  /* 0x0000000e00177202 */ /* 0x000fe20000000f00 */
[----:B------:R-:W-:Y:S02]  /*2d2b0*/  IMAD.MOV.U32 R22, RZ, RZ, R15 ;  /* 0x000000ffff167224 */ /* 0x000fe400078e000f */
[----:B------:R-:W0:Y:S01]  /*2d2c0*/  LDSM.16.MT88.4 R12, [R0+0x6180] ;  /* 0x00618000000c783b */ /* 0x000e220000004200 */
[----:B-1----:R-:W-:Y:S01]  /*2d2d0*/  IMAD.MOV.U32 R21, RZ, RZ, R16 ;  /* 0x000000ffff157224 */ /* 0x002fe200078e0010 */
[----:B------:R-:W-:Y:S01]  /*2d2e0*/  MOV R20, R17 ;  /* 0x0000001100147202 */ /* 0x000fe20000000f00 */
[----:B------:R-:W-:Y:S01]  /*2d2f0*/  IMAD.MOV.U32 R9, RZ, RZ, R18 ;  /* 0x000000ffff097224 */ /* 0x000fe200078e0012 */
[----:B------:R-:W-:Y:S02]  /*2d300*/  MOV R8, R19 ;  /* 0x0000001300087202 */ /* 0x000fe40000000f00 */
[----:B------:R-:W1:Y:S04]  /*2d310*/  LDSM.16.MT88.4 R16, [R2+0x6000] ;  /* 0x006000000210783b */ /* 0x000e680000004200 */
[----:B------:R-:W-:Y:S04]  /*2d320*/  STL [R1+0x6c24], R28 ;  /* 0x006c241c01007387 */ /* 0x000fe80000100800 */
[----:B------:R-:W-:Y:S04]  /*2d330*/  STL [R1+0x6c20], R29 ;  /* 0x006c201d01007387 */ /* 0x000fe80000100800 */
[----:B0-----:R-:W-:Y:S04]  /*2d340*/  STL.64 [R1+0x6ca8], R14 ;  /* 0x006ca80e01007387 */ /* 0x001fe80000100a00 */
[----:B------:R-:W-:Y:S04]  /*2d350*/  STL.64 [R1+0x6ca0], R12 ;  /* 0x006ca00c01007387 */ /* 0x000fe80000100a00 */
[----:B------:R-:W-:Y:S04]  /*2d360*/  STL [R1+0x6c28], R0 ;  /* 0x006c280001007387 */ /* 0x000fe80000100800 */
[----:B-1----:R-:W-:Y:S04]  /*2d370*/  STL.64 [R1+0x6c88], R18 ;  /* 0x006c881201007387 */ /* 0x002fe80000100a00 */
        /* <DEDUP_REMOVED lines=14> */
[----:B------:R-:W-:-:S02]  /*2d460*/  IMAD.MOV.U32 R13, RZ, RZ, R24 ;  /* 0x000000ffff0d7224 */ /* 0x000fc400078e0018 */
        /* <DEDUP_REMOVED lines=12> */
[----:B------:R-:W-:-:S02]  /*2d530*/  IMAD.MOV.U32 R13, RZ, RZ, R20 ;  /* 0x000000ffff0d7224 */ /* 0x000fc400078e0014 */
[----:B------:R-:W0:Y:S04]  /*2d540*/  LDSM.16.MT88.4 R20, [R2+0x6080] ;  /* 0x006080000214783b */ /* 0x000e280000004200 */
[----:B------:R-:W-:Y:S04]  /*2d550*/  STL.64 [R1+0x6d08], R14 ;  /* 0x006d080e01007387 */ /* 0x000fe80000100a00 */
[----:B------:R-:W-:Y:S04]  /*2d560*/  STL.64 [R1+0x6d00], R12 ;  /* 0x006d000c01007387 */ /* 0x000fe80000100a00 */
[----:B----4-:R-:W-:Y:S04]  /*2d570*/  STL.64 [R1+0x6cc8], R18 ;  /* 0x006cc81201007387 */ /* 0x010fe80000100a00 */
[----:B---3--:R1:W-:Y:S04]  /*2d580*/  STL.64 [R1+0x6cc0], R16 ;  /* 0x006cc01001007387 */ /* 0x0083e80000100a00 */
[----:B-1----:R-:W2:Y:S04]  /*2d590*/  LDL.LU R16, [R1+0x210] ;  /* 0x0002100001107983 */ /* 0x002ea80000300800 */
[----:B------:R-:W2:Y:S04]  /*2d5a0*/  LDL.LU R17, [R1+0x214] ;  /* 0x0002140001117983 */ /* 0x000ea80000300800 */
[----:B------:R-:W3:Y:S04]  /*2d5b0*/  LDL.LU R18, [R1+0x218] ;  /* 0x0002180001127983 */ /* 0x000ee80000300800 */
[----:B------:R-:W3:Y:S04]  /*2d5c0*/  LDL.LU R19, [R1+0x21c] ;  /* 0x00021c0001137983 */ /* 0x000ee80000300800 */
[----:B---3--:R-:W-:Y:S04]  /*2d5d0*/  STL.64 [R1+0x6ce8], R18 ;  /* 0x006ce81201007387 */ /* 0x008fe80000100a00 */
[----:B--2---:R1:W-:Y:S04]  /*2d5e0*/  STL.64 [R1+0x6ce0], R16 ;  /* 0x006ce01001007387 */ /* 0x0043e80000100a00 */
        /* <DEDUP_REMOVED lines=9> */
[----:B------:R-:W3:Y:S01]  /*2d680*/  LDL.LU R19, [R1+0x23c] ;  /* 0x00023c0001137983 */ /* 0x000ee20000300800 */
[----:B------:R-:W-:Y:S01]  /*2d690*/  IMAD.MOV.U32 R15, RZ, RZ, R4 ;  /* 0x000000ffff0f7224 */ /* 0x000fe200078e0004 */
[----:B------:R-:W-:Y:S01]  /*2d6a0*/  MOV R14, R5 ;  /* 0x00000005000e7202 */ /* 0x000fe20000000f00 */
[----:B------:R-:W-:Y:S01]  /*2d6b0*/  IMAD.MOV.U32 R13, RZ, RZ, R6 ;  /* 0x000000ffff0d7224 */ /* 0x000fe200078e0006 */
[----:B------:R-:W4:Y:S01]  /*2d6c0*/  LDL.LU R4, [R1+0x250] ;  /* 0x0002500001047983 */ /* 0x000f220000300800 */
[----:B------:R-:W-:-:S03]  /*2d6d0*/  MOV R12, R7 ;  /* 0x00000007000c7202 */ /* 0x000fc60000000f00 */
        /* <DEDUP_REMOVED lines=21> */
[----:B------:R0:W-:Y:S04]  /*2d830*/  STL.64 [R1+0x6c48], R26 ;  /* 0x006c481a01007387 */ /* 0x0001e80000100a00 */
[----:B------:R1:W-:Y:S01]  /*2d840*/  STL.64 [R1+0x6c40], R24 ;  /* 0x006c401801007387 */ /* 0x0003e20000100a00 */
[----:B0-----:R-:W-:Y:S01]  /*2d850*/  MOV R26, R10 ;  /* 0x0000000a001a7202 */ /* 0x001fe20000000f00 */
[----:B------:R-:W-:-:S02]  /*2d860*/  IMAD.MOV.U32 R27, RZ, RZ, R11 ;  /* 0x000000ffff1b7224 */ /* 0x000fc400078e000b */
[----:B-1----:R-:W3:Y:S04]  /*2d870*/  LDL.LU R24, [R1+0xa0] ;  /* 0x0000a00001187983 */ /* 0x002ee80000300800 */
[----:B------:R-:W3:Y:S04]  /*2d880*/  LDL.LU R25, [R1+0xa4] ;  /* 0x0000a40001197983 */ /* 0x000ee80000300800 */
[----:B------:R-:W4:Y:S04]  /*2d890*/  LDL.LU R10, [R1+0x6d34] ;  /* 0x006d3400010a7983 */ /* 0x000f280000300800 */
[----:B------:R-:W4:Y:S04]  /*2d8a0*/  LDL.LU R11, [R1+0x6d30] ;  /* 0x006d3000010b7983 */ /* 0x000f280000300800 */
[----:B------:R-:W-:Y:S01]  /*2d8b0*/  STL.64 [R1+0x6c58], R26 ;  /* 0x006c581a01007387 */ /* 0x000fe20000100a00 */
[C---:B----4-:R-:W-:Y:S03]  /*2d8c0*/  HMMA.16816.F32 R4, R12.reuse, R10, R4 ;  /* 0x0000000a0c04723c */ /* 0x050fe60000001804 */
[----:B---3--:R0:W-:Y:S04]  /*2d8d0*/  STL.64 [R1+0x6c50], R24 ;  /* 0x006c501801007387 */ /* 0x0081e80000100a00 */
[----:B0-----:R-:W3:Y:S04]  /*2d8e0*/  LDL.LU R24, [R1+0x150] ;  /* 0x0001500001187983 */ /* 0x001ee80000300800 */
[----:B------:R-:W3:Y:S04]  /*2d8f0*/  LDL.LU R25, [R1+0x154] ;  /* 0x0001540001197983 */ /* 0x000ee80000300800 */
[----:B------:R-:W3:Y:S04]  /*2d900*/  LDL.LU R26, [R1+0x158] ;  /* 0x00015800011a7983 */ /* 0x000ee80000300800 */
[----:B------:R-:W3:Y:S04]  /*2d910*/  LDL.LU R27, [R1+0x15c] ;  /* 0x00015c00011b7983 */ /* 0x000ee80000300800 */
[----:B------:R-:W-:Y:S04]  /*2d920*/  STL.64 [R1+0x290], R4 ;  /* 0x0002900401007387 */ /* 0x000fe80000100a00 */
[----:B------:R0:W-:Y:S04]  /*2d930*/  STL.64 [R1+0x298], R6 ;  /* 0x0002980601007387 */ /* 0x0001e80000100a00 */
[----:B0-----:R-:W4:Y:S04]  /*2d940*/  LDL.LU.64 R6, [R1+0x6d28] ;  /* 0x006d280001067983 */ /* 0x001f280000300a00 */
[----:B------:R-:W2:Y:S01]  /*2d950*/  LDL.LU R4, [R1+0x6d20] ;  /* 0x006d200001047983 */ /* 0x000ea20000300800 */
[----:B----4-:R-:W-:Y:S03]  /*2d960*/  HMMA.16816.F32 R12, R12, R6, R16 ;  /* 0x000000060c0c723c */ /* 0x010fe60000001810 */
[----:B------:R-:W4:Y:S04]  /*2d970*/  LDL.LU.64 R18, [R1+0x6d18] ;  /* 0x006d180001127983 */ /* 0x000f280000300a00 */
[----:B------:R-:W4:Y:S11]  /*2d980*/  LDL.LU.64 R16, [R1+0x6d10] ;  /* 0x006d100001107983 */ /* 0x000f360000300a00 */
[----:B------:R-:W-:Y:S05]  /*2d990*/  @!UPT UIADD3 URZ, URZ, URZ, URZ ;  /* 0x0000003f3f3ff290 */ /* 0x000fea000fffe03f */
        /* <DEDUP_REMOVED lines=77> */
[----:B------:R-:W2:Y:S04]  /*2de70*/  LDL.LU.64 R24, [R1+0x6c40] ;  /* 0x006c400001187983 */ /* 0x000ea80000300a00 */
[----:B------:R-:W-:Y:S11]  /*2de80*/  STL [R1+0x6c30], R10 ;  /* 0x006c300a01007387 */ /* 0x000ff60000100800 */
[----:B------:R-:W-:Y:S02]  /*2de90*/  @!UPT UIADD3 URZ, URZ, URZ, URZ ;  /* 0x0000003f3f3ff290 */ /* 0x000fe4000fffe03f */
[----:B------:R-:W-:Y:S04]  /*2dea0*/  STL.64 [R1+0x1e0], R20 ;  /* 0x0001e01401007387 */ /* 0x000fe80000100a00 */
[----:B------:R-:W-:Y:S04]  /*2deb0*/  STL.64 [R1+0x1e8], R22 ;  /* 0x0001e81601007387 */ /* 0x000fe80000100a00 */
[----:B------:R-:W-:Y:S01]  /*2dec0*/  STL [R1+0x6c2c], R11 ;  /* 0x006c2c0b01007387 */ /* 0x000fe20000100800 */
[C---:B------:R-:W-:Y:S02]  /*2ded0*/  LOP3.LUT R8, R3.reuse, 0x10, RZ, 0xc0, !PT ;  /* 0x0000001003087812 */ /* 0x040fe400078ec0ff */
[----:B------:R-:W-:Y:S01]  /*2dee0*/  LOP3.LUT R3, R3, 0x7, RZ, 0xc0, !PT ;  /* 0x0000000703037812 */ /* 0x000fe200078ec0ff */
[C---:B--2---:R-:W-:Y:S08]  /*2def0*/  HMMA.16816.F32 R16, R24.reuse, R10, R16 ;  /* 0x0000000a1810723c */ /* 0x044ff00000001810 */
[----:B----4-:R-:W-:Y:S11]  /*2df00*/  HMMA.16816.F32 R12, R24, R6, R12 ;  /* 0x00000006180c723c */ /* 0x010ff6000000180c */
[----:B------:R-:W-:Y:S04]  /*2df10*/  @!UPT UIADD3 URZ, URZ, URZ, URZ ;  /* 0x0000003f3f3ff290 */ /* 0x000fe8000fffe03f */
[----:B------:R-:W-:Y:S04]  /*2df20*/  STL.64 [R1+0x1d0], R16 ;  /* 0x0001d01001007387 */ /* 0x000fe80000100a00 */
[----:B------:R-:W-:Y:S04]  /*2df30*/  STL.64 [R1+0x1d8], R18 ;  /* 0x0001d81201007387 */ /* 0x000fe80000100a00 */
[----:B------:R0:W-:Y:S04]  /*2df40*/  STL.64 [R1+0x1a0], R12 ;  /* 0x0001a00c01007387 */ /* 0x0001e80000100a00 */
[----:B0-----:R-:W0:Y:S01]  /*2df50*/  S2R R12, SR_TID.X ;  /* 0x00000000000c7919 */ /* 0x001e220000002100 */
[----:B------:R-:W-:-:S03]  /*2df60*/  IMAD R13, R3, 0x210, RZ ;  /* 0x00000210030d7824 */ /* 0x000fc600078e02ff */
[----:B------:R1:W-:Y:S02]  /*2df70*/  STL.64 [R1+0x1a8], R14 ;  /* 0x0001a80e01007387 */ /* 0x0003e40000100a00 */
[----:B-1----:R-:W-:Y:S02]  /*2df80*/  SHF.L.U32 R14, R8, 0x8, RZ ;  /* 0x00000008080e7819 */ /* 0x002fe400000006ff */
[----:B------:R-:W1:Y:S01]  /*2df90*/  LDSM.16.MT88.4 R8, [R2+0x6180] ;  /* 0x006180000208783b */ /* 0x000e620000004200 */
[----:B0-----:R-:W-:-:S05]  /*2dfa0*/  IMAD.SHL.U32 R15, R12, 0x2, RZ ;  /* 0x000000020c0f7824 */ /* 0x001fca00078e00ff */
[----:B------:R-:W-:-:S04]  /*2dfb0*/  LOP3.LUT R15, R13, 0x10, R15, 0x78, !PT ;  /* 0x000000100d0f7812 */ /* 0x000fc800078e780f */
[----:B------:R-:W-:-:S04]  /*2dfc0*/  LOP3.LUT R15, R15, R14, RZ, 0xfc, !PT ;  /* 0x0000000e0f0f7212 */ /* 0x000fc800078efcff */
[----:B------:R-:W-:-:S05]  /*2dfd0*/  LOP3.LUT R15, R15, 0x40, RZ, 0x3c, !PT ;  /* 0x000000400f0f7812 */ /* 0x000fca00078e3cff */
[----:B------:R-:W0:Y:S04]  /*2dfe0*/  LDSM.16.MT88.4 R16, [R15+0x6000] ;  /* 0x006000000f10783b */ /* 0x000e280000004200 */
[----:B------:R1:W-:Y:S02]  /*2dff0*/  STL.64 [R1+0x6c08], R6 ;  /* 0x006c080601007387 */ /* 0x0003e40000100a00 */
[----:B-1----:R-:W-:Y:S01]  /*2e000*/  IMAD.MOV.U32 R7, RZ, RZ, R8 ;  /* 0x000000ffff077224 */ /* 0x002fe200078e0008 */
[----:B------:R-:W-:Y:S02]  /*2e010*/  MOV R6, R9 ;  /* 0x0000000900067202 */ /* 0x000fe40000000f00 */
[----:B0-----:R-:W-:Y:S01]  /*2e020*/  MOV R2, R16 ;  /* 0x0000001000027202 */ /* 0x001fe20000000f00 */
[----:B------:R-:W-:Y:S01]  /*2e030*/  IMAD.MOV.U32 R3, RZ, RZ, R17 ;  /* 0x000000ffff037224 */ /* 0x000fe200078e0011 */
[----:B------:R-:W-:Y:S01]  /*2e040*/  MOV R8, R18 ;  /* 0x0000001200087202 */ /* 0x000fe20000000f00 */
[----:B------:R-:W-:-:S02]  /*2e050*/  IMAD.MOV.U32 R9, RZ, RZ, R19 ;  /* 0x000000ffff097224 */ /* 0x000fc400078e0013 */
[----:B------:R-:W0:Y:S01]  /*2e060*/  LDSM.16.MT88.4 R16, [R15+0x6080] ;  /* 0x006080000f10783b */ /* 0x000e220000004200 */
[----:B------:R-:W-:-:S03]  /*2e070*/  SHF.L.U32 R27, R12, 0x1, RZ ;  /* 0x000000010c1b7819 */ /* 0x000fc600000006ff */
[----:B------:R1:W-:Y:S01]  /*2e080*/  STL [R1+0x6c00], R4 ;  /* 0x006c000401007387 */ /* 0x0003e20000100800 */
[----:B------:R-:W-:-:S04]  /*2e090*/  LOP3.LUT R27, R13, 0x10, R27, 0x78, !PT ;  /* 0x000000100d1b7812 */ /* 0x000fc800078e781b */
[----:B------:R-:W-:Y:S02]  /*2e0a0*/  LOP3.LUT R27, R27, R14, RZ, 0xfc, !PT ;  /* 0x0000000e1b1b7212 */ /* 0x000fe400078efcff */
[----:B-1----:R-:W-:Y:S02]  /*2e0b0*/  MOV R4, R11 ;  /* 0x0000000b00047202 */ /* 0x002fe40000000f00 */
[----:B0-----:R-:W-:Y:S01]  /*2e0c0*/  MOV R11, R16 ;  /* 0x00000010000b7202 */ /* 0x001fe20000000f00 */
[----:B------:R-:W-:Y:S01]  /*2e0d0*/  IMAD.MOV.U32 R0, RZ, RZ, R17 ;  /* 0x000000ffff007224 */ /* 0x000fe200078e0011 */
[----:B------:R-:W-:Y:S01]  /*2e0e0*/  MOV R28, R18 ;  /* 0x00000012001c7202 */ /* 0x000fe20000000f00 */
[----:B------:R-:W-:Y:S02]  /*2e0f0*/  IMAD.MOV.U32 R29, RZ, RZ, R19 ;  /* 0x000000ffff1d7224 */ /* 0x000fe400078e0013 */
[----:B------:R-:W0:Y:S04]  /*2e100*/  LDSM.16.MT88.4 R16, [R15+0x6100] ;  /* 0x006100000f10783b */ /* 0x000e280000004200 */
[----:B------:R-:W1:Y:S01]  /*2e110*/  LDSM.16.MT88.4 R12, [R15+0x6180] ;  /* 0x006180000f0c783b */ /* 0x000e620000004200 */
[----:B------:R-:W-:Y:S01]  /*2e120*/  IMAD.MOV.U32 R5, RZ, RZ, R10 ;  /* 0x000000ffff057224 */ /* 0x000fe200078e000a */
[----:B------:R-:W-:-:S04]  /*2e130*/  LOP3.LUT R27, R27, 0x60, RZ, 0x3c, !PT ;  /* 0x000000601b1b7812 */ /* 0x000fc800078e3cff */
[----:B------:R0:W-:Y:S04]  /*2e140*/  STL [R1+0x6c3c], R5 ;  /* 0x006c3c0501007387 */ /* 0x0001e80000100800 */
[----:B------:R2:W-:Y:S04]  /*2e150*/  STL [R1+0x6c38], R6 ;  /* 0x006c380601007387 */ /* 0x0005e80000100800 */
[----:B------:R3:W-:Y:S04]  /*2e160*/  STL [R1+0x6c34], R7 ;  /* 0x006c340701007387 */ /* 0x0007e80000100800 */
[----:B------:R-:W-:Y:S01]  /*2e170*/  LDSM.16.MT88.4 R20, [R27+0x6100] ;  /* 0x006100001b14783b */ /* 0x000fe20000004200 */
[----:B0-----:R-:W-:Y:S01]  /*2e180*/  IMAD.MOV.U32 R5, RZ, RZ, R16 ;  /* 0x000000ffff057224 */ /* 0x001fe200078e0010 */
[----:B--2---:R-:W-:Y:S01]  /*2e190*/  MOV R6, R17 ;  /* 0x0000001100067202 */ /* 0x004fe20000000f00 */
[----:B---3--:R-:W-:Y:S01]  /*2e1a0*/  IMAD.MOV.U32 R7, RZ, RZ, R18 ;  /* 0x000000ffff077224 */ /* 0x008fe200078e0012 */
[----:B------:R-:W-:Y:S01]  /*2e1b0*/  MOV R10, R19 ;  /* 0x00000013000a7202 */ /* 0x000fe20000000f00 */
[----:B-1----:R-:W-:Y:S01]  /*2e1c0*/  IMAD.MOV.U32 R19, RZ, RZ, R14 ;  /* 0x000000ffff137224 */ /* 0x002fe200078e000e */
[----:B------:R-:W-:Y:S01]  /*2e1d0*/  MOV R18, R15 ;  /* 0x0000000f00127202 */ /* 0x000fe20000000f00 */
[----:B------:R-:W-:Y:S01]  /*2e1e0*/  IMAD.MOV.U32 R17, RZ, RZ, R12 ;  /* 0x000000ffff117224 */ /* 0x000fe200078e000c */
[----:B------:R-:W-:-:S02]  /*2e1f0*/  MOV R16, R13 ;  /* 0x0000000d00107202 */ /* 0x000fc40000000f00 */
[----:B------:R-:W0:Y:S04]  /*2e200*/  LDSM.16.MT88.4 R12, [R27+0x6000] ;  /* 0x006000001b0c783b */ /* 0x000e280000004200 */
[----:B0-----:R0:W-:Y:S04]  /*2e210*/  STL.64 [R1+0x6b28], R14 ;  /* 0x006b280e01007387 */ /* 0x0011e80000100a00 */
[----:B------:R1:W-:Y:S01]  /*2e220*/  STL.64 [R1+0x6b20], R12 ;  /* 0x006b200c01007387 */ /* 0x0003e20000100a00 */
[----:B0-----:R-:W-:Y:S01]  /*2e230*/  IMAD.MOV.U32 R14, RZ, RZ, R19 ;  /* 0x000000ffff0e7224 */ /* 0x001fe200078e0013 */
[----:B------:R-:W-:Y:S01]  /*2e240*/  MOV R15, R18 ;  /* 0x00000012000f7202 */ /* 0x000fe20000000f00 */
[----:B-1----:R-:W-:Y:S01]  /*2e250*/  IMAD.MOV.U32 R12, RZ, RZ, R17 ;  /* 0x000000ffff0c7224 */ /* 0x002fe200078e0011 */
[----:B------:R-:W-:-:S02]  /*2e260*/  MOV R13, R16 ;  /* 0x00000010000d7202 */ /* 0x000fc40000000f00 */
[----:B------:R-:W0:Y:S04]  /*2e270*/  LDSM.16.MT88.4 R16, [R27+0x6080] ;  /* 0x006080001b10783b */ /* 0x000e280000004200 */
[----:B------:R-:W1:Y:S04]  /*2e280*/  LDSM.16.MT88.4 R24, [R27+0x6180] ;  /* 0x006180001b18783b */ /* 0x000e680000004200 */
[----:B0-----:R-:W-:Y:S04]  /*2e290*/  STL.64 [R1+0x6b08], R18 ;  /* 0x006b081201007387 */ /* 0x001fe80000100a00 */
        /* <DEDUP_REMOVED lines=10> */
[----:B------:R-:W2:Y:S04]  /*2e340*/  LDL.LU R19, [R1+0xec] ;  /* 0x0000ec0001137983 */ /* 0x000ea80000300800 */
        /* <DEDUP_REMOVED lines=67> */
[----:B------:R-:W4:Y:S04]  /*2e780*/  LDL.LU R19, [R1+0x14c] ;  /* 0x00014c0001137983 */ /* 0x000f280000300800 */
        /* <DEDUP_REMOVED lines=11> */
[----:B------:R-:W4:Y:S01]  /*2e840*/  LDL.LU R19, [R1+0x19c] ;  /* 0x00019c0001137983 */ /* 0x000f220000300800 */
[----:B------:R-:W-:Y:S01]  /*2e850*/  MOV R15, R4 ;  /* 0x00000004000f7202 */ /* 0x000fe20000000f00 */
[----:B------:R-:W-:Y:S01]  /*2e860*/  IMAD.MOV.U32 R14, RZ, RZ, R5 ;  /* 0x000000ffff0e7224 */ /* 0x000fe200078e0005 */
[----:B---3--:R-:W-:Y:S01]  /*2e870*/  MOV R13, R6 ;  /* 0x00000006000d7202 */ /* 0x008fe20000000f00 */
[----:B------:R-:W3:Y:S01]  /*2e880*/  LDL.LU R4, [R1+0x200] ;  /* 0x0002000001047983 */ /* 0x000ee20000300800 */
[----:B------:R-:W-:-:S03]  /*2e890*/  IMAD.MOV.U32 R12, RZ, RZ, R7 ;  /* 0x000000ffff0c7224 */ /* 0x000fc600078e0007 */
[----:B------:R-:W3:Y:S04]  /*2e8a0*/  LDL.LU R5, [R1+0x204] ;  /* 0x0002040001057983 */ /* 0x000ee80000300800 */
[----:B------:R-:W3:Y:S04]  /*2e8b0*/  LDL.LU R6, [R1+0x208] ;  /* 0x0002080001067983 */ /* 0x000ee80000300800 */
[----:B------:R-:W3:Y:S04]  /*2e8c0*/  LDL.LU R7, [R1+0x20c] ;  /* 0x00020c0001077983 */ /* 0x000ee80000300800 */
        /* <DEDUP_REMOVED lines=10> */
[----:B------:R-:W2:Y:S04]  /*2e970*/  LDL.LU R18, [R1+0x1b8] ;  /* 0x0001b80001127983 */ /* 0x000ea80000300800 */
[----:B------:R-:W2:Y:S04]  /*2e980*/  LDL.LU R19, [R1+0x1bc] ;  /* 0x0001bc0001137983 */ /* 0x000ea80000300800 */
[----:B------:R-:W-:Y:S04]  /*2e990*/  STL.64 [R1+0x6af8], R22 ;  /* 0x006af81601007387 */ /* 0x000fe80000100a00 */
[----:B------:R0:W-:Y:S04]  /*2e9a0*/  STL.64 [R1+0x6af0], R20 ;  /* 0x006af01401007387 */ /* 0x0001e80000100a00 */
[----:B0-----:R-:W4:Y:S04]  /*2e9b0*/  LDL.LU R20, [R1+0xd0] ;  /* 0x0000d00001147983 */ /* 0x001f280000300800 */
[----:B------:R-:W4:Y:S04]  /*2e9c0*/  LDL.LU R21, [R1+0xd4] ;  /* 0x0000d40001157983 */ /* 0x000f280000300800 */
[----:B------:R-:W4:Y:S04]  /*2e9d0*/  LDL.LU R22, [R1+0xd8] ;  /* 0x0000d80001167983 */ /* 0x000f280000300800 */
[----:B------:R-:W4:Y:S04]  /*2e9e0*/  LDL.LU R23, [R1+0xdc] ;  /* 0x0000dc0001177983 */ /* 0x000f280000300800 */
[----:B-1----:R-:W-:Y:S04]  /*2e9f0*/  STL.64 [R1+0x6ac8], R26 ;  /* 0x006ac81a01007387 */ /* 0x002fe80000100a00 */
        /* <DEDUP_REMOVED lines=15> */
[----:B------:R-:W2:Y:S04]  /*2eaf0*/  LDL.LU R4, [R1+0x6c00] ;  /* 0x006c000001047983 */ /* 0x000ea80000300800 */
[----:B------:R-:W2:Y:S01]  /*2eb00*/  LDL R5, [R1+0xcf0] ;  /* 0x000cf00001057983 */ /* 0x000ea20000100800 */
[----:B---3--:R-:W-:Y:S03]  /*2eb10*/  HMMA.16816.F32 R12, R12, R6, R16 ;  /* 0x000000060c0c723c */ /* 0x008fe60000001810 */
[----:B------:R-:W3:Y:S04]  /*2eb20*/  LDL.LU.64 R18, [R1+0x6bf8] ;  /* 0x006bf80001127983 */ /* 0x000ee80000300a00 */
[----:B------:R-:W3:Y:S11]  /*2eb30*/  LDL.LU.64 R16, [R1+0x6bf0] ;  /* 0x006bf00001107983 */ /* 0x000ef60000300a00 */
[----:B------:R-:W-:Y:S05]  /*2eb40*/  @!UPT UIADD3 URZ, URZ, URZ, URZ ;  /* 0x0000003f3f3ff290 */ /* 0x000fea000fffe03f */
        /* <DEDUP_REMOVED lines=72> */
[----:B------:R-:W4:Y:S04]  /*2efd0*/  LDL.LU.64 R18, [R1+0x6b08] ;  /* 0x006b080001127983 */ /* 0x000f280000300a00 */
[----:B------:R-:W4:Y:S11]  /*2efe0*/  LDL.LU.64 R16, [R1+0x6b00] ;  /* 0x006b000001107983 */ /* 0x000f360000300a00 */
[----:B------:R-:W-:Y:S06]  /*2eff0*/  @!UPT UIADD3 URZ, URZ, URZ, URZ ;  /* 0x0000003f3f3ff290 */ /* 0x000fec000fffe03f */
[----:B------:R0:W-:Y:S04]  /*2f000*/  STL.64 [R1+0x130], R12 ;  /* 0x0001300c01007387 */ /* 0x0001e80000100a00 */
[----:B------:R-:W-:Y:S04]  /*2f010*/  STL.64 [R1+0x138], R14 ;  /* 0x0001380e01007387 */ /* 0x000fe80000100a00 */
[----:B0-----:R-:W3:Y:S01]  /*2f020*/  LDL.LU R12, [R1+0x50] ;  /* 0x00005000010c7983 */ /* 0x001ee20000300800 */
        /* <DEDUP_REMOVED lines=22> */
[----:B------:R-:W-:Y:S01]  /*2f190*/  MOV R18, R3 ;  /* 0x0000000300127202 */ /* 0x000fe20000000f00 */
[----:B------:R-:W-:Y:S01]  /*2f1a0*/  IMAD.MOV.U32 R19, RZ, RZ, R2 ;  /* 0x000000ffff137224 */ /* 0x000fe200078e0002 */
[----:B--2---:R-:W-:Y:S01]  /*2f1b0*/  HMMA.16816.F32 R20, R20, R6, R24 ;  /* 0x000000061414723c */ /* 0x004fe20000001818 */
[----:B------:R-:W2:Y:S04]  /*2f1c0*/  LDL.LU.64 R26, [R1+0x6ac8] ;  /* 0x006ac800011a7983 */ /* 0x000ea80000300a00 */
[----:B------:R-:W2:Y:S01]  /*2f1d0*/  LDL.LU.64 R24, [R1+0x6ac0] ;  /* 0x006ac00001187983 */ /* 0x000ea20000300a00 */
[----:B------:R-:W-:Y:S01]  /*2f1e0*/  IMAD.MOV.U32 R13, RZ, RZ, R29 ;  /* 0x000000ffff0d7224 */ /* 0x000fe200078e001d */
[----:B------:R-:W-:Y:S01]  /*2f1f0*/  MOV R14, R28 ;  /* 0x0000001c000e7202 */ /* 0x000fe20000000f00 */
[----:B------:R-:W-:Y:S11]  /*2f200*/  IMAD.MOV.U32 R15, RZ, RZ, R4 ;  /* 0x000000ffff0f7224 */ /* 0x000ff600078e0004 */
[----:B------:R-:W-:Y:S04]  /*2f210*/  @!UPT UIADD3 URZ, URZ, URZ, URZ ;  /* 0x0000003f3f3ff290 */ /* 0x000fe8000fffe03f */
[----:B------:R-:W-:Y:S04]  /*2f220*/  STL.64 [R1+0xa0], R20 ;  /* 0x0000a01401007387 */ /* 0x000fe80000100a00 */
[----:B------:R-:W-:Y:S01]  /*2f230*/  STL.64 [R1+0xa8], R22 ;  /* 0x0000a81601007387 */ /* 0x000fe20000100a00 */
[C---:B--2---:R-:W-:Y:S03]  /*2f240*/  HMMA.16816.F32 R8, R24.reuse, R10, R16 ;  /* 0x0000000a1808723c */ /* 0x044fe60000001810 */
[----:B------:R-:W-:Y:S05]  /*2f250*/  LDSM.16.MT88.4 R16, [R0+0x8080] ;  /* 0x008080000010783b */ /* 0x000fea0000004200 */
[----:B---3--:R-:W-:Y:S11]  /*2f260*/  HMMA.16816.F32 R12, R24, R6, R12 ;  /* 0x00000006180c723c */ /* 0x008ff6000000180c */
[----:B------:R-:W-:Y:S05]  /*2f270*/  @!UPT UIADD3 URZ, URZ, URZ, URZ ;  /* 0x0000003f3f3ff290 */ /* 0x000fea000fffe03f */
[----:B------:R-:W-:Y:S01]  /*2f280*/  IMAD.MOV.U32 R2, RZ, RZ, R11 ;  /* 0x000000ffff027224 */ /* 0x000fe200078e000b */
[----:B------:R-:W-:Y:S01]  /*2f290*/  MOV R3, R10 ;  /* 0x0000000a00037202 */ /* 0x000fe20000000f00 */
[----:B------:R-:W-:Y:S01]  /*2f2a0*/  IMAD.MOV.U32 R28, RZ, RZ, R9 ;  /* 0x000000ffff1c7224 */ /* 0x000fe200078e0009 */
[----:B------:R-:W-:Y:S02]  /*2f2b0*/  MOV R29, R8 ;  /* 0x00000008001d7202 */ /* 0x000fe40000000f00 */
[----:B------:R-:W-:Y:S04]  /*2f2c0*/  STL [R1+0x69a4], R2 ;  /* 0x0069a40201007387 */ /* 0x000fe80000100800 */
[----:B------:R0:W-:Y:S04]  /*2f2d0*/  STL [R1+0x69a0], R3 ;  /* 0x0069a00301007387 */ /* 0x0001e80000100800 */
[----:B------:R-:W-:Y:S04]  /*2f2e0*/  STL [R1+0x699c], R28 ;  /* 0x00699c1c01007387 */ /* 0x000fe80000100800 */
[----:B------:R-:W-:Y:S04]  /*2f2f0*/  STL [R1+0x6998], R29 ;  /* 0x0069981d01007387 */ /* 0x000fe80000100800 */
[----:B------:R-:W1:Y:S04]  /*2f300*/  LDSM.16.MT88.4 R8, [R0+0x8000] ;  /* 0x008000000008783b */ /* 0x000e680000004200 */
[----:B------:R-:W-:Y:S04]  /*2f310*/  STL.64 [R1+0x50], R12 ;  /* 0x0000500c01007387 */ /* 0x000fe80000100a00 */
[----:B------:R2:W-:Y:S04]  /*2f320*/  STL.64 [R1+0x58], R14 ;  /* 0x0000580e01007387 */ /* 0x0005e80000100a00 */
[----:B0-----:R-:W0:Y:S04]  /*2f330*/  S2R R3, SR_TID.X ;  /* 0x0000000000037919 */ /* 0x001e280000002100 */
[----:B--2---:R-:W2:Y:S01]  /*2f340*/  S2R R14, SR_TID.X ;  /* 0x00000000000e7919 */ /* 0x004ea20000002100 */
[----:B0-----:R-:W-:Y:S01]  /*2f350*/  IMAD.SHL.U32 R28, R3, 0x2, RZ ;  /* 0x00000002031c7824 */ /* 0x001fe200078e00ff */
[----:B--2---:R-:W-:-:S02]  /*2f360*/  LOP3.LUT R15, R14, 0x10, RZ, 0xc0, !PT ;  /* 0x000000100e0f7812 */ /* 0x004fc400078ec0ff */
[----:B------:R-:W-:-:S05]  /*2f370*/  LOP3.LUT R14, R14, 0x7, RZ, 0xc0, !PT ;  /* 0x000000070e0e7812 */ /* 0x000fca00078ec0ff */
[----:B------:R-:W-:Y:S01]  /*2f380*/  IMAD R14, R14, 0x210, RZ ;  /* 0x000002100e0e7824 */ /* 0x000fe200078e02ff */
[----:B------:R-:W-:Y:S01]  /*2f390*/  SHF.L.U32 R15, R15, 0x8, RZ ;  /* 0x000000080f0f7819 */ /* 0x000fe200000006ff */
[----:B-1----:R-:W-:Y:S01]  /*2f3a0*/  IMAD.MOV.U32 R21, RZ, RZ, R9 ;  /* 0x000000ffff157224 */ /* 0x002fe200078e0009 */
[----:B------:R-:W-:Y:S02]  /*2f3b0*/  MOV R22, R8 ;  /* 0x0000000800167202 */ /* 0x000fe40000000f00 */
[----:B------:R-:W-:Y:S01]  /*2f3c0*/  LOP3.LUT R28, R14, 0x10, R28, 0x78, !PT ;  /* 0x000000100e1c7812 */ /* 0x000fe200078e781c */
[----:B------:R-:W-:Y:S01]  /*2f3d0*/  IMAD.MOV.U32 R2, RZ, RZ, R11 ;  /* 0x000000ffff027224 */ /* 0x000fe200078e000b */
[----:B------:R-:W-:Y:S02]  /*2f3e0*/  MOV R20, R10 ;  /* 0x0000000a00147202 */ /* 0x000fe40000000f00 */
[----:B------:R-:W0:Y:S01]  /*2f3f0*/  LDSM.16.M88.4 R8, [R5+0x40080] ;  /* 0x040080000508783b */ /* 0x000e220000000200 */
[----:B------:R-:W-:-:S03]  /*2f400*/  LOP3.LUT R28, R28, R15, RZ, 0xfc, !PT ;  /* 0x0000000f1c1c7212 */ /* 0x000fc600078efcff */
[----:B------:R-:W1:Y:S04]  /*2f410*/  LDSM.16.MT88.4 R12, [R0+0x8100] ;  /* 0x00810000000c783b */ /* 0x000e680000004200 */
[----:B------:R-:W2:Y:S01]  /*2f420*/  LDSM.16.M88.4 R4, [R5+0x50080] ;  /* 0x050080000504783b */ /* 0x000ea20000000200 */
[----:B------:R-:W-:-:S03]  /*2f430*/  LOP3.LUT R28, R28, 0x20, RZ, 0x3c, !PT ;  /* 0x000000201c1c7812 */ /* 0x000fc600078e3cff */
[----:B0-----:R0:W-:Y:S04]  /*2f440*/  STL [R1+0x6844], R10 ;  /* 0x0068440a01007387 */ /* 0x0011e80000100800 */
[----:B------:R3:W-:Y:S01]  /*2f450*/  STL [R1+0x6840], R11 ;  /* 0x0068400b01007387 */ /* 0x0007e20000100800 */
[----:B-1----:R-:W-:Y:S01]  /*2f460*/  MOV R24, R12 ;  /* 0x0000000c00187202 */ /* 0x002fe20000000f00 */
[----:B------:R-:W-:Y:S02]  /*2f470*/  IMAD.MOV.U32 R23, RZ, RZ, R13 ;  /* 0x000000ffff177224 */ /* 0x000fe400078e000d */
[----:B--2---:R1:W-:Y:S01]  /*2f480*/  STL.64 [R1+0x6ab8], R6 ;  /* 0x006ab80601007387 */ /* 0x0043e20000100a00 */
[----:B0-----:R-:W-:-:S03]  /*2f490*/  IMAD.MOV.U32 R10, RZ, RZ, R15 ;  /* 0x000000ffff0a7224 */ /* 0x001fc600078e000f */
[----:B------:R0:W-:Y:S01]  /*2f4a0*/  STL.64 [R1+0x6ab0], R4 ;  /* 0x006ab00401007387 */ /* 0x0001e20000100a00 */
[----:B---3--:R-:W-:-:S03]  /*2f4b0*/  MOV R11, R14 ;  /* 0x0000000e000b7202 */ /* 0x008fc60000000f00 */
[----:B------:R-:W2:Y:S01]  /*2f4c0*/  LDSM.16.MT88.4 R12, [R0+0x8180] ;  /* 0x00818000000c783b */ /* 0x000ea20000004200 */
[----:B-1----:R-:W-:Y:S01]  /*2f4d0*/  IMAD.MOV.U32 R7, RZ, RZ, R16 ;  /* 0x000000ffff077224 */ /* 0x002fe200078e0010 */
[----:B------:R-:W-:Y:S01]  /*2f4e0*/  MOV R6, R17 ;  /* 0x0000001100067202 */ /* 0x000fe20000000f00 */
[----:B0-----:R-:W-:Y:S01]  /*2f4f0*/  IMAD.MOV.U32 R5, RZ, RZ, R18 ;  /* 0x000000ffff057224 */ /* 0x001fe200078e0012 */
[----:B------:R-:W-:Y:S02]  /*2f500*/  MOV R4, R19 ;  /* 0x0000001300047202 */ /* 0x000fe40000000f00 */
[----:B------:R-:W0:Y:S04]  /*2f510*/  LDSM.16.MT88.4 R16, [R28+0x8000] ;  /* 0x008000001c10783b */ /* 0x000e280000004200 */
[----:B--2---:R-:W-:Y:S04]  /*2f520*/  STL.64 [R1+0x6a38], R14 ;  /* 0x006a380e01007387 */ /* 0x004fe80000100a00 */
[----:B------:R-:W-:Y:S04]  /*2f530*/  STL.64 [R1+0x6a30], R12 ;  /* 0x006a300c01007387 */ /* 0x000fe80000100a00 */
[----:B------:R-:W-:Y:S04]  /*2f540*/  STL [R1+0x69a8], R0 ;  /* 0x0069a80001007387 */ /* 0x000fe80000100800 */
[----:B0-----:R-:W-:Y:S04]  /*2f550*/  STL.64 [R1+0x6a18], R18 ;  /* 0x006a181201007387 */ /* 0x001fe80000100a00 */
        /* <DEDUP_REMOVED lines=664> */
[----:B------:R-:W-:Y:S01]  /*31ee0*/  STL.64 [R1+0x100], R16 ;  /* 0x0001001001007387 */ /* 0x000fe20000100a00 */
[----:B------:R0:W-:Y:S03]  /*31ef0*/  STL.64 [R1+0x108], R18 ;  /* 0x0001081201007387 */ /* 0x0001e60000100a00 */
[----:B0-----:R-:W4:Y:S01]  /*31f00*/  LDL.LU.64 R18, [R1+0x67d8] ;  /* 0x0067d80001127983 */ /* 0x001f220000300a00 */
[----:B------:R-:W4:Y:S02]  /*31f10*/  LDL.LU.64 R16, [R1+0x67d0] ;  /* 0x0067d00001107983 */ /* 0x000f240000300a00 */
[----:B----4-:R-:W-:Y:S01]  /*31f20*/  HMMA.16816.F32 R12, R12, R6, R16 ;  /* 0x000000060c0c723c */ /* 0x010fe20000001810 */
[----:B------:R-:W4:Y:S01]  /*31f30*/  LDL.LU.64 R18, [R1+0x67c8] ;  /* 0x0067c80001127983 */ /* 0x000f220000300a00 */
[----:B------:R-:W4:Y:S11]  /*31f40*/  LDL.LU.64 R16, [R1+0x67c0] ;  /* 0x0067c00001107983 */ /* 0x000f360000300a00 */
[----:B------:R-:W-:Y:S10]  /*31f50*/  @!UPT UIADD3 URZ, URZ, URZ, URZ ;  /* 0x0000003f3f3ff290 */ /* 0x000ff4000fffe03f */
[----:B------:R-:W-:Y:S01]  /*31f60*/  STL.64 [R1+0xe0], R12 ;  /* 0x0000e00c01007387 */ /* 0x000fe20000100a00 */
[----:B------:R0:W-:Y:S03]  /*31f70*/  STL.64 [R1+0xe8], R14 ;  /* 0x0000e80e01007387 */ /* 0x0001e60000100a00 */
[----:B0-----:R-:W4:Y:S01]  /*31f80*/  LDL.LU.64 R14, [R1+0x67b8] ;  /* 0x0067b800010e7983 */ /* 0x001f220000300a00 */
        /* <DEDUP_REMOVED lines=9> */
[----:B------:R-:W2:Y:S01]  /*32020*/  LDL.LU.64 R18, [R1+0x6798] ;  /* 0x0067980001127983 */ /* 0x000ea20000300a00 */
[----:B------:R-:W2:Y:S11]  /*32030*/  LDL.LU.64 R16, [R1+0x6790] ;  /* 0x0067900001107983 */ /* 0x000eb60000300a00 */
[----:B------:R-:W-:Y:S10]  /*32040*/  @!UPT UIADD3 URZ, URZ, URZ, URZ ;  /* 0x0000003f3f3ff290 */ /* 0x000ff4000fffe03f */
[----:B------:R0:W-:Y:S01]  /*32050*/  STL.64 [R1+0xb0], R12 ;  /* 0x0000b00c01007387 */ /* 0x0001e20000100a00 */
[----:B------:R1:W-:Y:S03]  /*32060*/  STL.64 [R1+0xb8], R14 ;  /* 0x0000b80e01007387 */ /* 0x0003e60000100a00 */
[----:B0-----:R-:W4:Y:S01]  /*32070*/  LDL.LU R12, [R1+0x1d0] ;  /* 0x0001d000010c7983 */ /* 0x001f220000300800 */
[----:B------:R-:W4:Y:S02]  /*32080*/  LDL.LU R13, [R1+0x1d4] ;  /* 0x0001d400010d7983 */ /* 0x000f240000300800 */
[----:B-1----:R-:W4:Y:S02]  /*32090*/  LDL.LU R14, [R1+0x1d8] ;  /* 0x0001d800010e7983 */ /* 0x002f240000300800 */
[----:B------:R-:W4:Y:S01]  /*320a0*/  LDL.LU R15, [R1+0x1dc] ;  /* 0x0001dc00010f7983 */ /* 0x000f220000300800 */
[C---:B--2---:R-:W-:Y:S11]  /*320b0*/  HMMA.16816.F32 R20, R16.reuse, R10, R20 ;  /* 0x0000000a1014723c */ /* 0x044ff60000001814 */
[----:B------:R-:W-:Y:S11]  /*320c0*/  @!UPT UIADD3 URZ, URZ, URZ, URZ ;  /* 0x0000003f3f3ff290 */ /* 0x000ff6000fffe03f */
[----:B------:R-:W-:Y:S01]  /*320d0*/  @!UPT UIADD3 URZ, URZ, URZ, URZ ;  /* 0x0000003f3f3ff290 */ /* 0x000fe2000fffe03f */
[----:B------:R-:W-:Y:S01]  /*320e0*/  STL.64 [R1+0xc0], R20 ;  /* 0x0000c01401007387 */ /* 0x000fe20000100a00 */
[----:B------:R0:W-:Y:S03]  /*320f0*/  STL.64 [R1+0xc8], R22 ;  /* 0x0000c81601007387 */ /* 0x0001e60000100a00 */
[----:B0-----:R-:W2:Y:S01]  /*32100*/  LDL.LU.64 R22, [R1+0x6788] ;  /* 0x0067880001167983 */ /* 0x001ea20000300a00 */
[----:B------:R-:W2:Y:S02]  /*32110*/  LDL.LU.64 R20, [R1+0x6780] ;  /* 0x0067800001147983 */ /* 0x000ea40000300a00 */
[----:B--2---:R-:W-:Y:S01]  /*32120*/  HMMA.16816.F32 R16, R16, R6, R20 ;  /* 0x000000061010723c */ /* 0x004fe20000001814 */
[----:B------:R-:W3:Y:S01]  /*32130*/  LDL.LU.64 R22, [R1+0x6778] ;  /* 0x0067780001167983 */ /* 0x000ee20000300a00 */
[----:B------:R-:W3:Y:S11]  /*32140*/  LDL.LU.64 R20, [R1+0x6770] ;  /* 0x0067700001147983 */ /* 0x000ef60000300a00 */
[----:B------:R-:W-:Y:S10]  /*32150*/  @!UPT UIADD3 URZ, URZ, URZ, URZ ;  /* 0x0000003f3f3ff290 */ /* 0x000ff4000fffe03f */
[----:B------:R0:W-:Y:S01]  /*32160*/  STL.64 [R1+0xa0], R16 ;  /* 0x0000a01001007387 */ /* 0x0001e20000100a00 */
[----:B------:R1:W-:Y:S03]  /*32170*/  STL.64 [R1+0xa8], R18 ;  /* 0x0000a81201007387 */ /* 0x0003e60000100a00 */
[----:B0-----:R-:W2:Y:S01]  /*32180*/  LDL.LU R16, [R1+0x1e0] ;  /* 0x0001e00001107983 */ /* 0x001ea20000300800 */
[----:B------:R-:W2:Y:S02]  /*32190*/  LDL.LU R17, [R1+0x1e4] ;  /* 0x0001e40001117983 */ /* 0x000ea40000300800 */
[----:B-1----:R-:W2:Y:S02]  /*321a0*/  LDL.LU R18, [R1+0x1e8] ;  /* 0x0001e80001127983 */ /* 0x002ea40000300800 */
[----:B------:R-:W2:Y:S01]  /*321b0*/  LDL.LU R19, [R1+0x1ec] ;  /* 0x0001ec0001137983 */ /* 0x000ea20000300800 */
[C---:B---3--:R-:W-:Y:S11]  /*321c0*/  HMMA.16816.F32 R24, R20.reuse, R10, R24 ;  /* 0x0000000a1418723c */ /* 0x048ff60000001818 */
[----:B------:R-:W-:Y:S11]  /*321d0*/  @!UPT UIADD3 URZ, URZ, URZ, URZ ;  /* 0x0000003f3f3ff290 */ /* 0x000ff6000fffe03f */
[----:B------:R-:W-:Y:S01]  /*321e0*/  @!UPT UIADD3 URZ, URZ, URZ, URZ ;  /* 0x0000003f3f3ff290 */ /* 0x000fe2000fffe03f */
[----:B------:R-:W-:Y:S01]  /*321f0*/  STL.64 [R1+0x90], R24 ;  /* 0x0000901801007387 */ /* 0x000fe20000100a00 */
[----:B------:R0:W-:Y:S03]  /*32200*/  STL.64 [R1+0x98], R26 ;  /* 0x0000981a01007387 */ /* 0x0001e60000100a00 */
[----:B0-----:R-:W3:Y:S01]  /*32210*/  LDL.LU.64 R26, [R1+0x6768] ;  /* 0x00676800011a7983 */ /* 0x001ee20000300a00 */
[----:B------:R-:W3:Y:S02]  /*32220*/  LDL.LU.64 R24, [R1+0x6760] ;  /* 0x0067600001187983 */ /* 0x000ee40000300a00 */
[----:B---3--:R-:W-:Y:S01]  /*32230*/  HMMA.16816.F32 R20, R20, R6, R24 ;  /* 0x000000061414723c */ /* 0x008fe20000001818 */
[----:B------:R-:W2:Y:S01]  /*32240*/  LDL.LU.64 R26, [R1+0x6758] ;  /* 0x00675800011a7983 */ /* 0x000ea20000300a00 */
[----:B------:R-:W2:Y:S02]  /*32250*/  LDL.LU.64 R24, [R1+0x6750] ;  /* 0x0067500001187983 */ /* 0x000ea40000300a00 */
[----:B------:R-:W-:Y:S11]  /*32260*/  STL [R1+0x6740], R10 ;  /* 0x0067400a01007387 */ /* 0x000ff60000100800 */
[----:B------:R-:W-:Y:S08]  /*32270*/  @!UPT UIADD3 URZ, URZ, URZ, URZ ;  /* 0x0000003f3f3ff290 */ /* 0x000ff0000fffe03f */
[----:B------:R-:W-:Y:S01]  /*32280*/  STL.64 [R1+0x80], R20 ;  /* 0x0000801401007387 */ /* 0x000fe20000100a00 */
[----:B------:R-:W-:Y:S02]  /*32290*/  STL.64 [R1+0x88], R22 ;  /* 0x0000881601007387 */ /* 0x000fe40000100a00 */
[----:B------:R-:W-:Y:S01]  /*322a0*/  STL [R1+0x673c], R11 ;  /* 0x00673c0b01007387 */ /* 0x000fe20000100800 */
[C---:B------:R-:W-:Y:S01]  /*322b0*/  LOP3.LUT R8, R3.reuse, 0x10, RZ, 0xc0, !PT ;  /* 0x0000001003087812 */ /* 0x040fe200078ec0ff */
[----:B------:R-:W-:Y:S01]  /*322c0*/  LOP3.LUT R3, R3, 0x7, RZ, 0xc0, !PT ;  /* 0x0000000703037812 */ /* 0x000fe200078ec0ff */
[C---:B--2---:R-:W-:Y:S08]  /*322d0*/  HMMA.16816.F32 R16, R24.reuse, R10, R16 ;  /* 0x0000000a1810723c */ /* 0x044ff00000001810 */
[----:B----4-:R-:W-:Y:S11]  /*322e0*/  HMMA.16816.F32 R12, R24, R6, R12 ;  /* 0x00000006180c723c */ /* 0x010ff6000000180c */
[----:B------:R-:W-:Y:S04]  /*322f0*/  @!UPT UIADD3 URZ, URZ, URZ, URZ ;  /* 0x0000003f3f3ff290 */ /* 0x000fe8000fffe03f */
[----:B------:R-:W-:Y:S01]  /*32300*/  STL.64 [R1+0x70], R16 ;  /* 0x0000701001007387 */ /* 0x000fe20000100a00 */
[----:B------:R-:W-:Y:S07]  /*32310*/  STL.64 [R1+0x78], R18 ;  /* 0x0000781201007387 */ /* 0x000fee0000100a00 */
[----:B------:R0:W-:Y:S02]  /*32320*/  STL.64 [R1+0x60], R12 ;  /* 0x0000600c01007387 */ /* 0x0001e40000100a00 */
[----:B0-----:R-:W0:Y:S01]  /*32330*/  S2R R12, SR_TID.X ;  /* 0x00000000000c7919 */ /* 0x001e220000002100 */
[----:B------:R1:W-:Y:S02]  /*32340*/  STL.64 [R1+0x68], R14 ;  /* 0x0000680e01007387 */ /* 0x0003e40000100a00 */
[----:B------:R-:W-:Y:S01]  /*32350*/  IMAD R13, R3, 0x210, RZ ;  /* 0x00000210030d7824 */ /* 0x000fe200078e02ff */
[----:B-1----:R-:W-:-:S02]  /*32360*/  SHF.L.U32 R14, R8, 0x8, RZ ;  /* 0x00000008080e7819 */ /* 0x002fc400000006ff */
        /* <DEDUP_REMOVED lines=23> */
[----:B------:R-:W0:Y:S02]  /*324e0*/  LDSM.16.MT88.4 R16, [R15+0xa100] ;  /* 0x00a100000f10783b */ /* 0x000e240000004200 */
[----:B------:R-:W1:Y:S04]  /*324f0*/  LDSM.16.MT88.4 R12, [R15+0xa180] ;  /* 0x00a180000f0c783b */ /* 0x000e680000004200 */
[----:B------:R-:W-:Y:S01]  /*32500*/  IMAD.MOV.U32 R5, RZ, RZ, R10 ;  /* 0x000000ffff057224 */ /* 0x000fe200078e000a */
[----:B------:R-:W-:-:S04]  /*32510*/  LOP3.LUT R27, R27, 0x60, RZ, 0x3c, !PT ;  /* 0x000000601b1b7812 */ /* 0x000fc800078e3cff */
[----:B------:R0:W-:Y:S01]  /*32520*/  STL [R1+0x674c], R5 ;  /* 0x00674c0501007387 */ /* 0x0001e20000100800 */
[----:B------:R2:W-:Y:S02]  /*32530*/  STL [R1+0x6748], R6 ;  /* 0x0067480601007387 */ /* 0x0005e40000100800 */
[----:B------:R3:W-:Y:S01]  /*32540*/  STL [R1+0x6744], R7 ;  /* 0x0067440701007387 */ /* 0x0007e20000100800 */
        /* <DEDUP_REMOVED lines=10> */
[----:B0-----:R0:W-:Y:S01]  /*325f0*/  STL.64 [R1+0x6638], R14 ;  /* 0x0066380e01007387 */ /* 0x0011e20000100a00 */
[----:B------:R1:W-:Y:S02]  /*32600*/  STL.64 [R1+0x6630], R12 ;  /* 0x0066300c01007387 */ /* 0x0003e40000100a00 */
[----:B0-----:R-:W-:Y:S01]  /*32610*/  IMAD.MOV.U32 R14, RZ, RZ, R19 ;  /* 0x000000ffff0e7224 */ /* 0x001fe200078e0013 */
[----:B------:R-:W-:Y:S01]  /*32620*/  MOV R15, R18 ;  /* 0x00000012000f7202 */ /* 0x000fe20000000f00 */
[----:B-1----:R-:W-:Y:S01]  /*32630*/  IMAD.MOV.U32 R12, RZ, RZ, R17 ;  /* 0x000000ffff0c7224 */ /* 0x002fe200078e0011 */
[----:B------:R-:W-:-:S02]  /*32640*/  MOV R13, R16 ;  /* 0x00000010000d7202 */ /* 0x000fc40000000f00 */
[----:B------:R-:W0:Y:S02]  /*32650*/  LDSM.16.MT88.4 R16, [R27+0xa080] ;  /* 0x00a080001b10783b */ /* 0x000e240000004200 */
[----:B------:R-:W1:Y:S02]  /*32660*/  LDSM.16.MT88.4 R24, [R27+0xa180] ;  /* 0x00a180001b18783b */ /* 0x000e640000004200 */
[----:B0-----:R-:W-:Y:S02]  /*32670*/  STL.64 [R1+0x6618], R18 ;  /* 0x0066181201007387 */ /* 0x001fe40000100a00 */
[----:B------:R-:W-:Y:S02]  /*32680*/  STL.64 [R1+0x6610], R16 ;  /* 0x0066101001007387 */ /* 0x000fe40000100a00 */
[----:B------:R-:W-:Y:S02]  /*32690*/  STL.64 [R1+0x65f8], R22 ;  /* 0x0065f81601007387 */ /* 0x000fe40000100a00 */
[----:B------:R0:W-:Y:S02]  /*326a0*/  STL.64 [R1+0x65f0], R20 ;  /* 0x0065f01401007387 */ /* 0x0001e40000100a00 */
[----:B0-----:R-:W2:Y:S01]  /*326b0*/  LDL.LU R20, [R1+0x160] ;  /* 0x0001600001147983 */ /* 0x001ea20000300800 */
[----:B------:R-:W2:Y:S02]  /*326c0*/  LDL.LU R21, [R1+0x164] ;  /* 0x0001640001157983 */ /* 0x000ea40000300800 */
[----:B------:R-:W3:Y:S02]  /*326d0*/  LDL.LU R22, [R1+0x168] ;  /* 0x0001680001167983 */ /* 0x000ee40000300800 */
[----:B------:R-:W3:Y:S01]  /*326e0*/  LDL.LU R23, [R1+0x16c] ;  /* 0x00016c0001177983 */ /* 0x000ee20000300800 */
[----:B------:R-:W4:Y:S01]  /*326f0*/  LDL.LU R16, [R1+0x1a0] ;  /* 0x0001a00001107983 */ /* 0x000f220000300800 */
[----:B------:R-:W4:Y:S02]  /*32700*/  LDL.LU R17, [R1+0x1a4] ;  /* 0x0001a40001117983 */ /* 0x000f240000300800 */
[----:B------:R-:W2:Y:S02]  /*32710*/  LDL.LU R18, [R1+0x1a8] ;  /* 0x0001a80001127983 */ /* 0x000ea40000300800 */
[----:B------:R-:W2:Y:S01]  /*32720*/  LDL.LU R19, [R1+0x1ac] ;  /* 0x0001ac0001137983 */ /* 0x000ea20000300800 */
[----:B------:R-:W-:Y:S01]  /*32730*/  STL.64 [R1+0x6668], R14 ;  /* 0x0066680e01007387 */ /* 0x000fe20000100a00 */
[----:B------:R-:W-:Y:S03]  /*32740*/  STL.64 [R1+0x6660], R12 ;  /* 0x0066600c01007387 */ /* 0x000fe60000100a00 */
[----:B--2---:R-:W-:Y:S01]  /*32750*/  STL.64 [R1+0x6628], R18 ;  /* 0x0066281201007387 */ /* 0x004fe20000100a00 */
[----:B----4-:R0:W-:Y:S03]  /*32760*/  STL.64 [R1+0x6620], R16 ;  /* 0x0066201001007387 */ /* 0x0101e60000100a00 */
[----:B0-----:R-:W2:Y:S01]  /*32770*/  LDL.LU R16, [R1+0x1b0] ;  /* 0x0001b00001107983 */ /* 0x001ea20000300800 */
[----:B------:R-:W2:Y:S02]  /*32780*/  LDL.LU R17, [R1+0x1b4] ;  /* 0x0001b40001117983 */ /* 0x000ea40000300800 */
[----:B------:R-:W4:Y:S02]  /*32790*/  LDL.LU R18, [R1+0x1b8] ;  /* 0x0001b80001127983 */ /* 0x000f240000300800 */
[----:B------:R-:W4:Y:S02]  /*327a0*/  LDL.LU R19, [R1+0x1bc] ;  /* 0x0001bc0001137983 */ /* 0x000f240000300800 */
[----:B------:R-:W-:-:S02]  /*327b0*/  IMAD.MOV.U32 R12, RZ, RZ, R5 ;  /* 0x000000ffff0c7224 */ /* 0x000fc400078e0005 */
[----:B------:R-:W-:Y:S01]  /*327c0*/  IMAD.MOV.U32 R14, RZ, RZ, R7 ;  /* 0x000000ffff0e7224 */ /* 0x000fe200078e0007 */
[----:B----4-:R-:W-:Y:S01]  /*327d0*/  STL.64 [R1+0x6648], R18 ;  /* 0x0066481201007387 */ /* 0x010fe20000100a00 */
[----:B--2---:R0:W-:Y:S03]  /*327e0*/  STL.64 [R1+0x6640], R16 ;  /* 0x0066401001007387 */ /* 0x0041e60000100a00 */
[----:B0-----:R-:W2:Y:S01]  /*327f0*/  LDL.LU R16, [R1+0x1c0] ;  /* 0x0001c00001107983 */ /* 0x001ea20000300800 */
[----:B------:R-:W2:Y:S02]  /*32800*/  LDL.LU R17, [R1+0x1c4] ;  /* 0x0001c40001117983 */ /* 0x000ea40000300800 */
[----:B------:R-:W4:Y:S02]  /*32810*/  LDL.LU R18, [R1+0x1c8] ;  /* 0x0001c80001127983 */ /* 0x000f240000300800 */
[----:B------:R-:W4:Y:S01]  /*32820*/  LDL.LU R19, [R1+0x1cc] ;  /* 0x0001cc0001137983 */ /* 0x000f220000300800 */
[----:B------:R-:W-:Y:S01]  /*32830*/  MOV R15, R10 ;  /* 0x0000000a000f7202 */ /* 0x000fe20000000f00 */
[----:B------:R-:W3:Y:S01]  /*32840*/  LDL.LU R5, [R1+0x674c] ;  /* 0x00674c0001057983 */ /* 0x000ee20000300800 */
[----:B------:R-:W-:-:S02]  /*32850*/  MOV R13, R6 ;  /* 0x00000006000d7202 */ /* 0x000fc40000000f00 */
[----:B------:R-:W3:Y:S02]  /*32860*/  LDL.LU R6, [R1+0x6748] ;  /* 0x0067480001067983 */ /* 0x000ee40000300800 */
[----:B------:R-:W3:Y:S01]  /*32870*/  LDL.LU R7, [R1+0x6744] ;  /* 0x0067440001077983 */ /* 0x000ee20000300800 */
[----:B------:R-:W3:Y:S01]  /*32880*/  LDL.LU R10, [R1+0x6740] ;  /* 0x00674000010a7983 */ /* 0x000ee20000300800 */
[----:B------:R-:W-:Y:S02]  /*32890*/  STL.64 [R1+0x6698], R14 ;  /* 0x0066980e01007387 */ /* 0x000fe40000100a00 */
[----:B------:R-:W-:Y:S01]  /*328a0*/  STL.64 [R1+0x6690], R12 ;  /* 0x0066900c01007387 */ /* 0x000fe20000100a00 */
[----:B----4-:R-:W-:Y:S01]  /*328b0*/  STL.64 [R1+0x6658], R18 ;  /* 0x0066581201007387 */ /* 0x010fe20000100a00 */
[----:B--2---:R0:W-:Y:S03]  /*328c0*/  STL.64 [R1+0x6650], R16 ;  /* 0x0066501001007387 */ /* 0x0041e60000100a00 */
[----:B0-----:R-:W2:Y:S01]  /*328d0*/  LDL.LU R16, [R1+0x200] ;  /* 0x0002000001107983 */ /* 0x001ea20000300800 */
[----:B------:R-:W2:Y:S02]  /*328e0*/  LDL.LU R17, [R1+0x204] ;  /* 0x0002040001117983 */ /* 0x000ea40000300800 */
[----:B------:R-:W4:Y:S02]  /*328f0*/  LDL.LU R18, [R1+0x208] ;  /* 0x0002080001127983 */ /* 0x000f240000300800 */
[----:B------:R-:W4:Y:S02]  /*32900*/  LDL.LU R19, [R1+0x20c] ;  /* 0x00020c0001137983 */ /* 0x000f240000300800 */
[----:B------:R-:W-:-:S02]  /*32910*/  IMAD.MOV.U32 R12, RZ, RZ, R11 ;  /* 0x000000ffff0c7224 */ /* 0x000fc400078e000b */
[----:B------:R-:W-:Y:S01]  /*32920*/  IMAD.MOV.U32 R14, RZ, RZ, R28 ;  /* 0x000000ffff0e7224 */ /* 0x000fe200078e001c */
[----:B------:R-:W-:Y:S01]  /*32930*/  MOV R15, R29 ;  /* 0x0000001d000f7202 */ /* 0x000fe20000000f00 */
[----:B------:R-:W3:Y:S01]  /*32940*/  LDL.LU R11, [R1+0x673c] ;  /* 0x00673c00010b7983 */ /* 0x000ee20000300800 */
[----:B------:R-:W-:Y:S02]  /*32950*/  MOV R13, R0 ;  /* 0x00000000000d7202 */ /* 0x000fe40000000f00 */
        /* <DEDUP_REMOVED lines=44> */
[----:B------:R-:W4:Y:S01]  /*32c20*/  LDL.LU R19, [R1+0x27c] ;  /* 0x00027c0001137983 */ /* 0x000f220000300800 */
[----:B------:R-:W-:Y:S01]  /*32c30*/  MOV R15, R4 ;  /* 0x00000004000f7202 */ /* 0x000fe20000000f00 */
[----:B---3--:R-:W-:Y:S01]  /*32c40*/  IMAD.MOV.U32 R14, RZ, RZ, R5 ;  /* 0x000000ffff0e7224 */ /* 0x008fe200078e0005 */
[----:B------:R-:W3:Y:S01]  /*32c50*/  LDL.LU R4, [R1+0x2a0] ;  /* 0x0002a00001047983 */ /* 0x000ee20000300800 */
[----:B------:R-:W-:Y:S01]  /*32c60*/  MOV R13, R6 ;  /* 0x00000006000d7202 */ /* 0x000fe20000000f00 */
[----:B------:R-:W3:Y:S02]  /*32c70*/  LDL.LU R5, [R1+0x2a4] ;  /* 0x0002a40001057983 */ /* 0x000ee40000300800 */
[----:B------:R-:W-:Y:S01]  /*32c80*/  IMAD.MOV.U32 R12, RZ, RZ, R7 ;  /* 0x000000ffff0c7224 */ /* 0x000fe200078e0007 */
[----:B------:R-:W3:Y:S01]  /*32c90*/  LDL.LU R6, [R1+0x2a8] ;  /* 0x0002a80001067983 */ /* 0x000ee20000300800 */
[----:B------:R-:W3:Y:S03]  /*32ca0*/  LDL.LU R7, [R1+0x2ac] ;  /* 0x0002ac0001077983 */ /* 0x000ee60000300800 */
        /* <DEDUP_REMOVED lines=10> */
[----:B------:R-:W2:Y:S02]  /*32d50*/  LDL.LU R18, [R1+0x288] ;  /* 0x0002880001127983 */ /* 0x000ea40000300800 */
[----:B------:R-:W2:Y:S01]  /*32d60*/  LDL.LU R19, [R1+0x28c] ;  /* 0x00028c0001137983 */ /* 0x000ea20000300800 */
[----:B------:R-:W-:Y:S01]  /*32d70*/  STL.64 [R1+0x6608], R22 ;  /* 0x0066081601007387 */ /* 0x000fe20000100a00 */
[----:B------:R0:W-:Y:S03]  /*32d80*/  STL.64 [R1+0x6600], R20 ;  /* 0x0066001401007387 */ /* 0x0001e60000100a00 */
[----:B0-----:R-:W4:Y:S01]  /*32d90*/  LDL.LU R20, [R1+0x190] ;  /* 0x0001900001147983 */ /* 0x001f220000300800 */
[----:B------:R-:W4:Y:S02]  /*32da0*/  LDL.LU R21, [R1+0x194] ;  /* 0x0001940001157983 */ /* 0x000f240000300800 */
[----:B------:R-:W4:Y:S02]  /*32db0*/  LDL.LU R22, [R1+0x198] ;  /* 0x0001980001167983 */ /* 0x000f240000300800 */
[----:B------:R-:W4:Y:S01]  /*32dc0*/  LDL.LU R23, [R1+0x19c] ;  /* 0x00019c0001177983 */ /* 0x000f220000300800 */
[----:B-1----:R-:W-:Y:S01]  /*32dd0*/  STL.64 [R1+0x65d8], R26 ;  /* 0x0065d81a01007387 */ /* 0x002fe20000100a00 */
[----:B------:R0:W-:Y:S03]  /*32de0*/  STL.64 [R1+0x65d0], R24 ;  /* 0x0065d01801007387 */ /* 0x0001e60000100a00 */
[----:B0-----:R-:W2:Y:S01]  /*32df0*/  LDL.LU R24, [R1+0x120] ;  /* 0x0001200001187983 */ /* 0x001ea20000300800 */
[----:B------:R-:W2:Y:S02]  /*32e00*/  LDL.LU R25, [R1+0x124] ;  /* 0x0001240001197983 */ /* 0x000ea40000300800 */
[----:B------:R-:W2:Y:S02]  /*32e10*/  LDL.LU R26, [R1+0x128] ;  /* 0x00012800011a7983 */ /* 0x000ea40000300800 */
[----:B------:R-:W2:Y:S01]  /*32e20*/  LDL.LU R27, [R1+0x12c] ;  /* 0x00012c00011b7983 */ /* 0x000ea20000300800 */
[C---:B---3--:R-:W-:Y:S01]  /*32e30*/  HMMA.16816.F32 R4, R12.reuse, R10, R4 ;  /* 0x0000000a0c04723c */ /* 0x048fe20000001804 */
[----:B--2---:R-:W-:Y:S01]  /*32e40*/  STL.64 [R1+0x65e8], R26 ;  /* 0x0065e81a01007387 */ /* 0x004fe20000100a00 */
[----:B------:R0:W-:Y:S03]  /*32e50*/  STL.64 [R1+0x65e0], R24 ;  /* 0x0065e01801007387 */ /* 0x0001e60000100a00 */
[----:B0-----:R-:W2:Y:S01]  /*32e60*/  LDL.LU R24, [R1+0x140] ;  /* 0x0001400001187983 */ /* 0x001ea20000300800 */
[----:B------:R-:W2:Y:S02]  /*32e70*/  LDL.LU R25, [R1+0x144] ;  /* 0x0001440001197983 */ /* 0x000ea40000300800 */
[----:B------:R-:W2:Y:S02]  /*32e80*/  LDL.LU R26, [R1+0x148] ;  /* 0x00014800011a7983 */ /* 0x000ea40000300800 */
[----:B------:R-:W2:Y:S11]  /*32e90*/  LDL.LU R27, [R1+0x14c] ;  /* 0x00014c00011b7983 */ /* 0x000eb60000300800 */
[----:B------:R-:W-:Y:S02]  /*32ea0*/  @!UPT UIADD3 URZ, URZ, URZ, URZ ;  /* 0x0000003f3f3ff290 */ /* 0x000fe4000fffe03f */
[----:B------:R-:W-:Y:S01]  /*32eb0*/  STL.64 [R1+0x310], R4 ;  /* 0x0003100401007387 */ /* 0x000fe20000100a00 */
[----:B------:R0:W-:Y:S03]  /*32ec0*/  STL.64 [R1+0x318], R6 ;  /* 0x0003180601007387 */ /* 0x0001e60000100a00 */
[----:B0-----:R-:W3:Y:S01]  /*32ed0*/  LDL.LU.64 R6, [R1+0x6718] ;  /* 0x0067180001067983 */ /* 0x001ee20000300a00 */
[----:B------:R-:W2:Y:S02]  /*32ee0*/  LDL.LU R4, [R1+0x6710] ;  /* 0x0067100001047983 */ /* 0x000ea40000300800 */
[----:B------:R-:W2:Y:S01]  /*32ef0*/  LDL R5, [R1+0x1c24] ;  /* 0x001c240001057983 */ /* 0x000ea20000100800 */
[----:B---3--:R-:W-:Y:S01]  /*32f00*/  HMMA.16816.F32 R12, R12, R6, R16 ;  /* 0x000000060c0c723c */ /* 0x008fe20000001810 */
[----:B------:R-:W3:Y:S01]  /*32f10*/  LDL.LU.64 R18, [R1+0x6708] ;  /* 0x0067080001127983 */ /* 0x000ee20000300a00 */
[----:B------:R-:W3:Y:S11]  /*32f20*/  LDL.LU.64 R16, [R1+0x6700] ;  /* 0x0067000001107983 */ /* 0x000ef60000300a00 */
[----:B------:R-:W-:Y:S10]  /*32f30*/  @!UPT UIADD3 URZ, URZ, URZ, URZ ;  /* 0x0000003f3f3ff290 */ /* 0x000ff4000fffe03f */
[----:B------:R-:W-:Y:S01]  /*32f40*/  STL.64 [R1+0x320], R12 ;  /* 0x0003200c01007387 */ /* 0x000fe20000100a00 */
[----:B------:R0:W-:Y:S03]  /*32f50*/  STL.64 [R1+0x328], R14 ;  /* 0x0003280e01007387 */ /* 0x0001e60000100a00 */
[----:B0-----:R-:W3:Y:S01]  /*32f60*/  LDL.LU.64 R14, [R1+0x66f8] ;  /* 0x0066f800010e7983 */ /* 0x001ee20000300a00 */
[----:B------:R-:W3:Y:S02]  /*32f70*/  LDL.LU.64 R12, [R1+0x66f0] ;  /* 0x0066f000010c7983 */ /* 0x000ee40000300a00 */
        /* <DEDUP_REMOVED lines=68> */
[----:B------:R-:W4:Y:S01]  /*333c0*/  LDL.LU.64 R18, [R1+0x6618] ;  /* 0x0066180001127983 */ /* 0x000f220000300a00 */
[----:B------:R-:W4:Y:S11]  /*333d0*/  LDL.LU.64 R16, [R1+0x6610] ;  /* 0x0066100001107983 */ /* 0x000f360000300a00 */
[----:B------:R-:W-:Y:S10]  /*333e0*/  @!UPT UIADD3 URZ, URZ, URZ, URZ ;  /* 0x0000003f3f3ff290 */ /* 0x000ff4000fffe03f */
[----:B------:R0:W-:Y:S01]  /*333f0*/  STL.64 [R1+0x280], R12 ;  /* 0x0002800c01007387 */ /* 0x0001e20000100a00 */
[----:B------:R-:W-:Y:S03]  /*33400*/  STL.64 [R1+0x288], R14 ;  /* 0x0002880e01007387 */ /* 0x000fe60000100a00 */
[----:B0-----:R-:W3:Y:S01]  /*33410*/  LDL.LU R12, [R1+0x50] ;  /* 0x00005000010c7983 */ /* 0x001ee20000300800 */
        /* <DEDUP_REMOVED lines=11> */
[----:B------:R-:W-:Y:S01]  /*334d0*/  STL.64 [R1+0x250], R16 ;  /* 0x0002501001007387 */ /* 0x000fe20000100a00 */
[----:B------:R-:W-:Y:S01]  /*334e0*/  STL.64 [R1+0x258], R18 ;  /* 0x0002581201007387 */ /* 0x000fe20000100a00 */
[C---:B--2---:R-:W-:Y:S11]  /*334f0*/  HMMA.16816.F32 R24, R20.reuse, R10, R24 ;  /* 0x0000000a1418723c */ /* 0x044ff60000001818 */
[----:B------:R-:W-:Y:S11]  /*33500*/  @!UPT UIADD3 URZ, URZ, URZ, URZ ;  /* 0x0000003f3f3ff290 */ /* 0x000ff6000fffe03f */
[----:B------:R-:W-:Y:S01]  /*33510*/  @!UPT UIADD3 URZ, URZ, URZ, URZ ;  /* 0x0000003f3f3ff290 */ /* 0x000fe2000fffe03f */
[----:B------:R-:W-:Y:S01]  /*33520*/  STL.64 [R1+0x240], R24 ;  /* 0x0002401801007387 */ /* 0x000fe20000100a00 */
[----:B------:R0:W-:Y:S03]  /*33530*/  STL.64 [R1+0x248], R26 ;  /* 0x0002481a01007387 */ /* 0x0001e60000100a00 */
[----:B0-----:R-:W2:Y:S01]  /*33540*/  LDL.LU.64 R26, [R1+0x65e8] ;  /* 0x0065e800011a7983 */ /* 0x001ea20000300a00 */
[----:B------:R-:W2:Y:S01]  /*33550*/  LDL.LU.64 R24, [R1+0x65e0] ;  /* 0x0065e00001187983 */ /* 0x000ea20000300a00 */
[----:B------:R-:W-:Y:S01]  /*33560*/  MOV R16, R9 ;  /* 0x0000000900107202 */ /* 0x000fe20000000f00 */
[----:B------:R-:W-:Y:S01]  /*33570*/  IMAD.MOV.U32 R17, RZ, RZ, R8 ;  /* 0x000000ffff117224 */ /* 0x000fe200078e0008 */
[----:B------:R-:W-:Y:S01]  /*33580*/  MOV R18, R3 ;  /* 0x0000000300127202 */ /* 0x000fe20000000f00 */
[----:B------:R-:W-:Y:S01]  /*33590*/  IMAD.MOV.U32 R19, RZ, RZ, R2 ;  /* 0x000000ffff137224 */ /* 0x000fe200078e0002 */
[----:B--2---:R-:W-:Y:S01]  /*335a0*/  HMMA.16816.F32 R20, R20, R6, R24 ;  /* 0x000000061414723c */ /* 0x004fe20000001818 */
[----:B------:R-:W2:Y:S01]  /*335b0*/  LDL.LU.64 R26, [R1+0x65d8] ;  /* 0x0065d800011a7983 */ /* 0x000ea20000300a00 */
[----:B------:R-:W2:Y:S02]  /*335c0*/  LDL.LU.64 R24, [R1+0x65d0] ;  /* 0x0065d00001187983 */ /* 0x000ea40000300a00 */
[----:B------:R-:W-:Y:S01]  /*335d0*/  IMAD.MOV.U32 R13, RZ, RZ, R29 ;  /* 0x000000ffff0d7224 */ /* 0x000fe200078e001d */
[----:B------:R-:W-:Y:S01]  /*335e0*/  MOV R14, R28 ;  /* 0x0000001c000e7202 */ /* 0x000fe20000000f00 */
[----:B------:R-:W-:Y:S11]  /*335f0*/  IMAD.MOV.U32 R15, RZ, RZ, R4 ;  /* 0x000000ffff0f7224 */ /* 0x000ff600078e0004 */
[----:B------:R-:W-:Y:S06]  /*33600*/  @!UPT UIADD3 URZ, URZ, URZ, URZ ;  /* 0x0000003f3f3ff290 */ /* 0x000fec000fffe03f */
[----:B------:R-:W-:Y:S01]  /*33610*/  STL.64 [R1+0x220], R20 ;  /* 0x0002201401007387 */ /* 0x000fe20000100a00 */
[----:B------:R-:W-:Y:S01]  /*33620*/  STL.64 [R1+0x228], R22 ;  /* 0x0002281601007387 */ /* 0x000fe20000100a00 */
[C---:B--2---:R-:W-:Y:S08]  /*33630*/  HMMA.16816.F32 R8, R24.reuse, R10, R16 ;  /* 0x0000000a1808723c */ /* 0x044ff00000001810 */
[----:B---3--:R-:W-:Y:S01]  /*33640*/  HMMA.16816.F32 R12, R24, R6, R12 ;  /* 0x00000006180c723c */ /* 0x008fe2000000180c */
[----:B------:R-:W-:Y:S11]  /*33650*/  LDSM.16.MT88.4 R16, [R0+0xc080] ;  /* 0x00c080000010783b */ /* 0x000ff60000004200 */
[----:B------:R-:W-:Y:S04]  /*33660*/  @!UPT UIADD3 URZ, URZ, URZ, URZ ;  /* 0x0000003f3f3ff290 */ /* 0x000fe8000fffe03f */
[----:B------:R-:W-:Y:S01]  /*33670*/  IMAD.MOV.U32 R2, RZ, RZ, R11 ;  /* 0x000000ffff027224 */ /* 0x000fe200078e000b */
[----:B------:R-:W-:Y:S01]  /*33680*/  MOV R3, R10 ;  /* 0x0000000a00037202 */ /* 0x000fe20000000f00 */
[----:B------:R-:W-:Y:S01]  /*33690*/  IMAD.MOV.U32 R28, RZ, RZ, R9 ;  /* 0x000000ffff1c7224 */ /* 0x000fe200078e0009 */
[----:B------:R-:W-:Y:S02]  /*336a0*/  MOV R29, R8 ;  /* 0x00000008001d7202 */ /* 0x000fe40000000f00 */
[----:B------:R-:W-:Y:S01]  /*336b0*/  STL [R1+0x64b4], R2 ;  /* 0x0064b40201007387 */ /* 0x000fe20000100800 */
[----:B------:R0:W-:Y:S02]  /*336c0*/  STL [R1+0x64b0], R3 ;  /* 0x0064b00301007387 */ /* 0x0001e40000100800 */
[----:B------:R-:W-:Y:S02]  /*336d0*/  STL [R1+0x64ac], R28 ;  /* 0x0064ac1c01007387 */ /* 0x000fe40000100800 */
[----:B------:R-:W-:Y:S01]  /*336e0*/  STL [R1+0x64a8], R29 ;  /* 0x0064a81d01007387 */ /* 0x000fe20000100800 */
[----:B------:R-:W1:Y:S04]  /*336f0*/  LDSM.16.MT88.4 R8, [R0+0xc000] ;  /* 0x00c000000008783b */ /* 0x000e680000004200 */
[----:B------:R-:W-:Y:S01]  /*33700*/  STL.64 [R1+0x50], R12 ;  /* 0x0000500c01007387 */ /* 0x000fe20000100a00 */
[----:B------:R2:W-:Y:S03]  /*33710*/  STL.64 [R1+0x58], R14 ;  /* 0x0000580e01007387 */ /* 0x0005e60000100a00 */
[----:B0-----:R-:W0:Y:S04]  /*33720*/  S2R R3, SR_TID.X ;  /* 0x0000000000037919 */ /* 0x001e280000002100 */
[----:B--2---:R-:W2:Y:S01]  /*33730*/  S2R R14, SR_TID.X ;  /* 0x00000000000e7919 */ /* 0x004ea20000002100 */
[----:B0-----:R-:W-:Y:S01]  /*33740*/  IMAD.SHL.U32 R28, R3, 0x2, RZ ;  /* 0x00000002031c7824 */ /* 0x001fe200078e00ff */
[C---:B--2---:R-:W-:Y:S01]  /*33750*/  LOP3.LUT R15, R14.reuse, 0x10, RZ, 0xc0, !PT ;  /* 0x000000100e0f7812 */ /* 0x044fe200078ec0ff */
[----:B------:R-:W-:-:S05]  /*33760*/  LOP3.LUT R14, R14, 0x7, RZ, 0xc0, !PT ;  /* 0x000000070e0e7812 */ /* 0x000fca00078ec0ff */
[----:B------:R-:W-:Y:S01]  /*33770*/  IMAD R14, R14, 0x210, RZ ;  /* 0x000002100e0e7824 */ /* 0x000fe200078e02ff */
[----:B------:R-:W-:Y:S02]  /*33780*/  SHF.L.U32 R15, R15, 0x8, RZ ;  /* 0x000000080f0f7819 */ /* 0x000fe400000006ff */
[----:B-1----:R-:W-:Y:S01]  /*33790*/  MOV R22, R8 ;  /* 0x0000000800167202 */ /* 0x002fe20000000f00 */
[----:B------:R-:W-:Y:S01]  /*337a0*/  IMAD.MOV.U32 R21, RZ, RZ, R9 ;  /* 0x000000ffff157224 */ /* 0x000fe200078e0009 */
[----:B------:R-:W-:Y:S02]  /*337b0*/  LOP3.LUT R28, R14, 0x10, R28, 0x78, !PT ;  /* 0x000000100e1c7812 */ /* 0x000fe400078e781c */
[----:B------:R-:W-:Y:S01]  /*337c0*/  MOV R20, R10 ;  /* 0x0000000a00147202 */ /* 0x000fe20000000f00 */
[----:B------:R-:W-:Y:S02]  /*337d0*/  IMAD.MOV.U32 R2, RZ, RZ, R11 ;  /* 0x000000ffff027224 */ /* 0x000fe400078e000b */
[----:B------:R-:W0:Y:S01]  /*337e0*/  LDSM.16.M88.4 R8, [R5+0x40080] ;  /* 0x040080000508783b */ /* 0x000e220000000200 */
[----:B------:R-:W-:-:S02]  /*337f0*/  LOP3.LUT R28, R28, R15, RZ, 0xfc, !PT ;  /* 0x0000000f1c1c7212 */ /* 0x000fc400078efcff */
[----:B------:R-:W1:Y:S04]  /*33800*/  LDSM.16.MT88.4 R12, [R0+0xc100] ;  /* 0x00c10000000c783b */ /* 0x000e680000004200 */
[----:B------:R-:W2:Y:S01]  /*33810*/  LDSM.16.M88.4 R4, [R5+0x50080] ;  /* 0x050080000504783b */ /* 0x000ea20000000200 */
[----:B------:R-:W-:Y:S01]  /*33820*/  LOP3.LUT R28, R28, 0x20, RZ, 0x3c, !PT ;  /* 0x000000201c1c7812 */ /* 0x000fe200078e3cff */
[----:B0-----:R0:W-:Y:S02]  /*33830*/  STL [R1+0x6354], R10 ;  /* 0x0063540a01007387 */ /* 0x0011e40000100800 */
[----:B------:R3:W-:Y:S01]  /*33840*/  STL [R1+0x6350], R11 ;  /* 0x0063500b01007387 */ /* 0x0007e20000100800 */
[----:B-1----:R-:W-:Y:S01]  /*33850*/  MOV R24, R12 ;  /* 0x0000000c00187202 */ /* 0x002fe20000000f00 */
[----:B------:R-:W-:Y:S01]  /*33860*/  IMAD.MOV.U32 R23, RZ, RZ, R13 ;  /* 0x000000ffff177224 */ /* 0x000fe200078e000d */
[----:B--2---:R1:W-:Y:S01]  /*33870*/  STL.64 [R1+0x65c8], R6 ;  /* 0x0065c80601007387 */ /* 0x0043e20000100a00 */
[----:B------:R2:W-:Y:S02]  /*33880*/  STL.64 [R1+0x65c0], R4 ;  /* 0x0065c00401007387 */ /* 0x0005e40000100a00 */
[----:B0-----:R-:W-:Y:S01]  /*33890*/  IMAD.MOV.U32 R10, RZ, RZ, R15 ;  /* 0x000000ffff0a7224 */ /* 0x001fe200078e000f */
[----:B---3--:R-:W-:-:S02]  /*338a0*/  MOV R11, R14 ;  /* 0x0000000e000b7202 */ /* 0x008fc40000000f00 */
[----:B------:R-:W0:Y:S01]  /*338b0*/  LDSM.16.MT88.4 R12, [R0+0xc180] ;  /* 0x00c18000000c783b */ /* 0x000e220000004200 */
[----:B-1----:R-:W-:Y:S01]  /*338c0*/  IMAD.MOV.U32 R7, RZ, RZ, R16 ;  /* 0x000000ffff077224 */ /* 0x002fe200078e0010 */
[----:B------:R-:W-:Y:S01]  /*338d0*/  MOV R6, R17 ;  /* 0x0000001100067202 */ /* 0x000fe20000000f00 */
[----:B--2---:R-:W-:Y:S01]  /*338e0*/  IMAD.MOV.U32 R5, RZ, RZ, R18 ;  /* 0x000000ffff057224 */ /* 0x004fe200078e0012 */
[----:B------:R-:W-:Y:S02]  /*338f0*/  MOV R4, R19 ;  /* 0x0000001300047202 */ /* 0x000fe40000000f00 */
[----:B------:R-:W1:Y:S04]  /*33900*/  LDSM.16.MT88.4 R16, [R28+0xc000] ;  /* 0x00c000001c10783b */ /* 0x000e680000004200 */
[----:B0-----:R-:W-:Y:S01]  /*33910*/  STL.64 [R1+0x6548], R14 ;  /* 0x0065480e01007387 */ /* 0x001fe20000100a00 */
[----:B------:R-:W-:Y:S02]  /*33920*/  STL.64 [R1+0x6540], R12 ;  /* 0x0065400c01007387 */ /* 0x000fe40000100a00 */
[----:B------:R-:W-:Y:S01]  /*33930*/  STL [R1+0x64b8], R0 ;  /* 0x0064b80001007387 */ /* 0x000fe20000100800 */
[----:B-1----:R-:W-:Y:S01]  /*33940*/  STL.64 [R1+0x6528], R18 ;  /* 0x0065281201007387 */ /* 0x002fe20000100a00 */
[----:B------:R0:W-:Y:S03]  /*33950*/  STL.64 [R1+0x6520], R16 ;  /* 0x0065201001007387 */ /* 0x0001e60000100a00 */
[----:B0-----:R-:W2:Y:S01]  /*33960*/  LDL.LU R16, [R1+0xb0] ;  /* 0x0000b00001107983 */ /* 0x001ea20000300800 */
[----:B------:R-:W2:Y:S02]  /*33970*/  LDL.LU R17, [R1+0xb4] ;  /* 0x0000b40001117983 */ /* 0x000ea40000300800 */
[----:B------:R-:W3:Y:S02]  /*33980*/  LDL.LU R18, [R1+0xb8] ;  /* 0x0000b80001127983 */ /* 0x000ee40000300800 */
[----:B------:R-:W3:Y:S02]  /*33990*/  LDL.LU R19, [R1+0xbc] ;  /* 0x0000bc0001137983 */ /* 0x000ee40000300800 */
[----:B---3--:R-:W-:Y:S01]  /*339a0*/  STL.64 [R1+0x6538], R18 ;  /* 0x0065381201007387 */ /* 0x008fe20000100a00 */
[----:B--2---:R0:W-:Y:S03]  /*339b0*/  STL.64 [R1+0x6530], R16 ;  /* 0x0065301001007387 */ /* 0x0041e60000100a00 */
[----:B0-----:R-:W2:Y:S01]  /*339c0*/  LDL.LU R16, [R1+0xd0] ;  /* 0x0000d00001107983 */ /* 0x001ea20000300800 */
[----:B------:R-:W2:Y:S02]  /*339d0*/  LDL.LU R17, [R1+0xd4] ;  /* 0x0000d40001117983 */ /* 0x000ea40000300800 */
[----:B------:R-:W3:Y:S02]  /*339e0*/  LDL.LU R18, [R1+0xd8] ;  /* 0x0000d80001127983 */ /* 0x000ee40000300800 */
[----:B------:R-:W3:Y:S01]  /*339f0*/  LDL.LU R19, [R1+0xdc] ;  /* 0x0000dc0001137983 */ /* 0x000ee20000300800 */
[----:B------:R-:W-:Y:S01]  /*33a00*/  MOV R14, R11 ;  /* 0x0000000b000e7202 */ /* 0x000fe20000000f00 */
[----:B------:R-:W-:Y:S01]  /*33a10*/  IMAD.MOV.U32 R15, RZ, RZ, R10 ;  /* 0x000000ffff0f7224 */ /* 0x000fe200078e000a */
[----:B------:R-:W-:Y:S01]  /*33a20*/  MOV R12, R24 ;  /* 0x00000018000c7202 */ /* 0x000fe20000000f00 */
[----:B------:R-:W-:Y:S01]  /*33a30*/  IMAD.MOV.U32 R13, RZ, RZ, R23 ;  /* 0x000000ffff0d7224 */ /* 0x000fe200078e0017 */
[----:B------:R-:W-:Y:S04]  /*33a40*/  LDSM.16.MT88.4 R24, [R28+0xc100] ;  /* 0x00c100001c18783b */ /* 0x000fe80000004200 */
[----:B---3--:R-:W-:Y:S01]  /*33a50*/  STL.64 [R1+0x6558], R18 ;  /* 0x0065581201007387 */ /* 0x008fe20000100a00 */
[----:B--2---:R0:W-:Y:S02]  /*33a60*/  STL.64 [R1+0x6550], R16 ;  /* 0x0065501001007387 */ /* 0x0041e40000100a00 */
[----:B------:R1:W-:Y:S02]  /*33a70*/  STL.64 [R1+0x6578], R14 ;  /* 0x0065780e01007387 */ /* 0x0003e40000100a00 */
[----:B------:R2:W-:Y:S01]  /*33a80*/  STL.64 [R1+0x6570], R12 ;  /* 0x0065700c01007387 */ /* 0x0005e20000100a00 */
[----:B0-----:R-:W3:Y:S01]  /*33a90*/  LDL.LU R16, [R1+0xe0] ;  /* 0x0000e00001107983 */ /* 0x001ee20000300800 */
[----:B------:R-:W3:Y:S02]  /*33aa0*/  LDL.LU R17, [R1+0xe4] ;  /* 0x0000e40001117983 */ /* 0x000ee40000300800 */
[----:B------:R-:W4:Y:S02]  /*33ab0*/  LDL.LU R18, [R1+0xe8] ;  /* 0x0000e80001127983 */ /* 0x000f240000300800 */
[----:B------:R-:W4:Y:S01]  /*33ac0*/  LDL.LU R19, [R1+0xec] ;  /* 0x0000ec0001137983 */ /* 0x000f220000300800 */
[----:B-1----:R-:W-:Y:S01]  /*33ad0*/  MOV R14, R5 ;  /* 0x00000005000e7202 */ /* 0x002fe20000000f00 */
[----:B------:R-:W-:Y:S01]  /*33ae0*/  IMAD.MOV.U32 R15, RZ, RZ, R4 ;  /* 0x000000ffff0f7224 */ /* 0x000fe200078e0004 */
[----:B--2---:R-:W-:Y:S01]  /*33af0*/  MOV R12, R7 ;  /* 0x00000007000c7202 */ /* 0x004fe20000000f00 */
[----:B------:R-:W-:-:S03]  /*33b00*/  IMAD.MOV.U32 R13, RZ, RZ, R6 ;  /* 0x000000ffff0d7224 */ /* 0x000fc600078e0006 */
[----:B------:R-:W-:Y:S02]  /*33b10*/  STL.64 [R1+0x65a8], R14 ;  /* 0x0065a80e01007387 */ /* 0x000fe40000100a00 */
[----:B------:R-:W-:Y:S02]  /*33b20*/  STL.64 [R1+0x65a0], R12 ;  /* 0x0065a00c01007387 */ /* 0x000fe40000100a00 */
[----:B----4-:R-:W-:Y:S01]  /*33b30*/  STL.64 [R1+0x6568], R18 ;  /* 0x0065681201007387 */ /* 0x010fe20000100a00 */
[----:B---3--:R0:W-:Y:S03]  /*33b40*/  STL.64 [R1+0x6560], R16 ;  /* 0x0065601001007387 */ /* 0x0081e60000100a00 */
        /* <DEDUP_REMOVED lines=12> */
[----:B------:R-:W-:-:S02]  /*33c10*/  MOV R14, R20 ;  /* 0x00000014000e7202 */ /* 0x000fc40000000f00 */
[----:B------:R-:W0:Y:S04]  /*33c20*/  LDSM.16.MT88.4 R20, [R28+0xc080] ;  /* 0x00c080001c14783b */ /* 0x000e280000004200 */
[----:B---3--:R-:W-:Y:S01]  /*33c30*/  STL.64 [R1+0x6598], R18 ;  /* 0x0065981201007387 */ /* 0x008fe20000100a00 */
[----:B--2---:R1:W-:Y:S03]  /*33c40*/  STL.64 [R1+0x6590], R16 ;  /* 0x0065901001007387 */ /* 0x0043e60000100a00 */
[----:B-1----:R-:W2:Y:S01]  /*33c50*/  LDL.LU R16, [R1+0x130] ;  /* 0x0001300001107983 */ /* 0x002ea20000300800 */
[----:B------:R-:W2:Y:S02]  /*33c60*/  LDL.LU R17, [R1+0x134] ;  /* 0x0001340001117983 */ /* 0x000ea40000300800 */
[----:B------:R-:W3:Y:S02]  /*33c70*/  LDL.LU R18, [R1+0x138] ;  /* 0x0001380001127983 */ /* 0x000ee40000300800 */
[----:B------:R-:W3:Y:S01]  /*33c80*/  LDL.LU R19, [R1+0x13c] ;  /* 0x00013c0001137983 */ /* 0x000ee20000300800 */
[----:B------:R-:W4:Y:S01]  /*33c90*/  LDL.LU R4, [R1+0x180] ;  /* 0x0001800001047983 */ /* 0x000f220000300800 */
[----:B------:R-:W4:Y:S02]  /*33ca0*/  LDL.LU R5, [R1+0x184] ;  /* 0x0001840001057983 */ /* 0x000f240000300800 */
[----:B------:R-:W4:Y:S02]  /*33cb0*/  LDL.LU R6, [R1+0x188] ;  /* 0x0001880001067983 */ /* 0x000f240000300800 */
[----:B------:R-:W4:Y:S01]  /*33cc0*/  LDL.LU R7, [R1+0x18c] ;  /* 0x00018c0001077983 */ /* 0x000f220000300800 */
[----:B---3--:R-:W-:Y:S01]  /*33cd0*/  STL.64 [R1+0x65b8], R18 ;  /* 0x0065b81201007387 */ /* 0x008fe20000100a00 */
[----:B--2---:R1:W-:Y:S03]  /*33ce0*/  STL.64 [R1+0x65b0], R16 ;  /* 0x0065b01001007387 */ /* 0x0043e60000100a00 */
[----:B-1----:R-:W2:Y:S01]  /*33cf0*/  LDL.LU R16, [R1+0x150] ;  /* 0x0001500001107983 */ /* 0x002ea20000300800 */
[----:B------:R-:W2:Y:S02]  /*33d00*/  LDL.LU R17, [R1+0x154] ;  /* 0x0001540001117983 */ /* 0x000ea40000300800 */
[----:B------:R-:W2:Y:S02]  /*33d10*/  LDL.LU R18, [R1+0x158] ;  /* 0x0001580001127983 */ /* 0x000ea40000300800 */
[----:B------:R-:W2:Y:S01]  /*33d20*/  LDL.LU R19, [R1+0x15c] ;  /* 0x00015c0001137983 */ /* 0x000ea20000300800 */
[----:B0-----:R-:W-:Y:S01]  /*33d30*/  STL.64 [R1+0x6508], R22 ;  /* 0x0065081601007387 */ /* 0x001fe20000100a00 */
[----:B------:R0:W-:Y:S03]  /*33d40*/  STL.64 [R1+0x6500], R20 ;  /* 0x0065001401007387 */ /* 0x0001e60000100a00 */
[----:B0-----:R-:W3:Y:S01]  /*33d50*/  LDL.LU R20, [R1+0xa0] ;  /* 0x0000a00001147983 */ /* 0x001ee20000300800 */
[----:B------:R-:W3:Y:S02]  /*33d60*/  LDL.LU R21, [R1+0xa4] ;  /* 0x0000a40001157983 */ /* 0x000ee40000300800 */
[----:B------:R-:W2:Y:S02]  /*33d70*/  LDL.LU R22, [R1+0xa8] ;  /* 0x0000a80001167983 */ /* 0x000ea40000300800 */
[----:B------:R-:W2:Y:S02]  /*33d80*/  LDL.LU R23, [R1+0xac] ;  /* 0x0000ac0001177983 */ /* 0x000ea40000300800 */
[----:B------:R-:W-:Y:S01]  /*33d90*/  IMAD.MOV.U32 R15, RZ, RZ, R2 ;  /* 0x000000ffff0f7224 */ /* 0x000fe200078e0002 */
[----:B--2---:R-:W-:Y:S01]  /*33da0*/  STL.64 [R1+0x6518], R22 ;  /* 0x0065181601007387 */ /* 0x004fe20000100a00 */
[----:B---3--:R0:W-:Y:S03]  /*33db0*/  STL.64 [R1+0x6510], R20 ;  /* 0x0065101401007387 */ /* 0x0081e60000100a00 */
[----:B0-----:R-:W2:Y:S01]  /*33dc0*/  LDL.LU R20, [R1+0xc0] ;  /* 0x0000c00001147983 */ /* 0x001ea20000300800 */
[----:B------:R-:W2:Y:S02]  /*33dd0*/  LDL.LU R21, [R1+0xc4] ;  /* 0x0000c40001157983 */ /* 0x000ea40000300800 */
[----:B------:R-:W2:Y:S02]  /*33de0*/  LDL.LU R22, [R1+0xc8] ;  /* 0x0000c80001167983 */ /* 0x000ea40000300800 */
[----:B------:R-:W2:Y:S01]  /*33df0*/  LDL.LU R23, [R1+0xcc] ;  /* 0x0000cc0001177983 */ /* 0x000ea20000300800 */
[----:B------:R-:W-:Y:S01]  /*33e00*/  STL.64 [R1+0x64e8], R26 ;  /* 0x0064e81a01007387 */ /* 0x000fe20000100a00 */
[----:B------:R0:W-:Y:S03]  /*33e10*/  STL.64 [R1+0x64e0], R24 ;  /* 0x0064e01801007387 */ /* 0x0001e60000100a00 */
[----:B0-----:R-:W3:Y:S01]  /*33e20*/  LDL.LU R24, [R1+0x80] ;  /* 0x0000800001187983 */ /* 0x001ee20000300800 */
[----:B------:R-:W3:Y:S02]  /*33e30*/  LDL.LU R25, [R1+0x84] ;  /* 0x0000840001197983 */ /* 0x000ee40000300800 */
[----:B------:R-:W2:Y:S02]  /*33e40*/  LDL.LU R26, [R1+0x88] ;  /* 0x00008800011a7983 */ /* 0x000ea40000300800 */
[----:B------:R-:W2:Y:S01]  /*33e50*/  LDL.LU R27, [R1+0x8c] ;  /* 0x00008c00011b7983 */ /* 0x000ea20000300800 */
[C---:B----4-:R-:W-:Y:S01]  /*33e60*/  HMMA.16816.F32 R4, R12.reuse, R8, R4 ;  /* 0x000000080c04723c */ /* 0x050fe20000001804 */
[----:B--2---:R-:W-:Y:S01]  /*33e70*/  STL.64 [R1+0x64f8], R26 ;  /* 0x0064f81a01007387 */ /* 0x004fe20000100a00 */
[----:B---3--:R0:W-:Y:S03]  /*33e80*/  STL.64 [R1+0x64f0], R24 ;  /* 0x0064f01801007387 */ /* 0x0081e60000100a00 */
        /* <DEDUP_REMOVED lines=58> */
[----:B------:R0:W-:Y:S01]  /*34230*/  STL.64 [R1+0x1c0], R12 ;  /* 0x0001c00c01007387 */ /* 0x0001e20000100a00 */
[----:B------:R1:W-:Y:S03]  /*34240*/  STL.64 [R1+0x1c8], R14 ;  /* 0x0001c80e01007387 */ /* 0x0003e60000100a00 */
[----:B0-----:R-:W2:Y:S01]  /*34250*/  LDL.LU R12, [R1+0x60] ;  /* 0x00006000010c7983 */ /* 0x001ea20000300800 */
[----:B------:R-:W2:Y:S02]  /*34260*/  LDL.LU R13, [R1+0x64] ;  /* 0x00006400010d7983 */ /* 0x000ea40000300800 */
[----:B-1----:R-:W2:Y:S02]  /*34270*/  LDL.LU R14, [R1+0x68] ;  /* 0x00006800010e7983 */ /* 0x002ea40000300800 */
[----:B------:R-:W2:Y:S01]  /*34280*/  LDL.LU R15, [R1+0x6c] ;  /* 0x00006c00010f7983 */ /* 0x000ea20000300800 */
        /* <DEDUP_REMOVED lines=25> */
[----:B------:R-:W4:Y:S01]  /*34420*/  LDL.LU.64 R26, [R1+0x64e8] ;  /* 0x0064e800011a7983 */ /* 0x000f220000300a00 */
[----:B------:R-:W4:Y:S11]  /*34430*/  LDL.LU.64 R24, [R1+0x64e0] ;  /* 0x0064e00001187983 */ /* 0x000f360000300a00 */
[----:B------:R-:W-:Y:S11]  /*34440*/  @!UPT UIADD3 URZ, URZ, URZ, URZ ;  /* 0x0000003f3f3ff290 */ /* 0x000ff6000fffe03f */
[----:B------:R-:W-:Y:S01]  /*34450*/  IMAD.MOV.U32 R11, RZ, RZ, R23 ;  /* 0x000000ffff0b7224 */ /* 0x000fe200078e0017 */
[----:B------:R-:W-:Y:S01]  /*34460*/  MOV R10, R22 ;  /* 0x00000016000a7202 */ /* 0x000fe20000000f00 */
[----:B------:R-:W-:Y:S03]  /*34470*/  STL.64 [R1+0xd0], R20 ;  /* 0x0000d01401007387 */ /* 0x000fe60000100a00 */
[----:B------:R-:W-:Y:S01]  /*34480*/  STL [R1+0x64c0], R11 ;  /* 0x0064c00b01007387 */ /* 0x000fe20000100800 */
[----:B------:R-:W-:Y:S01]  /*34490*/  STL [R1+0x64bc], R10 ;  /* 0x0064bc0a01007387 */ /* 0x000fe20000100800 */
[----:B------:R-:W-:Y:S02]  /*344a0*/  STL [R1+0x64c8], R8 ;  /* 0x0064c80801007387 */ /* 0x000fe40000100800 */
[----:B------:R0:W-:Y:S01]  /*344b0*/  STL [R1+0x64c4], R9 ;  /* 0x0064c40901007387 */ /* 0x0001e20000100800 */
[C---:B------:R-:W-:Y:S01]  /*344c0*/  LOP3.LUT R2, R3.reuse, 0x10, RZ, 0xc0, !PT ;  /* 0x0000001003027812 */ /* 0x040fe200078ec0ff */
[----:B------:R-:W-:-:S05]  /*344d0*/  LOP3.LUT R3, R3, 0x7, RZ, 0xc0, !PT ;  /* 0x0000000703037812 */ /* 0x000fca00078ec0ff */
[----:B------:R-:W-:Y:S01]  /*344e0*/  IMAD R3, R3, 0x210, RZ ;  /* 0x0000021003037824 */ /* 0x000fe200078e02ff */
[----:B------:R-:W-:Y:S01]  /*344f0*/  SHF.L.U32 R2, R2, 0x8, RZ ;  /* 0x0000000802027819 */ /* 0x000fe200000006ff */
[C---:B----4-:R-:W-:Y:S08]  /*34500*/  HMMA.16816.F32 R16, R24.reuse, R8, R16 ;  /* 0x000000081810723c */ /* 0x050ff00000001810 */
[----:B0-----:R-:W-:Y:S11]  /*34510*/  HMMA.16816.F32 R8, R24, R4, R12 ;  /* 0x000000041808723c */ /* 0x001ff6000000180c */
[----:B------:R-:W-:Y:S04]  /*34520*/  @!UPT UIADD3 URZ, URZ, URZ, URZ ;  /* 0x0000003f3f3ff290 */ /* 0x000fe8000fffe03f */
[----:B------:R-:W-:Y:S01]  /*34530*/  STL.64 [R1+0xa0], R16 ;  /* 0x0000a01001007387 */ /* 0x000fe20000100a00 */
[----:B------:R-:W-:Y:S02]  /*34540*/  STL.64 [R1+0xa8], R18 ;  /* 0x0000a81201007387 */ /* 0x000fe40000100a00 */
[----:B---3--:R-:W-:Y:S02]  /*34550*/  STL.64 [R1+0x64a0], R6 ;  /* 0x0064a00601007387 */ /* 0x008fe40000100a00 */
[----:B------:R-:W-:Y:S03]  /*34560*/  STL.64 [R1+0x6498], R4 ;  /* 0x0064980401007387 */ /* 0x000fe60000100a00 */
[----:B------:R-:W-:Y:S01]  /*34570*/  STL.64 [R1+0x60], R8 ;  /* 0x0000600801007387 */ /* 0x000fe20000100a00 */
[----:B------:R-:W-:Y:S02]  /*34580*/  STL.64 [R1+0x68], R10 ;  /* 0x0000680a01007387 */ /* 0x000fe40000100a00 */
[----:B------:R0:W1:Y:S02]  /*34590*/  LDSM.16.MT88.4 R8, [R28+0xc180] ;  /* 0x00c180001c08783b */ /* 0x0000640000004200 */
[----:B0-----:R-:W0:Y:S02]  /*345a0*/  S2R R28, SR_TID.X ;  /* 0x00000000001c7919 */ /* 0x001e240000002100 */
[----:B0-----:R-:W-:-:S05]  /*345b0*/  IMAD.SHL.U32 R15, R28, 0x2, RZ ;  /* 0x000000021c0f7824 */ /* 0x001fca00078e00ff */
[----:B------:R-:W-:Y:S01]  /*345c0*/  LOP3.LUT R15, R3, 0x10, R15, 0x78, !PT ;  /* 0x00000010030f7812 */ /* 0x000fe200078e780f */
[----:B-1----:R-:W-:-:S03]  /*345d0*/  IMAD.MOV.U32 R4, RZ, RZ, R11 ;  /* 0x000000ffff047224 */ /* 0x002fc600078e000b */
[----:B------:R-:W-:Y:S02]  /*345e0*/  LOP3.LUT R15, R15, R2, RZ, 0xfc, !PT ;  /* 0x000000020f0f7212 */ /* 0x000fe400078efcff */
[----:B------:R-:W-:Y:S01]  /*345f0*/  MOV R5, R10 ;  /* 0x0000000a00057202 */ /* 0x000fe20000000f00 */
[----:B------:R-:W-:Y:S01]  /*34600*/  IMAD.MOV.U32 R6, RZ, RZ, R9 ;  /* 0x000000ffff067224 */ /* 0x000fe200078e0009 */
[----:B------:R-:W-:Y:S02]  /*34610*/  MOV R7, R8 ;  /* 0x0000000800077202 */ /* 0x000fe40000000f00 */
[----:B------:R-:W-:Y:S01]  /*34620*/  LOP3.LUT R15, R15, 0x40, RZ, 0x3c, !PT ;  /* 0x000000400f0f7812 */ /* 0x000fe200078e3cff */
[----:B------:R-:W-:Y:S01]  /*34630*/  STL [R1+0x64d8], R4 ;  /* 0x0064d80401007387 */ /* 0x000fe20000100800 */
[----:B------:R-:W-:Y:S02]  /*34640*/  STL [R1+0x64d4], R5 ;  /* 0x0064d40501007387 */ /* 0x000fe40000100800 */
[----:B------:R-:W-:Y:S02]  /*34650*/  STL [R1+0x64d0], R6 ;  /* 0x0064d00601007387 */ /* 0x000fe40000100800 */
[----:B------:R-:W-:Y:S02]  /*34660*/  STL [R1+0x64cc], R7 ;  /* 0x0064cc0701007387 */ /* 0x000fe40000100800 */
        /* <DEDUP_REMOVED lines=9> */
[----:B------:R-:W0:Y:S02]  /*34700*/  LDSM.16.MT88.4 R4, [R15+0xc100] ;  /* 0x00c100000f04783b */ /* 0x000e240000004200 */
[----:B------:R-:W2:Y:S01]  /*34710*/  LDSM.16.MT88.4 R12, [R15+0xc180] ;  /* 0x00c180000f0c783b */ /* 0x000ea20000004200 */
[----:B------:R-:W-:Y:S02]  /*34720*/  LOP3.LUT R27, R27, 0x60, RZ, 0x3c, !PT ;  /* 0x000000601b1b7812 */ /* 0x000fe400078e3cff */
[----:B-1----:R-:W-:Y:S01]  /*34730*/  MOV R29, R8 ;  /* 0x00000008001d7202 */ /* 0x002fe20000000f00 */
[----:B------:R-:W-:Y:S01]  /*34740*/  IMAD.MOV.U32 R26, RZ, RZ, R9 ;  /* 0x000000ffff1a7224 */ /* 0x000fe200078e0009 */
[----:B------:R-:W-:Y:S01]  /*34750*/  MOV R25, R10 ;  /* 0x0000000a00197202 */ /* 0x000fe20000000f00 */
[----:B------:R-:W-:Y:S01]  /*34760*/  IMAD.MOV.U32 R24, RZ, RZ, R11 ;  /* 0x000000ffff187224 */ /* 0x000fe200078e000b */
        /* <DEDUP_REMOVED lines=11> */
[----:B0-----:R-:W-:Y:S01]  /*34820*/  STL.64 [R1+0x63c0], R14 ;  /* 0x0063c00e01007387 */ /* 0x001fe20000100a00 */
[----:B------:R-:W-:Y:S02]  /*34830*/  STL.64 [R1+0x63b8], R12 ;  /* 0x0063b80c01007387 */ /* 0x000fe40000100a00 */
[----:B------:R-:W-:Y:S02]  /*34840*/  STL.64 [R1+0x63a0], R18 ;  /* 0x0063a01201007387 */ /* 0x000fe40000100a00 */
[----:B------:R-:W-:Y:S01]  /*34850*/  STL.64 [R1+0x6398], R16 ;  /* 0x0063981001007387 */ /* 0x000fe20000100a00 */
[----:B------:R-:W-:Y:S01]  /*34860*/  STL.64 [R1+0x6380], R22 ;  /* 0x0063801601007387 */ /* 0x000fe20000100a00 */
[----:B------:R0:W-:Y:S03]  /*34870*/  STL.64 [R1+0x6378], R20 ;  /* 0x0063781401007387 */ /* 0x0001e60000100a00 */
[----:B0-----:R-:W2:Y:S01]  /*34880*/  LDL.LU R20, [R1+0x250] ;  /* 0x0002500001147983 */ /* 0x001ea20000300800 */
[----:B------:R-:W2:Y:S02]  /*34890*/  LDL.LU R21, [R1+0x254] ;  /* 0x0002540001157983 */ /* 0x000ea40000300800 */
[----:B------:R-:W3:Y:S02]  /*348a0*/  LDL.LU R22, [R1+0x258] ;  /* 0x0002580001167983 */ /* 0x000ee40000300800 */
[----:B------:R-:W3:Y:S01]  /*348b0*/  LDL.LU R23, [R1+0x25c] ;  /* 0x00025c0001177983 */ /* 0x000ee20000300800 */
[----:B------:R-:W4:Y:S01]  /*348c0*/  LDL.LU R16, [R1+0x280] ;  /* 0x0002800001107983 */ /* 0x000f220000300800 */
[----:B------:R-:W4:Y:S02]  /*348d0*/  LDL.LU R17, [R1+0x284] ;  /* 0x0002840001117983 */ /* 0x000f240000300800 */
[----:B------:R-:W2:Y:S02]  /*348e0*/  LDL.LU R18, [R1+0x288] ;  /* 0x0002880001127983 */ /* 0x000ea40000300800 */
[----:B------:R-:W2:Y:S02]  /*348f0*/  LDL.LU R19, [R1+0x28c] ;  /* 0x00028c0001137983 */ /* 0x000ea40000300800 */
        /* <DEDUP_REMOVED lines=54> */
[----:B------:R-:W-:Y:S01]  /*34c60*/  IMAD.MOV.U32 R14, RZ, RZ, R25 ;  /* 0x000000ffff0e7224 */ /* 0x000fe200078e0019 */
[----:B------:R-:W-:Y:S01]  /*34c70*/  MOV R15, R24 ;  /* 0x00000018000f7202 */ /* 0x000fe20000000f00 */
        /* <DEDUP_REMOVED lines=8> */
[----:B------:R-:W3:Y:S01]  /*34d00*/  LDL.LU R29, [R1+0x64a8] ;  /* 0x0064a800011d7983 */ /* 0x000ee20000300800 */
[----:B------:R-:W-:Y:S03]  /*34d10*/  STL.64 [R1+0x6480], R14 ;  /* 0x0064800e01007387 */ /* 0x000fe60000100a00 */
[----:B------:R-:W0:Y:S04]  /*34d20*/  LDSM.16.MT88.4 R24, [R27+0xc180] ;  /* 0x00c180001b18783b */ /* 0x000e280000004200 */
[----:B------:R-:W-:Y:S04]  /*34d30*/  STL.64 [R1+0x6478], R12 ;  /* 0x0064780c01007387 */ /* 0x000fe80000100a00 */
[----:B----4-:R-:W-:Y:S01]  /*34d40*/  STL.64 [R1+0x6430], R18 ;  /* 0x0064301201007387 */ /* 0x010fe20000100a00 */
[----:B--2---:R1:W-:Y:S03]  /*34d50*/  STL.64 [R1+0x6428], R16 ;  /* 0x0064281001007387 */ /* 0x0043e60000100a00 */
[----:B-1----:R-:W2:Y:S01]  /*34d60*/  LDL.LU R16, [R1+0x2f0] ;  /* 0x0002f00001107983 */ /* 0x002ea20000300800 */
[----:B------:R-:W2:Y:S02]  /*34d70*/  LDL.LU R17, [R1+0x2f4] ;  /* 0x0002f40001117983 */ /* 0x000ea40000300800 */
[----:B------:R-:W4:Y:S02]  /*34d80*/  LDL.LU R18, [R1+0x2f8] ;  /* 0x0002f80001127983 */ /* 0x000f240000300800 */
[----:B------:R-:W4:Y:S02]  /*34d90*/  LDL.LU R19, [R1+0x2fc] ;  /* 0x0002fc0001137983 */ /* 0x000f240000300800 */
        /* <DEDUP_REMOVED lines=11> */
[----:B------:R-:W4:Y:S01]  /*34e50*/  LDL.LU R19, [R1+0x30c] ;  /* 0x00030c0001137983 */ /* 0x000f220000300800 */
[----:B---3--:R-:W-:Y:S01]  /*34e60*/  MOV R15, R4 ;  /* 0x00000004000f7202 */ /* 0x008fe20000000f00 */
[----:B------:R-:W-:Y:S01]  /*34e70*/  IMAD.MOV.U32 R14, RZ, RZ, R5 ;  /* 0x000000ffff0e7224 */ /* 0x000fe200078e0005 */
        /* <DEDUP_REMOVED lines=16> */
[----:B------:R-:W2:Y:S02]  /*34f80*/  LDL.LU R18, [R1+0x328] ;  /* 0x0003280001127983 */ /* 0x000ea40000300800 */
[----:B------:R-:W2:Y:S01]  /*34f90*/  LDL.LU R19, [R1+0x32c] ;  /* 0x00032c0001137983 */ /* 0x000ea20000300800 */
[----:B------:R-:W-:Y:S01]  /*34fa0*/  STL.64 [R1+0x6390], R22 ;  /* 0x0063901601007387 */ /* 0x000fe20000100a00 */
[----:B------:R1:W-:Y:S03]  /*34fb0*/  STL.64 [R1+0x6388], R20 ;  /* 0x0063881401007387 */ /* 0x0003e60000100a00 */
[----:B-1----:R-:W4:Y:S01]  /*34fc0*/  LDL.LU R20, [R1+0x270] ;  /* 0x0002700001147983 */ /* 0x002f220000300800 */
[----:B------:R-:W4:Y:S02]  /*34fd0*/  LDL.LU R21, [R1+0x274] ;  /* 0x0002740001157983 */ /* 0x000f240000300800 */
[----:B------:R-:W4:Y:S02]  /*34fe0*/  LDL.LU R22, [R1+0x278] ;  /* 0x0002780001167983 */ /* 0x000f240000300800 */
[----:B------:R-:W4:Y:S01]  /*34ff0*/  LDL.LU R23, [R1+0x27c] ;  /* 0x00027c0001177983 */ /* 0x000f220000300800 */
[----:B0-----:R-:W-:Y:S01]  /*35000*/  STL.64 [R1+0x6360], R26 ;  /* 0x0063601a01007387 */ /* 0x001fe20000100a00 */
        /* <DEDUP_REMOVED lines=16> */
[----:B------:R-:W2:Y:S02]  /*35110*/  LDL.LU.64 R4, [R1+0x6498] ;  /* 0x0064980001047983 */ /* 0x000ea40000300a00 */
[----:B--2---:R-:W-:Y:S01]  /*35120*/  HMMA.16816.F32 R12, R12, R4, R16 ;  /* 0x000000040c0c723c */ /* 0x004fe20000001810 */
[----:B------:R-:W2:Y:S01]  /*35130*/  LDL.LU.64 R18, [R1+0x6490] ;  /* 0x0064900001127983 */ /* 0x000ea20000300a00 */
[----:B------:R-:W2:Y:S11]  /*35140*/  LDL.LU.64 R16, [R1+0x6488] ;  /* 0x0064880001107983 */ /* 0x000eb60000300a00 */
[----:B------:R-:W-:Y:S10]  /*35150*/  @!UPT UIADD3 URZ, URZ, URZ, URZ ;  /* 0x0000003f3f3ff290 */ /* 0x000ff4000fffe03f */
[----:B------:R-:W-:Y:S01]  /*35160*/  STL.64 [R1+0x190], R12 ;  /* 0x0001900c01007387 */ /* 0x000fe20000100a00 */
[----:B------:R0:W-:Y:S03]  /*35170*/  STL.64 [R1+0x198], R14 ;  /* 0x0001980e01007387 */ /* 0x0001e60000100a00 */
[----:B0-----:R-:W2:Y:S01]  /*35180*/  LDL.LU.64 R14, [R1+0x6480] ;  /* 0x00648000010e7983 */ /* 0x001ea20000300a00 */
[----:B------:R-:W2:Y:S02]  /*35190*/  LDL.LU.64 R12, [R1+0x6478] ;  /* 0x00647800010c7983 */ /* 0x000ea40000300a00 */
        /* <DEDUP_REMOVED lines=89> */
[----:B------:R-:W-:Y:S01]  /*35730*/  STL.64 [R1+0xb8], R18 ;  /* 0x0000b81201007387 */ /* 0x000fe20000100a00 */
[C---:B----4-:R-:W-:Y:S11]  /*35740*/  HMMA.16816.F32 R24, R20.reuse, R8, R24 ;  /* 0x000000081418723c */ /* 0x050ff60000001818 */
[----:B------:R-:W-:Y:S11]  /*35750*/  @!UPT UIADD3 URZ, URZ, URZ, URZ ;  /* 0x0000003f3f3ff290 */ /* 0x000ff6000fffe03f */
[----:B------:R-:W-:Y:S01]  /*35760*/  @!UPT UIADD3 URZ, URZ, URZ, URZ ;  /* 0x0000003f3f3ff290 */ /* 0x000fe2000fffe03f */
[----:B------:R-:W-:Y:S01]  /*35770*/  STL.64 [R1+0x90], R24 ;  /* 0x0000901801007387 */ /* 0x000fe20000100a00 */
[----:B------:R0:W-:Y:S03]  /*35780*/  STL.64 [R1+0x98], R26 ;  /* 0x0000981a01007387 */ /* 0x0001e60000100a00 */
[----:B0-----:R-:W4:Y:S01]  /*35790*/  LDL.LU.64 R26, [R1+0x6370] ;  /* 0x00637000011a7983 */ /* 0x001f220000300a00 */
[----:B------:R-:W4:Y:S02]  /*357a0*/  LDL.LU.64 R24, [R1+0x6368] ;  /* 0x0063680001187983 */ /* 0x000f240000300a00 */
[----:B------:R-:W-:Y:S01]  /*357b0*/  IMAD.MOV.U32 R16, RZ, RZ, R29 ;  /* 0x000000ffff107224 */ /* 0x000fe200078e001d */
[----:B------:R-:W-:Y:S01]  /*357c0*/  MOV R17, R28 ;  /* 0x0000001c00117202 */ /* 0x000fe20000000f00 */
[----:B------:R-:W-:Y:S01]  /*357d0*/  IMAD.MOV.U32 R18, RZ, RZ, R3 ;  /* 0x000000ffff127224 */ /* 0x000fe200078e0003 */
[----:B------:R-:W-:Y:S01]  /*357e0*/  MOV R19, R2 ;  /* 0x0000000200137202 */ /* 0x000fe20000000f00 */
[----:B----4-:R-:W-:Y:S01]  /*357f0*/  HMMA.16816.F32 R20, R20, R4, R24 ;  /* 0x000000041414723c */ /* 0x010fe20000001818 */
[----:B------:R-:W4:Y:S01]  /*35800*/  LDL.LU.64 R26, [R1+0x6360] ;  /* 0x00636000011a7983 */ /* 0x000f220000300a00 */
[----:B------:R-:W4:Y:S11]  /*35810*/  LDL.LU.64 R24, [R1+0x6358] ;  /* 0x0063580001187983 */ /* 0x000f360000300a00 */
[----:B------:R-:W-:Y:S10]  /*35820*/  @!UPT UIADD3 URZ, URZ, URZ, URZ ;  /* 0x0000003f3f3ff290 */ /* 0x000ff4000fffe03f */
[----:B------:R-:W-:Y:S01]  /*35830*/  STL.64 [R1+0x80], R20 ;  /* 0x0000801401007387 */ /* 0x000fe20000100a00 */
[----:B------:R-:W-:Y:S01]  /*35840*/  STL.64 [R1+0x88], R22 ;  /* 0x0000881601007387 */ /* 0x000fe20000100a00 */
[C---:B----4-:R-:W-:Y:S08]  /*35850*/  HMMA.16816.F32 R16, R24.reuse, R8, R16 ;  /* 0x000000081810723c */ /* 0x050ff00000001810 */
[----:B--2---:R-:W-:Y:S11]  /*35860*/  HMMA.16816.F32 R12, R24, R4, R12 ;  /* 0x00000004180c723c */ /* 0x004ff6000000180c */
[----:B------:R-:W-:Y:S05]  /*35870*/  @!UPT UIADD3 URZ, URZ, URZ, URZ ;  /* 0x0000003f3f3ff290 */ /* 0x000fea000fffe03f */
[----:B------:R-:W-:Y:S01]  /*35880*/  MOV R2, R19 ;  /* 0x0000001300027202 */ /* 0x000fe20000000f00 */
[----:B------:R-:W-:-:S07]  /*35890*/  IMAD.MOV.U32 R3, RZ, RZ, R18 ;  /* 0x000000ffff037224 */ /* 0x000fce00078e0012 */
[----:B------:R-:W-:Y:S02]  /*358a0*/  IMAD.MOV.U32 R4, RZ, RZ, R15 ;  /* 0x000000ffff047224 */ /* 0x000fe400078e000f */
[----:B------:R-:W-:Y:S01]  /*358b0*/  IMAD.MOV.U32 R9, RZ, RZ, R16 ;  /* 0x000000ffff097224 */ /* 0x000fe200078e0010 */
[----:B------:R-:W-:Y:S01]  /*358c0*/  MOV R8, R17 ;  /* 0x0000001100087202 */ /* 0x000fe20000000f00 */
[----:B------:R-:W0:Y:S04]  /*358d0*/  S2R R15, SR_TID.X ;  /* 0x00000000000f7919 */ /* 0x000e280000002100 */
[----:B------:R-:W1:Y:S04]  /*358e0*/  LDSM.16.MT88.4 R16, [R0+0xe000] ;  /* 0x00e000000010783b */ /* 0x000e680000004200 */
[----:B------:R-:W-:Y:S01]  /*358f0*/  STL [R1+0x623c], R2 ;  /* 0x00623c0201007387 */ /* 0x000fe20000100800 */
[----:B------:R2:W-:Y:S03]  /*35900*/  STL [R1+0x6238], R3 ;  /* 0x0062380301007387 */ /* 0x0005e60000100800 */
[----:B--2---:R-:W2:Y:S01]  /*35910*/  S2R R3, SR_TID.X ;  /* 0x0000000000037919 */ /* 0x004ea20000002100 */
[----:B------:R-:W-:-:S02]  /*35920*/  MOV R28, R14 ;  /* 0x0000000e001c7202 */ /* 0x000fc40000000f00 */
[C---:B0-----:R-:W-:Y:S01]  /*35930*/  LOP3.LUT R14, R15.reuse, 0x7, RZ, 0xc0, !PT ;  /* 0x000000070f0e7812 */ /* 0x041fe200078ec0ff */
[----:B------:R-:W-:-:S04]  /*35940*/  LOP3.LUT R15, R15, 0x10, RZ, 0xc0, !PT ;  /* 0x000000100f0f7812 */ /* 0x000fc800078ec0ff */
[----:B------:R-:W-:Y:S01]  /*35950*/  IMAD R14, R14, 0x210, RZ ;  /* 0x000002100e0e7824 */ /* 0x000fe200078e02ff */
[----:B------:R-:W-:Y:S01]  /*35960*/  SHF.L.U32 R15, R15, 0x8, RZ ;  /* 0x000000080f0f7819 */ /* 0x000fe200000006ff */
[----:B--2---:R-:W-:Y:S01]  /*35970*/  IMAD.SHL.U32 R2, R3, 0x2, RZ ;  /* 0x0000000203027824 */ /* 0x004fe200078e00ff */
[----:B------:R-:W-:Y:S01]  /*35980*/  STL [R1+0x6234], R8 ;  /* 0x0062340801007387 */ /* 0x000fe20000100800 */
[----:B------:R-:W-:Y:S03]  /*35990*/  STL [R1+0x6230], R9 ;  /* 0x0062300901007387 */ /* 0x000fe60000100800 */
[----:B------:R-:W-:Y:S01]  /*359a0*/  LOP3.LUT R2, R14, 0x10, R2, 0x78, !PT ;  /* 0x000000100e027812 */ /* 0x000fe200078e7802 */
[----:B------:R-:W-:Y:S01]  /*359b0*/  IMAD.MOV.U32 R29, RZ, RZ, R13 ;  /* 0x000000ffff1d7224 */ /* 0x000fe200078e000d */
[----:B------:R-:W-:Y:S01]  /*359c0*/  STL [R1+0x50], R12 ;  /* 0x0000500c01007387 */ /* 0x000fe20000100800 */
[----:B---3--:R0:W-:Y:S01]  /*359d0*/  STL.64 [R1+0x6348], R6 ;  /* 0x0063480601007387 */ /* 0x0081e20000100a00 */
[----:B------:R-:W-:Y:S01]  /*359e0*/  LOP3.LUT R2, R2, R15, RZ, 0xfc, !PT ;  /* 0x0000000f02027212 */ /* 0x000fe200078efcff */
[----:B------:R2:W-:Y:S01]  /*359f0*/  STL [R1+0x6340], R4 ;  /* 0x0063400401007387 */ /* 0x0005e20000100800 */
[----:B------:R-:W3:Y:S01]  /*35a00*/  LDSM.16.MT88.4 R12, [R0+0xe100] ;  /* 0x00e10000000c783b */ /* 0x000ee20000004200 */
[----:B-1----:R-:W-:-:S02]  /*35a10*/  MOV R5, R18 ;  /* 0x0000001200057202 */ /* 0x002fc40000000f00 */
[----:B0-----:R-:W-:Y:S01]  /*35a20*/  MOV R7, R16 ;  /* 0x0000001000077202 */ /* 0x001fe20000000f00 */
[----:B------:R-:W-:Y:S02]  /*35a30*/  IMAD.MOV.U32 R6, RZ, RZ, R17 ;  /* 0x000000ffff067224 */ /* 0x000fe400078e0011 */
[----:B--2---:R-:W-:Y:S02]  /*35a40*/  IMAD.MOV.U32 R4, RZ, RZ, R19 ;  /* 0x000000ffff047224 */ /* 0x004fe400078e0013 */
[----:B------:R-:W0:Y:S01]  /*35a50*/  LDSM.16.MT88.4 R16, [R0+0xe080] ;  /* 0x00e080000010783b */ /* 0x000e220000004200 */
[----:B------:R-:W-:Y:S02]  /*35a60*/  LOP3.LUT R2, R2, 0x20, RZ, 0x3c, !PT ;  /* 0x0000002002027812 */ /* 0x000fe400078e3cff */
[----:B---3--:R-:W-:Y:S01]  /*35a70*/  MOV R25, R12 ;  /* 0x0000000c00197202 */ /* 0x008fe20000000f00 */
[----:B------:R-:W-:Y:S01]  /*35a80*/  IMAD.MOV.U32 R24, RZ, RZ, R13 ;  /* 0x000000ffff187224 */ /* 0x000fe200078e000d */
[----:B------:R-:W-:Y:S01]  /*35a90*/  MOV R23, R14 ;  /* 0x0000000e00177202 */ /* 0x000fe20000000f00 */
[----:B------:R-:W-:-:S02]  /*35aa0*/  IMAD.MOV.U32 R22, RZ, RZ, R15 ;  /* 0x000000ffff167224 */ /* 0x000fc400078e000f */
[----:B------:R-:W1:Y:S01]  /*35ab0*/  LDSM.16.MT88.4 R12, [R0+0xe180] ;  /* 0x00e18000000c783b */ /* 0x000e620000004200 */
[----:B0-----:R-:W-:Y:S01]  /*35ac0*/  IMAD.MOV.U32 R21, RZ, RZ, R16 ;  /* 0x000000ffff157224 */ /* 0x001fe200078e0010 */
[----:B------:R-:W-:Y:S01]  /*35ad0*/  MOV R20, R17 ;  /* 0x0000001100147202 */ /* 0x000fe20000000f00 */
[----:B------:R-:W-:Y:S01]  /*35ae0*/  IMAD.MOV.U32 R9, RZ, RZ, R18 ;  /* 0x000000ffff097224 */ /* 0x000fe200078e0012 */
[----:B------:R-:W-:Y:S02]  /*35af0*/  MOV R8, R19 ;  /* 0x0000001300087202 */ /* 0x000fe40000000f00 */
[----:B------:R-:W0:Y:S04]  /*35b00*/  LDSM.16.MT88.4 R16, [R2+0xe000] ;  /* 0x00e000000210783b */ /* 0x000e280000004200 */
[----:B------:R-:W-:Y:S01]  /*35b10*/  STL [R1+0x6244], R28 ;  /* 0x0062441c01007387 */ /* 0x000fe20000100800 */
[----:B------:R-:W-:Y:S03]  /*35b20*/  STL [R1+0x6240], R29 ;  /* 0x0062401d01007387 */ /* 0x000fe60000100800 */
[----:B-1----:R-:W-:Y:S01]  /*35b30*/  STL.64 [R1+0x62c8], R14 ;  /* 0x0062c80e01007387 */ /* 0x002fe20000100a00 */
[----:B------:R-:W-:Y:S02]  /*35b40*/  STL.64 [R1+0x62c0], R12 ;  /* 0x0062c00c01007387 */ /* 0x000fe40000100a00 */
[----:B------:R-:W-:Y:S01]  /*35b50*/  STL [R1+0x6248], R0 ;  /* 0x0062480001007387 */ /* 0x000fe20000100800 */
[----:B0-----:R-:W-:Y:S01]  /*35b60*/  STL.64 [R1+0x62a8], R18 ;  /* 0x0062a81201007387 */ /* 0x001fe20000100a00 */
        /* <DEDUP_REMOVED lines=14> */
[----:B------:R-:W-:-:S02]  /*35c50*/  IMAD.MOV.U32 R13, RZ, RZ, R24 ;  /* 0x000000ffff0d7224 */ /* 0x000fc400078e0018 */
        /* <DEDUP_REMOVED lines=12> */
[----:B------:R-:W-:-:S02]  /*35d20*/  IMAD.MOV.U32 R13, RZ, RZ, R20 ;  /* 0x000000ffff0d7224 */ /* 0x000fc400078e0014 */
[----:B------:R-:W0:Y:S04]  /*35d30*/  LDSM.16.MT88.4 R20, [R2+0xe080] ;  /* 0x00e080000214783b */ /* 0x000e280000004200 */
[----:B------:R-:W-:Y:S01]  /*35d40*/  STL.64 [R1+0x6328], R14 ;  /* 0x0063280e01007387 */ /* 0x000fe20000100a00 */
[----:B------:R-:W-:Y:S03]  /*35d50*/  STL.64 [R1+0x6320], R12 ;  /* 0x0063200c01007387 */ /* 0x000fe60000100a00 */
[----:B----4-:R-:W-:Y:S01]  /*35d60*/  STL.64 [R1+0x62e8], R18 ;  /* 0x0062e81201007387 */ /* 0x010fe20000100a00 */
[----:B---3--:R1:W-:Y:S03]  /*35d70*/  STL.64 [R1+0x62e0], R16 ;  /* 0x0062e01001007387 */ /* 0x0083e60000100a00 */
[----:B-1----:R-:W2:Y:S01]  /*35d80*/  LDL.LU R16, [R1+0x1f0] ;  /* 0x0001f00001107983 */ /* 0x002ea20000300800 */
[----:B------:R-:W2:Y:S02]  /*35d90*/  LDL.LU R17, [R1+0x1f4] ;  /* 0x0001f40001117983 */ /* 0x000ea40000300800 */
[----:B------:R-:W3:Y:S02]  /*35da0*/  LDL.LU R18, [R1+0x1f8] ;  /* 0x0001f80001127983 */ /* 0x000ee40000300800 */
[----:B------:R-:W3:Y:S02]  /*35db0*/  LDL.LU R19, [R1+0x1fc] ;  /* 0x0001fc0001137983 */ /* 0x000ee40000300800 */
[----:B---3--:R-:W-:Y:S01]  /*35dc0*/  STL.64 [R1+0x6308], R18 ;  /* 0x0063081201007387 */ /* 0x008fe20000100a00 */
[----:B--2---:R1:W-:Y:S03]  /*35dd0*/  STL.64 [R1+0x6300], R16 ;  /* 0x0063001001007387 */ /* 0x0043e60000100a00 */
        /* <DEDUP_REMOVED lines=10> */
[----:B------:R-:W-:Y:S01]  /*35e80*/  IMAD.MOV.U32 R15, RZ, RZ, R4 ;  /* 0x000000ffff0f7224 */ /* 0x000fe200078e0004 */
[----:B------:R-:W-:Y:S01]  /*35e90*/  MOV R14, R5 ;  /* 0x00000005000e7202 */ /* 0x000fe20000000f00 */
[----:B------:R-:W4:Y:S01]  /*35ea0*/  LDL.LU R4, [R1+0x2b0] ;  /* 0x0002b00001047983 */ /* 0x000f220000300800 */
[----:B------:R-:W-:-:S02]  /*35eb0*/  IMAD.MOV.U32 R13, RZ, RZ, R6 ;  /* 0x000000ffff0d7224 */ /* 0x000fc400078e0006 */
[----:B------:R-:W4:Y:S01]  /*35ec0*/  LDL.LU R5, [R1+0x2b4] ;  /* 0x0002b40001057983 */ /* 0x000f220000300800 */
[----:B------:R-:W-:Y:S01]  /*35ed0*/  MOV R12, R7 ;  /* 0x00000007000c7202 */ /* 0x000fe20000000f00 */
[----:B------:R-:W4:Y:S01]  /*35ee0*/  LDL.LU R6, [R1+0x2b8] ;  /* 0x0002b80001067983 */ /* 0x000f220000300800 */
[----:B------:R-:W4:Y:S03]  /*35ef0*/  LDL.LU R7, [R1+0x2bc] ;  /* 0x0002bc0001077983 */ /* 0x000f260000300800 */
        /* <DEDUP_REMOVED lines=12> */
[----:B--2---:R-:W-:Y:S01]  /*35fc0*/  STL.64 [R1+0x6298], R22 ;  /* 0x0062981601007387 */ /* 0x004fe20000100a00 */
[----:B---3--:R0:W-:Y:S03]  /*35fd0*/  STL.64 [R1+0x6290], R20 ;  /* 0x0062901401007387 */ /* 0x0081e60000100a00 */
[----:B0-----:R-:W2:Y:S01]  /*35fe0*/  LDL.LU R20, [R1+0x1b0] ;  /* 0x0001b00001147983 */ /* 0x001ea20000300800 */
[----:B------:R-:W2:Y:S02]  /*35ff0*/  LDL.LU R21, [R1+0x1b4] ;  /* 0x0001b40001157983 */ /* 0x000ea40000300800 */
[----:B------:R-:W2:Y:S02]  /*36000*/  LDL.LU R22, [R1+0x1b8] ;  /* 0x0001b80001167983 */ /* 0x000ea40000300800 */
[----:B------:R-:W2:Y:S01]  /*36010*/  LDL.LU R23, [R1+0x1bc] ;  /* 0x0001bc0001177983 */ /* 0x000ea20000300800 */
[----:B------:R0:W-:Y:S01]  /*36020*/  STL.64 [R1+0x6268], R26 ;  /* 0x0062681a01007387 */ /* 0x0001e20000100a00 */
[----:B------:R1:W-:Y:S01]  /*36030*/  STL.64 [R1+0x6260], R24 ;  /* 0x0062601801007387 */ /* 0x0003e20000100a00 */
[----:B0-----:R-:W-:-:S02]  /*36040*/  MOV R26, R10 ;  /* 0x0000000a001a7202 */ /* 0x001fc40000000f00 */
[----:B-1----:R-:W3:Y:S01]  /*36050*/  LDL.LU R24, [R1+0xd0] ;  /* 0x0000d00001187983 */ /* 0x002ee20000300800 */
[----:B------:R-:W3:Y:S02]  /*36060*/  LDL.LU R25, [R1+0xd4] ;  /* 0x0000d40001197983 */ /* 0x000ee40000300800 */
[----:B------:R-:W4:Y:S02]  /*36070*/  LDL.LU R10, [R1+0x6354] ;  /* 0x00635400010a7983 */ /* 0x000f240000300800 */
[----:B------:R-:W-:Y:S02]  /*36080*/  IMAD.MOV.U32 R27, RZ, RZ, R11 ;  /* 0x000000ffff1b7224 */ /* 0x000fe400078e000b */
[----:B------:R-:W4:Y:S03]  /*36090*/  LDL.LU R11, [R1+0x6350] ;  /* 0x00635000010b7983 */ /* 0x000f260000300800 */
[----:B------:R-:W-:Y:S01]  /*360a0*/  STL.64 [R1+0x6278], R26 ;  /* 0x0062781a01007387 */ /* 0x000fe20000100a00 */
[C---:B----4-:R-:W-:Y:S01]  /*360b0*/  HMMA.16816.F32 R4, R12.reuse, R10, R4 ;  /* 0x0000000a0c04723c */ /* 0x050fe20000001804 */
[----:B---3--:R0:W-:Y:S04]  /*360c0*/  STL.64 [R1+0x6270], R24 ;  /* 0x0062701801007387 */ /* 0x0081e80000100a00 */
[----:B0-----:R-:W3:Y:S01]  /*360d0*/  LDL.LU R24, [R1+0x130] ;  /* 0x0001300001187983 */ /* 0x001ee20000300800 */
[----:B------:R-:W3:Y:S02]  /*360e0*/  LDL.LU R25, [R1+0x134] ;  /* 0x0001340001197983 */ /* 0x000ee40000300800 */
[----:B------:R-:W3:Y:S02]  /*360f0*/  LDL.LU R26, [R1+0x138] ;  /* 0x00013800011a7983 */ /* 0x000ee40000300800 */
[----:B------:R-:W3:Y:S11]  /*36100*/  LDL.LU R27, [R1+0x13c] ;  /* 0x00013c00011b7983 */ /* 0x000ef60000300800 */
[----:B------:R-:W-:Y:S02]  /*36110*/  @!UPT UIADD3 URZ, URZ, URZ, URZ ;  /* 0x0000003f3f3ff290 */ /* 0x000fe4000fffe03f */
[----:B------:R-:W-:Y:S01]  /*36120*/  STL.64 [R1+0x2a0], R4 ;  /* 0x0002a00401007387 */ /* 0x000fe20000100a00 */
[----:B------:R0:W-:Y:S03]  /*36130*/  STL.64 [R1+0x2a8], R6 ;  /* 0x0002a80601007387 */ /* 0x0001e60000100a00 */
[----:B0-----:R-:W4:Y:S01]  /*36140*/  LDL.LU.64 R6, [R1+0x6348] ;  /* 0x0063480001067983 */ /* 0x001f220000300a00 */
[----:B------:R-:W2:Y:S01]  /*36150*/  LDL.LU R4, [R1+0x6340] ;  /* 0x0063400001047983 */ /* 0x000ea20000300800 */
[----:B----4-:R-:W-:Y:S02]  /*36160*/  HMMA.16816.F32 R12, R12, R6, R16 ;  /* 0x000000060c0c723c */ /* 0x010fe40000001810 */
[----:B------:R-:W4:Y:S01]  /*36170*/  LDL.LU.64 R18, [R1+0x6338] ;  /* 0x0063380001127983 */ /* 0x000f220000300a00 */
[----:B------:R-:W4:Y:S11]  /*36180*/  LDL.LU.64 R16, [R1+0x6330] ;  /* 0x0063300001107983 */ /* 0x000f360000300a00 */
[----:B------:R-:W-:Y:S09]  /*36190*/  @!UPT UIADD3 URZ, URZ, URZ, URZ ;  /* 0x0000003f3f3ff290 */ /* 0x000ff2000fffe03f */
        /* <DEDUP_REMOVED lines=10208> */
[----:B------:R-:W-:Y:S03]  /*5dfa0*/  @!UPT UIADD3 URZ, URZ, URZ, URZ ;  /* 0x0000003f3f3ff290 */ /* 0x000fe6000fffe03f */
[----:B------:R-:W-:Y:S01]  /*5dfb0*/  STL.64 [R1+0xb0], R8 ;  /* 0x0000b00801007387 */ /* 0x000fe20000100a00 */
[----:B------:R-:W-:Y:S02]  /*5dfc0*/  STL.64 [R1+0xb8], R10 ;  /* 0x0000b80a01007387 */ /* 0x000fe40000100a00 */
[----:B------:R-:W0:Y:S06]  /*5dfd0*/  LDSM.16.MT88.4 R8, [R0+0x34000] ;  /* 0x034000000008783b */ /* 0x000e2c0000004200 */
[----:B------:R-:W-:Y:S01]  /*5dfe0*/  MOV R3, R14 ;  /* 0x0000000e00037202 */ /* 0x000fe20000000f00 */
[----:B------:R-:W-:Y:S01]  /*5dff0*/  IMAD.MOV.U32 R2, RZ, RZ, R15 ;  /* 0x000000ffff027224 */ /* 0x000fe200078e000f */
[----:B------:R-:W1:Y:S04]  /*5e000*/  S2R R14, SR_TID.X ;  /* 0x00000000000e7919 */ /* 0x000e680000002100 */
[----:B------:R-:W-:Y:S01]  /*5e010*/  STL [R1+0x334c], R2 ;  /* 0x00334c0201007387 */ /* 0x000fe20000100800 */
[----:B------:R2:W-:Y:S03]  /*5e020*/  STL [R1+0x3348], R3 ;  /* 0x0033480301007387 */ /* 0x0005e60000100800 */
[----:B--2---:R-:W2:Y:S01]  /*5e030*/  S2R R3, SR_TID.X ;  /* 0x0000000000037919 */ /* 0x004ea20000002100 */
[----:B------:R-:W-:Y:S01]  /*5e040*/  IMAD.MOV.U32 R28, RZ, RZ, R13 ;  /* 0x000000ffff1c7224 */ /* 0x000fe200078e000d */
[C---:B-1----:R-:W-:Y:S01]  /*5e050*/  LOP3.LUT R15, R14.reuse, 0x10, RZ, 0xc0, !PT ;  /* 0x000000100e0f7812 */ /* 0x042fe200078ec0ff */
[----:B------:R-:W-:-:S03]  /*5e060*/  LOP3.LUT R14, R14, 0x7, RZ, 0xc0, !PT ;  /* 0x000000070e0e7812 */ /* 0x000fc600078ec0ff */
[----:B------:R2:W-:Y:S02]  /*5e070*/  STL [R1+0x3344], R28 ;  /* 0x0033441c01007387 */ /* 0x0005e40000100800 */
[----:B------:R-:W-:Y:S01]  /*5e080*/  IMAD R14, R14, 0x210, RZ ;  /* 0x000002100e0e7824 */ /* 0x000fe200078e02ff */
[----:B------:R-:W-:Y:S01]  /*5e090*/  SHF.L.U32 R15, R15, 0x8, RZ ;  /* 0x000000080f0f7819 */ /* 0x000fe200000006ff */
[----:B--2---:R-:W-:Y:S01]  /*5e0a0*/  IMAD.SHL.U32 R28, R3, 0x2, RZ ;  /* 0x00000002031c7824 */ /* 0x004fe200078e00ff */
[----:B0-----:R-:W-:Y:S01]  /*5e0b0*/  MOV R22, R8 ;  /* 0x0000000800167202 */ /* 0x001fe20000000f00 */
[----:B------:R-:W-:Y:S01]  /*5e0c0*/  IMAD.MOV.U32 R21, RZ, RZ, R9 ;  /* 0x000000ffff157224 */ /* 0x000fe200078e0009 */
[----:B------:R-:W-:Y:S02]  /*5e0d0*/  MOV R20, R10 ;  /* 0x0000000a00147202 */ /* 0x000fe40000000f00 */
[----:B------:R-:W-:Y:S01]  /*5e0e0*/  LOP3.LUT R28, R14, 0x10, R28, 0x78, !PT ;  /* 0x000000100e1c7812 */ /* 0x000fe200078e781c */
[----:B------:R-:W-:Y:S01]  /*5e0f0*/  IMAD.MOV.U32 R2, RZ, RZ, R11 ;  /* 0x000000ffff027224 */ /* 0x000fe200078e000b */
[----:B------:R-:W-:Y:S01]  /*5e100*/  MOV R29, R12 ;  /* 0x0000000c001d7202 */ /* 0x000fe20000000f00 */
[----:B------:R-:W0:Y:S01]  /*5e110*/  LDSM.16.M88.4 R8, [R5+0x40300] ;  /* 0x040300000508783b */ /* 0x000e220000000200 */
[----:B------:R-:W-:Y:S01]  /*5e120*/  LOP3.LUT R28, R28, R15, RZ, 0xfc, !PT ;  /* 0x0000000f1c1c7212 */ /* 0x000fe200078efcff */
[----:B------:R-:W1:Y:S04]  /*5e130*/  LDSM.16.M88.4 R4, [R5+0x50300] ;  /* 0x050300000504783b */ /* 0x000e680000000200 */
[----:B------:R-:W2:Y:S01]  /*5e140*/  LDSM.16.MT88.4 R12, [R0+0x34100] ;  /* 0x03410000000c783b */ /* 0x000ea20000004200 */
[----:B------:R-:W-:Y:S01]  /*5e150*/  STL [R1+0x3340], R29 ;  /* 0x0033401d01007387 */ /* 0x000fe20000100800 */
[----:B------:R-:W-:-:S03]  /*5e160*/  LOP3.LUT R28, R28, 0x20, RZ, 0x3c, !PT ;  /* 0x000000201c1c7812 */ /* 0x000fc600078e3cff */
[----:B0-----:R0:W-:Y:S01]  /*5e170*/  STL [R1+0x31fc], R10 ;  /* 0x0031fc0a01007387 */ /* 0x0011e20000100800 */
[----:B------:R3:W-:Y:S02]  /*5e180*/  STL [R1+0x31f8], R11 ;  /* 0x0031f80b01007387 */ /* 0x0007e40000100800 */
[----:B-1----:R1:W-:Y:S01]  /*5e190*/  STL [R1+0x3354], R6 ;  /* 0x0033540601007387 */ /* 0x0023e20000100800 */
[----:B--2---:R-:W-:Y:S01]  /*5e1a0*/  MOV R24, R12 ;  /* 0x0000000c00187202 */ /* 0x004fe20000000f00 */
[----:B------:R-:W-:Y:S01]  /*5e1b0*/  IMAD.MOV.U32 R23, RZ, RZ, R13 ;  /* 0x000000ffff177224 */ /* 0x000fe200078e000d */
[----:B------:R2:W-:Y:S01]  /*5e1c0*/  STL [R1+0x3350], R7 ;  /* 0x0033500701007387 */ /* 0x0005e20000100800 */
[----:B------:R4:W-:Y:S02]  /*5e1d0*/  STL.64 [R1+0x3468], R4 ;  /* 0x0034680401007387 */ /* 0x0009e40000100a00 */
[----:B0-----:R-:W-:Y:S01]  /*5e1e0*/  IMAD.MOV.U32 R10, RZ, RZ, R15 ;  /* 0x000000ffff0a7224 */ /* 0x001fe200078e000f */
[----:B---3--:R-:W-:-:S02]  /*5e1f0*/  MOV R11, R14 ;  /* 0x0000000e000b7202 */ /* 0x008fc40000000f00 */
[----:B------:R-:W0:Y:S01]  /*5e200*/  LDSM.16.MT88.4 R12, [R0+0x34180] ;  /* 0x03418000000c783b */ /* 0x000e220000004200 */
[----:B-1----:R-:W-:Y:S01]  /*5e210*/  MOV R6, R17 ;  /* 0x0000001100067202 */ /* 0x002fe20000000f00 */
[----:B--2---:R-:W-:Y:S02]  /*5e220*/  IMAD.MOV.U32 R7, RZ, RZ, R16 ;  /* 0x000000ffff077224 */ /* 0x004fe400078e0010 */
[----:B----4-:R-:W-:Y:S01]  /*5e230*/  IMAD.MOV.U32 R5, RZ, RZ, R18 ;  /* 0x000000ffff057224 */ /* 0x010fe200078e0012 */
        /* <DEDUP_REMOVED lines=95> */
[----:B------:R0:W-:Y:S01]  /*5e830*/  STL.64 [R1+0x260], R4 ;  /* 0x0002600401007387 */ /* 0x0001e20000100a00 */
[----:B------:R-:W-:Y:S03]  /*5e840*/  STL.64 [R1+0x268], R6 ;  /* 0x0002680601007387 */ /* 0x000fe60000100a00 */
[----:B0-----:R-:W3:Y:S02]  /*5e850*/  LDL.LU.64 R4, [R1+0x3468] ;  /* 0x0034680001047983 */ /* 0x001ee40000300a00 */
[----:B---3--:R-:W-:Y:S02]  /*5e860*/  HMMA.16816.F32 R12, R12, R4, R16 ;  /* 0x000000040c0c723c */ /* 0x008fe40000001810 */
[----:B------:R-:W3:Y:S01]  /*5e870*/  LDL.LU.64 R18, [R1+0x3460] ;  /* 0x0034600001127983 */ /* 0x000ee20000300a00 */
[----:B------:R-:W3:Y:S11]  /*5e880*/  LDL.LU.64 R16, [R1+0x3458] ;  /* 0x0034580001107983 */ /* 0x000ef60000300a00 */
[----:B------:R-:W-:Y:S09]  /*5e890*/  @!UPT UIADD3 URZ, URZ, URZ, URZ ;  /* 0x0000003f3f3ff290 */ /* 0x000ff2000fffe03f */
        /* <DEDUP_REMOVED lines=45> */
[----:B------:R0:W-:Y:S01]  /*5eb70*/  STL.64 [R1+0x140], R12 ;  /* 0x0001400c01007387 */ /* 0x0001e20000100a00 */
[----:B------:R1:W-:Y:S03]  /*5eb80*/  STL.64 [R1+0x148], R14 ;  /* 0x0001480e01007387 */ /* 0x0003e60000100a00 */
[----:B0-----:R-:W4:Y:S01]  /*5eb90*/  LDL.LU R12, [R1+0x60] ;  /* 0x00006000010c7983 */ /* 0x001f220000300800 */
[----:B------:R-:W4:Y:S02]  /*5eba0*/  LDL.LU R13, [R1+0x64] ;  /* 0x00006400010d7983 */ /* 0x000f240000300800 */
[----:B-1----:R-:W4:Y:S02]  /*5ebb0*/  LDL.LU R14, [R1+0x68] ;  /* 0x00006800010e7983 */ /* 0x002f240000300800 */
[----:B------:R-:W4:Y:S01]  /*5ebc0*/  LDL.LU R15, [R1+0x6c] ;  /* 0x00006c00010f7983 */ /* 0x000f220000300800 */
        /* <DEDUP_REMOVED lines=9> */
[----:B------:R-:W2:Y:S11]  /*5ec60*/  LDL.LU.64 R20, [R1+0x33a8] ;  /* 0x0033a80001147983 */ /* 0x000eb60000300a00 */
[----:B------:R-:W-:Y:S10]  /*5ec70*/  @!UPT UIADD3 URZ, URZ, URZ, URZ ;  /* 0x0000003f3f3ff290 */ /* 0x000ff4000fffe03f */
[----:B------:R0:W-:Y:S01]  /*5ec80*/  STL.64 [R1+0x120], R16 ;  /* 0x0001201001007387 */ /* 0x0001e20000100a00 */
[----:B------:R1:W-:Y:S03]  /*5ec90*/  STL.64 [R1+0x128], R18 ;  /* 0x0001281201007387 */ /* 0x0003e60000100a00 */
[----:B0-----:R-:W3:Y:S01]  /*5eca0*/  LDL.LU R16, [R1+0x70] ;  /* 0x0000700001107983 */ /* 0x001ee20000300800 */
[----:B------:R-:W3:Y:S02]  /*5ecb0*/  LDL.LU R17, [R1+0x74] ;  /* 0x0000740001117983 */ /* 0x000ee40000300800 */
[----:B-1----:R-:W3:Y:S02]  /*5ecc0*/  LDL.LU R18, [R1+0x78] ;  /* 0x0000780001127983 */ /* 0x002ee40000300800 */
[----:B------:R-:W3:Y:S01]  /*5ecd0*/  LDL.LU R19, [R1+0x7c] ;  /* 0x00007c0001137983 */ /* 0x000ee20000300800 */
        /* <DEDUP_REMOVED lines=21> */
[C---:B---3--:R-:W-:Y:S08]  /*5ee30*/  HMMA.16816.F32 R16, R24.reuse, R8, R16 ;  /* 0x000000081810723c */ /* 0x048ff00000001810 */
[----:B----4-:R-:W-:Y:S01]  /*5ee40*/  HMMA.16816.F32 R8, R24, R4, R12 ;  /* 0x000000041808723c */ /* 0x010fe2000000180c */
[----:B------:R-:W0:Y:S11]  /*5ee50*/  S2R R14, SR_TID.X ;  /* 0x00000000000e7919 */ /* 0x000e360000002100 */
[----:B------:R-:W-:Y:S03]  /*5ee60*/  @!UPT UIADD3 URZ, URZ, URZ, URZ ;  /* 0x0000003f3f3ff290 */ /* 0x000fe6000fffe03f */
[----:B------:R-:W-:Y:S01]  /*5ee70*/  STL.64 [R1+0x90], R16 ;  /* 0x0000901001007387 */ /* 0x000fe20000100a00 */
[----:B------:R-:W-:Y:S02]  /*5ee80*/  STL.64 [R1+0x98], R18 ;  /* 0x0000981201007387 */ /* 0x000fe40000100a00 */
[----:B------:R-:W-:Y:S02]  /*5ee90*/  STL [R1+0x3370], R4 ;  /* 0x0033700401007387 */ /* 0x000fe40000100800 */
[----:B------:R-:W-:Y:S02]  /*5eea0*/  STL [R1+0x336c], R5 ;  /* 0x00336c0501007387 */ /* 0x000fe40000100800 */
[----:B------:R-:W1:Y:S01]  /*5eeb0*/  LDSM.16.MT88.4 R4, [R28+0x34180] ;  /* 0x034180001c04783b */ /* 0x000e620000004200 */
[----:B0-----:R-:W-:-:S05]  /*5eec0*/  IMAD.SHL.U32 R15, R14, 0x2, RZ ;  /* 0x000000020e0f7824 */ /* 0x001fca00078e00ff */
[----:B------:R-:W-:Y:S01]  /*5eed0*/  LOP3.LUT R15, R0, 0x10, R15, 0x78, !PT ;  /* 0x00000010000f7812 */ /* 0x000fe200078e780f */
[----:B------:R-:W-:Y:S01]  /*5eee0*/  STL.64 [R1+0x60], R8 ;  /* 0x0000600801007387 */ /* 0x000fe20000100a00 */
[----:B------:R-:W-:Y:S01]  /*5eef0*/  STL.64 [R1+0x68], R10 ;  /* 0x0000680a01007387 */ /* 0x000fe20000100a00 */
[----:B-1----:R-:W-:Y:S01]  /*5ef00*/  MOV R25, R6 ;  /* 0x0000000600197202 */ /* 0x002fe20000000f00 */
[----:B------:R-:W-:-:S04]  /*5ef10*/  SHF.L.U32 R6, R2, 0x8, RZ ;  /* 0x0000000802067819 */ /* 0x000fc800000006ff */
[----:B------:R-:W-:-:S04]  /*5ef20*/  LOP3.LUT R15, R15, R6, RZ, 0xfc, !PT ;  /* 0x000000060f0f7212 */ /* 0x000fc800078efcff */
[----:B------:R-:W-:-:S05]  /*5ef30*/  LOP3.LUT R15, R15, 0x40, RZ, 0x3c, !PT ;  /* 0x000000400f0f7812 */ /* 0x000fca00078e3cff */
[----:B------:R-:W0:Y:S04]  /*5ef40*/  LDSM.16.MT88.4 R8, [R15+0x34000] ;  /* 0x034000000f08783b */ /* 0x000e280000004200 */
[----:B------:R-:W1:Y:S01]  /*5ef50*/  LDSM.16.MT88.4 R16, [R15+0x34080] ;  /* 0x034080000f10783b */ /* 0x000e620000004200 */
[----:B------:R-:W-:-:S04]  /*5ef60*/  SHF.L.U32 R27, R14, 0x1, RZ ;  /* 0x000000010e1b7819 */ /* 0x000fc800000006ff */
[----:B------:R-:W-:-:S04]  /*5ef70*/  LOP3.LUT R27, R0, 0x10, R27, 0x78, !PT ;  /* 0x00000010001b7812 */ /* 0x000fc800078e781b */
[----:B------:R-:W-:Y:S02]  /*5ef80*/  LOP3.LUT R27, R27, R6, RZ, 0xfc, !PT ;  /* 0x000000061b1b7212 */ /* 0x000fe400078efcff */
[----:B0-----:R-:W-:Y:S01]  /*5ef90*/  MOV R3, R10 ;  /* 0x0000000a00037202 */ /* 0x001fe20000000f00 */
[----:B------:R-:W-:Y:S02]  /*5efa0*/  IMAD.MOV.U32 R28, RZ, RZ, R11 ;  /* 0x000000ffff1c7224 */ /* 0x000fe400078e000b */
[----:B-1----:R-:W-:Y:S01]  /*5efb0*/  IMAD.MOV.U32 R11, RZ, RZ, R16 ;  /* 0x000000ffff0b7224 */ /* 0x002fe200078e0010 */
[----:B------:R-:W-:Y:S01]  /*5efc0*/  MOV R10, R17 ;  /* 0x00000011000a7202 */ /* 0x000fe20000000f00 */
[----:B------:R-:W-:Y:S01]  /*5efd0*/  IMAD.MOV.U32 R0, RZ, RZ, R18 ;  /* 0x000000ffff007224 */ /* 0x000fe200078e0012 */
[----:B------:R-:W-:Y:S02]  /*5efe0*/  MOV R6, R19 ;  /* 0x0000001300067202 */ /* 0x000fe40000000f00 */
[----:B------:R-:W-:Y:S02]  /*5eff0*/  LDSM.16.MT88.4 R16, [R15+0x34100] ;  /* 0x034100000f10783b */ /* 0x000fe40000004200 */
[----:B------:R-:W0:Y:S04]  /*5f000*/  LDSM.16.MT88.4 R12, [R15+0x34180] ;  /* 0x034180000f0c783b */ /* 0x000e280000004200 */
[----:B------:R-:W-:-:S02]  /*5f010*/  IMAD.MOV.U32 R24, RZ, RZ, R7 ;  /* 0x000000ffff187224 */ /* 0x000fc400078e0007 */
[----:B------:R-:W-:Y:S01]  /*5f020*/  IMAD.MOV.U32 R26, RZ, RZ, R5 ;  /* 0x000000ffff1a7224 */ /* 0x000fe200078e0005 */
[----:B------:R-:W-:Y:S02]  /*5f030*/  MOV R29, R4 ;  /* 0x00000004001d7202 */ /* 0x000fe40000000f00 */
[----:B------:R-:W-:Y:S01]  /*5f040*/  LOP3.LUT R27, R27, 0x60, RZ, 0x3c, !PT ;  /* 0x000000601b1b7812 */ /* 0x000fe200078e3cff */
[----:B------:R0:W-:Y:S01]  /*5f050*/  STL [R1+0x3380], R24 ;  /* 0x0033801801007387 */ /* 0x0001e20000100800 */
[----:B------:R1:W-:Y:S02]  /*5f060*/  STL [R1+0x337c], R25 ;  /* 0x00337c1901007387 */ /* 0x0003e40000100800 */
[----:B------:R2:W-:Y:S02]  /*5f070*/  STL [R1+0x3378], R26 ;  /* 0x0033781a01007387 */ /* 0x0005e40000100800 */
[----:B------:R3:W-:Y:S01]  /*5f080*/  STL [R1+0x3374], R29 ;  /* 0x0033741d01007387 */ /* 0x0007e20000100800 */
[----:B------:R-:W-:Y:S01]  /*5f090*/  MOV R7, R8 ;  /* 0x0000000800077202 */ /* 0x000fe20000000f00 */
[----:B------:R-:W-:Y:S01]  /*5f0a0*/  IMAD.MOV.U32 R2, RZ, RZ, R9 ;  /* 0x000000ffff027224 */ /* 0x000fe200078e0009 */
[----:B------:R-:W-:Y:S01]  /*5f0b0*/  LDSM.16.MT88.4 R20, [R27+0x34100] ;  /* 0x034100001b14783b */ /* 0x000fe20000004200 */
[----:B0-----:R-:W-:Y:S01]  /*5f0c0*/  IMAD.MOV.U32 R24, RZ, RZ, R12 ;  /* 0x000000ffff187224 */ /* 0x001fe200078e000c */
[----:B-1----:R-:W-:Y:S01]  /*5f0d0*/  MOV R25, R13 ;  /* 0x0000000d00197202 */ /* 0x002fe20000000f00 */
[----:B--2---:R-:W-:Y:S01]  /*5f0e0*/  IMAD.MOV.U32 R26, RZ, RZ, R14 ;  /* 0x000000ffff1a7224 */ /* 0x004fe200078e000e */
[----:B---3--:R-:W-:Y:S01]  /*5f0f0*/  MOV R29, R15 ;  /* 0x0000000f001d7202 */ /* 0x008fe20000000f00 */
[----:B------:R-:W-:Y:S01]  /*5f100*/  IMAD.MOV.U32 R4, RZ, RZ, R16 ;  /* 0x000000ffff047224 */ /* 0x000fe200078e0010 */
[----:B------:R-:W0:Y:S01]  /*5f110*/  LDSM.16.MT88.4 R12, [R27+0x34000] ;  /* 0x034000001b0c783b */ /* 0x000e220000004200 */
[----:B------:R-:W-:Y:S01]  /*5f120*/  MOV R5, R17 ;  /* 0x0000001100057202 */ /* 0x000fe20000000f00 */
[----:B------:R-:W-:Y:S01]  /*5f130*/  IMAD.MOV.U32 R8, RZ, RZ, R18 ;  /* 0x000000ffff087224 */ /* 0x000fe200078e0012 */
[----:B------:R-:W-:-:S02]  /*5f140*/  MOV R9, R19 ;  /* 0x0000001300097202 */ /* 0x000fc40000000f00 */
[----:B------:R-:W1:Y:S04]  /*5f150*/  LDSM.16.MT88.4 R16, [R27+0x34080] ;  /* 0x034080001b10783b */ /* 0x000e680000004200 */
[----:B0-----:R-:W-:Y:S01]  /*5f160*/  STL.64 [R1+0x3268], R14 ;  /* 0x0032680e01007387 */ /* 0x001fe20000100a00 */
[----:B------:R-:W-:Y:S03]  /*5f170*/  STL.64 [R1+0x3260], R12 ;  /* 0x0032600c01007387 */ /* 0x000fe60000100a00 */
[----:B-1----:R-:W-:Y:S01]  /*5f180*/  STL.64 [R1+0x3248], R18 ;  /* 0x0032481201007387 */ /* 0x002fe20000100a00 */
        /* <DEDUP_REMOVED lines=68> */
[----:B----4-:R-:W-:Y:S01]  /*5f5d0*/  STL.64 [R1+0x32b8], R18 ;  /* 0x0032b81201007387 */ /* 0x010fe20000100a00 */
[----:B--2---:R0:W-:Y:S03]  /*5f5e0*/  STL.64 [R1+0x32b0], R16 ;  /* 0x0032b01001007387 */ /* 0x0041e60000100a00 */
[----:B0-----:R-:W2:Y:S01]  /*5f5f0*/  LDL.LU R16, [R1+0x2b0] ;  /* 0x0002b00001107983 */ /* 0x001ea20000300800 */
[----:B------:R-:W2:Y:S02]  /*5f600*/  LDL.LU R17, [R1+0x2b4] ;  /* 0x0002b40001117983 */ /* 0x000ea40000300800 */
[----:B------:R-:W4:Y:S02]  /*5f610*/  LDL.LU R18, [R1+0x2b8] ;  /* 0x0002b80001127983 */ /* 0x000f240000300800 */
[----:B------:R-:W4:Y:S01]  /*5f620*/  LDL.LU R19, [R1+0x2bc] ;  /* 0x0002bc0001137983 */ /* 0x000f220000300800 */
[----:B------:R-:W2:Y:S01]  /*5f630*/  LDL.LU R7, [R1+0x3350] ;  /* 0x0033500001077983 */ /* 0x000ea20000300800 */
[----:B------:R-:W-:-:S02]  /*5f640*/  MOV R13, R2 ;  /* 0x00000002000d7202 */ /* 0x000fc40000000f00 */
[----:B------:R-:W2:Y:S02]  /*5f650*/  LDL.LU R2, [R1+0x334c] ;  /* 0x00334c0001027983 */ /* 0x000ea40000300800 */
[----:B------:R-:W2:Y:S01]  /*5f660*/  LDL.LU R3, [R1+0x3348] ;  /* 0x0033480001037983 */ /* 0x000ea20000300800 */
[----:B------:R-:W2:Y:S01]  /*5f670*/  LDL.LU R28, [R1+0x3344] ;  /* 0x00334400011c7983 */ /* 0x000ea20000300800 */
[----:B------:R-:W-:Y:S02]  /*5f680*/  STL.64 [R1+0x3328], R14 ;  /* 0x0033280e01007387 */ /* 0x000fe40000100a00 */
[----:B------:R3:W-:Y:S02]  /*5f690*/  STL.64 [R1+0x3320], R12 ;  /* 0x0033200c01007387 */ /* 0x0007e40000100a00 */
[----:B---3--:R-:W-:Y:S02]  /*5f6a0*/  IMAD.MOV.U32 R12, RZ, RZ, R29 ;  /* 0x000000ffff0c7224 */ /* 0x008fe400078e001d */
[----:B------:R-:W3:Y:S04]  /*5f6b0*/  LDL.LU R29, [R1+0x3340] ;  /* 0x00334000011d7983 */ /* 0x000ee80000300800 */
        /* <DEDUP_REMOVED lines=19> */
[----:B------:R-:W-:Y:S01]  /*5f7f0*/  IMAD.MOV.U32 R14, RZ, RZ, R25 ;  /* 0x000000ffff0e7224 */ /* 0x000fe200078e0019 */
[----:B------:R-:W-:-:S02]  /*5f800*/  MOV R15, R24 ;  /* 0x00000018000f7202 */ /* 0x000fc40000000f00 */
[----:B------:R-:W0:Y:S04]  /*5f810*/  LDSM.16.MT88.4 R24, [R27+0x34180] ;  /* 0x034180001b18783b */ /* 0x000e280000004200 */
        /* <DEDUP_REMOVED lines=23> */
[----:B------:R-:W2:Y:S02]  /*5f990*/  LDL.LU R27, [R1+0x2fc] ;  /* 0x0002fc00011b7983 */ /* 0x000ea40000300800 */
[C---:B--2---:R-:W-:Y:S11]  /*5f9a0*/  HMMA.16816.F32 R24, R12.reuse, R8, R24 ;  /* 0x000000080c18723c */ /* 0x044ff60000001818 */
[----:B------:R-:W-:Y:S11]  /*5f9b0*/  @!UPT UIADD3 URZ, URZ, URZ, URZ ;  /* 0x0000003f3f3ff290 */ /* 0x000ff6000fffe03f */
[----:B------:R-:W-:Y:S01]  /*5f9c0*/  @!UPT UIADD3 URZ, URZ, URZ, URZ ;  /* 0x0000003f3f3ff290 */ /* 0x000fe2000fffe03f */
[----:B------:R0:W-:Y:S01]  /*5f9d0*/  STL.64 [R1+0x250], R24 ;  /* 0x0002501801007387 */ /* 0x0001e20000100a00 */
[----:B------:R1:W-:Y:S03]  /*5f9e0*/  STL.64 [R1+0x258], R26 ;  /* 0x0002581a01007387 */ /* 0x0003e60000100a00 */
[----:B0-----:R-:W2:Y:S01]  /*5f9f0*/  LDL.LU R24, [R1+0xc0] ;  /* 0x0000c00001187983 */ /* 0x001ea20000300800 */
[----:B------:R-:W2:Y:S02]  /*5fa00*/  LDL.LU R25, [R1+0xc4] ;  /* 0x0000c40001197983 */ /* 0x000ea40000300800 */
[----:B-1----:R-:W2:Y:S02]  /*5fa10*/  LDL.LU R26, [R1+0xc8] ;  /* 0x0000c800011a7983 */ /* 0x002ea40000300800 */
[----:B------:R-:W2:Y:S01]  /*5fa20*/  LDL.LU R27, [R1+0xcc] ;  /* 0x0000cc00011b7983 */ /* 0x000ea20000300800 */
[----:B------:R-:W-:Y:S01]  /*5fa30*/  HMMA.16816.F32 R12, R12, R4, R16 ;  /* 0x000000040c0c723c */ /* 0x000fe20000001810 */
[----:B--2---:R-:W-:Y:S01]  /*5fa40*/  STL.64 [R1+0x3218], R26 ;  /* 0x0032181a01007387 */ /* 0x004fe20000100a00 */
[----:B------:R0:W-:Y:S03]  /*5fa50*/  STL.64 [R1+0x3210], R24 ;  /* 0x0032101801007387 */ /* 0x0001e60000100a00 */
[----:B0-----:R-:W2:Y:S01]  /*5fa60*/  LDL.LU R24, [R1+0xd0] ;  /* 0x0000d00001187983 */ /* 0x001ea20000300800 */
[----:B------:R-:W2:Y:S02]  /*5fa70*/  LDL.LU R25, [R1+0xd4] ;  /* 0x0000d40001197983 */ /* 0x000ea40000300800 */
[----:B------:R-:W2:Y:S02]  /*5fa80*/  LDL.LU R26, [R1+0xd8] ;  /* 0x0000d800011a7983 */ /* 0x000ea40000300800 */
[----:B------:R-:W2:Y:S01]  /*5fa90*/  LDL.LU R27, [R1+0xdc] ;  /* 0x0000dc00011b7983 */ /* 0x000ea20000300800 */
[----:B------:R-:W2:Y:S01]  /*5faa0*/  LDL.LU.64 R18, [R1+0x3338] ;  /* 0x0033380001127983 */ /* 0x000ea20000300a00 */
[----:B------:R-:W2:Y:S11]  /*5fab0*/  LDL.LU.64 R16, [R1+0x3330] ;  /* 0x0033300001107983 */ /* 0x000eb60000300a00 */
[----:B------:R-:W-:Y:S02]  /*5fac0*/  STL.64 [R1+0x240], R12 ;  /* 0x0002400c01007387 */ /* 0x000fe40000100a00 */
[----:B------:R0:W-:Y:S02]  /*5fad0*/  STL.64 [R1+0x248], R14 ;  /* 0x0002480e01007387 */ /* 0x0001e40000100a00 */
        /* <DEDUP_REMOVED lines=91> */
[----:B------:R0:W-:Y:S02]  /*60090*/  STL.64 [R1+0x108], R18 ;  /* 0x0001081201007387 */ /* 0x0001e40000100a00 */
[----:B---3--:R-:W-:Y:S02]  /*600a0*/  IMAD.MOV.U32 R16, RZ, RZ, R29 ;  /* 0x000000ffff107224 */ /* 0x008fe400078e001d */
[----:B0-----:R-:W-:Y:S01]  /*600b0*/  IMAD.MOV.U32 R18, RZ, RZ, R3 ;  /* 0x000000ffff127224 */ /* 0x001fe200078e0003 */
[----:B------:R-:W-:Y:S02]  /*600c0*/  MOV R19, R2 ;  /* 0x0000000200137202 */ /* 0x000fe40000000f00 */
[----:B------:R-:W-:Y:S01]  /*600d0*/  MOV R17, R28 ;  /* 0x0000001c00117202 */ /* 0x000fe20000000f00 */
[C---:B----4-:R-:W-:Y:S11]  /*600e0*/  HMMA.16816.F32 R24, R20.reuse, R8, R24 ;  /* 0x000000081418723c */ /* 0x050ff60000001818 */
[----:B------:R-:W-:Y:S11]  /*600f0*/  @!UPT UIADD3 URZ, URZ, URZ, URZ ;  /* 0x0000003f3f3ff290 */ /* 0x000ff6000fffe03f */
[----:B------:R-:W-:Y:S02]  /*60100*/  @!UPT UIADD3 URZ, URZ, URZ, URZ ;  /* 0x0000003f3f3ff290 */ /* 0x000fe4000fffe03f */
[----:B------:R-:W-:Y:S01]  /*60110*/  IMAD.MOV.U32 R3, RZ, RZ, R26 ;  /* 0x000000ffff037224 */ /* 0x000fe200078e001a */
[----:B------:R-:W-:Y:S01]  /*60120*/  MOV R2, R27 ;  /* 0x0000001b00027202 */ /* 0x000fe20000000f00 */
[----:B------:R-:W-:Y:S01]  /*60130*/  IMAD.MOV.U32 R29, RZ, RZ, R24 ;  /* 0x000000ffff1d7224 */ /* 0x000fe200078e0018 */
[----:B------:R-:W-:Y:S01]  /*60140*/  MOV R28, R25 ;  /* 0x00000019001c7202 */ /* 0x000fe20000000f00 */
[----:B------:R-:W3:Y:S01]  /*60150*/  LDL.LU.64 R26, [R1+0x3218] ;  /* 0x00321800011a7983 */ /* 0x000ee20000300a00 */
[----:B------:R-:W3:Y:S02]  /*60160*/  LDL.LU.64 R24, [R1+0x3210] ;  /* 0x0032100001187983 */ /* 0x000ee40000300a00 */
[----:B------:R-:W-:Y:S02]  /*60170*/  STL [R1+0x30d4], R2 ;  /* 0x0030d40201007387 */ /* 0x000fe40000100800 */
[----:B------:R0:W-:Y:S01]  /*60180*/  STL [R1+0x30d0], R3 ;  /* 0x0030d00301007387 */ /* 0x0001e20000100800 */
[----:B------:R-:W-:Y:S01]  /*60190*/  STL [R1+0x30cc], R28 ;  /* 0x0030cc1c01007387 */ /* 0x000fe20000100800 */
[----:B------:R-:W-:Y:S01]  /*601a0*/  STL [R1+0x30c8], R29 ;  /* 0x0030c81d01007387 */ /* 0x000fe20000100800 */
[----:B---3--:R-:W-:Y:S02]  /*601b0*/  HMMA.16816.F32 R20, R20, R4, R24 ;  /* 0x000000041414723c */ /* 0x008fe40000001818 */
[----:B------:R-:W2:Y:S01]  /*601c0*/  LDL.LU.64 R26, [R1+0x3208] ;  /* 0x00320800011a7983 */ /* 0x000ea20000300a00 */
[----:B------:R-:W2:Y:S03]  /*601d0*/  LDL.LU.64 R24, [R1+0x3200] ;  /* 0x0032000001187983 */ /* 0x000ea60000300a00 */
[----:B0-----:R-:W0:Y:S11]  /*601e0*/  S2R R3, SR_TID.X ;  /* 0x0000000000037919 */ /* 0x001e360000002100 */
[----:B------:R-:W-:Y:S06]  /*601f0*/  @!UPT UIADD3 URZ, URZ, URZ, URZ ;  /* 0x0000003f3f3ff290 */ /* 0x000fec000fffe03f */
[----:B------:R-:W-:Y:S01]  /*60200*/  STL.64 [R1+0x80], R20 ;  /* 0x0000801401007387 */ /* 0x000fe20000100a00 */
[----:B------:R-:W-:Y:S02]  /*60210*/  STL.64 [R1+0x88], R22 ;  /* 0x0000881601007387 */ /* 0x000fe40000100a00 */
[----:B0-----:R-:W-:Y:S01]  /*60220*/  IMAD.SHL.U32 R2, R3, 0x2, RZ ;  /* 0x0000000203027824 */ /* 0x001fe200078e00ff */
[C---:B--2---:R-:W-:Y:S08]  /*60230*/  HMMA.16816.F32 R12, R24.reuse, R8, R12 ;  /* 0x00000008180c723c */ /* 0x044ff0000000180c */
[----:B------:R-:W-:Y:S11]  /*60240*/  HMMA.16816.F32 R16, R24, R4, R16 ;  /* 0x000000041810723c */ /* 0x000ff60000001810 */
[----:B------:R-:W-:Y:S05]  /*60250*/  @!UPT UIADD3 URZ, URZ, URZ, URZ ;  /* 0x0000003f3f3ff290 */ /* 0x000fea000fffe03f */
[----:B------:R-:W-:Y:S01]  /*60260*/  MOV R8, R15 ;  /* 0x0000000f00087202 */ /* 0x000fe20000000f00 */
[----:B------:R-:W-:Y:S01]  /*60270*/  IMAD.MOV.U32 R9, RZ, RZ, R14 ;  /* 0x000000ffff097224 */ /* 0x000fe200078e000e */
[----:B------:R-:W-:Y:S03]  /*60280*/  STL.64 [R1+0x70], R12 ;  /* 0x0000700c01007387 */ /* 0x000fe60000100a00 */
[----:B------:R-:W-:Y:S01]  /*60290*/  STL [R1+0x30dc], R8 ;  /* 0x0030dc0801007387 */ /* 0x000fe20000100800 */
[----:B------:R-:W0:Y:S04]  /*602a0*/  S2R R15, SR_TID.X ;  /* 0x00000000000f7919 */ /* 0x000e280000002100 */
[----:B------:R-:W-:Y:S01]  /*602b0*/  STL [R1+0x30d8], R9 ;  /* 0x0030d80901007387 */ /* 0x000fe20000100800 */
[----:B------:R-:W-:Y:S02]  /*602c0*/  STL.64 [R1+0x50], R16 ;  /* 0x0000501001007387 */ /* 0x000fe40000100a00 */
[----:B------:R-:W-:Y:S02]  /*602d0*/  STL [R1+0x58], R18 ;  /* 0x0000581201007387 */ /* 0x000fe40000100800 */
[----:B------:R-:W-:-:S02]  /*602e0*/  IMAD.MOV.U32 R4, RZ, RZ, R19 ;  /* 0x000000ffff047224 */ /* 0x000fc400078e0013 */
[----:B------:R-:W1:Y:S04]  /*602f0*/  LDSM.16.MT88.4 R16, [R0+0x36000] ;  /* 0x036000000010783b */ /* 0x000e680000004200 */
[----:B------:R1:W-:Y:S01]  /*60300*/  STL.64 [R1+0x31f0], R6 ;  /* 0x0031f00601007387 */ /* 0x0003e20000100a00 */
[----:B------:R2:W-:Y:S01]  /*60310*/  STL [R1+0x31e8], R4 ;  /* 0x0031e80401007387 */ /* 0x0005e20000100800 */
[C---:B0-----:R-:W-:Y:S01]  /*60320*/  LOP3.LUT R14, R15.reuse, 0x7, RZ, 0xc0, !PT ;  /* 0x000000070f0e7812 */ /* 0x041fe200078ec0ff */
[----:B------:R-:W-:-:S04]  /*60330*/  LOP3.LUT R15, R15, 0x10, RZ, 0xc0, !PT ;  /* 0x000000100f0f7812 */ /* 0x000fc800078ec0ff */
[----:B------:R-:W-:Y:S01]  /*60340*/  IMAD R14, R14, 0x210, RZ ;  /* 0x000002100e0e7824 */ /* 0x000fe200078e02ff */
[----:B------:R-:W-:-:S04]  /*60350*/  SHF.L.U32 R15, R15, 0x8, RZ ;  /* 0x000000080f0f7819 */ /* 0x000fc800000006ff */
[----:B------:R-:W-:-:S04]  /*60360*/  LOP3.LUT R2, R14, 0x10, R2, 0x78, !PT ;  /* 0x000000100e027812 */ /* 0x000fc800078e7802 */
[----:B------:R-:W-:Y:S02]  /*60370*/  LOP3.LUT R2, R2, R15, RZ, 0xfc, !PT ;  /* 0x0000000f02027212 */ /* 0x000fe400078efcff */
[----:B------:R-:W0:Y:S01]  /*60380*/  LDSM.16.MT88.4 R12, [R0+0x36100] ;  /* 0x03610000000c783b */ /* 0x000e220000004200 */
[----:B-1----:R-:W-:Y:S01]  /*60390*/  MOV R7, R16 ;  /* 0x0000001000077202 */ /* 0x002fe20000000f00 */
[----:B------:R-:W-:Y:S01]  /*603a0*/  IMAD.MOV.U32 R6, RZ, RZ, R17 ;  /* 0x000000ffff067224 */ /* 0x000fe200078e0011 */
[----:B------:R-:W-:Y:S01]  /*603b0*/  MOV R5, R18 ;  /* 0x0000001200057202 */ /* 0x000fe20000000f00 */
[----:B--2---:R-:W-:Y:S02]  /*603c0*/  IMAD.MOV.U32 R4, RZ, RZ, R19 ;  /* 0x000000ffff047224 */ /* 0x004fe400078e0013 */
[----:B------:R-:W1:Y:S01]  /*603d0*/  LDSM.16.MT88.4 R16, [R0+0x36080] ;  /* 0x036080000010783b */ /* 0x000e620000004200 */
[----:B------:R-:W-:Y:S02]  /*603e0*/  LOP3.LUT R2, R2, 0x20, RZ, 0x3c, !PT ;  /* 0x0000002002027812 */ /* 0x000fe400078e3cff */
[----:B0-----:R-:W-:Y:S01]  /*603f0*/  MOV R25, R12 ;  /* 0x0000000c00197202 */ /* 0x001fe20000000f00 */
[----:B------:R-:W-:Y:S01]  /*60400*/  IMAD.MOV.U32 R24, RZ, RZ, R13 ;  /* 0x000000ffff187224 */ /* 0x000fe200078e000d */
[----:B------:R-:W-:Y:S01]  /*60410*/  MOV R23, R14 ;  /* 0x0000000e00177202 */ /* 0x000fe20000000f00 */
[----:B------:R-:W-:-:S02]  /*60420*/  IMAD.MOV.U32 R22, RZ, RZ, R15 ;  /* 0x000000ffff167224 */ /* 0x000fc400078e000f */
[----:B------:R-:W0:Y:S01]  /*60430*/  LDSM.16.MT88.4 R12, [R0+0x36180] ;  /* 0x03618000000c783b */ /* 0x000e220000004200 */
[----:B-1----:R-:W-:Y:S01]  /*60440*/  IMAD.MOV.U32 R21, RZ, RZ, R16 ;  /* 0x000000ffff157224 */ /* 0x002fe200078e0010 */
[----:B------:R-:W-:Y:S01]  /*60450*/  MOV R20, R17 ;  /* 0x0000001100147202 */ /* 0x000fe20000000f00 */
[----:B------:R-:W-:Y:S01]  /*60460*/  IMAD.MOV.U32 R9, RZ, RZ, R18 ;  /* 0x000000ffff097224 */ /* 0x000fe200078e0012 */
        /* <DEDUP_REMOVED lines=184> */
[----:B------:R-:W-:Y:S01]  /*60ff0*/  STL.64 [R1+0x120], R20 ;  /* 0x0001201401007387 */ /* 0x000fe20000100a00 */
[----:B------:R4:W-:Y:S01]  /*61000*/  STL.64 [R1+0x128], R22 ;  /* 0x0001281601007387 */ /* 0x0009e20000100a00 */
[C---:B------:R-:W-:Y:S01]  /*61010*/  LOP3.LUT R28, R3.reuse, 0x7, RZ, 0xc0, !PT ;  /* 0x00000007031c7812 */ /* 0x040fe200078ec0ff */
[----:B------:R-:W-:Y:S01]  /*61020*/  LOP3.LUT R3, R3, 0x10, RZ, 0xc0, !PT ;  /* 0x0000001003037812 */ /* 0x000fe200078ec0ff */
[C---:B----4-:R-:W-:Y:S01]  /*61030*/  HMMA.16816.F32 R20, R24.reuse, R10, R12 ;  /* 0x0000000a1814723c */ /* 0x050fe2000000180c */
[----:B------:R-:W0:Y:S07]  /*61040*/  S2R R12, SR_TID.X ;  /* 0x00000000000c7919 */ /* 0x000e2e0000002100 */
[----:B--2---:R-:W-:Y:S11]  /*61050*/  HMMA.16816.F32 R16, R24, R6, R16 ;  /* 0x000000061810723c */ /* 0x004ff60000001810 */
[----:B------:R-:W-:Y:S04]  /*61060*/  @!UPT UIADD3 URZ, URZ, URZ, URZ ;  /* 0x0000003f3f3ff290 */ /* 0x000fe8000fffe03f */
[----:B------:R-:W-:Y:S01]  /*61070*/  STL.64 [R1+0x110], R20 ;  /* 0x0001101401007387 */ /* 0x000fe20000100a00 */
[----:B------:R-:W-:Y:S02]  /*61080*/  STL.64 [R1+0x118], R22 ;  /* 0x0001181601007387 */ /* 0x000fe40000100a00 */
[----:B------:R-:W1:Y:S04]  /*61090*/  LDSM.16.MT88.4 R20, [R2+0x36180] ;  /* 0x036180000214783b */ /* 0x000e680000004200 */
[----:B------:R-:W-:Y:S02]  /*610a0*/  IMAD R13, R28, 0x210, RZ ;  /* 0x000002101c0d7824 */ /* 0x000fe400078e02ff */
[----:B0-----:R-:W-:Y:S01]  /*610b0*/  IMAD.SHL.U32 R15, R12, 0x2, RZ ;  /* 0x000000020c0f7824 */ /* 0x001fe200078e00ff */
[----:B------:R-:W-:-:S04]  /*610c0*/  SHF.L.U32 R14, R3, 0x8, RZ ;  /* 0x00000008030e7819 */ /* 0x000fc800000006ff */
[----:B------:R-:W-:-:S04]  /*610d0*/  LOP3.LUT R15, R13, 0x10, R15, 0x78, !PT ;  /* 0x000000100d0f7812 */ /* 0x000fc800078e780f */
[----:B------:R-:W-:Y:S01]  /*610e0*/  LOP3.LUT R15, R15, R14, RZ, 0xfc, !PT ;  /* 0x0000000e0f0f7212 */ /* 0x000fe200078efcff */
[----:B------:R-:W-:Y:S03]  /*610f0*/  STL.64 [R1+0xf0], R16 ;  /* 0x0000f01001007387 */ /* 0x000fe60000100a00 */
[----:B------:R-:W-:Y:S01]  /*61100*/  LOP3.LUT R15, R15, 0x40, RZ, 0x3c, !PT ;  /* 0x000000400f0f7812 */ /* 0x000fe200078e3cff */
[----:B------:R1:W-:Y:S02]  /*61110*/  STL.64 [R1+0xf8], R18 ;  /* 0x0000f81201007387 */ /* 0x0003e40000100a00 */
[----:B-1----:R-:W-:Y:S01]  /*61120*/  MOV R19, R20 ;  /* 0x0000001400137202 */ /* 0x002fe20000000f00 */
[----:B------:R-:W-:Y:S01]  /*61130*/  IMAD.MOV.U32 R18, RZ, RZ, R21 ;  /* 0x000000ffff127224 */ /* 0x000fe200078e0015 */
[----:B------:R-:W-:Y:S01]  /*61140*/  MOV R17, R22 ;  /* 0x0000001600117202 */ /* 0x000fe20000000f00 */
[----:B------:R-:W-:-:S02]  /*61150*/  IMAD.MOV.U32 R16, RZ, RZ, R23 ;  /* 0x000000ffff107224 */ /* 0x000fc400078e0017 */
[----:B------:R-:W0:Y:S01]  /*61160*/  LDSM.16.MT88.4 R20, [R15+0x36000] ;  /* 0x036000000f14783b */ /* 0x000e220000004200 */
[----:B------:R-:W-:Y:S02]  /*61170*/  SHF.L.U32 R27, R12, 0x1, RZ ;  /* 0x000000010c1b7819 */ /* 0x000fe400000006ff */
[----:B0-----:R-:W-:Y:S01]  /*61180*/  MOV R3, R20 ;  /* 0x0000001400037202 */ /* 0x001fe20000000f00 */
[----:B------:R-:W-:Y:S01]  /*61190*/  IMAD.MOV.U32 R28, RZ, RZ, R21 ;  /* 0x000000ffff1c7224 */ /* 0x000fe200078e0015 */
[----:B------:R-:W-:Y:S01]  /*611a0*/  MOV R29, R22 ;  /* 0x00000016001d7202 */ /* 0x000fe20000000f00 */
[----:B------:R-:W-:Y:S02]  /*611b0*/  IMAD.MOV.U32 R5, RZ, RZ, R23 ;  /* 0x000000ffff057224 */ /* 0x000fe400078e0017 */
[----:B------:R-:W0:Y:S01]  /*611c0*/  LDSM.16.MT88.4 R20, [R15+0x36080] ;  /* 0x036080000f14783b */ /* 0x000e220000004200 */
[----:B------:R-:W-:-:S04]  /*611d0*/  LOP3.LUT R27, R13, 0x10, R27, 0x78, !PT ;  /* 0x000000100d1b7812 */ /* 0x000fc800078e781b */
[----:B------:R-:W-:Y:S01]  /*611e0*/  LOP3.LUT R27, R27, R14, RZ, 0xfc, !PT ;  /* 0x0000000e1b1b7212 */ /* 0x000fe200078efcff */
[----:B------:R-:W-:Y:S01]  /*611f0*/  STL [R1+0x30f0], R5 ;  /* 0x0030f00501007387 */ /* 0x000fe20000100800 */
[----:B0-----:R-:W-:Y:S01]  /*61200*/  MOV R0, R20 ;  /* 0x0000001400007202 */ /* 0x001fe20000000f00 */
[----:B------:R-:W-:Y:S01]  /*61210*/  IMAD.MOV.U32 R8, RZ, RZ, R21 ;  /* 0x000000ffff087224 */ /* 0x000fe200078e0015 */
[----:B------:R-:W-:Y:S01]  /*61220*/  MOV R9, R22 ;  /* 0x0000001600097202 */ /* 0x000fe20000000f00 */
[----:B------:R-:W-:Y:S02]  /*61230*/  IMAD.MOV.U32 R2, RZ, RZ, R23 ;  /* 0x000000ffff027224 */ /* 0x000fe400078e0017 */
[----:B------:R-:W-:Y:S02]  /*61240*/  LDSM.16.MT88.4 R20, [R15+0x36100] ;  /* 0x036100000f14783b */ /* 0x000fe40000004200 */
[----:B------:R-:W0:Y:S02]  /*61250*/  LDSM.16.MT88.4 R12, [R15+0x36180] ;  /* 0x036180000f0c783b */ /* 0x000e240000004200 */
[----:B------:R-:W-:Y:S02]  /*61260*/  STL [R1+0x30ec], R29 ;  /* 0x0030ec1d01007387 */ /* 0x000fe40000100800 */
[----:B------:R-:W-:Y:S02]  /*61270*/  STL [R1+0x30e8], R28 ;  /* 0x0030e81c01007387 */ /* 0x000fe40000100800 */
[----:B------:R-:W-:Y:S02]  /*61280*/  STL [R1+0x30e4], R3 ;  /* 0x0030e40301007387 */ /* 0x000fe40000100800 */
[----:B------:R0:W-:Y:S01]  /*61290*/  STL [R1+0x3100], R2 ;  /* 0x0031000201007387 */ /* 0x0001e20000100800 */
[----:B------:R-:W-:Y:S01]  /*612a0*/  LOP3.LUT R27, R27, 0x60, RZ, 0x3c, !PT ;  /* 0x000000601b1b7812 */ /* 0x000fe200078e3cff */
[----:B------:R1:W-:Y:S01]  /*612b0*/  STL [R1+0x30fc], R9 ;  /* 0x0030fc0901007387 */ /* 0x0003e20000100800 */
[----:B------:R2:W-:Y:S02]  /*612c0*/  STL [R1+0x30f8], R8 ;  /* 0x0030f80801007387 */ /* 0x0005e40000100800 */
[----:B------:R3:W-:Y:S02]  /*612d0*/  STL [R1+0x30f4], R0 ;  /* 0x0030f40001007387 */ /* 0x0007e40000100800 */
[----:B0-----:R-:W-:Y:S01]  /*612e0*/  IMAD.MOV.U32 R2, RZ, RZ, R12 ;  /* 0x000000ffff027224 */ /* 0x001fe200078e000c */
[----:B-1----:R-:W-:Y:S01]  /*612f0*/  MOV R9, R13 ;  /* 0x0000000d00097202 */ /* 0x002fe20000000f00 */
[----:B--2---:R-:W-:Y:S01]  /*61300*/  IMAD.MOV.U32 R8, RZ, RZ, R14 ;  /* 0x000000ffff087224 */ /* 0x004fe200078e000e */
[----:B---3--:R-:W-:-:S02]  /*61310*/  MOV R0, R15 ;  /* 0x0000000f00007202 */ /* 0x008fc40000000f00 */
[----:B------:R-:W0:Y:S01]  /*61320*/  LDSM.16.MT88.4 R12, [R27+0x36000] ;  /* 0x036000001b0c783b */ /* 0x000e220000004200 */
[----:B------:R-:W-:Y:S01]  /*61330*/  MOV R5, R20 ;  /* 0x0000001400057202 */ /* 0x000fe20000000f00 */
[----:B------:R-:W-:Y:S01]  /*61340*/  IMAD.MOV.U32 R29, RZ, RZ, R21 ;  /* 0x000000ffff1d7224 */ /* 0x000fe200078e0015 */
[----:B------:R-:W-:Y:S01]  /*61350*/  MOV R28, R22 ;  /* 0x00000016001c7202 */ /* 0x000fe20000000f00 */
[----:B------:R-:W-:Y:S02]  /*61360*/  IMAD.MOV.U32 R3, RZ, RZ, R23 ;  /* 0x000000ffff037224 */ /* 0x000fe400078e0017 */
[----:B------:R-:W-:Y:S04]  /*61370*/  LDSM.16.MT88.4 R20, [R27+0x36100] ;  /* 0x036100001b14783b */ /* 0x000fe80000004200 */
[----:B0-----:R0:W-:Y:S01]  /*61380*/  STL.64 [R1+0x3010], R14 ;  /* 0x0030100e01007387 */ /* 0x0011e20000100a00 */
[----:B------:R1:W-:Y:S02]  /*61390*/  STL.64 [R1+0x3008], R12 ;  /* 0x0030080c01007387 */ /* 0x0003e40000100a00 */
[----:B0-----:R-:W-:-:S02]  /*613a0*/  IMAD.MOV.U32 R14, RZ, RZ, R17 ;  /* 0x000000ffff0e7224 */ /* 0x001fc400078e0011 */
[----:B-1----:R-:W-:Y:S01]  /*613b0*/  IMAD.MOV.U32 R12, RZ, RZ, R19 ;  /* 0x000000ffff0c7224 */ /* 0x002fe200078e0013 */
[----:B------:R-:W-:Y:S02]  /*613c0*/  MOV R13, R18 ;  /* 0x00000012000d7202 */ /* 0x000fe40000000f00 */
[----:B------:R-:W-:Y:S02]  /*613d0*/  MOV R15, R16 ;  /* 0x00000010000f7202 */ /* 0x000fe40000000f00 */
[----:B------:R-:W0:Y:S02]  /*613e0*/  LDSM.16.MT88.4 R16, [R27+0x36080] ;  /* 0x036080001b10783b */ /* 0x000e240000004200 */
[----:B------:R-:W1:Y:S02]  /*613f0*/  LDSM.16.MT88.4 R24, [R27+0x36180] ;  /* 0x036180001b18783b */ /* 0x000e640000004200 */
[----:B0-----:R-:W-:Y:S02]  /*61400*/  STL.64 [R1+0x2ff0], R18 ;  /* 0x002ff01201007387 */ /* 0x001fe40000100a00 */
[----:B------:R0:W-:Y:S02]  /*61410*/  STL.64 [R1+0x2fe8], R16 ;  /* 0x002fe81001007387 */ /* 0x0001e40000100a00 */
        /* <DEDUP_REMOVED lines=8> */
[----:B------:R-:W3:Y:S02]  /*614a0*/  LDL.LU R22, [R1+0x258] ;  /* 0x0002580001167983 */ /* 0x000ee40000300800 */
[----:B------:R-:W3:Y:S01]  /*614b0*/  LDL.LU R23, [R1+0x25c] ;  /* 0x00025c0001177983 */ /* 0x000ee20000300800 */
[----:B-1----:R-:W-:Y:S01]  /*614c0*/  STL.64 [R1+0x2fb0], R26 ;  /* 0x002fb01a01007387 */ /* 0x002fe20000100a00 */
[----:B------:R-:W-:Y:S02]  /*614d0*/  STL.64 [R1+0x2fa8], R24 ;  /* 0x002fa81801007387 */ /* 0x000fe40000100a00 */
[----:B------:R-:W-:Y:S01]  /*614e0*/  STL.64 [R1+0x30c0], R6 ;  /* 0x0030c00601007387 */ /* 0x000fe20000100a00 */
[C---:B---3--:R-:W-:Y:S08]  /*614f0*/  HMMA.16816.F32 R20, R12.reuse, R10, R20 ;  /* 0x0000000a0c14723c */ /* 0x048ff00000001814 */
[----:B--2---:R-:W-:Y:S11]  /*61500*/  HMMA.16816.F32 R12, R12, R6, R16 ;  /* 0x000000060c0c723c */ /* 0x004ff60000001810 */
[----:B------:R-:W-:Y:S04]  /*61510*/  @!UPT UIADD3 URZ, URZ, URZ, URZ ;  /* 0x0000003f3f3ff290 */ /* 0x000fe8000fffe03f */
[----:B------:R-:W-:Y:S01]  /*61520*/  STL.64 [R1+0xe0], R20 ;  /* 0x0000e01401007387 */ /* 0x000fe20000100a00 */
[----:B------:R-:W-:Y:S02]  /*61530*/  STL.64 [R1+0xe8], R22 ;  /* 0x0000e81601007387 */ /* 0x000fe40000100a00 */
[----:B------:R-:W-:Y:S05]  /*61540*/  STL [R1+0x30b8], R4 ;  /* 0x0030b80401007387 */ /* 0x000fea0000100800 */
[----:B------:R0:W-:Y:S01]  /*61550*/  STL.64 [R1+0xb0], R12 ;  /* 0x0000b00c01007387 */ /* 0x0001e20000100a00 */
[----:B------:R1:W-:Y:S01]  /*61560*/  STL.64 [R1+0xb8], R14 ;  /* 0x0000b80e01007387 */ /* 0x0003e20000100a00 */
[----:B------:R-:W2:Y:S02]  /*61570*/  LDL.LU R16, [R1+0x1b0] ;  /* 0x0001b00001107983 */ /* 0x000ea40000300800 */
[----:B------:R-:W2:Y:S02]  /*61580*/  LDL.LU R17, [R1+0x1b4] ;  /* 0x0001b40001117983 */ /* 0x000ea40000300800 */
[----:B------:R-:W3:Y:S01]  /*61590*/  LDL.LU R18, [R1+0x1b8] ;  /* 0x0001b80001127983 */ /* 0x000ee20000300800 */
[----:B------:R-:W3:Y:S01]  /*615a0*/  LDL.LU R19, [R1+0x1bc] ;  /* 0x0001bc0001137983 */ /* 0x000ee20000300800 */
[----:B0-----:R-:W-:-:S02]  /*615b0*/  IMAD.MOV.U32 R12, RZ, RZ, R2 ;  /* 0x000000ffff0c7224 */ /* 0x001fc400078e0002 */
[----:B-1----:R-:W-:Y:S01]  /*615c0*/  IMAD.MOV.U32 R14, RZ, RZ, R8 ;  /* 0x000000ffff0e7224 */ /* 0x002fe200078e0008 */
[----:B------:R-:W-:Y:S01]  /*615d0*/  MOV R15, R0 ;  /* 0x00000000000f7202 */ /* 0x000fe20000000f00 */
[----:B------:R-:W4:Y:S01]  /*615e0*/  LDL.LU R2, [R1+0x3100] ;  /* 0x0031000001027983 */ /* 0x000f220000300800 */
[----:B------:R-:W-:Y:S02]  /*615f0*/  MOV R13, R9 ;  /* 0x00000009000d7202 */ /* 0x000fe40000000f00 */
[----:B------:R-:W4:Y:S02]  /*61600*/  LDL.LU R9, [R1+0x30fc] ;  /* 0x0030fc0001097983 */ /* 0x000f240000300800 */
[----:B------:R-:W4:Y:S01]  /*61610*/  LDL.LU R8, [R1+0x30f8] ;  /* 0x0030f80001087983 */ /* 0x000f220000300800 */
[----:B------:R-:W4:Y:S01]  /*61620*/  LDL.LU R0, [R1+0x30f4] ;  /* 0x0030f40001007983 */ /* 0x000f220000300800 */
[----:B------:R-:W-:Y:S02]  /*61630*/  STL.64 [R1+0x3040], R14 ;  /* 0x0030400e01007387 */ /* 0x000fe40000100a00 */
[----:B------:R-:W-:Y:S01]  /*61640*/  STL.64 [R1+0x3038], R12 ;  /* 0x0030380c01007387 */ /* 0x000fe20000100a00 */
[----:B---3--:R-:W-:Y:S01]  /*61650*/  STL.64 [R1+0x3000], R18 ;  /* 0x0030001201007387 */ /* 0x008fe20000100a00 */
[----:B--2---:R0:W-:Y:S03]  /*61660*/  STL.64 [R1+0x2ff8], R16 ;  /* 0x002ff81001007387 */ /* 0x0041e60000100a00 */
[----:B0-----:R-:W2:Y:S01]  /*61670*/  LDL.LU R16, [R1+0x1d0] ;  /* 0x0001d00001107983 */ /* 0x001ea20000300800 */
[----:B------:R-:W2:Y:S02]  /*61680*/  LDL.LU R17, [R1+0x1d4] ;  /* 0x0001d40001117983 */ /* 0x000ea40000300800 */
[----:B------:R-:W3:Y:S02]  /*61690*/  LDL.LU R18, [R1+0x1d8] ;  /* 0x0001d80001127983 */ /* 0x000ee40000300800 */
[----:B------:R-:W3:Y:S02]  /*616a0*/  LDL.LU R19, [R1+0x1dc] ;  /* 0x0001dc0001137983 */ /* 0x000ee40000300800 */
[----:B------:R-:W-:-:S02]  /*616b0*/  IMAD.MOV.U32 R12, RZ, RZ, R5 ;  /* 0x000000ffff0c7224 */ /* 0x000fc400078e0005 */
[----:B------:R-:W-:Y:S01]  /*616c0*/  IMAD.MOV.U32 R14, RZ, RZ, R28 ;  /* 0x000000ffff0e7224 */ /* 0x000fe200078e001c */
[----:B---3--:R-:W-:Y:S01]  /*616d0*/  STL.64 [R1+0x3020], R18 ;  /* 0x0030201201007387 */ /* 0x008fe20000100a00 */
[----:B--2---:R0:W-:Y:S03]  /*616e0*/  STL.64 [R1+0x3018], R16 ;  /* 0x0030181001007387 */ /* 0x0041e60000100a00 */
[----:B0-----:R-:W2:Y:S01]  /*616f0*/  LDL.LU R16, [R1+0x1f0] ;  /* 0x0001f00001107983 */ /* 0x001ea20000300800 */
[----:B------:R-:W2:Y:S02]  /*61700*/  LDL.LU R17, [R1+0x1f4] ;  /* 0x0001f40001117983 */ /* 0x000ea40000300800 */
[----:B------:R-:W3:Y:S02]  /*61710*/  LDL.LU R18, [R1+0x1f8] ;  /* 0x0001f80001127983 */ /* 0x000ee40000300800 */
[----:B------:R-:W3:Y:S01]  /*61720*/  LDL.LU R19, [R1+0x1fc] ;  /* 0x0001fc0001137983 */ /* 0x000ee20000300800 */
[----:B------:R-:W-:Y:S01]  /*61730*/  MOV R15, R3 ;  /* 0x00000003000f7202 */ /* 0x000fe20000000f00 */
[----:B------:R-:W4:Y:S01]  /*61740*/  LDL.LU R5, [R1+0x30f0] ;  /* 0x0030f00001057983 */ /* 0x000f220000300800 */
[----:B------:R-:W-:-:S02]  /*61750*/  MOV R13, R29 ;  /* 0x0000001d000d7202 */ /* 0x000fc40000000f00 */
        /* <DEDUP_REMOVED lines=11> */
[----:B----4-:R-:W-:-:S02]  /*61810*/  IMAD.MOV.U32 R12, RZ, RZ, R0 ;  /* 0x000000ffff0c7224 */ /* 0x010fc400078e0000 */
[----:B------:R-:W-:Y:S01]  /*61820*/  IMAD.MOV.U32 R14, RZ, RZ, R9 ;  /* 0x000000ffff0e7224 */ /* 0x000fe200078e0009 */
        /* <DEDUP_REMOVED lines=19> */
[----:B------:R-:W3:Y:S02]  /*61960*/  LDL.LU R19, [R1+0x27c] ;  /* 0x00027c0001137983 */ /* 0x000ee40000300800 */
[----:B------:R-:W-:Y:S01]  /*61970*/  IMAD.MOV.U32 R12, RZ, RZ, R3 ;  /* 0x000000ffff0c7224 */ /* 0x000fe200078e0003 */
[----:B------:R-:W-:Y:S01]  /*61980*/  MOV R13, R28 ;  /* 0x0000001c000d7202 */ /* 0x000fe20000000f00 */
[----:B------:R-:W4:Y:S01]  /*61990*/  LDL.LU R3, [R1+0x30d0] ;  /* 0x0030d00001037983 */ /* 0x000f220000300800 */
[----:B------:R-:W4:Y:S02]  /*619a0*/  LDL.LU R28, [R1+0x30cc] ;  /* 0x0030cc00011c7983 */ /* 0x000f240000300800 */
[----:B------:R-:W-:-:S02]  /*619b0*/  IMAD.MOV.U32 R14, RZ, RZ, R29 ;  /* 0x000000ffff0e7224 */ /* 0x000fc400078e001d */
[----:B------:R-:W4:Y:S04]  /*619c0*/  LDL.LU R29, [R1+0x30c8] ;  /* 0x0030c800011d7983 */ /* 0x000f280000300800 */
        /* <DEDUP_REMOVED lines=8> */
[----:B------:R-:W4:Y:S02]  /*61a50*/  LDL.LU R5, [R1+0x2a4] ;  /* 0x0002a40001057983 */ /* 0x000f240000300800 */
[----:B------:R-:W4:Y:S02]  /*61a60*/  LDL.LU R6, [R1+0x2a8] ;  /* 0x0002a80001067983 */ /* 0x000f240000300800 */
[----:B------:R-:W4:Y:S01]  /*61a70*/  LDL.LU R7, [R1+0x2ac] ;  /* 0x0002ac0001077983 */ /* 0x000f220000300800 */
[----:B---3--:R-:W-:Y:S01]  /*61a80*/  STL.64 [R1+0x3090], R18 ;  /* 0x0030901201007387 */ /* 0x008fe20000100a00 */
[----:B--2---:R0:W-:Y:S03]  /*61a90*/  STL.64 [R1+0x3088], R16 ;  /* 0x0030881001007387 */ /* 0x0041e60000100a00 */
[----:B0-----:R-:W2:Y:S01]  /*61aa0*/  LDL.LU R16, [R1+0x2c0] ;  /* 0x0002c00001107983 */ /* 0x001ea20000300800 */
[----:B------:R-:W2:Y:S02]  /*61ab0*/  LDL.LU R17, [R1+0x2c4] ;  /* 0x0002c40001117983 */ /* 0x000ea40000300800 */
[----:B------:R-:W3:Y:S02]  /*61ac0*/  LDL.LU R18, [R1+0x2c8] ;  /* 0x0002c80001127983 */ /* 0x000ee40000300800 */
[----:B------:R-:W3:Y:S01]  /*61ad0*/  LDL.LU R19, [R1+0x2cc] ;  /* 0x0002cc0001137983 */ /* 0x000ee20000300800 */
[C---:B----4-:R-:W-:Y:S01]  /*61ae0*/  HMMA.16816.F32 R4, R12.reuse, R10, R4 ;  /* 0x0000000a0c04723c */ /* 0x050fe20000001804 */
[----:B---3--:R-:W-:Y:S01]  /*61af0*/  STL.64 [R1+0x30b0], R18 ;  /* 0x0030b01201007387 */ /* 0x008fe20000100a00 */
[----:B--2---:R0:W-:Y:S03]  /*61b00*/  STL.64 [R1+0x30a8], R16 ;  /* 0x0030a81001007387 */ /* 0x0041e60000100a00 */
[----:B0-----:R-:W2:Y:S01]  /*61b10*/  LDL.LU R16, [R1+0x290] ;  /* 0x0002900001107983 */ /* 0x001ea20000300800 */
[----:B------:R-:W2:Y:S02]  /*61b20*/  LDL.LU R17, [R1+0x294] ;  /* 0x0002940001117983 */ /* 0x000ea40000300800 */
[----:B------:R-:W2:Y:S02]  /*61b30*/  LDL.LU R18, [R1+0x298] ;  /* 0x0002980001127983 */ /* 0x000ea40000300800 */
[----:B------:R-:W2:Y:S01]  /*61b40*/  LDL.LU R19, [R1+0x29c] ;  /* 0x00029c0001137983 */ /* 0x000ea20000300800 */
[----:B------:R-:W3:Y:S01]  /*61b50*/  LDL.LU R24, [R1+0x80] ;  /* 0x0000800001187983 */ /* 0x000ee20000300800 */
[----:B------:R-:W3:Y:S02]  /*61b60*/  LDL.LU R25, [R1+0x84] ;  /* 0x0000840001197983 */ /* 0x000ee40000300800 */
[----:B------:R-:W4:Y:S02]  /*61b70*/  LDL.LU R26, [R1+0x88] ;  /* 0x00008800011a7983 */ /* 0x000f240000300800 */
[----:B------:R-:W4:Y:S01]  /*61b80*/  LDL.LU R27, [R1+0x8c] ;  /* 0x00008c00011b7983 */ /* 0x000f220000300800 */
[----:B------:R-:W2:Y:S01]  /*61b90*/  LDL.LU R20, [R1+0x100] ;  /* 0x0001000001147983 */ /* 0x000ea20000300800 */
[----:B------:R-:W2:Y:S02]  /*61ba0*/  LDL.LU R21, [R1+0x104] ;  /* 0x0001040001157983 */ /* 0x000ea40000300800 */
[----:B------:R-:W2:Y:S02]  /*61bb0*/  LDL.LU R22, [R1+0x108] ;  /* 0x0001080001167983 */ /* 0x000ea40000300800 */
[----:B------:R-:W2:Y:S02]  /*61bc0*/  LDL.LU R23, [R1+0x10c] ;  /* 0x00010c0001177983 */ /* 0x000ea40000300800 */
[----:B--2---:R-:W-:Y:S01]  /*61bd0*/  STL.64 [R1+0x2fe0], R22 ;  /* 0x002fe01601007387 */ /* 0x004fe20000100a00 */
[----:B------:R0:W-:Y:S03]  /*61be0*/  STL.64 [R1+0x2fd8], R20 ;  /* 0x002fd81401007387 */ /* 0x0001e60000100a00 */
[----:B0-----:R-:W2:Y:S01]  /*61bf0*/  LDL.LU R20, [R1+0x150] ;  /* 0x0001500001147983 */ /* 0x001ea20000300800 */
[----:B------:R-:W2:Y:S02]  /*61c00*/  LDL.LU R21, [R1+0x154] ;  /* 0x0001540001157983 */ /* 0x000ea40000300800 */
[----:B------:R-:W2:Y:S02]  /*61c10*/  LDL.LU R22, [R1+0x158] ;  /* 0x0001580001167983 */ /* 0x000ea40000300800 */
[----:B------:R-:W2:Y:S01]  /*61c20*/  LDL.LU R23, [R1+0x15c] ;  /* 0x00015c0001177983 */ /* 0x000ea20000300800 */
[----:B----4-:R-:W-:Y:S01]  /*61c30*/  STL.64 [R1+0x2fc0], R26 ;  /* 0x002fc01a01007387 */ /* 0x010fe20000100a00 */
[----:B---3--:R-:W-:Y:S02]  /*61c40*/  STL.64 [R1+0x2fb8], R24 ;  /* 0x002fb81801007387 */ /* 0x008fe40000100a00 */
[----:B------:R-:W-:Y:S02]  /*61c50*/  STL.64 [R1+0xc0], R4 ;  /* 0x0000c00401007387 */ /* 0x000fe40000100a00 */
[----:B------:R0:W-:Y:S02]  /*61c60*/  STL.64 [R1+0xc8], R6 ;  /* 0x0000c80601007387 */ /* 0x0001e40000100a00 */
[----:B0-----:R-:W3:Y:S01]  /*61c70*/  LDL.LU.64 R6, [R1+0x30c0] ;  /* 0x0030c00001067983 */ /* 0x001ee20000300a00 */
[----:B------:R-:W4:Y:S02]  /*61c80*/  LDL.LU R4, [R1+0x30b8] ;  /* 0x0030b80001047983 */ /* 0x000f240000300800 */
        /* <DEDUP_REMOVED lines=63> */
[----:B------:R-:W2:Y:S01]  /*62080*/  LDL.LU.64 R16, [R1+0x2fe8] ;  /* 0x002fe80001107983 */ /* 0x000ea20000300a00 */
[----:B------:R-:W-:Y:S01]  /*62090*/  MOV R27, R2 ;  /* 0x00000002001b7202 */ /* 0x000fe20000000f00 */
[----:B------:R-:W-:-:S02]  /*620a0*/  IMAD.MOV.U32 R24, RZ, RZ, R29 ;  /* 0x000000ffff187224 */ /* 0x000fc400078e001d */
[----:B------:R-:W-:Y:S01]  /*620b0*/  IMAD.MOV.U32 R26, RZ, RZ, R3 ;  /* 0x000000ffff1a7224 */ /* 0x000fe200078e0003 */
[----:B------:R-:W-:Y:S11]  /*620c0*/  MOV R25, R28 ;  /* 0x0000001c00197202 */ /* 0x000ff60000000f00 */
[----:B------:R-:W-:Y:S06]  /*620d0*/  @!UPT UIADD3 URZ, URZ, URZ, URZ ;  /* 0x0000003f3f3ff290 */ /* 0x000fec000fffe03f */
[----:B------:R-:W-:Y:S01]  /*620e0*/  MOV R2, R15 ;  /* 0x0000000f00027202 */ /* 0x000fe20000000f00 */
[----:B------:R-:W-:Y:S02]  /*620f0*/  IMAD.MOV.U32 R29, RZ, RZ, R12 ;  /* 0x000000ffff1d7224 */ /* 0x000fe400078e000c */
[----:B------:R-:W-:Y:S01]  /*62100*/  IMAD.MOV.U32 R3, RZ, RZ, R14 ;  /* 0x000000ffff037224 */ /* 0x000fe200078e000e */
[----:B------:R-:W-:Y:S01]  /*62110*/  MOV R28, R13 ;  /* 0x0000000d001c7202 */ /* 0x000fe20000000f00 */
[----:B------:R-:W3:Y:S01]  /*62120*/  LDL.LU R12, [R1+0x50] ;  /* 0x00005000010c7983 */ /* 0x000ee20000300800 */
[----:B------:R-:W3:Y:S02]  /*62130*/  LDL.LU R13, [R1+0x54] ;  /* 0x00005400010d7983 */ /* 0x000ee40000300800 */
[----:B------:R-:W3:Y:S02]  /*62140*/  LDL.LU R14, [R1+0x58] ;  /* 0x00005800010e7983 */ /* 0x000ee40000300800 */
[----:B------:R-:W-:Y:S01]  /*62150*/  STL [R1+0x2f98], R2 ;  /* 0x002f980201007387 */ /* 0x000fe20000100800 */
[----:B------:R-:W-:Y:S01]  /*62160*/  STL [R1+0x2f94], R3 ;  /* 0x002f940301007387 */ /* 0x000fe20000100800 */
[----:B------:R-:W-:Y:S02]  /*62170*/  STL [R1+0x2f90], R28 ;  /* 0x002f901c01007387 */ /* 0x000fe40000100800 */
[----:B------:R-:W-:Y:S01]  /*62180*/  STL [R1+0x2e50], R29 ;  /* 0x002e501d01007387 */ /* 0x000fe20000100800 */
        /* <DEDUP_REMOVED lines=11> */
[----:B------:R0:W-:Y:S01]  /*62240*/  STL.64 [R1+0x1c0], R16 ;  /* 0x0001c01001007387 */ /* 0x0001e20000100a00 */
[----:B------:R-:W-:Y:S03]  /*62250*/  STL.64 [R1+0x1c8], R18 ;  /* 0x0001c81201007387 */ /* 0x000fe60000100a00 */
[----:B0-----:R-:W3:Y:S01]  /*62260*/  LDL.LU R16, [R1+0x70] ;  /* 0x0000700001107983 */ /* 0x001ee20000300800 */
[----:B------:R-:W3:Y:S01]  /*62270*/  LDL.LU R17, [R1+0x74] ;  /* 0x0000740001117983 */ /* 0x000ee20000300800 */
        /* <DEDUP_REMOVED lines=8> */
[----:B------:R-:W-:Y:S02]  /*62300*/  IMAD.MOV.U32 R19, RZ, RZ, R8 ;  /* 0x000000ffff137224 */ /* 0x000fe400078e0008 */
[----:B----4-:R-:W-:Y:S01]  /*62310*/  IMAD.MOV.U32 R15, RZ, RZ, R4 ;  /* 0x000000ffff0f7224 */ /* 0x010fe200078e0004 */
[----:B--2---:R-:W-:Y:S01]  /*62320*/  HMMA.16816.F32 R20, R20, R6, R24 ;  /* 0x000000061414723c */ /* 0x004fe20000001818 */
[----:B------:R-:W3:Y:S01]  /*62330*/  LDL.LU.64 R26, [R1+0x2fb0] ;  /* 0x002fb000011a7983 */ /* 0x000ee20000300a00 */
[----:B------:R-:W3:Y:S11]  /*62340*/  LDL.LU.64 R24, [R1+0x2fa8] ;  /* 0x002fa80001187983 */ /* 0x000ef60000300a00 */
[----:B------:R-:W-:Y:S10]  /*62350*/  @!UPT UIADD3 URZ, URZ, URZ, URZ ;  /* 0x0000003f3f3ff290 */ /* 0x000ff4000fffe03f */
[----:B------:R-:W-:Y:S01]  /*62360*/  STL.64 [R1+0x150], R20 ;  /* 0x0001501401007387 */ /* 0x000fe20000100a00 */
[----:B------:R-:W-:Y:S01]  /*62370*/  STL.64 [R1+0x158], R22 ;  /* 0x0001581601007387 */ /* 0x000fe20000100a00 */
[C---:B---3--:R-:W-:Y:S08]  /*62380*/  HMMA.16816.F32 R16, R24.reuse, R10, R16 ;  /* 0x0000000a1810723c */ /* 0x048ff00000001810 */
[----:B------:R-:W-:Y:S01]  /*62390*/  HMMA.16816.F32 R12, R24, R6, R12 ;  /* 0x00000006180c723c */ /* 0x000fe2000000180c */
[----:B------:R-:W0:Y:S11]  /*623a0*/  LDSM.16.MT88.4 R8, [R0+0x38000] ;  /* 0x038000000008783b */ /* 0x000e360000004200 */
[----:B------:R-:W-:Y:S03]  /*623b0*/  @!UPT UIADD3 URZ, URZ, URZ, URZ ;  /* 0x0000003f3f3ff290 */ /* 0x000fe6000fffe03f */
[----:B------:R-:W-:Y:S01]  /*623c0*/  STL.64 [R1+0x130], R16 ;  /* 0x0001301001007387 */ /* 0x000fe20000100a00 */
[----:B------:R-:W-:Y:S07]  /*623d0*/  STL.64 [R1+0x138], R18 ;  /* 0x0001381201007387 */ /* 0x000fee0000100a00 */
[----:B------:R-:W-:Y:S02]  /*623e0*/  STL.64 [R1+0x90], R12 ;  /* 0x0000900c01007387 */ /* 0x000fe40000100a00 */
[----:B------:R1:W-:Y:S01]  /*623f0*/  STL.64 [R1+0x98], R14 ;  /* 0x0000980e01007387 */ /* 0x0003e20000100a00 */
[----:B------:R-:W-:Y:S04]  /*62400*/  LDSM.16.MT88.4 R16, [R0+0x38080] ;  /* 0x038080000010783b */ /* 0x000fe80000004200 */
[----:B-1----:R-:W1:Y:S04]  /*62410*/  S2R R15, SR_TID.X ;  /* 0x00000000000f7919 */ /* 0x002e680000002100 */
[----:B------:R-:W2:Y:S01]  /*62420*/  S2R R13, SR_TID.X ;  /* 0x00000000000d7919 */ /* 0x000ea20000002100 */
[----:B0-----:R-:W-:Y:S01]  /*62430*/  MOV R27, R8 ;  /* 0x00000008001b7202 */ /* 0x001fe20000000f00 */
[----:B------:R-:W-:Y:S01]  /*62440*/  IMAD.MOV.U32 R26, RZ, RZ, R9 ;  /* 0x000000ffff1a7224 */ /* 0x000fe200078e0009 */
[----:B------:R-:W-:Y:S01]  /*62450*/  MOV R25, R10 ;  /* 0x0000000a00197202 */ /* 0x000fe20000000f00 */
[----:B------:R-:W-:-:S02]  /*62460*/  IMAD.MOV.U32 R24, RZ, RZ, R11 ;  /* 0x000000ffff187224 */ /* 0x000fc400078e000b */
[----:B------:R-:W0:Y:S02]  /*62470*/  LDSM.16.M88.4 R8, [R5+0x40380] ;  /* 0x040380000508783b */ /* 0x000e240000000200 */
[----:B------:R-:W3:Y:S01]  /*62480*/  LDSM.16.M88.4 R4, [R5+0x50380] ;  /* 0x050380000504783b */ /* 0x000ee20000000200 */
[----:B-1----:R-:W-:-:S03]  /*62490*/  LOP3.LUT R14, R15, 0x7, RZ, 0xc0, !PT ;  /* 0x000000070f0e7812 */ /* 0x002fc600078ec0ff */
[----:B------:R-:W-:Y:S02]  /*624a0*/  LOP3.LUT R15, R15, 0x10, RZ, 0xc0, !PT ;  /* 0x000000100f0f7812 */ /* 0x000fe400078ec0ff */
[----:B--2---:R-:W-:Y:S02]  /*624b0*/  IMAD.SHL.U32 R23, R13, 0x2, RZ ;  /* 0x000000020d177824 */ /* 0x004fe400078e00ff */
[----:B------:R-:W-:Y:S01]  /*624c0*/  IMAD R14, R14, 0x210, RZ ;  /* 0x000002100e0e7824 */ /* 0x000fe200078e02ff */
[----:B------:R-:W-:-:S04]  /*624d0*/  SHF.L.U32 R15, R15, 0x8, RZ ;  /* 0x000000080f0f7819 */ /* 0x000fc800000006ff */
[----:B------:R-:W-:-:S04]  /*624e0*/  LOP3.LUT R23, R14, 0x10, R23, 0x78, !PT ;  /* 0x000000100e177812 */ /* 0x000fc800078e7817 */
[----:B------:R-:W-:Y:S02]  /*624f0*/  LOP3.LUT R23, R23, R15, RZ, 0xfc, !PT ;  /* 0x0000000f17177212 */ /* 0x000fe400078efcff */
[----:B------:R-:W1:Y:S04]  /*62500*/  LDSM.16.MT88.4 R12, [R0+0x38180] ;  /* 0x03818000000c783b */ /* 0x000e680000004200 */
[----:B------:R-:W-:Y:S01]  /*62510*/  STL [R1+0x2fa0], R26 ;  /* 0x002fa01a01007387 */ /* 0x000fe20000100800 */
[----:B------:R-:W-:Y:S01]  /*62520*/  STL [R1+0x2f9c], R27 ;  /* 0x002f9c1b01007387 */ /* 0x000fe20000100800 */
[----:B------:R-:W-:Y:S02]  /*62530*/  LOP3.LUT R23, R23, 0x20, RZ, 0x3c, !PT ;  /* 0x0000002017177812 */ /* 0x000fe400078e3cff */
[----:B0-----:R-:W-:Y:S01]  /*62540*/  STL [R1+0x2d58], R10 ;  /* 0x002d580a01007387 */ /* 0x001fe20000100800 */
[----:B------:R-:W-:Y:S02]  /*62550*/  STL [R1+0x2d30], R11 ;  /* 0x002d300b01007387 */ /* 0x000fe40000100800 */
[----:B---3--:R0:W-:Y:S02]  /*62560*/  STL [R1+0x2d2c], R6 ;  /* 0x002d2c0601007387 */ /* 0x0081e40000100800 */
[----:B------:R2:W-:Y:S01]  /*62570*/  STL [R1+0x2d28], R7 ;  /* 0x002d280701007387 */ /* 0x0005e20000100800 */
[----:B------:R3:W-:Y:S01]  /*62580*/  STL.64 [R1+0x2f88], R4 ;  /* 0x002f880401007387 */ /* 0x0007e20000100a00 */
[----:B0-----:R-:W-:Y:S01]  /*62590*/  IMAD.MOV.U32 R6, RZ, RZ, R17 ;  /* 0x000000ffff067224 */ /* 0x001fe200078e0011 */
[----:B--2---:R-:W-:-:S02]  /*625a0*/  MOV R7, R16 ;  /* 0x0000001000077202 */ /* 0x004fc40000000f00 */
[----:B---3--:R-:W-:Y:S01]  /*625b0*/  MOV R5, R18 ;  /* 0x0000001200057202 */ /* 0x008fe20000000f00 */
[----:B------:R-:W-:Y:S02]  /*625c0*/  IMAD.MOV.U32 R4, RZ, RZ, R19 ;  /* 0x000000ffff047224 */ /* 0x000fe400078e0013 */
[----:B------:R-:W0:Y:S01]  /*625d0*/  LDSM.16.MT88.4 R16, [R0+0x38100] ;  /* 0x038100000010783b */ /* 0x000e220000004200 */
[----:B-1----:R-:W-:Y:S01]  /*625e0*/  MOV R26, R12 ;  /* 0x0000000c001a7202 */ /* 0x002fe20000000f00 */
[----:B------:R-:W-:Y:S01]  /*625f0*/  IMAD.MOV.U32 R27, RZ, RZ, R13 ;  /* 0x000000ffff1b7224 */ /* 0x000fe200078e000d */
[----:B------:R-:W-:Y:S01]  /*62600*/  MOV R2, R14 ;  /* 0x0000000e00027202 */ /* 0x000fe20000000f00 */
[----:B------:R-:W-:Y:S02]  /*62610*/  IMAD.MOV.U32 R3, RZ, RZ, R15 ;  /* 0x000000ffff037224 */ /* 0x000fe400078e000f */
[----:B------:R-:W1:Y:S01]  /*62620*/  LDSM.16.MT88.4 R12, [R23+0x38000] ;  /* 0x03800000170c783b */ /* 0x000e620000004200 */
[----:B0-----:R-:W-:Y:S01]  /*62630*/  IMAD.MOV.U32 R28, RZ, RZ, R16 ;  /* 0x000000ffff1c7224 */ /* 0x001fe200078e0010 */
[----:B------:R-:W-:Y:S01]  /*62640*/  MOV R29, R17 ;  /* 0x00000011001d7202 */ /* 0x000fe20000000f00 */
[----:B------:R-:W-:Y:S01]  /*62650*/  IMAD.MOV.U32 R11, RZ, RZ, R18 ;  /* 0x000000ffff0b7224 */ /* 0x000fe200078e0012 */
[----:B------:R-:W-:-:S02]  /*62660*/  MOV R10, R19 ;  /* 0x00000013000a7202 */ /* 0x000fc40000000f00 */
[----:B-1----:R-:W-:Y:S01]  /*62670*/  MOV R19, R14 ;  /* 0x0000000e00137202 */ /* 0x002fe20000000f00 */
[----:B------:R-:W-:Y:S01]  /*62680*/  IMAD.MOV.U32 R18, RZ, RZ, R15 ;  /* 0x000000ffff127224 */ /* 0x000fe200078e000f */
[----:B------:R-:W-:Y:S01]  /*62690*/  MOV R17, R12 ;  /* 0x0000000c00117202 */ /* 0x000fe20000000f00 */
[----:B------:R-:W-:Y:S02]  /*626a0*/  IMAD.MOV.U32 R16, RZ, RZ, R13 ;  /* 0x000000ffff107224 */ /* 0x000fe400078e000d */
[----:B------:R-:W0:Y:S04]  /*626b0*/  LDSM.16.MT88.4 R12, [R23+0x38080] ;  /* 0x03808000170c783b */ /* 0x000e280000004200 */
[----:B0-----:R0:W-:Y:S01]  /*626c0*/  STL.64 [R1+0x2eb0], R14 ;  /* 0x002eb00e01007387 */ /* 0x0011e20000100a00 */
[----:B------:R1:W-:Y:S01]  /*626d0*/  STL.64 [R1+0x2ea8], R12 ;  /* 0x002ea80c01007387 */ /* 0x0003e20000100a00 */
[----:B0-----:R-:W-:Y:S01]  /*626e0*/  MOV R14, R19 ;  /* 0x00000013000e7202 */ /* 0x001fe20000000f00 */
[----:B------:R-:W-:Y:S01]  /*626f0*/  IMAD.MOV.U32 R15, RZ, RZ, R18 ;  /* 0x000000ffff0f7224 */ /* 0x000fe200078e0012 */
[----:B-1----:R-:W-:Y:S01]  /*62700*/  MOV R12, R17 ;  /* 0x00000011000c7202 */ /* 0x002fe20000000f00 */
[----:B------:R-:W-:-:S02]  /*62710*/  IMAD.MOV.U32 R13, RZ, RZ, R16 ;  /* 0x000000ffff0d7224 */ /* 0x000fc400078e0010 */
[----:B------:R-:W0:Y:S02]  /*62720*/  LDSM.16.MT88.4 R16, [R23+0x38100] ;  /* 0x038100001710783b */ /* 0x000e240000004200 */
[----:B------:R-:W1:Y:S02]  /*62730*/  LDSM.16.MT88.4 R20, [R23+0x38180] ;  /* 0x038180001714783b */ /* 0x000e640000004200 */
[----:B0-----:R-:W-:Y:S02]  /*62740*/  STL.64 [R1+0x2e90], R18 ;  /* 0x002e901201007387 */ /* 0x001fe40000100a00 */
[----:B------:R0:W-:Y:S02]  /*62750*/  STL.64 [R1+0x2e88], R16 ;  /* 0x002e881001007387 */ /* 0x0001e40000100a00 */
[----:B0-----:R-:W2:Y:S01]  /*62760*/  LDL.LU R16, [R1+0x120] ;  /* 0x0001200001107983 */ /* 0x001ea20000300800 */
[----:B------:R-:W2:Y:S02]  /*62770*/  LDL.LU R17, [R1+0x124] ;  /* 0x0001240001117983 */ /* 0x000ea40000300800 */
[----:B------:R-:W3:Y:S02]  /*62780*/  LDL.LU R18, [R1+0x128] ;  /* 0x0001280001127983 */ /* 0x000ee40000300800 */
[----:B------:R-:W3:Y:S01]  /*62790*/  LDL.LU R19, [R1+0x12c] ;  /* 0x00012c0001137983 */ /* 0x000ee20000300800 */
[----:B------:R-:W-:Y:S01]  /*627a0*/  STL.64 [R1+0x2ee0], R14 ;  /* 0x002ee00e01007387 */ /* 0x000fe20000100a00 */
[----:B------:R-:W-:Y:S03]  /*627b0*/  STL.64 [R1+0x2ed8], R12 ;  /* 0x002ed80c01007387 */ /* 0x000fe60000100a00 */
[----:B---3--:R-:W-:Y:S01]  /*627c0*/  STL.64 [R1+0x2ea0], R18 ;  /* 0x002ea01201007387 */ /* 0x008fe20000100a00 */
[----:B--2---:R0:W-:Y:S03]  /*627d0*/  STL.64 [R1+0x2e98], R16 ;  /* 0x002e981001007387 */ /* 0x0041e60000100a00 */
[----:B0-----:R-:W2:Y:S01]  /*627e0*/  LDL.LU R16, [R1+0x140] ;  /* 0x0001400001107983 */ /* 0x001ea20000300800 */
[----:B------:R-:W2:Y:S02]  /*627f0*/  LDL.LU R17, [R1+0x144] ;  /* 0x0001440001117983 */ /* 0x000ea40000300800 */
[----:B------:R-:W3:Y:S02]  /*62800*/  LDL.LU R18, [R1+0x148] ;  /* 0x0001480001127983 */ /* 0x000ee40000300800 */
[----:B------:R-:W3:Y:S01]  /*62810*/  LDL.LU R19, [R1+0x14c] ;  /* 0x00014c0001137983 */ /* 0x000ee20000300800 */
[----:B------:R-:W-:-:S02]  /*62820*/  MOV R12, R26 ;  /* 0x0000001a000c7202 */ /* 0x000fc40000000f00 */
[----:B------:R-:W-:Y:S01]  /*62830*/  MOV R14, R2 ;  /* 0x00000002000e7202 */ /* 0x000fe20000000f00 */
[----:B---3--:R-:W-:Y:S01]  /*62840*/  STL.64 [R1+0x2ec0], R18 ;  /* 0x002ec01201007387 */ /* 0x008fe20000100a00 */
[----:B--2---:R0:W-:Y:S03]  /*62850*/  STL.64 [R1+0x2eb8], R16 ;  /* 0x002eb81001007387 */ /* 0x0041e60000100a00 */
[----:B0-----:R-:W2:Y:S01]  /*62860*/  LDL.LU R16, [R1+0x160] ;  /* 0x0001600001107983 */ /* 0x001ea20000300800 */
[----:B------:R-:W2:Y:S02]  /*62870*/  LDL.LU R17, [R1+0x164] ;  /* 0x0001640001117983 */ /* 0x000ea40000300800 */
[----:B------:R-:W3:Y:S02]  /*62880*/  LDL.LU R18, [R1+0x168] ;  /* 0x0001680001127983 */ /* 0x000ee40000300800 */
[----:B------:R-:W3:Y:S02]  /*62890*/  LDL.LU R19, [R1+0x16c] ;  /* 0x00016c0001137983 */ /* 0x000ee40000300800 */
[----:B------:R-:W-:Y:S01]  /*628a0*/  IMAD.MOV.U32 R15, RZ, RZ, R3 ;  /* 0x000000ffff0f7224 */ /* 0x000fe200078e0003 */
[----:B------:R-:W4:Y:S01]  /*628b0*/  LDL.LU R26, [R1+0x2fa0] ;  /* 0x002fa000011a7983 */ /* 0x000f220000300800 */
[----:B------:R-:W-:-:S02]  /*628c0*/  IMAD.MOV.U32 R13, RZ, RZ, R27 ;  /* 0x000000ffff0d7224 */ /* 0x000fc400078e001b */
        /* <DEDUP_REMOVED lines=21> */
[----:B------:R-:W4:Y:S01]  /*62a20*/  LDL.LU R28, [R1+0x2f90] ;  /* 0x002f9000011c7983 */ /* 0x000f220000300800 */
[----:B------:R-:W-:Y:S03]  /*62a30*/  STL.64 [R1+0x2f40], R14 ;  /* 0x002f400e01007387 */ /* 0x000fe60000100a00 */
[----:B------:R-:W-:Y:S04]  /*62a40*/  STL.64 [R1+0x2f38], R12 ;  /* 0x002f380c01007387 */ /* 0x000fe80000100a00 */
        /* <DEDUP_REMOVED lines=9> */
[----:B------:R-:W-:-:S03]  /*62ae0*/  IMAD.MOV.U32 R13, RZ, RZ, R6 ;  /* 0x000000ffff0d7224 */ /* 0x000fc600078e0006 */
[----:B------:R-:W-:Y:S02]  /*62af0*/  STL.64 [R1+0x2f70], R14 ;  /* 0x002f700e01007387 */ /* 0x000fe40000100a00 */
[----:B------:R-:W-:Y:S02]  /*62b00*/  STL.64 [R1+0x2f68], R12 ;  /* 0x002f680c01007387 */ /* 0x000fe40000100a00 */
        /* <DEDUP_REMOVED lines=18> */
[----:B------:R-:W2:Y:S01]  /*62c30*/  LDL.LU R4, [R1+0x2e0] ;  /* 0x0002e00001047983 */ /* 0x000ea20000300800 */
[----:B------:R-:W2:Y:S02]  /*62c40*/  LDL.LU R5, [R1+0x2e4] ;  /* 0x0002e40001057983 */ /* 0x000ea40000300800 */
[----:B------:R-:W2:Y:S02]  /*62c50*/  LDL.LU R6, [R1+0x2e8] ;  /* 0x0002e80001067983 */ /* 0x000ea40000300800 */
[----:B------:R-:W2:Y:S01]  /*62c60*/  LDL.LU R7, [R1+0x2ec] ;  /* 0x0002ec0001077983 */ /* 0x000ea20000300800 */
[----:B------:R-:W0:Y:S01]  /*62c70*/  S2R R29, SR_TID.X ;  /* 0x00000000001d7919 */ /* 0x000e220000002100 */
[----:B----4-:R-:W-:Y:S01]  /*62c80*/  IMAD.MOV.U32 R13, RZ, RZ, R26 ;  /* 0x000000ffff0d7224 */ /* 0x010fe200078e001a */
[----:B------:R-:W-:-:S02]  /*62c90*/  MOV R12, R27 ;  /* 0x0000001b000c7202 */ /* 0x000fc40000000f00 */
[C---:B0-----:R-:W-:Y:S02]  /*62ca0*/  LOP3.LUT R26, R29.reuse, 0x7, RZ, 0xc0, !PT ;  /* 0x000000071d1a7812 */ /* 0x041fe400078ec0ff */
[C---:B------:R-:W-:Y:S01]  /*62cb0*/  LOP3.LUT R27, R29.reuse, 0x10, RZ, 0xc0, !PT ;  /* 0x000000101d1b7812 */ /* 0x040fe200078ec0ff */
[----:B------:R-:W-:Y:S02]  /*62cc0*/  IMAD.SHL.U32 R29, R29, 0x2, RZ ;  /* 0x000000021d1d7824 */ /* 0x000fe400078e00ff */
[----:B------:R-:W-:Y:S01]  /*62cd0*/  IMAD R26, R26, 0x210, RZ ;  /* 0x000002101a1a7824 */ /* 0x000fe200078e02ff */
[----:B------:R-:W-:Y:S01]  /*62ce0*/  SHF.L.U32 R27, R27, 0x8, RZ ;  /* 0x000000081b1b7819 */ /* 0x000fe200000006ff */
[----:B---3--:R-:W-:Y:S01]  /*62cf0*/  STL.64 [R1+0x2f60], R18 ;  /* 0x002f601201007387 */ /* 0x008fe20000100a00 */
[----:B--2---:R0:W-:Y:S03]  /*62d00*/  STL.64 [R1+0x2f58], R16 ;  /* 0x002f581001007387 */ /* 0x0041e60000100a00 */
[----:B0-----:R-:W2:Y:S01]  /*62d10*/  LDL.LU R16, [R1+0x2b0] ;  /* 0x0002b00001107983 */ /* 0x001ea20000300800 */
[----:B------:R-:W2:Y:S02]  /*62d20*/  LDL.LU R17, [R1+0x2b4] ;  /* 0x0002b40001117983 */ /* 0x000ea40000300800 */
[----:B------:R-:W3:Y:S02]  /*62d30*/  LDL.LU R18, [R1+0x2b8] ;  /* 0x0002b80001127983 */ /* 0x000ee40000300800 */
[----:B------:R-:W3:Y:S01]  /*62d40*/  LDL.LU R19, [R1+0x2bc] ;  /* 0x0002bc0001137983 */ /* 0x000ee20000300800 */
[----:B------:R-:W-:-:S04]  /*62d50*/  LOP3.LUT R29, R26, 0x10, R29, 0x78, !PT ;  /* 0x000000101a1d7812 */ /* 0x000fc800078e781d */
[----:B------:R-:W-:-:S04]  /*62d60*/  LOP3.LUT R29, R29, R27, RZ, 0xfc, !PT ;  /* 0x0000001b1d1d7212 */ /* 0x000fc800078efcff */
[----:B------:R-:W-:Y:S02]  /*62d70*/  LOP3.LUT R29, R29, 0x40, RZ, 0x3c, !PT ;  /* 0x000000401d1d7812 */ /* 0x000fe400078e3cff */
[----:B------:R-:W-:Y:S01]  /*62d80*/  MOV R14, R25 ;  /* 0x00000019000e7202 */ /* 0x000fe20000000f00 */
[----:B------:R-:W-:Y:S02]  /*62d90*/  IMAD.MOV.U32 R15, RZ, RZ, R24 ;  /* 0x000000ffff0f7224 */ /* 0x000fe400078e0018 */
[----:B------:R-:W0:Y:S04]  /*62da0*/  LDSM.16.MT88.4 R24, [R29+0x38000] ;  /* 0x038000001d18783b */ /* 0x000e280000004200 */
[----:B---3--:R-:W-:Y:S01]  /*62db0*/  STL.64 [R1+0x2f80], R18 ;  /* 0x002f801201007387 */ /* 0x008fe20000100a00 */
[----:B--2---:R2:W-:Y:S03]  /*62dc0*/  STL.64 [R1+0x2f78], R16 ;  /* 0x002f781001007387 */ /* 0x0045e60000100a00 */
[----:B--2---:R-:W2:Y:S01]  /*62dd0*/  LDL.LU R16, [R1+0x2d0] ;  /* 0x0002d00001107983 */ /* 0x004ea20000300800 */
[----:B------:R-:W2:Y:S02]  /*62de0*/  LDL.LU R17, [R1+0x2d4] ;  /* 0x0002d40001117983 */ /* 0x000ea40000300800 */
[----:B------:R-:W2:Y:S02]  /*62df0*/  LDL.LU R18, [R1+0x2d8] ;  /* 0x0002d80001127983 */ /* 0x000ea40000300800 */
[----:B------:R-:W2:Y:S01]  /*62e00*/  LDL.LU R19, [R1+0x2dc] ;  /* 0x0002dc0001137983 */ /* 0x000ea20000300800 */
[----:B-1----:R-:W-:Y:S01]  /*62e10*/  STL.64 [R1+0x2e80], R22 ;  /* 0x002e801601007387 */ /* 0x002fe20000100a00 */
[----:B------:R1:W-:Y:S03]  /*62e20*/  STL.64 [R1+0x2e78], R20 ;  /* 0x002e781401007387 */ /* 0x0003e60000100a00 */
[----:B-1----:R-:W3:Y:S01]  /*62e30*/  LDL.LU R20, [R1+0x110] ;  /* 0x0001100001147983 */ /* 0x002ee20000300800 */
[----:B------:R-:W3:Y:S02]  /*62e40*/  LDL.LU R21, [R1+0x114] ;  /* 0x0001140001157983 */ /* 0x000ee40000300800 */
[----:B------:R-:W3:Y:S02]  /*62e50*/  LDL.LU R22, [R1+0x118] ;  /* 0x0001180001167983 */ /* 0x000ee40000300800 */
[----:B------:R-:W3:Y:S01]  /*62e60*/  LDL.LU R23, [R1+0x11c] ;  /* 0x00011c0001177983 */ /* 0x000ee20000300800 */
[----:B0-----:R-:W-:Y:S01]  /*62e70*/  STL.64 [R1+0x2e60], R26 ;  /* 0x002e601a01007387 */ /* 0x001fe20000100a00 */
[----:B------:R0:W-:Y:S03]  /*62e80*/  STL.64 [R1+0x2e58], R24 ;  /* 0x002e581801007387 */ /* 0x0001e60000100a00 */
[----:B0-----:R-:W4:Y:S01]  /*62e90*/  LDL.LU R24, [R1+0xb0] ;  /* 0x0000b00001187983 */ /* 0x001f220000300800 */
[----:B------:R-:W4:Y:S02]  /*62ea0*/  LDL.LU R25, [R1+0xb4] ;  /* 0x0000b40001197983 */ /* 0x000f240000300800 */
[----:B------:R-:W2:Y:S02]  /*62eb0*/  LDL.LU R26, [R1+0xb8] ;  /* 0x0000b800011a7983 */ /* 0x000ea40000300800 */
[----:B------:R-:W2:Y:S01]  /*62ec0*/  LDL.LU R27, [R1+0xbc] ;  /* 0x0000bc00011b7983 */ /* 0x000ea20000300800 */
[C---:B------:R-:W-:Y:S01]  /*62ed0*/  HMMA.16816.F32 R4, R12.reuse, R8, R4 ;  /* 0x000000080c04723c */ /* 0x040fe20000001804 */
[----:B--2---:R-:W-:Y:S01]  /*62ee0*/  STL.64 [R1+0x2e70], R26 ;  /* 0x002e701a01007387 */ /* 0x004fe20000100a00 */
[----:B----4-:R0:W-:Y:S03]  /*62ef0*/  STL.64 [R1+0x2e68], R24 ;  /* 0x002e681801007387 */ /* 0x0101e60000100a00 */
[----:B0-----:R-:W2:Y:S01]  /*62f00*/  LDL.LU R24, [R1+0xe0] ;  /* 0x0000e00001187983 */ /* 0x001ea20000300800 */
[----:B------:R-:W2:Y:S02]  /*62f10*/  LDL.LU R25, [R1+0xe4] ;  /* 0x0000e40001197983 */ /* 0x000ea40000300800 */
[----:B------:R-:W2:Y:S02]  /*62f20*/  LDL.LU R26, [R1+0xe8] ;  /* 0x0000e800011a7983 */ /* 0x000ea40000300800 */
[----:B------:R-:W2:Y:S11]  /*62f30*/  LDL.LU R27, [R1+0xec] ;  /* 0x0000ec00011b7983 */ /* 0x000eb60000300800 */
[----:B------:R-:W-:Y:S02]  /*62f40*/  @!UPT UIADD3 URZ, URZ, URZ, URZ ;  /* 0x0000003f3f3ff290 */ /* 0x000fe4000fffe03f */
[----:B------:R0:W-:Y:S01]  /*62f50*/  STL.64 [R1+0x80], R4 ;  /* 0x0000800401007387 */ /* 0x0001e20000100a00 */
[----:B------:R-:W-:Y:S03]  /*62f60*/  STL.64 [R1+0x88], R6 ;  /* 0x0000880601007387 */ /* 0x000fe60000100a00 */
[----:B0-----:R-:W4:Y:S02]  /*62f70*/  LDL.LU.64 R4, [R1+0x2f88] ;  /* 0x002f880001047983 */ /* 0x001f240000300a00 */
        /* <DEDUP_REMOVED lines=12> */
[----:B------:R0:W-:Y:S01]  /*63040*/  STL [R1+0x68], R18 ;  /* 0x0000681201007387 */ /* 0x0001e20000100800 */
[----:B------:R-:W-:Y:S02]  /*63050*/  MOV R10, R19 ;  /* 0x00000013000a7202 */ /* 0x000fe40000000f00 */
        /* <DEDUP_REMOVED lines=77> */
[----:B0-----:R-:W2:Y:S01]  /*63530*/  LDL.LU.64 R22, [R1+0x2e80] ;  /* 0x002e800001167983 */ /* 0x001ea20000300a00 */
[----:B------:R-:W2:Y:S01]  /*63540*/  LDL.LU.64 R20, [R1+0x2e78] ;  /* 0x002e780001147983 */ /* 0x000ea20000300a00 */
[----:B----4-:R-:W-:Y:S01]  /*63550*/  HMMA.16816.F32 R12, R16, R4, R12 ;  /* 0x00000004100c723c */ /* 0x010fe2000000180c */
[----:B------:R-:W3:Y:S11]  /*63560*/  LDL.LU R16, [R1+0xa0] ;  /* 0x0000a00001107983 */ /* 0x000ef60000300800 */
[----:B------:R-:W-:Y:S11]  /*63570*/  @!UPT UIADD3 URZ, URZ, URZ, URZ ;  /* 0x0000003f3f3ff290 */ /* 0x000ff6000fffe03f */
[----:B------:R-:W-:Y:S01]  /*63580*/  STL.64 [R1+0x170], R12 ;  /* 0x0001700c01007387 */ /* 0x000fe20000100a00 */
[----:B------:R-:W-:Y:S02]  /*63590*/  STL.64 [R1+0x178], R14 ;  /* 0x0001780e01007387 */ /* 0x000fe40000100a00 */
[----:B------:R-:W3:Y:S02]  /*635a0*/  LDL.LU R17, [R1+0xa4] ;  /* 0x0000a40001117983 */ /* 0x000ee40000300800 */
[----:B------:R-:W3:Y:S01]  /*635b0*/  LDL.LU R18, [R1+0xa8] ;  /* 0x0000a80001127983 */ /* 0x000ee20000300800 */
        /* <DEDUP_REMOVED lines=13> */
[----:B------:R1:W-:Y:S03]  /*63690*/  STL.64 [R1+0x128], R22 ;  /* 0x0001281601007387 */ /* 0x0003e60000100a00 */
[----:B0-----:R-:W2:Y:S01]  /*636a0*/  LDL.LU R20, [R1+0xc0] ;  /* 0x0000c00001147983 */ /* 0x001ea20000300800 */
[----:B------:R-:W2:Y:S02]  /*636b0*/  LDL.LU R21, [R1+0xc4] ;  /* 0x0000c40001157983 */ /* 0x000ea40000300800 */
[----:B-1----:R-:W2:Y:S02]  /*636c0*/  LDL.LU R22, [R1+0xc8] ;  /* 0x0000c80001167983 */ /* 0x002ea40000300800 */
[----:B------:R-:W2:Y:S01]  /*636d0*/  LDL.LU R23, [R1+0xcc] ;  /* 0x0000cc0001177983 */ /* 0x000ea20000300800 */
[----:B------:R-:W0:Y:S04]  /*636e0*/  S2R R29, SR_TID.X ;  /* 0x00000000001d7919 */ /* 0x000e280000002100 */
[----:B------:R-:W1:Y:S01]  /*636f0*/  S2R R13, SR_TID.X ;  /* 0x00000000000d7919 */ /* 0x000e620000002100 */
[C---:B0-----:R-:W-:Y:S01]  /*63700*/  LOP3.LUT R11, R29.reuse, 0x7, RZ, 0xc0, !PT ;  /* 0x000000071d0b7812 */ /* 0x041fe200078ec0ff */
[----:B------:R-:W-:Y:S01]  /*63710*/  LOP3.LUT R29, R29, 0x10, RZ, 0xc0, !PT ;  /* 0x000000101d1d7812 */ /* 0x000fe200078ec0ff */
[----:B-1----:R-:W-:-:S03]  /*63720*/  SHF.L.U32 R15, R13, 0x1, RZ ;  /* 0x000000010d0f7819 */ /* 0x002fc600000006ff */
[----:B------:R-:W-:Y:S02]  /*63730*/  IMAD R14, R11, 0x210, RZ ;  /* 0x000002100b0e7824 */ /* 0x000fe400078e02ff */
[----:B------:R-:W-:-:S03]  /*63740*/  IMAD.SHL.U32 R29, R29, 0x100, RZ ;  /* 0x000001001d1d7824 */ /* 0x000fc600078e00ff */
[----:B------:R-:W-:-:S04]  /*63750*/  LOP3.LUT R15, R14, 0x10, R15, 0x78, !PT ;  /* 0x000000100e0f7812 */ /* 0x000fc800078e780f */
[----:B------:R-:W-:-:S04]  /*63760*/  LOP3.LUT R15, R15, R29, RZ, 0xfc, !PT ;  /* 0x0000001d0f0f7212 */ /* 0x000fc800078efcff */
[----:B------:R-:W-:Y:S01]  /*63770*/  LOP3.LUT R15, R15, 0x40, RZ, 0x3c, !PT ;  /* 0x000000400f0f7812 */ /* 0x000fe200078e3cff */
[C---:B--2---:R-:W-:Y:S11]  /*63780*/  HMMA.16816.F32 R20, R24.reuse, R8, R20 ;  /* 0x000000081814723c */ /* 0x044ff60000001814 */
[----:B------:R-:W-:Y:S11]  /*63790*/  @!UPT UIADD3 URZ, URZ, URZ, URZ ;  /* 0x0000003f3f3ff290 */ /* 0x000ff6000fffe03f */
[----:B------:R-:W-:Y:S01]  /*637a0*/  @!UPT UIADD3 URZ, URZ, URZ, URZ ;  /* 0x0000003f3f3ff290 */ /* 0x000fe2000fffe03f */
[----:B------:R-:W-:Y:S01]  /*637b0*/  STL.64 [R1+0x100], R20 ;  /* 0x0001001401007387 */ /* 0x000fe20000100a00 */
[----:B------:R3:W-:Y:S02]  /*637c0*/  STL.64 [R1+0x108], R22 ;  /* 0x0001081601007387 */ /* 0x0007e40000100a00 */
[----:B---3--:R-:W-:Y:S01]  /*637d0*/  HMMA.16816.F32 R20, R24, R4, R16 ;  /* 0x000000041814723c */ /* 0x008fe20000001810 */
[----:B------:R-:W0:Y:S06]  /*637e0*/  LDSM.16.MT88.4 R16, [R15+0x38080] ;  /* 0x038080000f10783b */ /* 0x000e2c0000004200 */
[----:B------:R-:W-:-:S05]  /*637f0*/  IMAD.SHL.U32 R27, R13, 0x2, RZ ;  /* 0x000000020d1b7824 */ /* 0x000fca00078e00ff */
[----:B------:R-:W-:Y:S01]  /*63800*/  LOP3.LUT R27, R14, 0x10, R27, 0x78, !PT ;  /* 0x000000100e1b7812 */ /* 0x000fe200078e781b */
[----:B0-----:R-:W-:Y:S01]  /*63810*/  IMAD.MOV.U32 R26, RZ, RZ, R16 ;  /* 0x000000ffff1a7224 */ /* 0x001fe200078e0010 */
[----:B------:R-:W-:Y:S01]  /*63820*/  MOV R11, R17 ;  /* 0x00000011000b7202 */ /* 0x000fe20000000f00 */
[----:B------:R-:W-:Y:S01]  /*63830*/  IMAD.MOV.U32 R7, RZ, RZ, R18 ;  /* 0x000000ffff077224 */ /* 0x000fe200078e0012 */
[----:B------:R-:W-:Y:S02]  /*63840*/  MOV R6, R19 ;  /* 0x0000001300067202 */ /* 0x000fe40000000f00 */
[----:B------:R-:W0:Y:S02]  /*63850*/  LDSM.16.MT88.4 R16, [R15+0x38100] ;  /* 0x038100000f10783b */ /* 0x000e240000004200 */
[----:B------:R-:W1:Y:S01]  /*63860*/  LDSM.16.MT88.4 R12, [R15+0x38180] ;  /* 0x038180000f0c783b */ /* 0x000e620000004200 */
[----:B------:R-:W-:Y:S02]  /*63870*/  LOP3.LUT R27, R27, R29, RZ, 0xfc, !PT ;  /* 0x0000001d1b1b7212 */ /* 0x000fe400078efcff */
[----:B------:R0:W-:Y:S02]  /*63880*/  STL.64 [R1+0xf0], R20 ;  /* 0x0000f01401007387 */ /* 0x0001e40000100a00 */
[----:B------:R-:W-:-:S02]  /*63890*/  LOP3.LUT R27, R27, 0x60, RZ, 0x3c, !PT ;  /* 0x000000601b1b7812 */ /* 0x000fc400078e3cff */
[----:B0-----:R-:W-:Y:S01]  /*638a0*/  MOV R20, R19 ;  /* 0x0000001300147202 */ /* 0x001fe20000000f00 */
[----:B------:R-:W-:Y:S01]  /*638b0*/  IMAD.MOV.U32 R25, RZ, RZ, R17 ;  /* 0x000000ffff197224 */ /* 0x000fe200078e0011 */
[----:B------:R-:W-:Y:S01]  /*638c0*/  MOV R24, R18 ;  /* 0x0000001200187202 */ /* 0x000fe20000000f00 */
[----:B------:R-:W-:Y:S01]  /*638d0*/  IMAD.MOV.U32 R29, RZ, RZ, R16 ;  /* 0x000000ffff1d7224 */ /* 0x000fe200078e0010 */
[----:B-1----:R-:W-:Y:S01]  /*638e0*/  MOV R19, R14 ;  /* 0x0000000e00137202 */ /* 0x002fe20000000f00 */
[----:B------:R-:W-:Y:S01]  /*638f0*/  IMAD.MOV.U32 R18, RZ, RZ, R15 ;  /* 0x000000ffff127224 */ /* 0x000fe200078e000f */
[----:B------:R-:W-:Y:S01]  /*63900*/  MOV R17, R12 ;  /* 0x0000000c00117202 */ /* 0x000fe20000000f00 */
[----:B------:R-:W-:Y:S02]  /*63910*/  IMAD.MOV.U32 R16, RZ, RZ, R13 ;  /* 0x000000ffff107224 */ /* 0x000fe400078e000d */
[----:B------:R-:W0:Y:S04]  /*63920*/  LDSM.16.MT88.4 R12, [R27+0x38000] ;  /* 0x038000001b0c783b */ /* 0x000e280000004200 */
[----:B------:R-:W-:Y:S04]  /*63930*/  STL.64 [R1+0xf8], R22 ;  /* 0x0000f81601007387 */ /* 0x000fe80000100a00 */
[----:B0-----:R0:W-:Y:S01]  /*63940*/  STL.64 [R1+0x2db8], R14 ;  /* 0x002db80e01007387 */ /* 0x0011e20000100a00 */
[----:B------:R1:W-:Y:S01]  /*63950*/  STL.64 [R1+0x2db0], R12 ;  /* 0x002db00c01007387 */ /* 0x0003e20000100a00 */
[----:B0-----:R-:W-:Y:S01]  /*63960*/  MOV R14, R19 ;  /* 0x00000013000e7202 */ /* 0x001fe20000000f00 */
[----:B------:R-:W-:Y:S01]  /*63970*/  IMAD.MOV.U32 R15, RZ, RZ, R18 ;  /* 0x000000ffff0f7224 */ /* 0x000fe200078e0012 */
[----:B-1----:R-:W-:Y:S01]  /*63980*/  MOV R12, R17 ;  /* 0x00000011000c7202 */ /* 0x002fe20000000f00 */
[----:B------:R-:W-:-:S02]  /*63990*/  IMAD.MOV.U32 R13, RZ, RZ, R16 ;  /* 0x000000ffff0d7224 */ /* 0x000fc400078e0010 */
[----:B------:R-:W0:Y:S04]  /*639a0*/  LDSM.16.MT88.4 R16, [R27+0x38080] ;  /* 0x038080001b10783b */ /* 0x000e280000004200 */
[----:B0-----:R0:W-:Y:S02]  /*639b0*/  STL.64 [R1+0x2da8], R18 ;  /* 0x002da81201007387 */ /* 0x0011e40000100a00 */
[----:B0-----:R-:W-:Y:S02]  /*639c0*/  MOV R19, R20 ;  /* 0x0000001400137202 */ /* 0x001fe40000000f00 */
[----:B------:R-:W0:Y:S04]  /*639d0*/  LDSM.16.MT88.4 R20, [R27+0x38100] ;  /* 0x038100001b14783b */ /* 0x000e280000004200 */
[----:B------:R1:W-:Y:S04]  /*639e0*/  STL.64 [R1+0x2da0], R16 ;  /* 0x002da01001007387 */ /* 0x0003e80000100a00 */
[----:B0-----:R0:W-:Y:S01]  /*639f0*/  STL.64 [R1+0x2d88], R22 ;  /* 0x002d881601007387 */ /* 0x0011e20000100a00 */
[----:B------:R2:W-:Y:S02]  /*63a00*/  STL.64 [R1+0x2d80], R20 ;  /* 0x002d801401007387 */ /* 0x0005e40000100a00 */
[----:B------:R3:W-:Y:S02]  /*63a10*/  STL.64 [R1+0x2de8], R14 ;  /* 0x002de80e01007387 */ /* 0x0007e40000100a00 */
[----:B------:R2:W-:Y:S01]  /*63a20*/  STL.64 [R1+0x2de0], R12 ;  /* 0x002de00c01007387 */ /* 0x0005e20000100a00 */
[----:B-1----:R-:W4:Y:S01]  /*63a30*/  LDL.LU R16, [R1+0x250] ;  /* 0x0002500001107983 */ /* 0x002f220000300800 */
[----:B------:R-:W4:Y:S02]  /*63a40*/  LDL.LU R17, [R1+0x254] ;  /* 0x0002540001117983 */ /* 0x000f240000300800 */
[----:B------:R-:W4:Y:S02]  /*63a50*/  LDL.LU R18, [R1+0x258] ;  /* 0x0002580001127983 */ /* 0x000f240000300800 */
[----:B0-----:R-:W-:-:S02]  /*63a60*/  IMAD.MOV.U32 R22, RZ, RZ, R19 ;  /* 0x000000ffff167224 */ /* 0x001fc400078e0013 */
[----:B------:R-:W4:Y:S01]  /*63a70*/  LDL.LU R19, [R1+0x25c] ;  /* 0x00025c0001137983 */ /* 0x000f220000300800 */
[----:B--2---:R-:W-:Y:S01]  /*63a80*/  MOV R21, R24 ;  /* 0x0000001800157202 */ /* 0x004fe20000000f00 */
[----:B------:R-:W-:Y:S01]  /*63a90*/  IMAD.MOV.U32 R20, RZ, RZ, R25 ;  /* 0x000000ffff147224 */ /* 0x000fe200078e0019 */
[----:B---3--:R-:W-:Y:S01]  /*63aa0*/  MOV R15, R22 ;  /* 0x00000016000f7202 */ /* 0x008fe20000000f00 */
[----:B------:R-:W-:Y:S02]  /*63ab0*/  IMAD.MOV.U32 R12, RZ, RZ, R29 ;  /* 0x000000ffff0c7224 */ /* 0x000fe400078e001d */
[----:B------:R-:W-:Y:S01]  /*63ac0*/  IMAD.MOV.U32 R14, RZ, RZ, R21 ;  /* 0x000000ffff0e7224 */ /* 0x000fe200078e0015 */
[----:B------:R-:W-:Y:S01]  /*63ad0*/  MOV R13, R20 ;  /* 0x00000014000d7202 */ /* 0x000fe20000000f00 */
[----:B----4-:R-:W-:Y:S01]  /*63ae0*/  STL.64 [R1+0x2dc8], R18 ;  /* 0x002dc81201007387 */ /* 0x010fe20000100a00 */
[----:B------:R0:W-:Y:S03]  /*63af0*/  STL.64 [R1+0x2dc0], R16 ;  /* 0x002dc01001007387 */ /* 0x0001e60000100a00 */
[----:B0-----:R-:W2:Y:S01]  /*63b00*/  LDL.LU R16, [R1+0x260] ;  /* 0x0002600001107983 */ /* 0x001ea20000300800 */
[----:B------:R-:W2:Y:S02]  /*63b10*/  LDL.LU R17, [R1+0x264] ;  /* 0x0002640001117983 */ /* 0x000ea40000300800 */
[----:B------:R-:W3:Y:S02]  /*63b20*/  LDL.LU R18, [R1+0x268] ;  /* 0x0002680001127983 */ /* 0x000ee40000300800 */
[----:B------:R-:W3:Y:S01]  /*63b30*/  LDL.LU R19, [R1+0x26c] ;  /* 0x00026c0001137983 */ /* 0x000ee20000300800 */
[----:B------:R-:W-:Y:S01]  /*63b40*/  MOV R23, R26 ;  /* 0x0000001a00177202 */ /* 0x000fe20000000f00 */
[----:B------:R-:W4:Y:S01]  /*63b50*/  LDL.LU R29, [R1+0x2e50] ;  /* 0x002e5000011d7983 */ /* 0x000f220000300800 */
[----:B------:R0:W-:Y:S02]  /*63b60*/  STL.64 [R1+0x2e18], R14 ;  /* 0x002e180e01007387 */ /* 0x0001e40000100a00 */
[----:B------:R1:W-:Y:S01]  /*63b70*/  STL.64 [R1+0x2e10], R12 ;  /* 0x002e100c01007387 */ /* 0x0003e20000100a00 */
[----:B------:R-:W-:Y:S01]  /*63b80*/  LDSM.16.MT88.4 R24, [R27+0x38180] ;  /* 0x038180001b18783b */ /* 0x000fe20000004200 */
[----:B0-----:R-:W-:Y:S01]  /*63b90*/  IMAD.MOV.U32 R14, RZ, RZ, R7 ;  /* 0x000000ffff0e7224 */ /* 0x001fe200078e0007 */
[----:B------:R-:W-:Y:S01]  /*63ba0*/  MOV R15, R6 ;  /* 0x00000006000f7202 */ /* 0x000fe20000000f00 */
[----:B-1----:R-:W-:Y:S01]  /*63bb0*/  IMAD.MOV.U32 R12, RZ, RZ, R23 ;  /* 0x000000ffff0c7224 */ /* 0x002fe200078e0017 */
[----:B------:R-:W-:-:S03]  /*63bc0*/  MOV R13, R11 ;  /* 0x0000000b000d7202 */ /* 0x000fc60000000f00 */
[----:B------:R-:W-:Y:S02]  /*63bd0*/  STL.64 [R1+0x2e48], R14 ;  /* 0x002e480e01007387 */ /* 0x000fe40000100a00 */
[----:B------:R-:W-:Y:S02]  /*63be0*/  STL.64 [R1+0x2e40], R12 ;  /* 0x002e400c01007387 */ /* 0x000fe40000100a00 */
[----:B------:R-:W0:Y:S01]  /*63bf0*/  LDSM.16.MT88.4 R12, [R0+0x3a000] ;  /* 0x03a00000000c783b */ /* 0x000e220000004200 */
[----:B---3--:R-:W-:Y:S03]  /*63c00*/  STL.64 [R1+0x2dd8], R18 ;  /* 0x002dd81201007387 */ /* 0x008fe60000100a00 */
[----:B--2---:R1:W-:Y:S02]  /*63c10*/  STL.64 [R1+0x2dd0], R16 ;  /* 0x002dd01001007387 */ /* 0x0043e40000100a00 */
        /* <DEDUP_REMOVED lines=22> */
[----:B0-----:R-:W-:Y:S01]  /*63d80*/  IMAD.MOV.U32 R11, RZ, RZ, R12 ;  /* 0x000000ffff0b7224 */ /* 0x001fe200078e000c */
[----:B------:R-:W-:Y:S01]  /*63d90*/  MOV R6, R13 ;  /* 0x0000000d00067202 */ /* 0x000fe20000000f00 */
[----:B------:R-:W-:Y:S01]  /*63da0*/  IMAD.MOV.U32 R7, RZ, RZ, R14 ;  /* 0x000000ffff077224 */ /* 0x000fe200078e000e */
[----:B---3--:R-:W-:Y:S01]  /*63db0*/  STL.64 [R1+0x2e38], R18 ;  /* 0x002e381201007387 */ /* 0x008fe20000100a00 */
[----:B--2---:R0:W-:Y:S03]  /*63dc0*/  STL.64 [R1+0x2e30], R16 ;  /* 0x002e301001007387 */ /* 0x0041e60000100a00 */
[----:B0-----:R-:W2:Y:S01]  /*63dd0*/  LDL.LU R16, [R1+0x2c0] ;  /* 0x0002c00001107983 */ /* 0x001ea20000300800 */
[----:B------:R-:W2:Y:S02]  /*63de0*/  LDL.LU R17, [R1+0x2c4] ;  /* 0x0002c40001117983 */ /* 0x000ea40000300800 */
[----:B------:R-:W2:Y:S02]  /*63df0*/  LDL.LU R18, [R1+0x2c8] ;  /* 0x0002c80001127983 */ /* 0x000ea40000300800 */
[----:B------:R-:W2:Y:S01]  /*63e00*/  LDL.LU R19, [R1+0x2cc] ;  /* 0x0002cc0001137983 */ /* 0x000ea20000300800 */
[----:B------:R-:W-:Y:S01]  /*63e10*/  STL.64 [R1+0x2d68], R26 ;  /* 0x002d681a01007387 */ /* 0x000fe20000100a00 */
[----:B------:R-:W-:Y:S02]  /*63e20*/  STL.64 [R1+0x2d60], R24 ;  /* 0x002d601801007387 */ /* 0x000fe40000100a00 */
[----:B------:R-:W-:Y:S02]  /*63e30*/  STL [R1+0x4c], R15 ;  /* 0x00004c0f01007387 */ /* 0x000fe40000100800 */
[----:B------:R-:W0:Y:S02]  /*63e40*/  LDSM.16.MT88.4 R12, [R0+0x3a080] ;  /* 0x03a08000000c783b */ /* 0x000e240000004200 */
[----:B0-----:R-:W-:Y:S01]  /*63e50*/  MOV R21, R14 ;  /* 0x0000000e00157202 */ /* 0x001fe20000000f00 */
[----:B------:R-:W-:Y:S01]  /*63e60*/  IMAD.MOV.U32 R20, RZ, RZ, R15 ;  /* 0x000000ffff147224 */ /* 0x000fe200078e000f */
[----:B------:R-:W-:Y:S01]  /*63e70*/  MOV R23, R12 ;  /* 0x0000000c00177202 */ /* 0x000fe20000000f00 */
[----:B------:R-:W-:Y:S01]  /*63e80*/  IMAD.MOV.U32 R22, RZ, RZ, R13 ;  /* 0x000000ffff167224 */ /* 0x000fe200078e000d */
[----:B------:R-:W2:Y:S01]  /*63e90*/  LDL.LU.64 R14, [R1+0x2e48] ;  /* 0x002e4800010e7983 */ /* 0x000ea20000300a00 */
[----:B------:R-:W2:Y:S01]  /*63ea0*/  LDL.LU.64 R12, [R1+0x2e40] ;  /* 0x002e4000010c7983 */ /* 0x000ea20000300a00 */
[----:B------:R-:W-:-:S02]  /*63eb0*/  MOV R27, R2 ;  /* 0x00000002001b7202 */ /* 0x000fc40000000f00 */
[----:B------:R-:W-:Y:S01]  /*63ec0*/  MOV R25, R28 ;  /* 0x0000001c00197202 */ /* 0x000fe20000000f00 */
[----:B------:R-:W-:Y:S01]  /*63ed0*/  IMAD.MOV.U32 R26, RZ, RZ, R3 ;  /* 0x000000ffff1a7224 */ /* 0x000fe200078e0003 */
[C---:B--2---:R-:W-:Y:S11]  /*63ee0*/  HMMA.16816.F32 R16, R12.reuse, R8, R16 ;  /* 0x000000080c10723c */ /* 0x044ff60000001810 */
[----:B------:R-:W-:Y:S11]  /*63ef0*/  @!UPT UIADD3 URZ, URZ, URZ, URZ ;  /* 0x0000003f3f3ff290 */ /* 0x000ff6000fffe03f */
[----:B------:R-:W-:Y:S02]  /*63f00*/  @!UPT UIADD3 URZ, URZ, URZ, URZ ;  /* 0x0000003f3f3ff290 */ /* 0x000fe4000fffe03f */
[----:B------:R-:W-:Y:S01]  /*63f10*/  MOV R2, R18 ;  /* 0x0000001200027202 */ /* 0x000fe20000000f00 */
[----:B------:R-:W-:Y:S01]  /*63f20*/  IMAD.MOV.U32 R0, RZ, RZ, R19 ;  /* 0x000000ffff007224 */ /* 0x000fe200078e0013 */
[----:B------:R-:W-:Y:S01]  /*63f30*/  MOV R28, R16 ;  /* 0x00000010001c7202 */ /* 0x000fe20000000f00 */
[----:B------:R-:W-:Y:S01]  /*63f40*/  IMAD.MOV.U32 R3, RZ, RZ, R17 ;  /* 0x000000ffff037224 */ /* 0x000fe200078e0011 */
[----:B------:R-:W2:Y:S01]  /*63f50*/  LDL.LU.64 R18, [R1+0x2e38] ;  /* 0x002e380001127983 */ /* 0x000ea20000300a00 */
[----:B------:R-:W2:Y:S02]  /*63f60*/  LDL.LU.64 R16, [R1+0x2e30] ;  /* 0x002e300001107983 */ /* 0x000ea40000300a00 */
[----:B------:R-:W-:Y:S02]  /*63f70*/  STL [R1+0x2cec], R0 ;  /* 0x002cec0001007387 */ /* 0x000fe40000100800 */
[----:B------:R-:W-:Y:S01]  /*63f80*/  STL [R1+0x2ce8], R2 ;  /* 0x002ce80201007387 */ /* 0x000fe20000100800 */
[----:B------:R-:W-:Y:S01]  /*63f90*/  STL [R1+0x2ce4], R3 ;  /* 0x002ce40301007387 */ /* 0x000fe20000100800 */
[----:B------:R-:W-:Y:S01]  /*63fa0*/  STL [R1+0x2ce0], R28 ;  /* 0x002ce01c01007387 */ /* 0x000fe20000100800 */
[----:B--2---:R-:W-:Y:S02]  /*63fb0*/  HMMA.16816.F32 R12, R12, R4, R16 ;  /* 0x000000040c0c723c */ /* 0x004fe40000001810 */
[----:B------:R-:W2:Y:S01]  /*63fc0*/  LDL.LU.64 R18, [R1+0x2e28] ;  /* 0x002e280001127983 */ /* 0x000ea20000300a00 */
[----:B------:R-:W2:Y:S11]  /*63fd0*/  LDL.LU.64 R16, [R1+0x2e20] ;  /* 0x002e200001107983 */ /* 0x000eb60000300a00 */
[----:B------:R-:W-:Y:S09]  /*63fe0*/  @!UPT UIADD3 URZ, URZ, URZ, URZ ;  /* 0x0000003f3f3ff290 */ /* 0x000ff2000fffe03f */
        /* <DEDUP_REMOVED lines=26> */
[----:B----4-:R-:W-:Y:S01]  /*64190*/  IMAD.MOV.U32 R24, RZ, RZ, R29 ;  /* 0x000000ffff187224 */ /* 0x010fe200078e001d */
[----:B--2---:R-:W-:Y:S01]  /*641a0*/  HMMA.16816.F32 R12, R12, R4, R16 ;  /* 0x000000040c0c723c */ /* 0x004fe20000001810 */
[----:B------:R-:W2:Y:S01]  /*641b0*/  LDL.LU.64 R18, [R1+0x2dc8] ;  /* 0x002dc80001127983 */ /* 0x000ea20000300a00 */
[----:B------:R-:W2:Y:S11]  /*641c0*/  LDL.LU.64 R16, [R1+0x2dc0] ;  /* 0x002dc00001107983 */ /* 0x000eb60000300a00 */
[----:B------:R-:W-:Y:S10]  /*641d0*/  @!UPT UIADD3 URZ, URZ, URZ, URZ ;  /* 0x0000003f3f3ff290 */ /* 0x000ff4000fffe03f */
[----:B------:R-:W-:Y:S01]  /*641e0*/  STL.64 [R1+0x2c0], R12 ;  /* 0x0002c00c01007387 */ /* 0x000fe20000100a00 */
[----:B------:R0:W-:Y:S01]  /*641f0*/  STL [R1+0x2c8], R14 ;  /* 0x0002c80e01007387 */ /* 0x0001e20000100800 */
[----:B------:R-:W-:Y:S02]  /*64200*/  MOV R29, R15 ;  /* 0x0000000f001d7202 */ /* 0x000fe40000000f00 */
[----:B0-----:R-:W2:Y:S01]  /*64210*/  LDL.LU.64 R14, [R1+0x2db8] ;  /* 0x002db800010e7983 */ /* 0x001ea20000300a00 */
[----:B------:R-:W2:Y:S02]  /*64220*/  LDL.LU.64 R12, [R1+0x2db0] ;  /* 0x002db000010c7983 */ /* 0x000ea40000300a00 */
[----:B------:R0:W-:Y:S01]  /*64230*/  STL [R1+0x2b98], R29 ;  /* 0x002b981d01007387 */ /* 0x0001e20000100800 */
[C---:B--2---:R-:W-:Y:S08]  /*64240*/  HMMA.16816.F32 R16, R12.reuse, R8, R16 ;  /* 0x000000080c10723c */ /* 0x044ff00000001810 */
[----:B------:R-:W-:Y:S11]  /*64250*/  HMMA.16816.F32 R24, R12, R4, R24 ;  /* 0x000000040c18723c */ /* 0x000ff60000001818 */
[----:B------:R-:W-:Y:S04]  /*64260*/  @!UPT UIADD3 URZ, URZ, URZ, URZ ;  /* 0x0000003f3f3ff290 */ /* 0x000fe8000fffe03f */
[----:B------:R-:W-:Y:S01]  /*64270*/  STL.64 [R1+0x2d0], R16 ;  /* 0x0002d01001007387 */ /* 0x000fe20000100a00 */
[----:B------:R1:W-:Y:S08]  /*64280*/  STL.64 [R1+0x2d8], R18 ;  /* 0x0002d81201007387 */ /* 0x0003f00000100a00 */
[----:B0-----:R-:W-:Y:S01]  /*64290*/  IMAD.MOV.U32 R29, RZ, RZ, R27 ;  /* 0x000000ffff1d7224 */ /* 0x001fe200078e001b */
[----:B-1----:R-:W2:Y:S01]  /*642a0*/  LDL.LU.64 R18, [R1+0x2da8] ;  /* 0x002da80001127983 */ /* 0x002ea20000300a00 */
[----:B------:R-:W2:Y:S02]  /*642b0*/  LDL.LU.64 R16, [R1+0x2da0] ;  /* 0x002da00001107983 */ /* 0x000ea40000300a00 */
[----:B------:R0:W-:Y:S02]  /*642c0*/  STL.64 [R1+0x2b0], R24 ;  /* 0x0002b01801007387 */ /* 0x0001e40000100a00 */
[----:B------:R1:W-:Y:S01]  /*642d0*/  STL [R1+0x2b8], R26 ;  /* 0x0002b81a01007387 */ /* 0x0003e20000100800 */
[----:B------:R-:W-:Y:S01]  /*642e0*/  STL.64 [R1+0x2d98], R6 ;  /* 0x002d980601007387 */ /* 0x000fe20000100a00 */
[----:B------:R3:W-:Y:S03]  /*642f0*/  STL.64 [R1+0x2d90], R4 ;  /* 0x002d900401007387 */ /* 0x0007e60000100a00 */
[----:B0-----:R-:W4:Y:S01]  /*64300*/  LDL.LU R24, [R1+0x150] ;  /* 0x0001500001187983 */ /* 0x001f220000300800 */
[----:B------:R-:W4:Y:S02]  /*64310*/  LDL.LU R25, [R1+0x154] ;  /* 0x0001540001197983 */ /* 0x000f240000300800 */
[----:B-1----:R-:W2:Y:S02]  /*64320*/  LDL.LU R26, [R1+0x158] ;  /* 0x00015800011a7983 */ /* 0x002ea40000300800 */
[----:B------:R-:W2:Y:S02]  /*64330*/  LDL.LU R27, [R1+0x15c] ;  /* 0x00015c00011b7983 */ /* 0x000ea40000300800 */
[----:B------:R-:W-:Y:S01]  /*64340*/  IMAD.MOV.U32 R15, RZ, RZ, R20 ;  /* 0x000000ffff0f7224 */ /* 0x000fe200078e0014 */
[----:B------:R-:W-:Y:S01]  /*64350*/  MOV R14, R21 ;  /* 0x00000015000e7202 */ /* 0x000fe20000000f00 */
[----:B------:R-:W4:Y:S01]  /*64360*/  LDL.LU R20, [R1+0x1c0] ;  /* 0x0001c00001147983 */ /* 0x000f220000300800 */
[----:B------:R-:W-:-:S02]  /*64370*/  IMAD.MOV.U32 R13, RZ, RZ, R22 ;  /* 0x000000ffff0d7224 */ /* 0x000fc400078e0016 */
[----:B------:R-:W4:Y:S01]  /*64380*/  LDL.LU R21, [R1+0x1c4] ;  /* 0x0001c40001157983 */ /* 0x000f220000300800 */
[----:B------:R-:W-:Y:S01]  /*64390*/  MOV R12, R23 ;  /* 0x00000017000c7202 */ /* 0x000fe20000000f00 */
[----:B------:R-:W4:Y:S01]  /*643a0*/  LDL.LU R22, [R1+0x1c8] ;  /* 0x0001c80001167983 */ /* 0x000f220000300800 */
[----:B------:R-:W4:Y:S02]  /*643b0*/  LDL.LU R23, [R1+0x1cc] ;  /* 0x0001cc0001177983 */ /* 0x000f240000300800 */
[----:B---3--:R-:W3:Y:S02]  /*643c0*/  LDL.LU R4, [R1+0x230] ;  /* 0x0002300001047983 */ /* 0x008ee40000300800 */
[----:B------:R-:W3:Y:S01]  /*643d0*/  LDL.LU R5, [R1+0x234] ;  /* 0x0002340001057983 */ /* 0x000ee20000300800 */
[----:B------:R-:W3:Y:S01]  /*643e0*/  LDL.LU R6, [R1+0x238] ;  /* 0x0002380001067983 */ /* 0x000ee20000300800 */
[----:B------:R-:W3:Y:S03]  /*643f0*/  LDL.LU R7, [R1+0x23c] ;  /* 0x00023c0001077983 */ /* 0x000ee60000300800 */
[----:B--2---:R-:W-:Y:S01]  /*64400*/  STL.64 [R1+0x2d78], R26 ;  /* 0x002d781a01007387 */ /* 0x004fe20000100a00 */
[----:B----4-:R0:W-:Y:S03]  /*64410*/  STL.64 [R1+0x2d70], R24 ;  /* 0x002d701801007387 */ /* 0x0101e60000100a00 */
        /* <DEDUP_REMOVED lines=8> */
[----:B------:R-:W2:Y:S02]  /*644a0*/  LDL.LU R14, [R1+0x78] ;  /* 0x00007800010e7983 */ /* 0x000ea40000300800 */
[----:B------:R-:W2:Y:S02]  /*644b0*/  LDL.LU R15, [R1+0x7c] ;  /* 0x00007c00010f7983 */ /* 0x000ea40000300800 */
[----:B--2---:R-:W-:Y:S01]  /*644c0*/  STL.64 [R1+0x2d20], R14 ;  /* 0x002d200e01007387 */ /* 0x004fe20000100a00 */
[----:B----4-:R0:W-:Y:S03]  /*644d0*/  STL.64 [R1+0x2d18], R12 ;  /* 0x002d180c01007387 */ /* 0x0101e60000100a00 */
[----:B0-----:R-:W2:Y:S01]  /*644e0*/  LDL.LU R12, [R1+0x80] ;  /* 0x00008000010c7983 */ /* 0x001ea20000300800 */
[----:B------:R-:W2:Y:S02]  /*644f0*/  LDL.LU R13, [R1+0x84] ;  /* 0x00008400010d7983 */ /* 0x000ea40000300800 */
[----:B------:R-:W4:Y:S02]  /*64500*/  LDL.LU R14, [R1+0x88] ;  /* 0x00008800010e7983 */ /* 0x000f240000300800 */
[----:B------:R-:W4:Y:S01]  /*64510*/  LDL.LU R15, [R1+0x8c] ;  /* 0x00008c00010f7983 */ /* 0x000f220000300800 */
[C---:B---3--:R-:W-:Y:S01]  /*64520*/  HMMA.16816.F32 R4, R16.reuse, R8, R4 ;  /* 0x000000081004723c */ /* 0x048fe20000001804 */
[----:B----4-:R-:W-:Y:S01]  /*64530*/  STL.64 [R1+0x2d40], R14 ;  /* 0x002d400e01007387 */ /* 0x010fe20000100a00 */
        /* <DEDUP_REMOVED lines=9> */
[----:B------:R-:W2:Y:S02]  /*645d0*/  LDL.LU R14, [R1+0x138] ;  /* 0x00013800010e7983 */ /* 0x000ea40000300800 */
[----:B------:R-:W2:Y:S01]  /*645e0*/  LDL.LU R15, [R1+0x13c] ;  /* 0x00013c00010f7983 */ /* 0x000ea20000300800 */
[----:B------:R-:W-:Y:S01]  /*645f0*/  STL [R1+0x2b9c], R29 ;  /* 0x002b9c1d01007387 */ /* 0x000fe20000100800 */
[----:B------:R-:W-:Y:S02]  /*64600*/  STL.64 [R1+0x2a0], R4 ;  /* 0x0002a00401007387 */ /* 0x000fe40000100a00 */
[----:B------:R0:W-:Y:S02]  /*64610*/  STL.64 [R1+0x2a8], R6 ;  /* 0x0002a80601007387 */ /* 0x0001e40000100a00 */
[----:B0-----:R-:W3:Y:S01]  /*64620*/  LDL.LU.64 R6, [R1+0x2d98] ;  /* 0x002d980001067983 */ /* 0x001ee20000300a00 */
        /* <DEDUP_REMOVED lines=26> */
[----:B-1----:R-:W4:Y:S01]  /*647d0*/  LDL.LU R22, [R1+0x68] ;  /* 0x0000680001167983 */ /* 0x002f220000300800 */
[----:B------:R-:W-:Y:S02]  /*647e0*/  MOV R23, R10 ;  /* 0x0000000a00177202 */ /* 0x000fe40000000f00 */
        /* <DEDUP_REMOVED lines=13> */
[----:B------:R1:W-:Y:S02]  /*648c0*/  STL.64 [R1+0x1c8], R26 ;  /* 0x0001c81a01007387 */ /* 0x0003e40000100a00 */
[----:B0-----:R-:W-:Y:S01]  /*648d0*/  IMAD.MOV.U32 R24, RZ, RZ, R11 ;  /* 0x000000ffff187224 */ /* 0x001fe200078e000b */
[----:B---3--:R-:W-:Y:S01]  /*648e0*/  MOV R25, R6 ;  /* 0x0000000600197202 */ /* 0x008fe20000000f00 */
[----:B------:R-:W2:Y:S01]  /*648f0*/  LDL.LU R11, [R1+0x2d30] ;  /* 0x002d3000010b7983 */ /* 0x000ea20000300800 */
[----:B------:R-:W3:Y:S02]  /*64900*/  LDL.LU R6, [R1+0x2d2c] ;  /* 0x002d2c0001067983 */ /* 0x000ee40000300800 */
[----:B-1----:R-:W-:Y:S02]  /*64910*/  IMAD.MOV.U32 R26, RZ, RZ, R7 ;  /* 0x000000ffff1a7224 */ /* 0x002fe400078e0007 */
[----:B------:R-:W3:Y:S01]  /*64920*/  LDL.LU R7, [R1+0x2d28] ;  /* 0x002d280001077983 */ /* 0x000ee20000300800 */
[----:B------:R-:W2:Y:S04]  /*64930*/  LDL.LU R27, [R1+0x4c] ;  /* 0x00004c00011b7983 */ /* 0x000ea80000300800 */
[C---:B--2---:R-:W-:Y:S11]  /*64940*/  HMMA.16816.F32 R12, R24.reuse, R10, R12 ;  /* 0x0000000a180c723c */ /* 0x044ff6000000180c */
[----:B------:R-:W-:Y:S11]  /*64950*/  @!UPT UIADD3 URZ, URZ, URZ, URZ ;  /* 0x0000003f3f3ff290 */ /* 0x000ff6000fffe03f */
[----:B------:R-:W-:Y:S01]  /*64960*/  @!UPT UIADD3 URZ, URZ, URZ, URZ ;  /* 0x0000003f3f3ff290 */ /* 0x000fe2000fffe03f */
[----:B------:R-:W-:Y:S01]  /*64970*/  STL.64 [R1+0x190], R12 ;  /* 0x0001900c01007387 */ /* 0x000fe20000100a00 */
[----:B------:R0:W-:Y:S03]  /*64980*/  STL.64 [R1+0x198], R14 ;  /* 0x0001980e01007387 */ /* 0x0001e60000100a00 */
[----:B0-----:R-:W3:Y:S01]  /*64990*/  LDL.LU.64 R14, [R1+0x2d20] ;  /* 0x002d2000010e7983 */ /* 0x001ee20000300a00 */
[----:B------:R-:W3:Y:S03]  /*649a0*/  LDL.LU.64 R12, [R1+0x2d18] ;  /* 0x002d1800010c7983 */ /* 0x000ee60000300a00 */
[----:B------:R-:W0:Y:S01]  /*649b0*/  S2R R0, SR_TID.X ;  /* 0x0000000000007919 */ /* 0x000e220000002100 */
[----:B---3--:R-:W-:Y:S03]  /*649c0*/  HMMA.16816.F32 R24, R24, R6, R12 ;  /* 0x000000061818723c */ /* 0x008fe6000000180c */
[----:B------:R-:W4:Y:S01]  /*649d0*/  LDL.LU.64 R14, [R1+0x2d10] ;  /* 0x002d1000010e7983 */ /* 0x000f220000300a00 */
[----:B------:R-:W4:Y:S01]  /*649e0*/  LDL.LU.64 R12, [R1+0x2d08] ;  /* 0x002d0800010c7983 */ /* 0x000f220000300a00 */
[----:B0-----:R-:W-:-:S02]  /*649f0*/  LOP3.LUT R3, R0, 0x7, RZ, 0xc0, !PT ;  /* 0x0000000700037812 */ /* 0x001fc400078ec0ff */
[C---:B------:R-:W-:Y:S01]  /*64a00*/  LOP3.LUT R2, R0.reuse, 0x10, RZ, 0xc0, !PT ;  /* 0x0000001000027812 */ /* 0x040fe200078ec0ff */
[----:B------:R-:W-:Y:S02]  /*64a10*/  IMAD.SHL.U32 R0, R0, 0x2, RZ ;  /* 0x0000000200007824 */ /* 0x000fe400078e00ff */
[C---:B------:R-:W-:Y:S02]  /*64a20*/  IMAD R5, R3.reuse, 0x210, RZ ;  /* 0x0000021003057824 */ /* 0x040fe400078e02ff */
[----:B------:R-:W-:Y:S01]  /*64a30*/  IMAD R3, R3, 0x210, RZ ;  /* 0x0000021003037824 */ /* 0x000fe200078e02ff */
[C---:B------:R-:W-:Y:S01]  /*64a40*/  SHF.L.U32 R8, R2.reuse, 0x8, RZ ;  /* 0x0000000802087819 */ /* 0x040fe200000006ff */
[----:B------:R-:W-:-:S03]  /*64a50*/  SHF.L.U32 R2, R2, 0x8, RZ ;  /* 0x0000000802027819 */ /* 0x000fc600000006ff */
[----:B------:R-:W-:-:S04]  /*64a60*/  LOP3.LUT R0, R3, 0x10, R0, 0x78, !PT ;  /* 0x0000001003007812 */ /* 0x000fc800078e7800 */
[----:B------:R-:W-:Y:S02]  /*64a70*/  LOP3.LUT R0, R0, R2, RZ, 0xfc, !PT ;  /* 0x0000000200007212 */ /* 0x000fe400078efcff */
[----:B------:R-:W-:Y:S01]  /*64a80*/  STL.64 [R1+0x110], R24 ;  /* 0x0001101801007387 */ /* 0x000fe20000100a00 */
[----:B------:R-:W-:Y:S03]  /*64a90*/  STL.64 [R1+0x118], R26 ;  /* 0x0001181a01007387 */ /* 0x000fe60000100a00 */
[----:B------:R-:W0:Y:S02]  /*64aa0*/  S2R R9, SR_TID.X ;  /* 0x0000000000097919 */ /* 0x000e240000002100 */
[----:B0-----:R-:W-:-:S05]  /*64ab0*/  IMAD.SHL.U32 R4, R9, 0x2, RZ ;  /* 0x0000000209047824 */ /* 0x001fca00078e00ff */
[----:B------:R-:W-:-:S04]  /*64ac0*/  LOP3.LUT R4, R5, 0x10, R4, 0x78, !PT ;  /* 0x0000001005047812 */ /* 0x000fc800078e7804 */
[----:B------:R-:W-:-:S04]  /*64ad0*/  LOP3.LUT R4, R4, R8, RZ, 0xfc, !PT ;  /* 0x0000000804047212 */ /* 0x000fc800078efcff */
[----:B------:R-:W-:Y:S01]  /*64ae0*/  LOP3.LUT R4, R4, 0x20, RZ, 0x3c, !PT ;  /* 0x0000002004047812 */ /* 0x000fe200078e3cff */
[C---:B----4-:R-:W-:Y:S08]  /*64af0*/  HMMA.16816.F32 R20, R12.reuse, R10, R20 ;  /* 0x0000000a0c14723c */ /* 0x050ff00000001814 */
[----:B------:R-:W-:Y:S01]  /*64b00*/  HMMA.16816.F32 R12, R12, R6, R16 ;  /* 0x000000060c0c723c */ /* 0x000fe20000001810 */
[----:B------:R-:W0:Y:S11]  /*64b10*/  LDSM.16.MT88.4 R16, [R0+0x3a100] ;  /* 0x03a100000010783b */ /* 0x000e360000004200 */
[----:B------:R-:W-:Y:S03]  /*64b20*/  @!UPT UIADD3 URZ, URZ, URZ, URZ ;  /* 0x0000003f3f3ff290 */ /* 0x000fe6000fffe03f */
[----:B------:R-:W-:Y:S01]  /*64b30*/  STL.64 [R1+0xb0], R20 ;  /* 0x0000b01401007387 */ /* 0x000fe20000100a00 */
[----:B------:R-:W-:Y:S02]  /*64b40*/  STL.64 [R1+0xb8], R22 ;  /* 0x0000b81601007387 */ /* 0x000fe40000100a00 */
[----:B------:R-:W-:Y:S02]  /*64b50*/  STL [R1+0x2cf4], R6 ;  /* 0x002cf40601007387 */ /* 0x000fe40000100800 */
[----:B------:R-:W-:Y:S03]  /*64b60*/  STL [R1+0x2cf0], R7 ;  /* 0x002cf00701007387 */ /* 0x000fe60000100800 */
[----:B------:R-:W-:Y:S01]  /*64b70*/  STL.64 [R1+0x90], R12 ;  /* 0x0000900c01007387 */ /* 0x000fe20000100a00 */
[----:B------:R-:W-:Y:S02]  /*64b80*/  STL.64 [R1+0x98], R14 ;  /* 0x0000980e01007387 */ /* 0x000fe40000100a00 */
[----:B------:R-:W1:Y:S01]  /*64b90*/  LDSM.16.MT88.4 R12, [R0+0x3a180] ;  /* 0x03a18000000c783b */ /* 0x000e620000004200 */
[----:B0-----:R-:W-:Y:S03]  /*64ba0*/  STL.64 [R1+0x40], R16 ;  /* 0x0000401001007387 */ /* 0x001fe60000100a00 */
[----:B------:R-:W-:Y:S01]  /*64bb0*/  STL.64 [R1+0x48], R18 ;  /* 0x0000481201007387 */ /* 0x000fe20000100a00 */
[----:B-1----:R-:W-:Y:S01]  /*64bc0*/  MOV R6, R14 ;  /* 0x0000000e00067202 */ /* 0x002fe20000000f00 */
[----:B------:R-:W-:Y:S01]  /*64bd0*/  STL.64 [R1+0x30], R12 ;  /* 0x0000300c01007387 */ /* 0x000fe20000100a00 */
[----:B------:R-:W-:-:S02]  /*64be0*/  IMAD.MOV.U32 R7, RZ, RZ, R15 ;  /* 0x000000ffff077224 */ /* 0x000fc400078e000f */
[----:B------:R-:W0:Y:S03]  /*64bf0*/  LDSM.16.MT88.4 R12, [R4+0x3a000] ;  /* 0x03a00000040c783b */ /* 0x000e260000004200 */
[----:B------:R-:W-:Y:S01]  /*64c00*/  STL [R1+0x2cfc], R7 ;  /* 0x002cfc0701007387 */ /* 0x000fe20000100800 */
[----:B------:R-:W-:Y:S03]  /*64c10*/  STL [R1+0x2cf8], R6 ;  /* 0x002cf80601007387 */ /* 0x000fe60000100800 */
[----:B0-----:R-:W-:Y:S01]  /*64c20*/  STL.64 [R1+0x20], R12 ;  /* 0x0000200c01007387 */ /* 0x001fe20000100a00 */
[----:B------:R-:W-:Y:S02]  /*64c30*/  STL.64 [R1+0x28], R14 ;  /* 0x0000280e01007387 */ /* 0x000fe40000100a00 */
[----:B------:R-:W0:Y:S04]  /*64c40*/  LDSM.16.MT88.4 R12, [R4+0x3a080] ;  /* 0x03a08000040c783b */ /* 0x000e280000004200 */
[----:B------:R-:W-:Y:S01]  /*64c50*/  STL [R1+0x2d00], R5 ;  /* 0x002d000501007387 */ /* 0x000fe20000100800 */
[----:B------:R-:W1:Y:S01]  /*64c60*/  S2R R0, SR_TID.X ;  /* 0x0000000000007919 */ /* 0x000e620000002100 */
[----:B0-----:R-:W-:-:S03]  /*64c70*/  IMAD.MOV.U32 R7, RZ, RZ, R14 ;  /* 0x000000ffff077224 */ /* 0x001fc600078e000e */
[----:B------:R-:W-:Y:S01]  /*64c80*/  STL.64 [R1+0x10], R12 ;  /* 0x0000100c01007387 */ /* 0x000fe20000100a00 */
[----:B------:R-:W-:Y:S02]  /*64c90*/  MOV R6, R15 ;  /* 0x0000000f00067202 */ /* 0x000fe40000000f00 */
[----:B------:R-:W0:Y:S01]  /*64ca0*/  LDSM.16.MT88.4 R12, [R4+0x3a100] ;  /* 0x03a10000040c783b */ /* 0x000e220000004200 */
[----:B-1----:R-:W-:-:S04]  /*64cb0*/  SHF.L.U32 R29, R0, 0x1, RZ ;  /* 0x00000001001d7819 */ /* 0x002fc800000006ff */
[----:B------:R-:W-:-:S04]  /*64cc0*/  LOP3.LUT R29, R5, 0x10, R29, 0x78, !PT ;  /* 0x00000010051d7812 */ /* 0x000fc800078e781d */
[----:B------:R-:W-:-:S04]  /*64cd0*/  LOP3.LUT R29, R29, R8, RZ, 0xfc, !PT ;  /* 0x000000081d1d7212 */ /* 0x000fc800078efcff */
[----:B------:R-:W-:-:S05]  /*64ce0*/  LOP3.LUT R29, R29, 0x40, RZ, 0x3c, !PT ;  /* 0x000000401d1d7812 */ /* 0x000fca00078e3cff */
[----:B------:R-:W-:Y:S04]  /*64cf0*/  LDSM.16.MT88.4 R16, [R29+0x3a000] ;  /* 0x03a000001d10783b */ /* 0x000fe80000004200 */
[----:B------:R-:W-:Y:S04]  /*64d00*/  LDSM.16.MT88.4 R20, [R29+0x3a080] ;  /* 0x03a080001d14783b */ /* 0x000fe80000004200 */
[----:B------:R-:W-:Y:S04]  /*64d10*/  LDSM.16.MT88.4 R24, [R29+0x3a100] ;  /* 0x03a100001d18783b */ /* 0x000fe80000004200 */
[----:B0-----:R-:W-:Y:S01]  /*64d20*/  STL.64 [R1], R12 ;  /* 0x0000000c01007387 */ /* 0x001fe20000100a00 */
[----:B------:R-:W-:Y:S02]  /*64d30*/  STL [R1+0x8], R14 ;  /* 0x0000080e01007387 */ /* 0x000fe40000100800 */
[----:B------:R-:W-:-:S02]  /*64d40*/  IMAD.MOV.U32 R5, RZ, RZ, R15 ;  /* 0x000000ffff057224 */ /* 0x000fc400078e000f */
[----:B------:R-:W0:Y:S04]  /*64d50*/  LDSM.16.MT88.4 R12, [R4+0x3a180] ;  /* 0x03a18000040c783b */ /* 0x000e280000004200 */
[----:B0-----:R-:W-:Y:S01]  /*64d60*/  STL.64 [R1+0x2c08], R14 ;  /* 0x002c080e01007387 */ /* 0x001fe20000100a00 */
[----:B------:R0:W-:Y:S03]  /*64d70*/  STL.64 [R1+0x2c00], R12 ;  /* 0x002c000c01007387 */ /* 0x0001e60000100a00 */
[----:B0-----:R-:W2:Y:S01]  /*64d80*/  LDL.LU.64 R12, [R1+0x40] ;  /* 0x00004000010c7983 */ /* 0x001ea20000300a00 */
[----:B------:R-:W2:Y:S02]  /*64d90*/  LDL.LU.64 R14, [R1+0x48] ;  /* 0x00004800010e7983 */ /* 0x000ea40000300a00 */
[----:B------:R-:W-:Y:S02]  /*64da0*/  STL.64 [R1+0x2be8], R18 ;  /* 0x002be81201007387 */ /* 0x000fe40000100a00 */
[----:B------:R0:W-:Y:S02]  /*64db0*/  STL.64 [R1+0x2be0], R16 ;  /* 0x002be01001007387 */ /* 0x0001e40000100a00 */
[----:B0-----:R-:W2:Y:S01]  /*64dc0*/  LDL.LU R16, [R1+0x220] ;  /* 0x0002200001107983 */ /* 0x001ea20000300800 */
[----:B------:R-:W2:Y:S02]  /*64dd0*/  LDL.LU R17, [R1+0x224] ;  /* 0x0002240001117983 */ /* 0x000ea40000300800 */
[----:B------:R-:W2:Y:S02]  /*64de0*/  LDL.LU R18, [R1+0x228] ;  /* 0x0002280001127983 */ /* 0x000ea40000300800 */
[----:B------:R-:W2:Y:S01]  /*64df0*/  LDL.LU R19, [R1+0x22c] ;  /* 0x00022c0001137983 */ /* 0x000ea20000300800 */
[----:B------:R-:W-:Y:S01]  /*64e00*/  STL.64 [R1+0x2bc8], R22 ;  /* 0x002bc81601007387 */ /* 0x000fe20000100a00 */
[----:B------:R-:W-:Y:S02]  /*64e10*/  STL.64 [R1+0x2bc0], R20 ;  /* 0x002bc01401007387 */ /* 0x000fe40000100a00 */
[----:B------:R-:W-:Y:S02]  /*64e20*/  STL.64 [R1+0x2ba8], R26 ;  /* 0x002ba81a01007387 */ /* 0x000fe40000100a00 */
[----:B------:R0:W-:Y:S01]  /*64e30*/  STL.64 [R1+0x2ba0], R24 ;  /* 0x002ba01801007387 */ /* 0x0001e20000100a00 */
[----:B--2---:R-:W-:Y:S01]  /*64e40*/  HMMA.16816.F32 R16, R12, R10, R16 ;  /* 0x0000000a0c10723c */ /* 0x004fe20000001810 */
[----:B------:R-:W-:Y:S01]  /*64e50*/  MOV R0, R12 ;  /* 0x0000000c00007202 */ /* 0x000fe20000000f00 */
[----:B------:R-:W-:Y:S01]  /*64e60*/  IMAD.MOV.U32 R2, RZ, RZ, R13 ;  /* 0x000000ffff027224 */ /* 0x000fe200078e000d */
[----:B------:R-:W-:Y:S11]  /*64e70*/  MOV R3, R14 ;  /* 0x0000000e00037202 */ /* 0x000ff60000000f00 */
[----:B------:R-:W-:Y:S09]  /*64e80*/  @!UPT UIADD3 URZ, URZ, URZ, URZ ;  /* 0x0000003f3f3ff290 */ /* 0x000ff2000fffe03f */
[----:B------:R1:W-:Y:S01]  /*64e90*/  STL.64 [R1+0x80], R16 ;  /* 0x0000801001007387 */ /* 0x0003e20000100a00 */
[----:B------:R2:W-:Y:S02]  /*64ea0*/  STL.64 [R1+0x88], R18 ;  /* 0x0000881201007387 */ /* 0x0005e40000100a00 */
[----:B------:R-:W-:Y:S02]  /*64eb0*/  STL.64 [R1+0x2cc8], R10 ;  /* 0x002cc80a01007387 */ /* 0x000fe40000100a00 */
[----:B------:R-:W-:Y:S01]  /*64ec0*/  STL.64 [R1+0x2cc0], R8 ;  /* 0x002cc00801007387 */ /* 0x000fe20000100a00 */
[----:B0-----:R-:W3:Y:S01]  /*64ed0*/  LDL.LU R24, [R1+0xd0] ;  /* 0x0000d00001187983 */ /* 0x001ee20000300800 */
[----:B------:R-:W3:Y:S02]  /*64ee0*/  LDL.LU R25, [R1+0xd4] ;  /* 0x0000d40001197983 */ /* 0x000ee40000300800 */
[----:B------:R-:W4:Y:S02]  /*64ef0*/  LDL.LU R26, [R1+0xd8] ;  /* 0x0000d800011a7983 */ /* 0x000f240000300800 */
[----:B------:R-:W4:Y:S01]  /*64f00*/  LDL.LU R27, [R1+0xdc] ;  /* 0x0000dc00011b7983 */ /* 0x000f220000300800 */
[----:B------:R-:W3:Y:S01]  /*64f10*/  LDL.LU R20, [R1+0xf0] ;  /* 0x0000f00001147983 */ /* 0x000ee20000300800 */
[----:B------:R-:W3:Y:S02]  /*64f20*/  LDL.LU R21, [R1+0xf4] ;  /* 0x0000f40001157983 */ /* 0x000ee40000300800 */
[----:B------:R-:W3:Y:S02]  /*64f30*/  LDL.LU R22, [R1+0xf8] ;  /* 0x0000f80001167983 */ /* 0x000ee40000300800 */
[----:B------:R-:W3:Y:S01]  /*64f40*/  LDL.LU R23, [R1+0xfc] ;  /* 0x0000fc0001177983 */ /* 0x000ee20000300800 */
[----:B-1----:R-:W3:Y:S01]  /*64f50*/  LDL.LU R16, [R1+0x120] ;  /* 0x0001200001107983 */ /* 0x002ee20000300800 */
[----:B------:R-:W3:Y:S02]  /*64f60*/  LDL.LU R17, [R1+0x124] ;  /* 0x0001240001117983 */ /* 0x000ee40000300800 */
[----:B--2---:R-:W2:Y:S02]  /*64f70*/  LDL.LU R18, [R1+0x128] ;  /* 0x0001280001127983 */ /* 0x004ea40000300800 */
[----:B------:R-:W2:Y:S01]  /*64f80*/  LDL.LU R19, [R1+0x12c] ;  /* 0x00012c0001137983 */ /* 0x000ea20000300800 */
[----:B------:R-:W2:Y:S01]  /*64f90*/  LDL.LU R12, [R1] ;  /* 0x00000000010c7983 */ /* 0x000ea20000300800 */
[----:B------:R-:W2:Y:S02]  /*64fa0*/  LDL.LU R13, [R1+0x4] ;  /* 0x00000400010d7983 */ /* 0x000ea40000300800 */
[----:B------:R-:W2:Y:S02]  /*64fb0*/  LDL.LU R14, [R1+0x8] ;  /* 0x00000800010e7983 */ /* 0x000ea40000300800 */
[----:B------:R-:W-:Y:S01]  /*64fc0*/  IMAD.MOV.U32 R28, RZ, RZ, R15 ;  /* 0x000000ffff1c7224 */ /* 0x000fe200078e000f */
[----:B------:R-:W-:-:S02]  /*64fd0*/  MOV R15, R5 ;  /* 0x00000005000f7202 */ /* 0x000fc40000000f00 */
[----:B------:R-:W4:Y:S04]  /*64fe0*/  LDL.LU R5, [R1+0x2d00] ;  /* 0x002d000001057983 */ /* 0x000f280000300800 */
[----:B--2---:R-:W-:Y:S01]  /*64ff0*/  STL.64 [R1+0x2c38], R14 ;  /* 0x002c380e01007387 */ /* 0x004fe20000100a00 */
[----:B------:R-:W-:Y:S02]  /*65000*/  STL.64 [R1+0x2c30], R12 ;  /* 0x002c300c01007387 */ /* 0x000fe40000100a00 */
[----:B------:R-:W-:Y:S02]  /*65010*/  STL.64 [R1+0x2bf8], R18 ;  /* 0x002bf81201007387 */ /* 0x000fe40000100a00 */
[----:B---3--:R0:W-:Y:S02]  /*65020*/  STL.64 [R1+0x2bf0], R16 ;  /* 0x002bf01001007387 */ /* 0x0081e40000100a00 */
        /* <DEDUP_REMOVED lines=12> */
[----:B------:R-:W-:Y:S01]  /*650f0*/  IMAD.MOV.U32 R14, RZ, RZ, R7 ;  /* 0x000000ffff0e7224 */ /* 0x000fe200078e0007 */
[----:B------:R-:W-:Y:S01]  /*65100*/  MOV R15, R6 ;  /* 0x00000006000f7202 */ /* 0x000fe20000000f00 */
[----:B------:R-:W4:Y:S01]  /*65110*/  LDL.LU R7, [R1+0x2cfc] ;  /* 0x002cfc0001077983 */ /* 0x000f220000300800 */
[----:B------:R-:W4:Y:S03]  /*65120*/  LDL.LU R6, [R1+0x2cf8] ;  /* 0x002cf80001067983 */ /* 0x000f260000300800 */
[----:B------:R-:W-:Y:S04]  /*65130*/  STL.64 [R1+0x2c68], R14 ;  /* 0x002c680e01007387 */ /* 0x000fe80000100a00 */
[----:B--2---:R-:W-:Y:S01]  /*65140*/  STL.64 [R1+0x2c60], R12 ;  /* 0x002c600c01007387 */ /* 0x004fe20000100a00 */
[----:B---3--:R-:W-:Y:S02]  /*65150*/  STL.64 [R1+0x2c28], R18 ;  /* 0x002c281201007387 */ /* 0x008fe40000100a00 */
[----:B------:R0:W-:Y:S02]  /*65160*/  STL.64 [R1+0x2c20], R16 ;  /* 0x002c201001007387 */ /* 0x0001e40000100a00 */
[----:B0-----:R-:W2:Y:S01]  /*65170*/  LDL.LU R16, [R1+0x180] ;  /* 0x0001800001107983 */ /* 0x001ea20000300800 */
[----:B------:R-:W2:Y:S02]  /*65180*/  LDL.LU R17, [R1+0x184] ;  /* 0x0001840001117983 */ /* 0x000ea40000300800 */
[----:B------:R-:W3:Y:S02]  /*65190*/  LDL.LU R18, [R1+0x188] ;  /* 0x0001880001127983 */ /* 0x000ee40000300800 */
[----:B------:R-:W3:Y:S01]  /*651a0*/  LDL.LU R19, [R1+0x18c] ;  /* 0x00018c0001137983 */ /* 0x000ee20000300800 */
[----:B------:R-:W2:Y:S01]  /*651b0*/  LDL.LU R12, [R1+0x20] ;  /* 0x00002000010c7983 */ /* 0x000ea20000300800 */
[----:B------:R-:W2:Y:S02]  /*651c0*/  LDL.LU R13, [R1+0x24] ;  /* 0x00002400010d7983 */ /* 0x000ea40000300800 */
[----:B------:R-:W2:Y:S02]  /*651d0*/  LDL.LU R14, [R1+0x28] ;  /* 0x00002800010e7983 */ /* 0x000ea40000300800 */
[----:B------:R-:W2:Y:S02]  /*651e0*/  LDL.LU R15, [R1+0x2c] ;  /* 0x00002c00010f7983 */ /* 0x000ea40000300800 */
[----:B--2---:R-:W-:Y:S01]  /*651f0*/  STL.64 [R1+0x2c98], R14 ;  /* 0x002c980e01007387 */ /* 0x004fe20000100a00 */
[----:B------:R-:W-:Y:S02]  /*65200*/  STL.64 [R1+0x2c90], R12 ;  /* 0x002c900c01007387 */ /* 0x000fe40000100a00 */
        /* <DEDUP_REMOVED lines=8> */
[----:B----4-:R-:W-:Y:S01]  /*65290*/  IMAD.MOV.U32 R14, RZ, RZ, R6 ;  /* 0x000000ffff0e7224 */ /* 0x010fe200078e0006 */
        /* <DEDUP_REMOVED lines=10> */
[----:B------:R-:W3:Y:S02]  /*65340*/  LDL.LU R19, [R1+0x1bc] ;  /* 0x0001bc0001137983 */ /* 0x000ee40000300800 */
[----:B------:R-:W-:Y:S01]  /*65350*/  IMAD.MOV.U32 R8, RZ, RZ, R0 ;  /* 0x000000ffff087224 */ /* 0x000fe200078e0000 */
[----:B------:R-:W-:Y:S01]  /*65360*/  MOV R9, R2 ;  /* 0x0000000200097202 */ /* 0x000fe20000000f00 */
[----:B---3--:R-:W-:Y:S01]  /*65370*/  STL.64 [R1+0x2c78], R18 ;  /* 0x002c781201007387 */ /* 0x008fe20000100a00 */
[----:B--2---:R0:W-:Y:S03]  /*65380*/  STL.64 [R1+0x2c70], R16 ;  /* 0x002c701001007387 */ /* 0x0041e60000100a00 */
[----:B0-----:R-:W2:Y:S01]  /*65390*/  LDL.LU R16, [R1+0x1d0] ;  /* 0x0001d00001107983 */ /* 0x001ea20000300800 */
[----:B------:R-:W2:Y:S02]  /*653a0*/  LDL.LU R17, [R1+0x1d4] ;  /* 0x0001d40001117983 */ /* 0x000ea40000300800 */
[----:B------:R-:W3:Y:S02]  /*653b0*/  LDL.LU R18, [R1+0x1d8] ;  /* 0x0001d80001127983 */ /* 0x000ee40000300800 */
[----:B------:R-:W3:Y:S01]  /*653c0*/  LDL.LU R19, [R1+0x1dc] ;  /* 0x0001dc0001137983 */ /* 0x000ee20000300800 */
[----:B------:R-:W2:Y:S01]  /*653d0*/  LDL.LU R0, [R1+0x2cec] ;  /* 0x002cec0001007983 */ /* 0x000ea20000300800 */
[----:B------:R-:W4:Y:S02]  /*653e0*/  LDL.LU R2, [R1+0x2ce8] ;  /* 0x002ce80001027983 */ /* 0x000f240000300800 */
[----:B------:R-:W-:Y:S01]  /*653f0*/  IMAD.MOV.U32 R10, RZ, RZ, R3 ;  /* 0x000000ffff0a7224 */ /* 0x000fe200078e0003 */
[----:B------:R-:W-:Y:S01]  /*65400*/  MOV R11, R28 ;  /* 0x0000001c000b7202 */ /* 0x000fe20000000f00 */
[----:B------:R-:W4:Y:S01]  /*65410*/  LDL.LU R3, [R1+0x2ce4] ;  /* 0x002ce40001037983 */ /* 0x000f220000300800 */
[----:B------:R-:W4:Y:S02]  /*65420*/  LDL.LU R28, [R1+0x2ce0] ;  /* 0x002ce000011c7983 */ /* 0x000f240000300800 */
[----:B------:R-:W4:Y:S02]  /*65430*/  LDL.LU R12, [R1+0x210] ;  /* 0x00021000010c7983 */ /* 0x000f240000300800 */
[----:B------:R-:W4:Y:S01]  /*65440*/  LDL.LU R13, [R1+0x214] ;  /* 0x00021400010d7983 */ /* 0x000f220000300800 */
[----:B------:R-:W4:Y:S01]  /*65450*/  LDL.LU R14, [R1+0x218] ;  /* 0x00021800010e7983 */ /* 0x000f220000300800 */
[----:B------:R-:W4:Y:S03]  /*65460*/  LDL.LU R15, [R1+0x21c] ;  /* 0x00021c00010f7983 */ /* 0x000f260000300800 */
[----:B---3--:R-:W-:Y:S01]  /*65470*/  STL.64 [R1+0x2c88], R18 ;  /* 0x002c881201007387 */ /* 0x008fe20000100a00 */
[----:B--2---:R0:W-:Y:S03]  /*65480*/  STL.64 [R1+0x2c80], R16 ;  /* 0x002c801001007387 */ /* 0x0041e60000100a00 */
[----:B0-----:R-:W2:Y:S01]  /*65490*/  LDL.LU R16, [R1+0x1f0] ;  /* 0x0001f00001107983 */ /* 0x001ea20000300800 */
[----:B------:R-:W2:Y:S02]  /*654a0*/  LDL.LU R17, [R1+0x1f4] ;  /* 0x0001f40001117983 */ /* 0x000ea40000300800 */
[----:B------:R-:W3:Y:S02]  /*654b0*/  LDL.LU R18, [R1+0x1f8] ;  /* 0x0001f80001127983 */ /* 0x000ee40000300800 */
[----:B------:R-:W3:Y:S01]  /*654c0*/  LDL.LU R19, [R1+0x1fc] ;  /* 0x0001fc0001137983 */ /* 0x000ee20000300800 */
[----:B----4-:R-:W-:Y:S01]  /*654d0*/  HMMA.16816.F32 R8, R8, R6, R12 ;  /* 0x000000060808723c */ /* 0x010fe2000000180c */
        /* <DEDUP_REMOVED lines=18> */
[----:B------:R-:W-:Y:S01]  /*65600*/  STL.64 [R1+0x2bb8], R26 ;  /* 0x002bb81a01007387 */ /* 0x000fe20000100a00 */
[----:B------:R-:W-:Y:S02]  /*65610*/  STL.64 [R1+0x2bb0], R24 ;  /* 0x002bb01801007387 */ /* 0x000fe40000100a00 */
[----:B------:R-:W2:Y:S02]  /*65620*/  LDL.LU.64 R14, [R1+0x2cd8] ;  /* 0x002cd800010e7983 */ /* 0x000ea40000300a00 */
[----:B------:R-:W2:Y:S01]  /*65630*/  LDL.LU.64 R12, [R1+0x2cd0] ;  /* 0x002cd000010c7983 */ /* 0x000ea20000300a00 */
[----:B------:R-:W-:Y:S01]  /*65640*/  STL.64 [R1+0x70], R8 ;  /* 0x0000700801007387 */ /* 0x000fe20000100a00 */
[----:B------:R0:W-:Y:S03]  /*65650*/  STL.64 [R1+0x78], R10 ;  /* 0x0000780a01007387 */ /* 0x0001e60000100a00 */
[----:B0-----:R-:W2:Y:S01]  /*65660*/  LDL.LU.64 R10, [R1+0x2cc8] ;  /* 0x002cc800010a7983 */ /* 0x001ea20000300a00 */
[----:B------:R-:W-:Y:S01]  /*65670*/  IMAD.MOV.U32 R26, RZ, RZ, R2 ;  /* 0x000000ffff1a7224 */ /* 0x000fe200078e0002 */
[----:B------:R-:W-:Y:S01]  /*65680*/  MOV R27, R0 ;  /* 0x00000000001b7202 */ /* 0x000fe20000000f00 */
[----:B------:R-:W-:Y:S01]  /*65690*/  IMAD.MOV.U32 R24, RZ, RZ, R28 ;  /* 0x000000ffff187224 */ /* 0x000fe200078e001c */
[----:B------:R-:W-:Y:S01]  /*656a0*/  MOV R25, R3 ;  /* 0x0000000300197202 */ /* 0x000fe20000000f00 */
[----:B------:R-:W4:Y:S01]  /*656b0*/  LDL.LU.64 R8, [R1+0x2cc0] ;  /* 0x002cc00001087983 */ /* 0x000f220000300a00 */
[C---:B--2---:R-:W-:Y:S11]  /*656c0*/  HMMA.16816.F32 R16, R12.reuse, R10, R16 ;  /* 0x0000000a0c10723c */ /* 0x044ff60000001810 */
[----:B------:R-:W-:Y:S11]  /*656d0*/  @!UPT UIADD3 URZ, URZ, URZ, URZ ;  /* 0x0000003f3f3ff290 */ /* 0x000ff6000fffe03f */
[----:B------:R-:W-:Y:S02]  /*656e0*/  @!UPT UIADD3 URZ, URZ, URZ, URZ ;  /* 0x0000003f3f3ff290 */ /* 0x000fe4000fffe03f */
[----:B------:R-:W-:Y:S01]  /*656f0*/  IMAD.MOV.U32 R2, RZ, RZ, R18 ;  /* 0x000000ffff027224 */ /* 0x000fe200078e0012 */
[----:B------:R-:W-:Y:S01]  /*65700*/  MOV R0, R19 ;  /* 0x0000001300007202 */ /* 0x000fe20000000f00 */
[----:B------:R-:W-:Y:S01]  /*65710*/  IMAD.MOV.U32 R28, RZ, RZ, R16 ;  /* 0x000000ffff1c7224 */ /* 0x000fe200078e0010 */
[----:B------:R-:W-:Y:S01]  /*65720*/  MOV R3, R17 ;  /* 0x0000001100037202 */ /* 0x000fe20000000f00 */
        /* <DEDUP_REMOVED lines=104> */
[----:B------:R-:W-:Y:S01]  /*65db0*/  STL.64 [R1+0x180], R20 ;  /* 0x0001801401007387 */ /* 0x000fe20000100a00 */
[----:B------:R0:W-:Y:S03]  /*65dc0*/  STL.64 [R1+0x188], R22 ;  /* 0x0001881601007387 */ /* 0x0001e60000100a00 */
[----:B------:R-:W1:Y:S02]  /*65dd0*/  S2R R0, SR_TID.X ;  /* 0x0000000000007919 */ /* 0x000e640000002100 */
[----:B-1----:R-:W-:-:S05]  /*65de0*/  IMAD.SHL.U32 R28, R0, 0x2, RZ ;  /* 0x00000002001c7824 */ /* 0x002fca00078e00ff */
[----:B------:R-:W-:-:S04]  /*65df0*/  LOP3.LUT R28, R5, 0x10, R28, 0x78, !PT ;  /* 0x00000010051c7812 */ /* 0x000fc800078e781c */
[----:B----4-:R-:W-:-:S04]  /*65e00*/  LOP3.LUT R28, R28, R8, RZ, 0xfc, !PT ;  /* 0x000000081c1c7212 */ /* 0x010fc800078efcff */
[----:B------:R-:W-:Y:S01]  /*65e10*/  LOP3.LUT R28, R28, 0x60, RZ, 0x3c, !PT ;  /* 0x000000601c1c7812 */ /* 0x000fe200078e3cff */
[C---:B--2---:R-:W-:Y:S08]  /*65e20*/  HMMA.16816.F32 R16, R24.reuse, R10, R16 ;  /* 0x0000000a1810723c */ /* 0x044ff00000001810 */
[----:B------:R-:W-:Y:S01]  /*65e30*/  HMMA.16816.F32 R12, R24, R6, R12 ;  /* 0x00000006180c723c */ /* 0x000fe2000000180c */
[----:B------:R-:W2:Y:S11]  /*65e40*/  LDL R27, [R1+0x1c24] ;  /* 0x001c2400011b7983 */ /* 0x000eb60000100800 */
[----:B------:R-:W-:Y:S03]  /*65e50*/  @!UPT UIADD3 URZ, URZ, URZ, URZ ;  /* 0x0000003f3f3ff290 */ /* 0x000fe6000fffe03f */
[----:B------:R-:W-:Y:S01]  /*65e60*/  STL.64 [R1+0x170], R16 ;  /* 0x0001701001007387 */ /* 0x000fe20000100a00 */
[----:B------:R-:W-:Y:S07]  /*65e70*/  STL.64 [R1+0x178], R18 ;  /* 0x0001781201007387 */ /* 0x000fee0000100a00 */
[----:B------:R-:W-:Y:S02]  /*65e80*/  STL.64 [R1+0x160], R12 ;  /* 0x0001600c01007387 */ /* 0x000fe40000100a00 */
[----:B------:R-:W-:Y:S02]  /*65e90*/  STL.64 [R1+0x168], R14 ;  /* 0x0001680e01007387 */ /* 0x000fe40000100a00 */
[----:B------:R-:W1:Y:S01]  /*65ea0*/  LDSM.16.MT88.4 R12, [R29+0x3a180] ;  /* 0x03a180001d0c783b */ /* 0x000e620000004200 */
[----:B0-----:R-:W-:-:S03]  /*65eb0*/  LOP3.LUT R23, R0, 0x7, RZ, 0xc0, !PT ;  /* 0x0000000700177812 */ /* 0x001fc600078ec0ff */
[----:B------:R-:W-:Y:S01]  /*65ec0*/  LDSM.16.MT88.4 R16, [R28+0x3a180] ;  /* 0x03a180001c10783b */ /* 0x000fe20000004200 */
[----:B-1----:R-:W-:Y:S01]  /*65ed0*/  MOV R22, R12 ;  /* 0x0000000c00167202 */ /* 0x002fe20000000f00 */
[----:B------:R-:W-:Y:S02]  /*65ee0*/  IMAD.MOV.U32 R2, RZ, RZ, R13 ;  /* 0x000000ffff027224 */ /* 0x000fe400078e000d */
[----:B------:R-:W-:Y:S01]  /*65ef0*/  STL [R1+0x28], R14 ;  /* 0x0000280e01007387 */ /* 0x000fe20000100800 */
[----:B------:R-:W-:Y:S02]  /*65f00*/  MOV R29, R15 ;  /* 0x0000000f001d7202 */ /* 0x000fe40000000f00 */
[----:B------:R-:W0:Y:S04]  /*65f10*/  LDSM.16.MT88.4 R12, [R28+0x3a000] ;  /* 0x03a000001c0c783b */ /* 0x000e280000004200 */
[----:B0-----:R-:W-:Y:S01]  /*65f20*/  IMAD.MOV.U32 R3, RZ, RZ, R12 ;  /* 0x000000ffff037224 */ /* 0x001fe200078e000c */
[----:B------:R-:W-:Y:S01]  /*65f30*/  MOV R26, R13 ;  /* 0x0000000d001a7202 */ /* 0x000fe20000000f00 */
[----:B------:R-:W-:Y:S01]  /*65f40*/  IMAD.MOV.U32 R25, RZ, RZ, R14 ;  /* 0x000000ffff197224 */ /* 0x000fe200078e000e */
[----:B------:R-:W-:-:S02]  /*65f50*/  MOV R24, R15 ;  /* 0x0000000f00187202 */ /* 0x000fc40000000f00 */
[----:B------:R-:W0:Y:S01]  /*65f60*/  LDSM.16.MT88.4 R12, [R28+0x3a080] ;  /* 0x03a080001c0c783b */ /* 0x000e220000004200 */
[----:B------:R-:W-:Y:S02]  /*65f70*/  IMAD R23, R23, 0x210, RZ ;  /* 0x0000021017177824 */ /* 0x000fe400078e02ff */
[----:B0-----:R-:W-:Y:S01]  /*65f80*/  IMAD.MOV.U32 R21, RZ, RZ, R12 ;  /* 0x000000ffff157224 */ /* 0x001fe200078e000c */
[----:B------:R-:W-:Y:S01]  /*65f90*/  MOV R20, R13 ;  /* 0x0000000d00147202 */ /* 0x000fe20000000f00 */
[----:B------:R-:W-:Y:S01]  /*65fa0*/  IMAD.MOV.U32 R8, RZ, RZ, R14 ;  /* 0x000000ffff087224 */ /* 0x000fe200078e000e */
[----:B------:R-:W-:Y:S02]  /*65fb0*/  MOV R5, R15 ;  /* 0x0000000f00057202 */ /* 0x000fe40000000f00 */
[----:B------:R0:W1:Y:S02]  /*65fc0*/  LDSM.16.MT88.4 R12, [R28+0x3a100] ;  /* 0x03a100001c0c783b */ /* 0x0000640000004200 */
[C---:B0-----:R-:W-:Y:S01]  /*65fd0*/  LOP3.LUT R28, R0.reuse, 0x10, RZ, 0xc0, !PT ;  /* 0x00000010001c7812 */ /* 0x041fe200078ec0ff */
[----:B------:R-:W-:-:S04]  /*65fe0*/  IMAD.SHL.U32 R0, R0, 0x2, RZ ;  /* 0x0000000200007824 */ /* 0x000fc800078e00ff */
[----:B------:R-:W-:Y:S01]  /*65ff0*/  IMAD.SHL.U32 R28, R28, 0x100, RZ ;  /* 0x000001001c1c7824 */ /* 0x000fe200078e00ff */
[----:B------:R-:W-:-:S04]  /*66000*/  LOP3.LUT R0, R23, 0x10, R0, 0x78, !PT ;  /* 0x0000001017007812 */ /* 0x000fc800078e7800 */
[----:B------:R-:W-:Y:S01]  /*66010*/  LOP3.LUT R0, R0, R28, RZ, 0xfc, !PT ;  /* 0x0000001c00007212 */ /* 0x000fe200078efcff */
[----:B-1----:R-:W-:Y:S01]  /*66020*/  STL.64 [R1+0x2b00], R14 ;  /* 0x002b000e01007387 */ /* 0x002fe20000100a00 */
[----:B------:R-:W-:Y:S03]  /*66030*/  STL.64 [R1+0x2af8], R12 ;  /* 0x002af80c01007387 */ /* 0x000fe60000100a00 */
[----:B------:R-:W0:Y:S04]  /*66040*/  LDSM.16.MT88.4 R12, [R0+0x3c000] ;  /* 0x03c00000000c783b */ /* 0x000e280000004200 */
[----:B------:R-:W-:Y:S01]  /*66050*/  STL.64 [R1+0x2ae0], R18 ;  /* 0x002ae01201007387 */ /* 0x000fe20000100a00 */
[----:B------:R1:W-:Y:S02]  /*66060*/  STL.64 [R1+0x2ad8], R16 ;  /* 0x002ad81001007387 */ /* 0x0003e40000100a00 */
[----:B-1----:R-:W-:Y:S01]  /*66070*/  IMAD.MOV.U32 R17, RZ, RZ, R2 ;  /* 0x000000ffff117224 */ /* 0x002fe200078e0002 */
[----:B------:R-:W-:-:S02]  /*66080*/  MOV R18, R22 ;  /* 0x0000001600127202 */ /* 0x000fc40000000f00 */
[----:B0-----:R-:W-:Y:S01]  /*66090*/  MOV R0, R12 ;  /* 0x0000000c00007202 */ /* 0x001fe20000000f00 */
[----:B------:R-:W-:Y:S01]  /*660a0*/  IMAD.MOV.U32 R2, RZ, RZ, R13 ;  /* 0x000000ffff027224 */ /* 0x000fe200078e000d */
[----:B------:R-:W-:Y:S01]  /*660b0*/  MOV R12, R21 ;  /* 0x00000015000c7202 */ /* 0x000fe20000000f00 */
[----:B------:R-:W-:Y:S02]  /*660c0*/  IMAD.MOV.U32 R13, RZ, RZ, R20 ;  /* 0x000000ffff0d7224 */ /* 0x000fe400078e0014 */
[----:B------:R-:W-:Y:S02]  /*660d0*/  IMAD.MOV.U32 R28, RZ, RZ, R15 ;  /* 0x000000ffff1c7224 */ /* 0x000fe400078e000f */
[----:B------:R-:W-:Y:S02]  /*660e0*/  IMAD.MOV.U32 R15, RZ, RZ, R5 ;  /* 0x000000ffff0f7224 */ /* 0x000fe400078e0005 */
[----:B------:R-:W0:Y:S01]  /*660f0*/  S2R R5, SR_TID.X ;  /* 0x0000000000057919 */ /* 0x000e220000002100 */
[----:B------:R-:W-:Y:S01]  /*66100*/  MOV R19, R3 ;  /* 0x0000000300137202 */ /* 0x000fe20000000f00 */
[----:B------:R-:W-:-:S02]  /*66110*/  MOV R3, R14 ;  /* 0x0000000e00037202 */ /* 0x000fc40000000f00 */
[----:B------:R1:W-:Y:S01]  /*66120*/  STL [R1+0x2ac4], R0 ;  /* 0x002ac40001007387 */ /* 0x0003e20000100800 */
[----:B------:R-:W-:Y:S01]  /*66130*/  MOV R14, R8 ;  /* 0x00000008000e7202 */ /* 0x000fe20000000f00 */
[----:B------:R3:W-:Y:S01]  /*66140*/  STL [R1+0x2ac0], R2 ;  /* 0x002ac00201007387 */ /* 0x0007e20000100800 */
[C---:B------:R-:W-:Y:S01]  /*66150*/  LOP3.LUT R8, R9.reuse, 0x7, RZ, 0xc0, !PT ;  /* 0x0000000709087812 */ /* 0x040fe200078ec0ff */
[----:B------:R-:W-:Y:S01]  /*66160*/  STL [R1+0x2abc], R3 ;  /* 0x002abc0301007387 */ /* 0x000fe20000100800 */
[----:B------:R-:W-:Y:S01]  /*66170*/  STL [R1+0x2ab8], R28 ;  /* 0x002ab81c01007387 */ /* 0x000fe20000100800 */
[----:B------:R-:W-:Y:S02]  /*66180*/  LOP3.LUT R9, R9, 0x10, RZ, 0xc0, !PT ;  /* 0x0000001009097812 */ /* 0x000fe400078ec0ff */
[----:B--2---:R-:W2:Y:S01]  /*66190*/  LDSM.16.M88.4 R20, [R27+0x40380] ;  /* 0x040380001b14783b */ /* 0x004ea20000000200 */
[----:B------:R-:W-:Y:S01]  /*661a0*/  IMAD R8, R8, 0x210, RZ ;  /* 0x0000021008087824 */ /* 0x000fe200078e02ff */
[----:B-1----:R-:W-:Y:S01]  /*661b0*/  MOV R0, R17 ;  /* 0x0000001100007202 */ /* 0x002fe20000000f00 */
[----:B---3--:R-:W-:Y:S01]  /*661c0*/  IMAD.MOV.U32 R2, RZ, RZ, R18 ;  /* 0x000000ffff027224 */ /* 0x008fe200078e0012 */
[----:B--2---:R-:W-:Y:S01]  /*661d0*/  STL [R1+0x2ac8], R20 ;  /* 0x002ac81401007387 */ /* 0x004fe20000100800 */
[----:B------:R-:W-:Y:S02]  /*661e0*/  STL [R1+0x2ab4], R21 ;  /* 0x002ab41501007387 */ /* 0x000fe40000100800 */
[----:B------:R-:W-:Y:S02]  /*661f0*/  STL [R1+0x27ec], R22 ;  /* 0x0027ec1601007387 */ /* 0x000fe40000100800 */
[----:B------:R1:W-:Y:S01]  /*66200*/  STL [R1+0x27e8], R23 ;  /* 0x0027e81701007387 */ /* 0x0003e20000100800 */
[----:B------:R-:W-:Y:S01]  /*66210*/  STL.64 [R1+0x2b80], R6 ;  /* 0x002b800601007387 */ /* 0x000fe20000100a00 */
[----:B0-----:R-:W-:Y:S02]  /*66220*/  STL.64 [R1+0x2b78], R4 ;  /* 0x002b780401007387 */ /* 0x001fe40000100a00 */
[----:B------:R-:W-:Y:S02]  /*66230*/  STL.64 [R1+0x2b90], R10 ;  /* 0x002b900a01007387 */ /* 0x000fe40000100a00 */
[----:B------:R-:W-:Y:S01]  /*66240*/  STL.64 [R1+0x2b88], R8 ;  /* 0x002b880801007387 */ /* 0x000fe20000100a00 */
[----:B-1----:R-:W-:-:S05]  /*66250*/  SHF.L.U32 R23, R9, 0x8, RZ ;  /* 0x0000000809177819 */ /* 0x002fca00000006ff */
[----:B------:R-:W-:Y:S01]  /*66260*/  STL [R1+0x2888], R23 ;  /* 0x0028881701007387 */ /* 0x000fe20000100800 */
[----:B------:R-:W-:Y:S02]  /*66270*/  STL.64 [R1+0x2b30], R14 ;  /* 0x002b300e01007387 */ /* 0x000fe40000100a00 */
[----:B------:R-:W-:Y:S02]  /*66280*/  STL.64 [R1+0x2b28], R12 ;  /* 0x002b280c01007387 */ /* 0x000fe40000100a00 */
[----:B------:R-:W2:Y:S01]  /*66290*/  LDL.LU R16, [R1+0x260] ;  /* 0x0002600001107983 */ /* 0x000ea20000300800 */
[----:B------:R-:W2:Y:S01]  /*662a0*/  LDL.LU R17, [R1+0x264] ;  /* 0x0002640001117983 */ /* 0x000ea20000300800 */
[----:B------:R-:W-:Y:S01]  /*662b0*/  MOV R21, R19 ;  /* 0x0000001300157202 */ /* 0x000fe20000000f00 */
[----:B------:R-:W3:Y:S02]  /*662c0*/  LDL.LU R18, [R1+0x268] ;  /* 0x0002680001127983 */ /* 0x000ee40000300800 */
[----:B------:R-:W3:Y:S01]  /*662d0*/  LDL.LU R19, [R1+0x26c] ;  /* 0x00026c0001137983 */ /* 0x000ee20000300800 */
[----:B------:R-:W-:Y:S01]  /*662e0*/  MOV R28, R25 ;  /* 0x00000019001c7202 */ /* 0x000fe20000000f00 */
[----:B------:R-:W-:-:S02]  /*662f0*/  IMAD.MOV.U32 R3, RZ, RZ, R24 ;  /* 0x000000ffff037224 */ /* 0x000fc400078e0018 */
[----:B------:R-:W-:Y:S02]  /*66300*/  IMAD.MOV.U32 R20, RZ, RZ, R26 ;  /* 0x000000ffff147224 */ /* 0x000fe400078e001a */
[----:B------:R-:W-:Y:S01]  /*66310*/  IMAD.SHL.U32 R22, R5, 0x2, RZ ;  /* 0x0000000205167824 */ /* 0x000fe200078e00ff */
[----:B------:R-:W-:Y:S04]  /*66320*/  LDSM.16.M88.4 R24, [R27+0x50380] ;  /* 0x050380001b18783b */ /* 0x000fe80000000200 */
        /* <DEDUP_REMOVED lines=17> */
[----:B------:R-:W3:Y:S01]  /*66440*/  LDL.LU R19, [R1+0x29c] ;  /* 0x00029c0001137983 */ /* 0x000ee20000300800 */
[----:B------:R-:W4:Y:S01]  /*66450*/  LDL.LU R14, [R1+0x28] ;  /* 0x00002800010e7983 */ /* 0x000f220000300800 */
[----:B------:R-:W-:-:S02]  /*66460*/  MOV R15, R29 ;  /* 0x0000001d000f7202 */ /* 0x000fc40000000f00 */
[----:B------:R-:W4:Y:S01]  /*66470*/  LDL.LU R29, [R1+0x2b9c] ;  /* 0x002b9c00011d7983 */ /* 0x000f220000300800 */
        /* <DEDUP_REMOVED lines=15> */
[----:B----4-:R-:W-:-:S02]  /*66570*/  IMAD.MOV.U32 R19, RZ, RZ, R29 ;  /* 0x000000ffff137224 */ /* 0x010fc400078e001d */
[----:B------:R-:W4:Y:S01]  /*66580*/  LDL.LU R29, [R1+0x2b98] ;  /* 0x002b9800011d7983 */ /* 0x000f220000300800 */
[----:B------:R-:W-:-:S04]  /*66590*/  LOP3.LUT R22, R8, 0x10, R22, 0x78, !PT ;  /* 0x0000001008167812 */ /* 0x000fc800078e7816 */
[----:B------:R-:W-:-:S05]  /*665a0*/  LOP3.LUT R22, R22, R23, RZ, 0xfc, !PT ;  /* 0x0000001716167212 */ /* 0x000fca00078efcff */
[----:B------:R-:W0:Y:S04]  /*665b0*/  LDSM.16.MT88.4 R8, [R22+0x3c080] ;  /* 0x03c080001608783b */ /* 0x000e280000004200 */
        /* <DEDUP_REMOVED lines=9> */
[----:B------:R-:W-:Y:S01]  /*66650*/  MOV R12, R2 ;  /* 0x00000002000c7202 */ /* 0x000fe20000000f00 */
[----:B------:R-:W-:Y:S01]  /*66660*/  IMAD.MOV.U32 R13, RZ, RZ, R0 ;  /* 0x000000ffff0d7224 */ /* 0x000fe200078e0000 */
[----:B---3--:R-:W-:Y:S01]  /*66670*/  STL.64 [R1+0x2b70], R18 ;  /* 0x002b701201007387 */ /* 0x008fe20000100a00 */
[----:B--2---:R0:W-:Y:S03]  /*66680*/  STL.64 [R1+0x2b68], R16 ;  /* 0x002b681001007387 */ /* 0x0041e60000100a00 */
[----:B0-----:R-:W2:Y:S01]  /*66690*/  LDL.LU R16, [R1+0x2c0] ;  /* 0x0002c00001107983 */ /* 0x001ea20000300800 */
[----:B------:R-:W2:Y:S02]  /*666a0*/  LDL.LU R17, [R1+0x2c4] ;  /* 0x0002c40001117983 */ /* 0x000ea40000300800 */
[----:B------:R-:W2:Y:S02]  /*666b0*/  LDL.LU R18, [R1+0x2c8] ;  /* 0x0002c80001127983 */ /* 0x000ea40000300800 */
[----:B------:R-:W-:Y:S01]  /*666c0*/  STL [R1+0x27f0], R26 ;  /* 0x0027f01a01007387 */ /* 0x000fe20000100800 */
[----:B------:R0:W-:Y:S02]  /*666d0*/  STL [R1+0x27c0], R27 ;  /* 0x0027c01b01007387 */ /* 0x0001e40000100800 */
[----:B0-----:R-:W-:-:S02]  /*666e0*/  MOV R27, R11 ;  /* 0x0000000b001b7202 */ /* 0x001fc40000000f00 */
[----:B------:R-:W0:Y:S04]  /*666f0*/  LDSM.16.MT88.4 R8, [R22+0x3c100] ;  /* 0x03c100001608783b */ /* 0x000e280000004200 */
[----:B------:R-:W-:Y:S04]  /*66700*/  STL [R1+0x2acc], R21 ;  /* 0x002acc1501007387 */ /* 0x000fe80000100800 */
[----:B0-----:R-:W-:Y:S01]  /*66710*/  STL.64 [R1+0x40], R8 ;  /* 0x0000400801007387 */ /* 0x001fe20000100a00 */
[----:B------:R-:W-:Y:S02]  /*66720*/  STL.64 [R1+0x48], R10 ;  /* 0x0000480a01007387 */ /* 0x000fe40000100a00 */
[----:B------:R-:W0:Y:S04]  /*66730*/  LDSM.16.MT88.4 R8, [R22+0x3c180] ;  /* 0x03c180001608783b */ /* 0x000e280000004200 */
[----:B0-----:R-:W-:Y:S01]  /*66740*/  IMAD.MOV.U32 R0, RZ, RZ, R10 ;  /* 0x000000ffff007224 */ /* 0x001fe200078e000a */
[----:B------:R-:W-:-:S02]  /*66750*/  MOV R2, R11 ;  /* 0x0000000b00027202 */ /* 0x000fc40000000f00 */
[----:B------:R-:W3:Y:S01]  /*66760*/  LDL.LU.64 R10, [R1+0x2b90] ;  /* 0x002b9000010a7983 */ /* 0x000ee20000300a00 */
[----:B------:R-:W-:Y:S01]  /*66770*/  IMAD.MOV.U32 R21, RZ, RZ, R8 ;  /* 0x000000ffff157224 */ /* 0x000fe200078e0008 */
[----:B------:R-:W-:Y:S02]  /*66780*/  MOV R20, R9 ;  /* 0x0000000900147202 */ /* 0x000fe40000000f00 */
[----:B------:R-:W2:Y:S01]  /*66790*/  LDL.LU.64 R8, [R1+0x2b88] ;  /* 0x002b880001087983 */ /* 0x000ea20000300a00 */
[----:B------:R-:W-:Y:S01]  /*667a0*/  STL [R1+0x28b0], R22 ;  /* 0x0028b01601007387 */ /* 0x000fe20000100800 */
[----:B----4-:R-:W-:Y:S01]  /*667b0*/  MOV R19, R29 ;  /* 0x0000001d00137202 */ /* 0x010fe20000000f00 */
[C---:B---3--:R-:W-:Y:S11]  /*667c0*/  HMMA.16816.F32 R4, R12.reuse, R10, R4 ;  /* 0x0000000a0c04723c */ /* 0x048ff60000001804 */
[----:B------:R-:W-:Y:S11]  /*667d0*/  @!UPT UIADD3 URZ, URZ, URZ, URZ ;  /* 0x0000003f3f3ff290 */ /* 0x000ff6000fffe03f */
[----:B------:R-:W-:Y:S01]  /*667e0*/  @!UPT UIADD3 URZ, URZ, URZ, URZ ;  /* 0x0000003f3f3ff290 */ /* 0x000fe2000fffe03f */
[----:B------:R-:W-:Y:S01]  /*667f0*/  STL.64 [R1+0x130], R4 ;  /* 0x0001300401007387 */ /* 0x000fe20000100a00 */
[----:B------:R0:W-:Y:S02]  /*66800*/  STL [R1+0x138], R6 ;  /* 0x0001380601007387 */ /* 0x0001e40000100800 */
[----:B------:R-:W-:Y:S02]  /*66810*/  IMAD.MOV.U32 R29, RZ, RZ, R7 ;  /* 0x000000ffff1d7224 */ /* 0x000fe400078e0007 */
[----:B0-----:R-:W2:Y:S01]  /*66820*/  LDL.LU.64 R6, [R1+0x2b80] ;  /* 0x002b800001067983 */ /* 0x001ea20000300a00 */
[----:B------:R-:W3:Y:S02]  /*66830*/  LDL.LU.64 R4, [R1+0x2b78] ;  /* 0x002b780001047983 */ /* 0x000ee40000300a00 */
[----:B------:R-:W-:Y:S01]  /*66840*/  STL [R1+0x29e4], R29 ;  /* 0x0029e41d01007387 */ /* 0x000fe20000100800 */
        /* <DEDUP_REMOVED lines=12> */
[----:B------:R0:W-:Y:S01]  /*66910*/  STL [R1+0x108], R18 ;  /* 0x0001081201007387 */ /* 0x0001e20000100800 */
[----:B------:R-:W-:Y:S02]  /*66920*/  MOV R22, R19 ;  /* 0x0000001300167202 */ /* 0x000fe40000000f00 */
[----:B0-----:R-:W2:Y:S01]  /*66930*/  LDL.LU.64 R18, [R1+0x2b50] ;  /* 0x002b500001127983 */ /* 0x001ea20000300a00 */
[----:B------:R-:W2:Y:S02]  /*66940*/  LDL.LU.64 R16, [R1+0x2b48] ;  /* 0x002b480001107983 */ /* 0x000ea40000300a00 */
        /* <DEDUP_REMOVED lines=12> */
[----:B------:R0:W-:Y:S01]  /*66a10*/  STL.64 [R1+0x2e0], R16 ;  /* 0x0002e01001007387 */ /* 0x0001e20000100a00 */
[----:B------:R-:W-:Y:S01]  /*66a20*/  IMAD.MOV.U32 R23, RZ, RZ, R18 ;  /* 0x000000ffff177224 */ /* 0x000fe200078e0012 */
[----:B------:R-:W-:Y:S02]  /*66a30*/  MOV R26, R19 ;  /* 0x00000013001a7202 */ /* 0x000fe40000000f00 */
[----:B------:R-:W2:Y:S04]  /*66a40*/  LDL.LU.64 R18, [R1+0x2b20] ;  /* 0x002b200001127983 */ /* 0x000ea80000300a00 */
[----:B0-----:R-:W2:Y:S01]  /*66a50*/  LDL.LU.64 R16, [R1+0x2b18] ;  /* 0x002b180001107983 */ /* 0x001ea20000300a00 */
[----:B------:R-:W-:Y:S02]  /*66a60*/  STL [R1+0x2aa0], R26 ;  /* 0x002aa01a01007387 */ /* 0x000fe40000100800 */
[----:B------:R0:W-:Y:S02]  /*66a70*/  STL.64 [R1+0x2a98], R24 ;  /* 0x002a981801007387 */ /* 0x0001e40000100a00 */
[----:B------:R1:W-:Y:S01]  /*66a80*/  STL [R1+0x2ad0], R27 ;  /* 0x002ad01b01007387 */ /* 0x0003e20000100800 */
[----:B0-----:R-:W4:Y:S01]  /*66a90*/  LDL.LU R24, [R1+0x250] ;  /* 0x0002500001187983 */ /* 0x001f220000300800 */
[----:B------:R-:W4:Y:S02]  /*66aa0*/  LDL.LU R25, [R1+0x254] ;  /* 0x0002540001197983 */ /* 0x000f240000300800 */
[----:B------:R-:W4:Y:S02]  /*66ab0*/  LDL.LU R26, [R1+0x258] ;  /* 0x00025800011a7983 */ /* 0x000f240000300800 */
[----:B-1----:R-:W4:Y:S01]  /*66ac0*/  LDL.LU R27, [R1+0x25c] ;  /* 0x00025c00011b7983 */ /* 0x002f220000300800 */
[----:B------:R-:W-:Y:S01]  /*66ad0*/  STL [R1+0x29ec], R23 ;  /* 0x0029ec1701007387 */ /* 0x000fe20000100800 */
[----:B--2---:R-:W-:Y:S03]  /*66ae0*/  HMMA.16816.F32 R12, R12, R6, R16 ;  /* 0x000000060c0c723c */ /* 0x004fe60000001810 */
[----:B------:R-:W2:Y:S01]  /*66af0*/  LDL.LU.64 R18, [R1+0x2b10] ;  /* 0x002b100001127983 */ /* 0x000ea20000300a00 */
[----:B------:R-:W2:Y:S11]  /*66b00*/  LDL.LU.64 R16, [R1+0x2b08] ;  /* 0x002b080001107983 */ /* 0x000eb60000300a00 */
[----:B------:R-:W-:Y:S08]  /*66b10*/  @!UPT UIADD3 URZ, URZ, URZ, URZ ;  /* 0x0000003f3f3ff290 */ /* 0x000ff0000fffe03f */
        /* <DEDUP_REMOVED lines=26> */
[----:B0-----:R-:W4:Y:S01]  /*66cc0*/  LDL.LU R27, [R1+0x2ad0] ;  /* 0x002ad000011b7983 */ /* 0x001f220000300800 */
[----:B------:R2:W-:Y:S02]  /*66cd0*/  STL.64 [R1+0x2a18], R8 ;  /* 0x002a180801007387 */ /* 0x0005e40000100a00 */
[----:B--2---:R-:W-:Y:S01]  /*66ce0*/  HMMA.16816.F32 R8, R16, R6, R12 ;  /* 0x000000061008723c */ /* 0x004fe2000000180c */
[----:B---3--:R0:W-:Y:S04]  /*66cf0*/  STL.64 [R1+0x2a20], R4 ;  /* 0x002a200401007387 */ /* 0x0081e80000100a00 */
[----:B0-----:R-:W2:Y:S11]  /*66d00*/  LDL.LU R4, [R1+0x40] ;  /* 0x0000400001047983 */ /* 0x001eb60000300800 */
[----:B------:R-:W-:Y:S07]  /*66d10*/  @!UPT UIADD3 URZ, URZ, URZ, URZ ;  /* 0x0000003f3f3ff290 */ /* 0x000fee000fffe03f */
[----:B------:R-:W-:Y:S01]  /*66d20*/  STL.64 [R1+0x270], R8 ;  /* 0x0002700801007387 */ /* 0x000fe20000100a00 */
[----:B------:R-:W-:Y:S02]  /*66d30*/  STL.64 [R1+0x278], R10 ;  /* 0x0002780a01007387 */ /* 0x000fe40000100a00 */
[----:B------:R-:W2:Y:S02]  /*66d40*/  LDL.LU R5, [R1+0x44] ;  /* 0x0000440001057983 */ /* 0x000ea40000300800 */
[----:B------:R-:W3:Y:S01]  /*66d50*/  LDL.LU R6, [R1+0x48] ;  /* 0x0000480001067983 */ /* 0x000ee20000300800 */
[----:B------:R-:W3:Y:S01]  /*66d60*/  LDL.LU R7, [R1+0x4c] ;  /* 0x00004c0001077983 */ /* 0x000ee20000300800 */
[----:B------:R-:W-:Y:S01]  /*66d70*/  IMAD.MOV.U32 R12, RZ, RZ, R21 ;  /* 0x000000ffff0c7224 */ /* 0x000fe200078e0015 */
[----:B------:R-:W-:Y:S01]  /*66d80*/  MOV R13, R20 ;  /* 0x00000014000d7202 */ /* 0x000fe20000000f00 */
[----:B------:R-:W-:Y:S01]  /*66d90*/  IMAD.MOV.U32 R14, RZ, RZ, R0 ;  /* 0x000000ffff0e7224 */ /* 0x000fe200078e0000 */
[----:B------:R-:W-:Y:S01]  /*66da0*/  MOV R15, R2 ;  /* 0x00000002000f7202 */ /* 0x000fe20000000f00 */
[----:B---3--:R-:W-:Y:S01]  /*66db0*/  STL.64 [R1+0x2a50], R6 ;  /* 0x002a500601007387 */ /* 0x008fe20000100a00 */
[----:B--2---:R0:W-:Y:S02]  /*66dc0*/  STL.64 [R1+0x2a48], R4 ;  /* 0x002a480401007387 */ /* 0x0041e40000100a00 */
[----:B------:R-:W2:Y:S02]  /*66dd0*/  LDL.LU R21, [R1+0x2acc] ;  /* 0x002acc0001157983 */ /* 0x000ea40000300800 */
[----:B------:R-:W3:Y:S01]  /*66de0*/  LDL.LU R20, [R1+0x2ac8] ;  /* 0x002ac80001147983 */ /* 0x000ee20000300800 */
[----:B------:R-:W3:Y:S01]  /*66df0*/  LDL.LU R0, [R1+0x2ac4] ;  /* 0x002ac40001007983 */ /* 0x000ee20000300800 */
[----:B------:R-:W3:Y:S02]  /*66e00*/  LDL.LU R2, [R1+0x2ac0] ;  /* 0x002ac00001027983 */ /* 0x000ee40000300800 */
[----:B0-----:R-:W-:Y:S01]  /*66e10*/  IMAD.MOV.U32 R4, RZ, RZ, R3 ;  /* 0x000000ffff047224 */ /* 0x001fe200078e0003 */
[----:B------:R-:W-:Y:S01]  /*66e20*/  MOV R5, R28 ;  /* 0x0000001c00057202 */ /* 0x000fe20000000f00 */
[----:B------:R-:W3:Y:S01]  /*66e30*/  LDL.LU R3, [R1+0x2abc] ;  /* 0x002abc0001037983 */ /* 0x000ee20000300800 */
[----:B------:R-:W3:Y:S01]  /*66e40*/  LDL.LU R28, [R1+0x2ab8] ;  /* 0x002ab800011c7983 */ /* 0x000ee20000300800 */
[----:B----4-:R-:W-:Y:S01]  /*66e50*/  MOV R7, R27 ;  /* 0x0000001b00077202 */ /* 0x010fe20000000f00 */
[----:B--2---:R-:W-:-:S02]  /*66e60*/  IMAD.MOV.U32 R6, RZ, RZ, R21 ;  /* 0x000000ffff067224 */ /* 0x004fc400078e0015 */
[----:B------:R-:W2:Y:S03]  /*66e70*/  LDL.LU R21, [R1+0x2ab4] ;  /* 0x002ab40001157983 */ /* 0x000ea60000300800 */
[----:B------:R-:W-:Y:S02]  /*66e80*/  STL.64 [R1+0x2a80], R6 ;  /* 0x002a800601007387 */ /* 0x000fe40000100a00 */
[----:B------:R3:W-:Y:S02]  /*66e90*/  STL.64 [R1+0x2a78], R4 ;  /* 0x002a780401007387 */ /* 0x0007e40000100a00 */
[----:B---3--:R-:W-:Y:S01]  /*66ea0*/  IMAD.MOV.U32 R4, RZ, RZ, R0 ;  /* 0x000000ffff047224 */ /* 0x008fe200078e0000 */
[----:B------:R-:W-:Y:S01]  /*66eb0*/  MOV R5, R2 ;  /* 0x0000000200057202 */ /* 0x000fe20000000f00 */
[----:B------:R-:W3:Y:S01]  /*66ec0*/  LDL.LU R0, [R1+0x2ab0] ;  /* 0x002ab00001007983 */ /* 0x000ee20000300800 */
[----:B------:R-:W4:Y:S02]  /*66ed0*/  LDL.LU R2, [R1+0x2aac] ;  /* 0x002aac0001027983 */ /* 0x000f240000300800 */
[----:B------:R-:W-:Y:S01]  /*66ee0*/  IMAD.MOV.U32 R6, RZ, RZ, R3 ;  /* 0x000000ffff067224 */ /* 0x000fe200078e0003 */
[----:B------:R-:W-:Y:S01]  /*66ef0*/  MOV R7, R28 ;  /* 0x0000001c00077202 */ /* 0x000fe20000000f00 */
[----:B------:R-:W2:Y:S01]  /*66f00*/  LDL.LU R3, [R1+0x2aa8] ;  /* 0x002aa80001037983 */ /* 0x000ea20000300800 */
[----:B------:R-:W2:Y:S02]  /*66f10*/  LDL.LU R28, [R1+0x2aa4] ;  /* 0x002aa400011c7983 */ /* 0x000ea40000300800 */
[----:B------:R-:W-:Y:S02]  /*66f20*/  STL.64 [R1+0x2a30], R14 ;  /* 0x002a300e01007387 */ /* 0x000fe40000100a00 */
[----:B------:R-:W-:Y:S01]  /*66f30*/  STL.64 [R1+0x2a28], R12 ;  /* 0x002a280c01007387 */ /* 0x000fe20000100a00 */
[----:B------:R-:W2:Y:S01]  /*66f40*/  LDL.LU R16, [R1+0x140] ;  /* 0x0001400001107983 */ /* 0x000ea20000300800 */
[----:B------:R-:W2:Y:S02]  /*66f50*/  LDL.LU R17, [R1+0x144] ;  /* 0x0001440001117983 */ /* 0x000ea40000300800 */
[----:B------:R-:W2:Y:S02]  /*66f60*/  LDL.LU R18, [R1+0x148] ;  /* 0x0001480001127983 */ /* 0x000ea40000300800 */
[----:B------:R-:W2:Y:S01]  /*66f70*/  LDL.LU R19, [R1+0x14c] ;  /* 0x00014c0001137983 */ /* 0x000ea20000300800 */
[----:B------:R-:W3:Y:S01]  /*66f80*/  LDL.LU R24, [R1+0x190] ;  /* 0x0001900001187983 */ /* 0x000ee20000300800 */
[----:B------:R-:W3:Y:S02]  /*66f90*/  LDL.LU R25, [R1+0x194] ;  /* 0x0001940001197983 */ /* 0x000ee40000300800 */
[----:B------:R-:W3:Y:S02]  /*66fa0*/  LDL.LU R26, [R1+0x198] ;  /* 0x00019800011a7983 */ /* 0x000ee40000300800 */
[----:B------:R-:W3:Y:S01]  /*66fb0*/  LDL.LU R27, [R1+0x19c] ;  /* 0x00019c00011b7983 */ /* 0x000ee20000300800 */
[----:B--2---:R-:W-:Y:S01]  /*66fc0*/  STL.64 [R1+0x2a40], R18 ;  /* 0x002a401201007387 */ /* 0x004fe20000100a00 */
[----:B------:R0:W-:Y:S03]  /*66fd0*/  STL.64 [R1+0x2a38], R16 ;  /* 0x002a381001007387 */ /* 0x0001e60000100a00 */
[----:B0-----:R-:W2:Y:S01]  /*66fe0*/  LDL.LU R16, [R1+0x80] ;  /* 0x0000800001107983 */ /* 0x001ea20000300800 */
        /* <DEDUP_REMOVED lines=9> */
[----:B---3--:R-:W-:Y:S01]  /*67080*/  HMMA.16816.F32 R24, R4, R20, R24 ;  /* 0x000000140418723c */ /* 0x008fe20000001818 */
[----:B--2---:R-:W-:Y:S01]  /*67090*/  STL.64 [R1+0x2a70], R18 ;  /* 0x002a701201007387 */ /* 0x004fe20000100a00 */
[----:B------:R0:W-:Y:S03]  /*670a0*/  STL.64 [R1+0x2a68], R16 ;  /* 0x002a681001007387 */ /* 0x0001e60000100a00 */
[----:B0-----:R-:W2:Y:S01]  /*670b0*/  LDL.LU R16, [R1+0xb0] ;  /* 0x0000b00001107983 */ /* 0x001ea20000300800 */
[----:B------:R-:W2:Y:S02]  /*670c0*/  LDL.LU R17, [R1+0xb4] ;  /* 0x0000b40001117983 */ /* 0x000ea40000300800 */
[----:B------:R-:W3:Y:S02]  /*670d0*/  LDL.LU R18, [R1+0xb8] ;  /* 0x0000b80001127983 */ /* 0x000ee40000300800 */
[----:B------:R-:W3:Y:S02]  /*670e0*/  LDL.LU R19, [R1+0xbc] ;  /* 0x0000bc0001137983 */ /* 0x000ee40000300800 */
[----:B----4-:R-:W-:-:S02]  /*670f0*/  IMAD.MOV.U32 R10, RZ, RZ, R2 ;  /* 0x000000ffff0a7224 */ /* 0x010fc400078e0002 */
[----:B------:R-:W-:Y:S01]  /*67100*/  IMAD.MOV.U32 R8, RZ, RZ, R28 ;  /* 0x000000ffff087224 */ /* 0x000fe200078e001c */
[----:B------:R-:W-:-:S09]  /*67110*/  MOV R9, R3 ;  /* 0x0000000300097202 */ /* 0x000fd20000000f00 */
[----:B------:R-:W-:Y:S02]  /*67120*/  IMAD.MOV.U32 R2, RZ, RZ, R26 ;  /* 0x000000ffff027224 */ /* 0x000fe400078e001a */
[----:B------:R-:W-:Y:S01]  /*67130*/  IMAD.MOV.U32 R28, RZ, RZ, R24 ;  /* 0x000000ffff1c7224 */ /* 0x000fe200078e0018 */
[----:B------:R-:W-:Y:S01]  /*67140*/  MOV R3, R25 ;  /* 0x0000001900037202 */ /* 0x000fe20000000f00 */
        /* <DEDUP_REMOVED lines=8> */
[----:B------:R-:W3:Y:S02]  /*671d0*/  LDL.LU R14, [R1+0x78] ;  /* 0x00007800010e7983 */ /* 0x000ee40000300800 */
[----:B------:R-:W3:Y:S01]  /*671e0*/  LDL.LU R15, [R1+0x7c] ;  /* 0x00007c00010f7983 */ /* 0x000ee20000300800 */
[----:B------:R-:W4:Y:S01]  /*671f0*/  LDL.LU R26, [R1+0x2aa0] ;  /* 0x002aa000011a7983 */ /* 0x000f220000300800 */
[----:B------:R-:W2:Y:S01]  /*67200*/  LDL.LU.64 R24, [R1+0x2a98] ;  /* 0x002a980001187983 */ /* 0x000ea20000300a00 */
[----:B------:R-:W-:Y:S01]  /*67210*/  MOV R11, R0 ;  /* 0x00000000000b7202 */ /* 0x000fe20000000f00 */
[----:B------:R-:W-:-:S05]  /*67220*/  MOV R0, R27 ;  /* 0x0000001b00007202 */ /* 0x000fca0000000f00 */
[----:B------:R-:W-:Y:S01]  /*67230*/  STL [R1+0x2814], R0 ;  /* 0x0028140001007387 */ /* 0x000fe20000100800 */
[----:B------:R-:W-:Y:S02]  /*67240*/  STL [R1+0x2810], R2 ;  /* 0x0028100201007387 */ /* 0x000fe40000100800 */
[----:B------:R-:W-:Y:S02]  /*67250*/  STL [R1+0x280c], R3 ;  /* 0x00280c0301007387 */ /* 0x000fe40000100800 */
        /* <DEDUP_REMOVED lines=30> */
[C---:B--2---:R-:W-:Y:S08]  /*67440*/  HMMA.16816.F32 R16, R4.reuse, R20, R16 ;  /* 0x000000140410723c */ /* 0x044ff00000001810 */
[----:B---3--:R-:W-:Y:S11]  /*67450*/  HMMA.16816.F32 R4, R4, R24, R12 ;  /* 0x000000180404723c */ /* 0x008ff6000000180c */
[----:B------:R-:W-:Y:S05]  /*67460*/  @!UPT UIADD3 URZ, URZ, URZ, URZ ;  /* 0x0000003f3f3ff290 */ /* 0x000fea000fffe03f */
        /* <DEDUP_REMOVED lines=9> */
[----:B------:R-:W-:Y:S02]  /*67500*/  STL [R1+0x2828], R28 ;  /* 0x0028281c01007387 */ /* 0x000fe40000100800 */
[----:B------:R-:W3:Y:S02]  /*67510*/  LDL.LU.64 R14, [R1+0x2a30] ;  /* 0x002a3000010e7983 */ /* 0x000ee40000300a00 */
[----:B------:R-:W3:Y:S01]  /*67520*/  LDL.LU.64 R12, [R1+0x2a28] ;  /* 0x002a2800010c7983 */ /* 0x000ee20000300a00 */
[----:B------:R0:W-:Y:S01]  /*67530*/  STL.64 [R1+0xb0], R4 ;  /* 0x0000b00401007387 */ /* 0x0001e20000100a00 */
[----:B------:R-:W-:Y:S03]  /*67540*/  STL.64 [R1+0xb8], R6 ;  /* 0x0000b80601007387 */ /* 0x000fe60000100a00 */
[----:B0-----:R-:W2:Y:S01]  /*67550*/  LDL.LU.64 R4, [R1+0x2a20] ;  /* 0x002a200001047983 */ /* 0x001ea20000300a00 */
[C---:B---3--:R-:W-:Y:S11]  /*67560*/  HMMA.16816.F32 R8, R12.reuse, R20, R8 ;  /* 0x000000140c08723c */ /* 0x048ff60000001808 */
[----:B------:R-:W-:Y:S11]  /*67570*/  @!UPT UIADD3 URZ, URZ, URZ, URZ ;  /* 0x0000003f3f3ff290 */ /* 0x000ff6000fffe03f */
[----:B------:R-:W-:Y:S01]  /*67580*/  @!UPT UIADD3 URZ, URZ, URZ, URZ ;  /* 0x0000003f3f3ff290 */ /* 0x000fe2000fffe03f */
[----:B------:R0:W-:Y:S01]  /*67590*/  STL.64 [R1+0xa0], R8 ;  /* 0x0000a00801007387 */ /* 0x0001e20000100a00 */
[----:B------:R-:W-:Y:S03]  /*675a0*/  STL.64 [R1+0xa8], R10 ;  /* 0x0000a80a01007387 */ /* 0x000fe60000100a00 */
[----:B0-----:R-:W3:Y:S01]  /*675b0*/  LDL.LU.64 R8, [R1+0x2a18] ;  /* 0x002a180001087983 */ /* 0x001ee20000300a00 */
[----:B--2---:R-:W-:Y:S01]  /*675c0*/  HMMA.16816.F32 R12, R12, R24, R16 ;  /* 0x000000180c0c723c */ /* 0x004fe20000001810 */
[----:B------:R-:W-:Y:S02]  /*675d0*/  STL [R1+0x29f4], R20 ;  /* 0x0029f41401007387 */ /* 0x000fe40000100800 */
[----:B------:R-:W-:Y:S01]  /*675e0*/  STL [R1+0x29f0], R21 ;  /* 0x0029f01501007387 */ /* 0x000fe20000100800 */
[----:B----4-:R-:W-:Y:S01]  /*675f0*/  STL [R1+0x29e0], R26 ;  /* 0x0029e01a01007387 */ /* 0x010fe20000100800 */
[----:B------:R-:W-:Y:S11]  /*67600*/  STL.64 [R1+0x29d8], R24 ;  /* 0x0029d81801007387 */ /* 0x000ff60000100a00 */
[----:B------:R-:W-:Y:S07]  /*67610*/  @!UPT UIADD3 URZ, URZ, URZ, URZ ;  /* 0x0000003f3f3ff290 */ /* 0x000fee000fffe03f */
[----:B------:R-:W-:Y:S01]  /*67620*/  STL.64 [R1+0x80], R12 ;  /* 0x0000800c01007387 */ /* 0x000fe20000100a00 */
[----:B------:R-:W-:Y:S02]  /*67630*/  STL.64 [R1+0x88], R14 ;  /* 0x0000880e01007387 */ /* 0x000fe40000100a00 */
[----:B------:R-:W0:Y:S04]  /*67640*/  LDSM.16.MT88.4 R12, [R4+0x3c000] ;  /* 0x03c00000040c783b */ /* 0x000e280000004200 */
[----:B0-----:R-:W-:Y:S01]  /*67650*/  IMAD.MOV.U32 R17, RZ, RZ, R12 ;  /* 0x000000ffff117224 */ /* 0x001fe200078e000c */
[----:B------:R-:W-:Y:S01]  /*67660*/  MOV R16, R13 ;  /* 0x0000000d00107202 */ /* 0x000fe20000000f00 */
[----:B------:R-:W-:Y:S01]  /*67670*/  IMAD.MOV.U32 R3, RZ, RZ, R14 ;  /* 0x000000ffff037224 */ /* 0x000fe200078e000e */
[----:B------:R-:W-:-:S02]  /*67680*/  MOV R2, R15 ;  /* 0x0000000f00027202 */ /* 0x000fc40000000f00 */
[----:B------:R-:W0:Y:S02]  /*67690*/  LDSM.16.MT88.4 R12, [R4+0x3c080] ;  /* 0x03c08000040c783b */ /* 0x000e240000004200 */
[----:B0-----:R-:W-:Y:S01]  /*676a0*/  IMAD.MOV.U32 R25, RZ, RZ, R12 ;  /* 0x000000ffff197224 */ /* 0x001fe200078e000c */
[----:B------:R-:W-:Y:S01]  /*676b0*/  MOV R24, R13 ;  /* 0x0000000d00187202 */ /* 0x000fe20000000f00 */
[----:B------:R-:W-:Y:S01]  /*676c0*/  IMAD.MOV.U32 R19, RZ, RZ, R14 ;  /* 0x000000ffff137224 */ /* 0x000fe200078e000e */
[----:B------:R-:W-:Y:S02]  /*676d0*/  MOV R18, R15 ;  /* 0x0000000f00127202 */ /* 0x000fe40000000f00 */
[----:B------:R-:W0:Y:S04]  /*676e0*/  LDSM.16.MT88.4 R12, [R4+0x3c100] ;  /* 0x03c10000040c783b */ /* 0x000e280000004200 */
[----:B------:R-:W-:Y:S01]  /*676f0*/  STL [R1+0x2a04], R2 ;  /* 0x002a040201007387 */ /* 0x000fe20000100800 */
[----:B------:R-:W-:Y:S02]  /*67700*/  STL [R1+0x2a00], R3 ;  /* 0x002a000301007387 */ /* 0x000fe40000100800 */
[----:B------:R-:W-:Y:S02]  /*67710*/  STL [R1+0x29fc], R16 ;  /* 0x0029fc1001007387 */ /* 0x000fe40000100800 */
[----:B------:R-:W-:Y:S01]  /*67720*/  STL [R1+0x29f8], R17 ;  /* 0x0029f81101007387 */ /* 0x000fe20000100800 */
[----:B0-----:R-:W-:Y:S01]  /*67730*/  MOV R27, R14 ;  /* 0x0000000e001b7202 */ /* 0x001fe20000000f00 */
[----:B------:R-:W-:-:S05]  /*67740*/  IMAD.MOV.U32 R26, RZ, RZ, R15 ;  /* 0x000000ffff1a7224 */ /* 0x000fca00078e000f */
[----:B------:R-:W-:Y:S01]  /*67750*/  STL.64 [R1+0x2a10], R26 ;  /* 0x002a101a01007387 */ /* 0x000fe20000100a00 */
[----:B------:R-:W-:Y:S02]  /*67760*/  STL.64 [R1+0x2a08], R24 ;  /* 0x002a081801007387 */ /* 0x000fe40000100a00 */
[----:B------:R-:W0:Y:S01]  /*67770*/  LDSM.16.MT88.4 R24, [R4+0x3c180] ;  /* 0x03c180000418783b */ /* 0x000e220000004200 */
[----:B------:R-:W-:-:S03]  /*67780*/  SHF.L.U32 R15, R5, 0x1, RZ ;  /* 0x00000001050f7819 */ /* 0x000fc600000006ff */
[----:B------:R-:W-:Y:S01]  /*67790*/  IMAD.SHL.U32 R0, R5, 0x2, RZ ;  /* 0x0000000205007824 */ /* 0x000fe200078e00ff */
[----:B------:R-:W-:Y:S01]  /*677a0*/  MOV R29, R12 ;  /* 0x0000000c001d7202 */ /* 0x000fe20000000f00 */
[----:B------:R-:W-:Y:S02]  /*677b0*/  IMAD.MOV.U32 R28, RZ, RZ, R13 ;  /* 0x000000ffff1c7224 */ /* 0x000fe400078e000d */
[----:B0-----:R-:W-:Y:S01]  /*677c0*/  IMAD.MOV.U32 R20, RZ, RZ, R24 ;  /* 0x000000ffff147224 */ /* 0x001fe200078e0018 */
[----:B------:R-:W-:Y:S01]  /*677d0*/  MOV R21, R25 ;  /* 0x0000001900157202 */ /* 0x000fe20000000f00 */
[----:B------:R-:W-:Y:S01]  /*677e0*/  IMAD.MOV.U32 R23, RZ, RZ, R26 ;  /* 0x000000ffff177224 */ /* 0x000fe200078e001a */
[----:B------:R-:W-:Y:S01]  /*677f0*/  MOV R22, R27 ;  /* 0x0000001b00167202 */ /* 0x000fe20000000f00 */
[----:B---3--:R-:W-:Y:S01]  /*67800*/  IMAD.SHL.U32 R9, R9, 0x100, RZ ;  /* 0x0000010009097824 */ /* 0x008fe200078e00ff */
[----:B------:R-:W-:-:S04]  /*67810*/  LOP3.LUT R15, R8, 0x10, R15, 0x78, !PT ;  /* 0x00000010080f7812 */ /* 0x000fc800078e780f */
[----:B------:R-:W-:-:S04]  /*67820*/  LOP3.LUT R15, R15, R9, RZ, 0xfc, !PT ;  /* 0x000000090f0f7212 */ /* 0x000fc800078efcff */
[----:B------:R-:W-:Y:S02]  /*67830*/  LOP3.LUT R15, R15, 0x40, RZ, 0x3c, !PT ;  /* 0x000000400f0f7812 */ /* 0x000fe400078e3cff */
[----:B------:R-:W-:-:S03]  /*67840*/  LOP3.LUT R0, R8, 0x10, R0, 0x78, !PT ;  /* 0x0000001008007812 */ /* 0x000fc600078e7800 */
[----:B------:R-:W0:Y:S04]  /*67850*/  LDSM.16.MT88.4 R24, [R15+0x3c000] ;  /* 0x03c000000f18783b */ /* 0x000e280000004200 */
[----:B------:R-:W1:Y:S01]  /*67860*/  LDSM.16.MT88.4 R4, [R15+0x3c080] ;  /* 0x03c080000f04783b */ /* 0x000e620000004200 */
[----:B------:R-:W-:Y:S02]  /*67870*/  LOP3.LUT R0, R0, R9, RZ, 0xfc, !PT ;  /* 0x0000000900007212 */ /* 0x000fe400078efcff */
[----:B------:R-:W2:Y:S02]  /*67880*/  LDSM.16.MT88.4 R8, [R15+0x3c100] ;  /* 0x03c100000f08783b */ /* 0x000ea40000004200 */
[----:B------:R-:W3:Y:S02]  /*67890*/  LDSM.16.MT88.4 R12, [R15+0x3c180] ;  /* 0x03c180000f0c783b */ /* 0x000ee40000004200 */
[----:B0-----:R-:W-:Y:S01]  /*678a0*/  IMAD.MOV.U32 R16, RZ, RZ, R26 ;  /* 0x000000ffff107224 */ /* 0x001fe200078e001a */
[----:B------:R-:W-:Y:S01]  /*678b0*/  MOV R17, R27 ;  /* 0x0000001b00117202 */ /* 0x000fe20000000f00 */
[----:B------:R-:W-:Y:S01]  /*678c0*/  IMAD.MOV.U32 R2, RZ, RZ, R24 ;  /* 0x000000ffff027224 */ /* 0x000fe200078e0018 */
[----:B------:R-:W-:Y:S01]  /*678d0*/  MOV R3, R25 ;  /* 0x0000001900037202 */ /* 0x000fe20000000f00 */
[----:B------:R-:W4:Y:S01]  /*678e0*/  LDL.LU.64 R26, [R1+0x2a10] ;  /* 0x002a1000011a7983 */ /* 0x000f220000300a00 */
[----:B------:R-:W4:Y:S02]  /*678f0*/  LDL.LU.64 R24, [R1+0x2a08] ;  /* 0x002a080001187983 */ /* 0x000f240000300a00 */
[----:B-1----:R-:W-:Y:S02]  /*67900*/  STL.64 [R1+0x2900], R6 ;  /* 0x0029000601007387 */ /* 0x002fe40000100a00 */
[----:B------:R-:W-:Y:S01]  /*67910*/  STL.64 [R1+0x28f8], R4 ;  /* 0x0028f80401007387 */ /* 0x000fe20000100a00 */
        /* <DEDUP_REMOVED lines=18> */
[----:B------:R-:W-:-:S02]  /*67a40*/  MOV R4, R2 ;  /* 0x0000000200047202 */ /* 0x000fc40000000f00 */
[----:B------:R-:W-:Y:S01]  /*67a50*/  MOV R6, R16 ;  /* 0x0000001000067202 */ /* 0x000fe20000000f00 */
[----:B------:R-:W-:Y:S02]  /*67a60*/  IMAD.MOV.U32 R7, RZ, RZ, R17 ;  /* 0x000000ffff077224 */ /* 0x000fe400078e0011 */
[----:B------:R-:W-:Y:S01]  /*67a70*/  IMAD.MOV.U32 R5, RZ, RZ, R3 ;  /* 0x000000ffff057224 */ /* 0x000fe200078e0003 */
[----:B--2---:R-:W-:Y:S01]  /*67a80*/  STL.64 [R1+0x2910], R10 ;  /* 0x0029100a01007387 */ /* 0x004fe20000100a00 */
[----:B------:R0:W-:Y:S02]  /*67a90*/  STL.64 [R1+0x2908], R8 ;  /* 0x0029080801007387 */ /* 0x0001e40000100a00 */
[----:B------:R-:W2:Y:S02]  /*67aa0*/  LDL.LU R2, [R1+0x2a04] ;  /* 0x002a040001027983 */ /* 0x000ea40000300800 */
[----:B------:R-:W2:Y:S01]  /*67ab0*/  LDL.LU R3, [R1+0x2a00] ;  /* 0x002a000001037983 */ /* 0x000ea20000300800 */
[----:B------:R-:W2:Y:S01]  /*67ac0*/  LDL.LU R16, [R1+0x29fc] ;  /* 0x0029fc0001107983 */ /* 0x000ea20000300800 */
[----:B------:R-:W2:Y:S02]  /*67ad0*/  LDL.LU R17, [R1+0x29f8] ;  /* 0x0029f80001117983 */ /* 0x000ea40000300800 */
[----:B------:R1:W-:Y:S02]  /*67ae0*/  STL.64 [R1+0x2930], R6 ;  /* 0x0029300601007387 */ /* 0x0003e40000100a00 */
[----:B------:R3:W-:Y:S01]  /*67af0*/  STL.64 [R1+0x2928], R4 ;  /* 0x0029280401007387 */ /* 0x0007e20000100a00 */
[----:B0-----:R-:W2:Y:S01]  /*67b00*/  LDL.LU R8, [R1+0x1b0] ;  /* 0x0001b00001087983 */ /* 0x001ea20000300800 */
[----:B------:R-:W2:Y:S02]  /*67b10*/  LDL.LU R9, [R1+0x1b4] ;  /* 0x0001b40001097983 */ /* 0x000ea40000300800 */
[----:B------:R-:W2:Y:S02]  /*67b20*/  LDL.LU R10, [R1+0x1b8] ;  /* 0x0001b800010a7983 */ /* 0x000ea40000300800 */
[----:B------:R-:W2:Y:S01]  /*67b30*/  LDL.LU R11, [R1+0x1bc] ;  /* 0x0001bc00010b7983 */ /* 0x000ea20000300800 */
[----:B-1----:R-:W-:-:S02]  /*67b40*/  MOV R6, R23 ;  /* 0x0000001700067202 */ /* 0x002fc40000000f00 */
[----:B---3--:R-:W-:Y:S01]  /*67b50*/  MOV R4, R20 ;  /* 0x0000001400047202 */ /* 0x008fe20000000f00 */
[----:B------:R-:W-:Y:S01]  /*67b60*/  IMAD.MOV.U32 R7, RZ, RZ, R22 ;  /* 0x000000ffff077224 */ /* 0x000fe200078e0016 */
[----:B------:R-:W3:Y:S01]  /*67b70*/  LDL.LU R20, [R1+0x29f4] ;  /* 0x0029f40001147983 */ /* 0x000ee20000300800 */
[----:B------:R-:W-:Y:S02]  /*67b80*/  IMAD.MOV.U32 R5, RZ, RZ, R21 ;  /* 0x000000ffff057224 */ /* 0x000fe400078e0015 */
[----:B------:R-:W3:Y:S02]  /*67b90*/  LDL.LU R21, [R1+0x29f0] ;  /* 0x0029f00001157983 */ /* 0x000ee40000300800 */
[----:B------:R-:W3:Y:S01]  /*67ba0*/  LDL.LU R23, [R1+0x29ec] ;  /* 0x0029ec0001177983 */ /* 0x000ee20000300800 */
[----:B------:R-:W3:Y:S01]  /*67bb0*/  LDL.LU R22, [R1+0x29e8] ;  /* 0x0029e80001167983 */ /* 0x000ee20000300800 */
[----:B------:R-:W-:Y:S02]  /*67bc0*/  STL.64 [R1+0x2960], R6 ;  /* 0x0029600601007387 */ /* 0x000fe40000100a00 */
[----:B------:R-:W-:Y:S01]  /*67bd0*/  STL.64 [R1+0x2958], R4 ;  /* 0x0029580401007387 */ /* 0x000fe20000100a00 */
[----:B--2---:R-:W-:Y:S01]  /*67be0*/  STL.64 [R1+0x2920], R10 ;  /* 0x0029200a01007387 */ /* 0x004fe20000100a00 */
[----:B------:R0:W-:Y:S03]  /*67bf0*/  STL.64 [R1+0x2918], R8 ;  /* 0x0029180801007387 */ /* 0x0001e60000100a00 */
[----:B0-----:R-:W2:Y:S01]  /*67c00*/  LDL.LU R8, [R1+0x1d0] ;  /* 0x0001d00001087983 */ /* 0x001ea20000300800 */
[----:B------:R-:W2:Y:S02]  /*67c10*/  LDL.LU R9, [R1+0x1d4] ;  /* 0x0001d40001097983 */ /* 0x000ea40000300800 */
[----:B------:R-:W2:Y:S02]  /*67c20*/  LDL.LU R10, [R1+0x1d8] ;  /* 0x0001d800010a7983 */ /* 0x000ea40000300800 */
[----:B------:R-:W2:Y:S01]  /*67c30*/  LDL.LU R11, [R1+0x1dc] ;  /* 0x0001dc00010b7983 */ /* 0x000ea20000300800 */
[----:B----4-:R-:W-:Y:S01]  /*67c40*/  MOV R6, R27 ;  /* 0x0000001b00067202 */ /* 0x010fe20000000f00 */
[----:B------:R-:W-:Y:S01]  /*67c50*/  IMAD.MOV.U32 R7, RZ, RZ, R26 ;  /* 0x000000ffff077224 */ /* 0x000fe200078e001a */
[----:B--2---:R-:W-:Y:S01]  /*67c60*/  STL.64 [R1+0x2940], R10 ;  /* 0x0029400a01007387 */ /* 0x004fe20000100a00 */
[----:B------:R0:W-:Y:S03]  /*67c70*/  STL.64 [R1+0x2938], R8 ;  /* 0x0029380801007387 */ /* 0x0001e60000100a00 */
[----:B0-----:R-:W2:Y:S01]  /*67c80*/  LDL.LU R8, [R1+0x1e0] ;  /* 0x0001e00001087983 */ /* 0x001ea20000300800 */
[----:B------:R-:W2:Y:S02]  /*67c90*/  LDL.LU R9, [R1+0x1e4] ;  /* 0x0001e40001097983 */ /* 0x000ea40000300800 */
[----:B------:R-:W4:Y:S02]  /*67ca0*/  LDL.LU R10, [R1+0x1e8] ;  /* 0x0001e800010a7983 */ /* 0x000f240000300800 */
[----:B------:R-:W4:Y:S01]  /*67cb0*/  LDL.LU R11, [R1+0x1ec] ;  /* 0x0001ec00010b7983 */ /* 0x000f220000300800 */
[----:B------:R-:W-:Y:S01]  /*67cc0*/  MOV R4, R29 ;  /* 0x0000001d00047202 */ /* 0x000fe20000000f00 */
[----:B------:R-:W-:Y:S01]  /*67cd0*/  IMAD.MOV.U32 R5, RZ, RZ, R28 ;  /* 0x000000ffff057224 */ /* 0x000fe200078e001c */
[----:B------:R-:W3:Y:S01]  /*67ce0*/  LDL.LU R29, [R1+0x29e4] ;  /* 0x0029e400011d7983 */ /* 0x000ee20000300800 */
[----:B------:R-:W-:Y:S03]  /*67cf0*/  STL.64 [R1+0x2990], R6 ;  /* 0x0029900601007387 */ /* 0x000fe60000100a00 */
[----:B------:R-:W-:Y:S04]  /*67d00*/  STL.64 [R1+0x2988], R4 ;  /* 0x0029880401007387 */ /* 0x000fe80000100a00 */
        /* <DEDUP_REMOVED lines=8> */
[----:B------:R-:W-:Y:S01]  /*67d90*/  MOV R4, R25 ;  /* 0x0000001900047202 */ /* 0x000fe20000000f00 */
[----:B------:R-:W-:-:S03]  /*67da0*/  IMAD.MOV.U32 R5, RZ, RZ, R24 ;  /* 0x000000ffff057224 */ /* 0x000fc600078e0018 */
[----:B------:R-:W-:Y:S02]  /*67db0*/  STL.64 [R1+0x29c0], R6 ;  /* 0x0029c00601007387 */ /* 0x000fe40000100a00 */
[----:B------:R-:W-:Y:S02]  /*67dc0*/  STL.64 [R1+0x29b8], R4 ;  /* 0x0029b80401007387 */ /* 0x000fe40000100a00 */
        /* <DEDUP_REMOVED lines=18> */
[----:B------:R-:W3:Y:S01]  /*67ef0*/  LDL.LU R24, [R1+0x280] ;  /* 0x0002800001187983 */ /* 0x000ee20000300800 */
[----:B------:R-:W3:Y:S02]  /*67f00*/  LDL.LU R25, [R1+0x284] ;  /* 0x0002840001197983 */ /* 0x000ee40000300800 */
[----:B------:R-:W3:Y:S02]  /*67f10*/  LDL.LU R26, [R1+0x288] ;  /* 0x00028800011a7983 */ /* 0x000ee40000300800 */
[----:B------:R-:W3:Y:S01]  /*67f20*/  LDL.LU R27, [R1+0x28c] ;  /* 0x00028c00011b7983 */ /* 0x000ee20000300800 */
[----:B------:R-:W-:-:S02]  /*67f30*/  LOP3.LUT R0, R0, 0x60, RZ, 0x3c, !PT ;  /* 0x0000006000007812 */ /* 0x000fc400078e3cff */
[----:B------:R-:W-:Y:S01]  /*67f40*/  MOV R4, R17 ;  /* 0x0000001100047202 */ /* 0x000fe20000000f00 */
[----:B------:R-:W-:Y:S02]  /*67f50*/  IMAD.MOV.U32 R5, RZ, RZ, R16 ;  /* 0x000000ffff057224 */ /* 0x000fe400078e0010 */
[----:B------:R-:W0:Y:S04]  /*67f60*/  LDSM.16.MT88.4 R16, [R0+0x3c000] ;  /* 0x03c000000010783b */ /* 0x000e280000004200 */
[----:B----4-:R-:W-:Y:S01]  /*67f70*/  STL.64 [R1+0x29b0], R10 ;  /* 0x0029b00a01007387 */ /* 0x010fe20000100a00 */
[----:B--2---:R1:W-:Y:S03]  /*67f80*/  STL.64 [R1+0x29a8], R8 ;  /* 0x0029a80801007387 */ /* 0x0043e60000100a00 */
[----:B-1----:R-:W2:Y:S01]  /*67f90*/  LDL.LU R8, [R1+0x230] ;  /* 0x0002300001087983 */ /* 0x002ea20000300800 */
[----:B------:R-:W2:Y:S02]  /*67fa0*/  LDL.LU R9, [R1+0x234] ;  /* 0x0002340001097983 */ /* 0x000ea40000300800 */
[----:B------:R-:W4:Y:S02]  /*67fb0*/  LDL.LU R10, [R1+0x238] ;  /* 0x00023800010a7983 */ /* 0x000f240000300800 */
[----:B------:R-:W4:Y:S01]  /*67fc0*/  LDL.LU R11, [R1+0x23c] ;  /* 0x00023c00010b7983 */ /* 0x000f220000300800 */
[----:B------:R-:W-:Y:S01]  /*67fd0*/  MOV R6, R3 ;  /* 0x0000000300067202 */ /* 0x000fe20000000f00 */
[----:B------:R-:W-:Y:S01]  /*67fe0*/  IMAD.MOV.U32 R7, RZ, RZ, R2 ;  /* 0x000000ffff077224 */ /* 0x000fe200078e0002 */
        /* <DEDUP_REMOVED lines=23> */
[----:B------:R-:W2:Y:S11]  /*68160*/  LDL.LU R18, [R1+0x138] ;  /* 0x0001380001127983 */ /* 0x000eb60000300800 */
[----:B------:R-:W-:Y:S04]  /*68170*/  @!UPT UIADD3 URZ, URZ, URZ, URZ ;  /* 0x0000003f3f3ff290 */ /* 0x000fe8000fffe03f */
[----:B------:R-:W-:Y:S01]  /*68180*/  STL.64 [R1+0x90], R24 ;  /* 0x0000901801007387 */ /* 0x000fe20000100a00 */
[----:B------:R0:W-:Y:S04]  /*68190*/  STL.64 [R1+0x98], R26 ;  /* 0x0000981a01007387 */ /* 0x0001e80000100a00 */
[----:B0-----:R-:W3:Y:S01]  /*681a0*/  LDL.LU R26, [R1+0x29e0] ;  /* 0x0029e000011a7983 */ /* 0x001ee20000300800 */
        /* <DEDUP_REMOVED lines=17> */
[----:B--2---:R-:W-:Y:S01]  /*682c0*/  HMMA.16816.F32 R4, R4, R24, R8 ;  /* 0x000000180404723c */ /* 0x004fe20000001808 */
[----:B------:R-:W2:Y:S01]  /*682d0*/  LDL.LU.64 R10, [R1+0x29a0] ;  /* 0x0029a000010a7983 */ /* 0x000ea20000300a00 */
[----:B------:R-:W2:Y:S11]  /*682e0*/  LDL.LU.64 R8, [R1+0x2998] ;  /* 0x0029980001087983 */ /* 0x000eb60000300a00 */
[----:B------:R-:W-:Y:S10]  /*682f0*/  @!UPT UIADD3 URZ, URZ, URZ, URZ ;  /* 0x0000003f3f3ff290 */ /* 0x000ff4000fffe03f */
[----:B------:R-:W-:Y:S01]  /*68300*/  STL [R1+0x54], R5 ;  /* 0x0000540501007387 */ /* 0x000fe20000100800 */
[----:B------:R0:W-:Y:S01]  /*68310*/  STL [R1+0x58], R6 ;  /* 0x0000580601007387 */ /* 0x0001e20000100800 */
[----:B------:R-:W-:Y:S01]  /*68320*/  MOV R29, R7 ;  /* 0x00000007001d7202 */ /* 0x000fe20000000f00 */
[----:B------:R-:W-:Y:S01]  /*68330*/  IMAD.MOV.U32 R27, RZ, RZ, R4 ;  /* 0x000000ffff1b7224 */ /* 0x000fe200078e0004 */
[----:B0-----:R-:W2:Y:S01]  /*68340*/  LDL.LU.64 R6, [R1+0x2990] ;  /* 0x0029900001067983 */ /* 0x001ea20000300a00 */
[----:B------:R-:W2:Y:S02]  /*68350*/  LDL.LU.64 R4, [R1+0x2988] ;  /* 0x0029880001047983 */ /* 0x000ea40000300a00 */
        /* <DEDUP_REMOVED lines=80> */
[----:B------:R-:W-:Y:S02]  /*68860*/  IMAD.MOV.U32 R11, RZ, RZ, R22 ;  /* 0x000000ffff0b7224 */ /* 0x000fe400078e0016 */
        /* <DEDUP_REMOVED lines=13> */
[----:B------:R-:W-:Y:S02]  /*68940*/  STL.64 [R1+0x158], R14 ;  /* 0x0001580e01007387 */ /* 0x000fe40000100a00 */
[----:B------:R-:W0:Y:S01]  /*68950*/  LDSM.16.MT88.4 R12, [R0+0x3c080] ;  /* 0x03c08000000c783b */ /* 0x000e220000004200 */
[C---:B--2---:R-:W-:Y:S08]  /*68960*/  HMMA.16816.F32 R8, R16.reuse, R20, R8 ;  /* 0x000000141008723c */ /* 0x044ff00000001808 */
[----:B------:R-:W-:Y:S11]  /*68970*/  HMMA.16816.F32 R4, R16, R24, R4 ;  /* 0x000000181004723c */ /* 0x000ff60000001804 */
[----:B------:R-:W-:Y:S04]  /*68980*/  @!UPT UIADD3 URZ, URZ, URZ, URZ ;  /* 0x0000003f3f3ff290 */ /* 0x000fe8000fffe03f */
[----:B------:R-:W-:Y:S01]  /*68990*/  STL.64 [R1+0x180], R8 ;  /* 0x0001800801007387 */ /* 0x000fe20000100a00 */
[----:B------:R-:W-:Y:S02]  /*689a0*/  STL.64 [R1+0x188], R10 ;  /* 0x0001880a01007387 */ /* 0x000fe40000100a00 */
[----:B------:R-:W1:Y:S04]  /*689b0*/  LDSM.16.MT88.4 R8, [R0+0x3c100] ;  /* 0x03c100000008783b */ /* 0x000e680000004200 */
[----:B0-----:R-:W-:Y:S01]  /*689c0*/  STL.64 [R1+0x2880], R14 ;  /* 0x0028800e01007387 */ /* 0x001fe20000100a00 */
[----:B------:R-:W-:Y:S01]  /*689d0*/  STL.64 [R1+0x140], R4 ;  /* 0x0001400401007387 */ /* 0x000fe20000100a00 */
[----:B------:R-:W-:Y:S02]  /*689e0*/  STL.64 [R1+0x148], R6 ;  /* 0x0001480601007387 */ /* 0x000fe40000100a00 */
[----:B------:R-:W-:Y:S02]  /*689f0*/  STL.64 [R1+0x2878], R12 ;  /* 0x0028780c01007387 */ /* 0x000fe40000100a00 */
[----:B------:R-:W0:Y:S01]  /*68a00*/  LDSM.16.MT88.4 R4, [R0+0x3c180] ;  /* 0x03c180000004783b */ /* 0x000e220000004200 */
[----:B------:R-:W-:Y:S04]  /*68a10*/  LDSM.16.MT88.4 R12, [R22+0x3e080] ;  /* 0x03e08000160c783b */ /* 0x000fe80000004200 */
[----:B-1----:R-:W-:Y:S01]  /*68a20*/  STL.64 [R1+0x2860], R10 ;  /* 0x0028600a01007387 */ /* 0x002fe20000100a00 */
[----:B------:R-:W-:Y:S02]  /*68a30*/  STL.64 [R1+0x2858], R8 ;  /* 0x0028580801007387 */ /* 0x000fe40000100a00 */
[----:B------:R-:W1:Y:S01]  /*68a40*/  LDSM.16.MT88.4 R8, [R22+0x3e000] ;  /* 0x03e000001608783b */ /* 0x000e620000004200 */
[----:B0-----:R1:W-:Y:S03]  /*68a50*/  STL.64 [R1+0x2800], R6 ;  /* 0x0028000601007387 */ /* 0x0013e60000100a00 */
[----:B------:R0:W-:Y:S01]  /*68a60*/  STL.64 [R1+0x27f8], R4 ;  /* 0x0027f80401007387 */ /* 0x0001e20000100a00 */
[----:B-1----:R-:W-:Y:S01]  /*68a70*/  MOV R7, R8 ;  /* 0x0000000800077202 */ /* 0x002fe20000000f00 */
[----:B------:R-:W-:Y:S01]  /*68a80*/  IMAD.MOV.U32 R6, RZ, RZ, R9 ;  /* 0x000000ffff067224 */ /* 0x000fe200078e0009 */
[----:B------:R-:W2:Y:S01]  /*68a90*/  LDL.LU R8, [R1+0x2d0] ;  /* 0x0002d00001087983 */ /* 0x000ea20000300800 */
[----:B0-----:R-:W-:Y:S01]  /*68aa0*/  MOV R5, R10 ;  /* 0x0000000a00057202 */ /* 0x001fe20000000f00 */
[----:B------:R-:W2:Y:S02]  /*68ab0*/  LDL.LU R9, [R1+0x2d4] ;  /* 0x0002d40001097983 */ /* 0x000ea40000300800 */
[----:B------:R-:W-:Y:S01]  /*68ac0*/  IMAD.MOV.U32 R4, RZ, RZ, R11 ;  /* 0x000000ffff047224 */ /* 0x000fe200078e000b */
[----:B------:R-:W4:Y:S01]  /*68ad0*/  LDL.LU R10, [R1+0x2d8] ;  /* 0x0002d800010a7983 */ /* 0x000f220000300800 */
[----:B------:R-:W4:Y:S01]  /*68ae0*/  LDL.LU R11, [R1+0x2dc] ;  /* 0x0002dc00010b7983 */ /* 0x000f220000300800 */
[----:B------:R-:W-:Y:S01]  /*68af0*/  MOV R0, R12 ;  /* 0x0000000c00007202 */ /* 0x000fe20000000f00 */
[----:B------:R-:W-:Y:S01]  /*68b00*/  IMAD.MOV.U32 R2, RZ, RZ, R13 ;  /* 0x000000ffff027224 */ /* 0x000fe200078e000d */
[----:B------:R-:W-:Y:S01]  /*68b10*/  MOV R3, R14 ;  /* 0x0000000e00037202 */ /* 0x000fe20000000f00 */
[----:B------:R-:W-:-:S02]  /*68b20*/  IMAD.MOV.U32 R28, RZ, RZ, R15 ;  /* 0x000000ffff1c7224 */ /* 0x000fc400078e000f */
[----:B------:R-:W0:Y:S04]  /*68b30*/  LDSM.16.MT88.4 R12, [R22+0x3e100] ;  /* 0x03e10000160c783b */ /* 0x000e280000004200 */
[----:B------:R-:W1:Y:S04]  /*68b40*/  S2R R27, SR_TID.X ;  /* 0x00000000001b7919 */ /* 0x000e680000002100 */
[----:B----4-:R4:W-:Y:S01]  /*68b50*/  STL.64 [R1+0x2870], R10 ;  /* 0x0028700a01007387 */ /* 0x0109e20000100a00 */
[----:B--2---:R2:W-:Y:S01]  /*68b60*/  STL.64 [R1+0x2868], R8 ;  /* 0x0028680801007387 */ /* 0x0045e20000100a00 */
[----:B----4-:R-:W-:-:S02]  /*68b70*/  MOV R10, R23 ;  /* 0x00000017000a7202 */ /* 0x010fc40000000f00 */
[----:B--2---:R-:W2:Y:S01]  /*68b80*/  LDL.LU R8, [R1+0x2e0] ;  /* 0x0002e00001087983 */ /* 0x004ea20000300800 */
[----:B------:R-:W2:Y:S02]  /*68b90*/  LDL.LU R9, [R1+0x2e4] ;  /* 0x0002e40001097983 */ /* 0x000ea40000300800 */
[----:B------:R-:W4:Y:S02]  /*68ba0*/  LDL.LU R23, [R1+0x2888] ;  /* 0x0028880001177983 */ /* 0x000f240000300800 */
[----:B---3--:R-:W-:Y:S01]  /*68bb0*/  IMAD.MOV.U32 R11, RZ, RZ, R26 ;  /* 0x000000ffff0b7224 */ /* 0x008fe200078e001a */
[----:B------:R-:W-:Y:S04]  /*68bc0*/  STL [R1+0x2848], R4 ;  /* 0x0028480401007387 */ /* 0x000fe80000100800 */
[----:B------:R-:W3:Y:S01]  /*68bd0*/  S2R R26, SR_TID.X ;  /* 0x00000000001a7919 */ /* 0x000ee20000002100 */
[----:B------:R1:W-:Y:S02]  /*68be0*/  STL [R1+0x2844], R5 ;  /* 0x0028440501007387 */ /* 0x0003e40000100800 */
[----:B------:R1:W-:Y:S02]  /*68bf0*/  STL [R1+0x2840], R6 ;  /* 0x0028400601007387 */ /* 0x0003e40000100800 */
[----:B------:R1:W-:Y:S02]  /*68c00*/  STL [R1+0x283c], R7 ;  /* 0x00283c0701007387 */ /* 0x0003e40000100800 */
[----:B0-----:R-:W-:Y:S01]  /*68c10*/  IMAD.MOV.U32 R29, RZ, RZ, R15 ;  /* 0x000000ffff1d7224 */ /* 0x001fe200078e000f */
[----:B-1----:R-:W-:Y:S01]  /*68c20*/  MOV R5, R12 ;  /* 0x0000000c00057202 */ /* 0x002fe20000000f00 */
[----:B------:R-:W-:Y:S01]  /*68c30*/  IMAD.MOV.U32 R6, RZ, RZ, R13 ;  /* 0x000000ffff067224 */ /* 0x000fe200078e000d */
[----:B------:R-:W-:-:S02]  /*68c40*/  MOV R7, R14 ;  /* 0x0000000e00077202 */ /* 0x000fc40000000f00 */
[----:B------:R-:W0:Y:S01]  /*68c50*/  LDSM.16.MT88.4 R12, [R22+0x3e180] ;  /* 0x03e18000160c783b */ /* 0x000e220000004200 */
[----:B------:R-:W-:Y:S02]  /*68c60*/  SHF.L.U32 R19, R27, 0x1, RZ ;  /* 0x000000011b137819 */ /* 0x000fe400000006ff */
[----:B---3--:R-:W-:-:S05]  /*68c70*/  LOP3.LUT R26, R26, 0x7, RZ, 0xc0, !PT ;  /* 0x000000071a1a7812 */ /* 0x008fca00078ec0ff */
[----:B------:R-:W-:-:S05]  /*68c80*/  IMAD R26, R26, 0x210, RZ ;  /* 0x000002101a1a7824 */ /* 0x000fca00078e02ff */
[----:B------:R-:W-:Y:S01]  /*68c90*/  LOP3.LUT R19, R26, 0x10, R19, 0x78, !PT ;  /* 0x000000101a137812 */ /* 0x000fe200078e7813 */
[----:B------:R0:W-:Y:S01]  /*68ca0*/  STL [R1+0x2854], R3 ;  /* 0x0028540301007387 */ /* 0x0001e20000100800 */
[----:B------:R1:W-:Y:S02]  /*68cb0*/  STL [R1+0x2850], R2 ;  /* 0x0028500201007387 */ /* 0x0003e40000100800 */
[----:B------:R3:W-:Y:S02]  /*68cc0*/  STL [R1+0x284c], R0 ;  /* 0x00284c0001007387 */ /* 0x0007e40000100800 */
[----:B0-----:R-:W-:Y:S01]  /*68cd0*/  IMAD.MOV.U32 R3, RZ, RZ, R12 ;  /* 0x000000ffff037224 */ /* 0x001fe200078e000c */
[----:B-1----:R-:W-:Y:S01]  /*68ce0*/  MOV R2, R13 ;  /* 0x0000000d00027202 */ /* 0x002fe20000000f00 */
[----:B---3--:R-:W-:Y:S01]  /*68cf0*/  IMAD.MOV.U32 R0, RZ, RZ, R14 ;  /* 0x000000ffff007224 */ /* 0x008fe200078e000e */
[----:B------:R-:W-:Y:S02]  /*68d00*/  MOV R4, R15 ;  /* 0x0000000f00047202 */ /* 0x000fe40000000f00 */
[----:B----4-:R-:W-:-:S04]  /*68d10*/  LOP3.LUT R19, R19, R23, RZ, 0xfc, !PT ;  /* 0x0000001713137212 */ /* 0x010fc800078efcff */
[----:B------:R-:W-:-:S05]  /*68d20*/  LOP3.LUT R19, R19, 0x20, RZ, 0x3c, !PT ;  /* 0x0000002013137812 */ /* 0x000fca00078e3cff */
[----:B------:R-:W0:Y:S02]  /*68d30*/  LDSM.16.MT88.4 R12, [R19+0x3e000] ;  /* 0x03e00000130c783b */ /* 0x000e240000004200 */
[----:B------:R-:W1:Y:S04]  /*68d40*/  LDSM.16.MT88.4 R16, [R19+0x3e080] ;  /* 0x03e080001310783b */ /* 0x000e680000004200 */
[----:B0-----:R-:W-:Y:S01]  /*68d50*/  IMAD.MOV.U32 R22, RZ, RZ, R14 ;  /* 0x000000ffff167224 */ /* 0x001fe200078e000e */
[----:B------:R-:W-:Y:S01]  /*68d60*/  MOV R23, R15 ;  /* 0x0000000f00177202 */ /* 0x000fe20000000f00 */
[----:B------:R-:W-:Y:S01]  /*68d70*/  IMAD.MOV.U32 R27, RZ, RZ, R12 ;  /* 0x000000ffff1b7224 */ /* 0x000fe200078e000c */
[----:B------:R-:W-:Y:S01]  /*68d80*/  MOV R26, R13 ;  /* 0x0000000d001a7202 */ /* 0x000fe20000000f00 */
[----:B------:R-:W2:Y:S01]  /*68d90*/  LDL.LU.64 R14, [R1+0x2880] ;  /* 0x00288000010e7983 */ /* 0x000ea20000300a00 */
[----:B------:R-:W2:Y:S02]  /*68da0*/  LDL.LU.64 R12, [R1+0x2878] ;  /* 0x00287800010c7983 */ /* 0x000ea40000300a00 */
[----:B-1----:R-:W-:Y:S02]  /*68db0*/  STL.64 [R1+0x26e8], R18 ;  /* 0x0026e81201007387 */ /* 0x002fe40000100a00 */
[----:B------:R0:W-:Y:S02]  /*68dc0*/  STL.64 [R1+0x26e0], R16 ;  /* 0x0026e01001007387 */ /* 0x0001e40000100a00 */
[----:B0-----:R-:W3:Y:S01]  /*68dd0*/  LDL.LU R16, [R1+0x2c0] ;  /* 0x0002c00001107983 */ /* 0x001ee20000300800 */
[----:B------:R-:W3:Y:S02]  /*68de0*/  LDL.LU R17, [R1+0x2c4] ;  /* 0x0002c40001117983 */ /* 0x000ee40000300800 */
[----:B------:R-:W3:Y:S02]  /*68df0*/  LDL.LU R18, [R1+0x2c8] ;  /* 0x0002c80001127983 */ /* 0x000ee40000300800 */
        /* <DEDUP_REMOVED lines=16> */
[----:B-1----:R-:W4:Y:S02]  /*68f00*/  LDL.LU R14, [R1+0x68] ;  /* 0x00006800010e7983 */ /* 0x002f240000300800 */
[----:B------:R-:W4:Y:S01]  /*68f10*/  LDL.LU R15, [R1+0x6c] ;  /* 0x00006c00010f7983 */ /* 0x000f220000300800 */
[----:B---3--:R-:W-:Y:S01]  /*68f20*/  HMMA.16816.F32 R16, R8, R20, R16 ;  /* 0x000000140810723c */ /* 0x008fe20000001810 */
[----:B----4-:R-:W-:Y:S01]  /*68f30*/  STL.64 [R1+0x26f8], R14 ;  /* 0x0026f80e01007387 */ /* 0x010fe20000100a00 */
[----:B--2---:R0:W-:Y:S03]  /*68f40*/  STL.64 [R1+0x26f0], R12 ;  /* 0x0026f00c01007387 */ /* 0x0041e60000100a00 */
[----:B0-----:R-:W2:Y:S11]  /*68f50*/  LDL.LU R12, [R1+0x90] ;  /* 0x00009000010c7983 */ /* 0x001eb60000300800 */
[----:B------:R-:W-:Y:S07]  /*68f60*/  @!UPT UIADD3 URZ, URZ, URZ, URZ ;  /* 0x0000003f3f3ff290 */ /* 0x000fee000fffe03f */
[----:B------:R-:W-:Y:S02]  /*68f70*/  STL.64 [R1+0x160], R16 ;  /* 0x0001601001007387 */ /* 0x000fe40000100a00 */
[----:B------:R-:W-:Y:S02]  /*68f80*/  STL.64 [R1+0x168], R18 ;  /* 0x0001681201007387 */ /* 0x000fe40000100a00 */
[----:B------:R-:W2:Y:S01]  /*68f90*/  LDL.LU R13, [R1+0x94] ;  /* 0x00009400010d7983 */ /* 0x000ea20000300800 */
[----:B------:R-:W3:Y:S01]  /*68fa0*/  LDL.LU R14, [R1+0x98] ;  /* 0x00009800010e7983 */ /* 0x000ee20000300800 */
[----:B------:R-:W3:Y:S03]  /*68fb0*/  LDL.LU R15, [R1+0x9c] ;  /* 0x00009c00010f7983 */ /* 0x000ee60000300800 */
[----:B---3--:R0:W-:Y:S01]  /*68fc0*/  STL.64 [R1+0x2708], R14 ;  /* 0x0027080e01007387 */ /* 0x0081e20000100a00 */
[----:B--2---:R1:W-:Y:S02]  /*68fd0*/  STL.64 [R1+0x2700], R12 ;  /* 0x0027000c01007387 */ /* 0x0043e40000100a00 */
[----:B0-----:R-:W-:-:S02]  /*68fe0*/  IMAD.MOV.U32 R14, RZ, RZ, R0 ;  /* 0x000000ffff0e7224 */ /* 0x001fc400078e0000 */
[----:B-1----:R-:W-:Y:S01]  /*68ff0*/  IMAD.MOV.U32 R12, RZ, RZ, R3 ;  /* 0x000000ffff0c7224 */ /* 0x002fe200078e0003 */
[----:B------:R-:W-:Y:S01]  /*69000*/  MOV R15, R4 ;  /* 0x00000004000f7202 */ /* 0x000fe20000000f00 */
[----:B------:R-:W2:Y:S01]  /*69010*/  LDL.LU R3, [R1+0x2854] ;  /* 0x0028540001037983 */ /* 0x000ea20000300800 */
[----:B------:R-:W-:Y:S02]  /*69020*/  MOV R13, R2 ;  /* 0x00000002000d7202 */ /* 0x000fe40000000f00 */
[----:B------:R-:W3:Y:S02]  /*69030*/  LDL.LU R2, [R1+0x2850] ;  /* 0x0028500001027983 */ /* 0x000ee40000300800 */
[----:B------:R-:W4:Y:S01]  /*69040*/  LDL.LU R0, [R1+0x284c] ;  /* 0x00284c0001007983 */ /* 0x000f220000300800 */
[----:B------:R-:W2:Y:S01]  /*69050*/  LDL.LU R4, [R1+0x2848] ;  /* 0x0028480001047983 */ /* 0x000ea20000300800 */
[----:B------:R-:W-:Y:S02]  /*69060*/  STL.64 [R1+0x2738], R14 ;  /* 0x0027380e01007387 */ /* 0x000fe40000100a00 */
[----:B------:R-:W-:Y:S02]  /*69070*/  STL.64 [R1+0x2730], R12 ;  /* 0x0027300c01007387 */ /* 0x000fe40000100a00 */
[----:B------:R-:W2:Y:S01]  /*69080*/  LDL.LU R16, [R1+0x70] ;  /* 0x0000700001107983 */ /* 0x000ea20000300800 */
[----:B------:R-:W2:Y:S01]  /*69090*/  LDL.LU R17, [R1+0x74] ;  /* 0x0000740001117983 */ /* 0x000ea20000300800 */
[----:B------:R-:W2:Y:S02]  /*690a0*/  LDL.LU R18, [R1+0x78] ;  /* 0x0000780001127983 */ /* 0x000ea40000300800 */
[----:B------:R-:W2:Y:S02]  /*690b0*/  LDL.LU R19, [R1+0x7c] ;  /* 0x00007c0001137983 */ /* 0x000ea40000300800 */
[----:B--2---:R-:W-:Y:S01]  /*690c0*/  STL.64 [R1+0x2718], R18 ;  /* 0x0027181201007387 */ /* 0x004fe20000100a00 */
[----:B------:R0:W-:Y:S03]  /*690d0*/  STL.64 [R1+0x2710], R16 ;  /* 0x0027101001007387 */ /* 0x0001e60000100a00 */
[----:B0-----:R-:W2:Y:S01]  /*690e0*/  LDL.LU R16, [R1+0x80] ;  /* 0x0000800001107983 */ /* 0x001ea20000300800 */
[----:B------:R-:W2:Y:S02]  /*690f0*/  LDL.LU R17, [R1+0x84] ;  /* 0x0000840001117983 */ /* 0x000ea40000300800 */
        /* <DEDUP_REMOVED lines=17> */
[----:B------:R-:W2:Y:S02]  /*69210*/  LDL.LU R19, [R1+0xac] ;  /* 0x0000ac0001137983 */ /* 0x000ea40000300800 */
[----:B----4-:R-:W-:-:S02]  /*69220*/  IMAD.MOV.U32 R12, RZ, RZ, R0 ;  /* 0x000000ffff0c7224 */ /* 0x010fc400078e0000 */
[----:B------:R-:W-:Y:S01]  /*69230*/  IMAD.MOV.U32 R14, RZ, RZ, R3 ;  /* 0x000000ffff0e7224 */ /* 0x000fe200078e0003 */
[----:B------:R-:W-:Y:S01]  /*69240*/  MOV R15, R28 ;  /* 0x0000001c000f7202 */ /* 0x000fe20000000f00 */
[----:B------:R-:W4:Y:S01]  /*69250*/  LDL.LU R0, [R1+0x2834] ;  /* 0x0028340001007983 */ /* 0x000f220000300800 */
[----:B---3--:R-:W-:Y:S02]  /*69260*/  MOV R13, R2 ;  /* 0x00000002000d7202 */ /* 0x008fe40000000f00 */
        /* <DEDUP_REMOVED lines=11> */
[----:B------:R-:W-:Y:S01]  /*69320*/  IMAD.MOV.U32 R14, RZ, RZ, R5 ;  /* 0x000000ffff0e7224 */ /* 0x000fe200078e0005 */
[----:B------:R-:W-:Y:S01]  /*69330*/  MOV R15, R4 ;  /* 0x00000004000f7202 */ /* 0x000fe20000000f00 */
[----:B------:R-:W-:Y:S01]  /*69340*/  IMAD.MOV.U32 R12, RZ, RZ, R7 ;  /* 0x000000ffff0c7224 */ /* 0x000fe200078e0007 */
[----:B------:R-:W-:Y:S01]  /*69350*/  MOV R13, R6 ;  /* 0x00000006000d7202 */ /* 0x000fe20000000f00 */
[----:B--2---:R-:W-:Y:S01]  /*69360*/  STL.64 [R1+0x2758], R18 ;  /* 0x0027581201007387 */ /* 0x004fe20000100a00 */
[----:B------:R3:W-:Y:S02]  /*69370*/  STL.64 [R1+0x2750], R16 ;  /* 0x0027501001007387 */ /* 0x0007e40000100a00 */
[----:B---3--:R-:W-:Y:S01]  /*69380*/  IMAD.MOV.U32 R16, RZ, RZ, R28 ;  /* 0x000000ffff107224 */ /* 0x008fe200078e001c */
[----:B------:R-:W-:Y:S01]  /*69390*/  MOV R17, R3 ;  /* 0x0000000300117202 */ /* 0x000fe20000000f00 */
[----:B------:R-:W2:Y:S01]  /*693a0*/  LDL.LU R28, [R1+0x2824] ;  /* 0x00282400011c7983 */ /* 0x000ea20000300800 */
[----:B------:R-:W3:Y:S02]  /*693b0*/  LDL.LU R3, [R1+0x2820] ;  /* 0x0028200001037983 */ /* 0x000ee40000300800 */
[----:B------:R-:W-:Y:S01]  /*693c0*/  IMAD.MOV.U32 R18, RZ, RZ, R2 ;  /* 0x000000ffff127224 */ /* 0x000fe200078e0002 */
[----:B----4-:R-:W-:Y:S01]  /*693d0*/  MOV R19, R0 ;  /* 0x0000000000137202 */ /* 0x010fe20000000f00 */
[----:B------:R-:W4:Y:S01]  /*693e0*/  LDL.LU R2, [R1+0x281c] ;  /* 0x00281c0001027983 */ /* 0x000f220000300800 */
[----:B------:R-:W2:Y:S02]  /*693f0*/  LDL.LU R0, [R1+0x2818] ;  /* 0x0028180001007983 */ /* 0x000ea40000300800 */
[----:B------:R-:W2:Y:S02]  /*69400*/  LDL.LU R4, [R1+0x2b0] ;  /* 0x0002b00001047983 */ /* 0x000ea40000300800 */
[----:B------:R-:W2:Y:S01]  /*69410*/  LDL.LU R5, [R1+0x2b4] ;  /* 0x0002b40001057983 */ /* 0x000ea20000300800 */
[----:B------:R-:W2:Y:S01]  /*69420*/  LDL.LU R6, [R1+0x2b8] ;  /* 0x0002b80001067983 */ /* 0x000ea20000300800 */
[----:B------:R-:W2:Y:S02]  /*69430*/  LDL.LU R7, [R1+0x2bc] ;  /* 0x0002bc0001077983 */ /* 0x000ea40000300800 */
[----:B------:R-:W-:Y:S02]  /*69440*/  STL.64 [R1+0x27d0], R14 ;  /* 0x0027d00e01007387 */ /* 0x000fe40000100a00 */
[----:B------:R-:W-:Y:S01]  /*69450*/  STL.64 [R1+0x27c8], R12 ;  /* 0x0027c80c01007387 */ /* 0x000fe20000100a00 */
[----:B------:R-:W-:Y:S01]  /*69460*/  STL.64 [R1+0x2778], R18 ;  /* 0x0027781201007387 */ /* 0x000fe20000100a00 */
[----:B------:R0:W-:Y:S03]  /*69470*/  STL.64 [R1+0x2770], R16 ;  /* 0x0027701001007387 */ /* 0x0001e60000100a00 */
[----:B0-----:R-:W2:Y:S01]  /*69480*/  LDL.LU R16, [R1+0xd0] ;  /* 0x0000d00001107983 */ /* 0x001ea20000300800 */
[----:B------:R-:W2:Y:S02]  /*69490*/  LDL.LU R17, [R1+0xd4] ;  /* 0x0000d40001117983 */ /* 0x000ea40000300800 */
[----:B------:R-:W2:Y:S02]  /*694a0*/  LDL.LU R18, [R1+0xd8] ;  /* 0x0000d80001127983 */ /* 0x000ea40000300800 */
[----:B------:R-:W2:Y:S01]  /*694b0*/  LDL.LU R19, [R1+0xdc] ;  /* 0x0000dc0001137983 */ /* 0x000ea20000300800 */
        /* <DEDUP_REMOVED lines=10> */
[----:B------:R3:W-:Y:S01]  /*69560*/  STL.64 [R1+0x2788], R18 ;  /* 0x0027881201007387 */ /* 0x0007e20000100a00 */
[----:B------:R0:W-:Y:S02]  /*69570*/  STL.64 [R1+0x2780], R16 ;  /* 0x0027801001007387 */ /* 0x0001e40000100a00 */
[----:B---3--:R-:W-:-:S02]  /*69580*/  IMAD.MOV.U32 R18, RZ, RZ, R3 ;  /* 0x000000ffff127224 */ /* 0x008fc400078e0003 */
[----:B0-----:R-:W-:Y:S01]  /*69590*/  IMAD.MOV.U32 R16, RZ, RZ, R0 ;  /* 0x000000ffff107224 */ /* 0x001fe200078e0000 */
[----:B------:R-:W-:Y:S01]  /*695a0*/  MOV R19, R28 ;  /* 0x0000001c00137202 */ /* 0x000fe20000000f00 */
[----:B------:R-:W3:Y:S01]  /*695b0*/  LDL.LU R0, [R1+0x2814] ;  /* 0x0028140001007983 */ /* 0x000ee20000300800 */
[----:B----4-:R-:W-:Y:S02]  /*695c0*/  MOV R17, R2 ;  /* 0x0000000200117202 */ /* 0x010fe40000000f00 */
[----:B------:R-:W4:Y:S02]  /*695d0*/  LDL.LU R2, [R1+0x2810] ;  /* 0x0028100001027983 */ /* 0x000f240000300800 */
[----:B------:R-:W2:Y:S01]  /*695e0*/  LDL.LU R3, [R1+0x280c] ;  /* 0x00280c0001037983 */ /* 0x000ea20000300800 */
[----:B------:R-:W2:Y:S01]  /*695f0*/  LDL.LU R28, [R1+0x2808] ;  /* 0x00280800011c7983 */ /* 0x000ea20000300800 */
[----:B------:R-:W-:Y:S02]  /*69600*/  STL.64 [R1+0x27a8], R18 ;  /* 0x0027a81201007387 */ /* 0x000fe40000100a00 */
[----:B------:R0:W-:Y:S02]  /*69610*/  STL.64 [R1+0x27a0], R16 ;  /* 0x0027a01001007387 */ /* 0x0001e40000100a00 */
[----:B0-----:R-:W2:Y:S01]  /*69620*/  LDL.LU R16, [R1+0x120] ;  /* 0x0001200001107983 */ /* 0x001ea20000300800 */
[----:B------:R-:W2:Y:S02]  /*69630*/  LDL.LU R17, [R1+0x124] ;  /* 0x0001240001117983 */ /* 0x000ea40000300800 */
[----:B------:R-:W2:Y:S02]  /*69640*/  LDL.LU R18, [R1+0x128] ;  /* 0x0001280001127983 */ /* 0x000ea40000300800 */
[----:B------:R-:W2:Y:S01]  /*69650*/  LDL.LU R19, [R1+0x12c] ;  /* 0x00012c0001137983 */ /* 0x000ea20000300800 */
[----:B------:R-:W-:Y:S01]  /*69660*/  HMMA.16816.F32 R8, R8, R24, R4 ;  /* 0x000000180808723c */ /* 0x000fe20000001804 */
[----:B--2---:R3:W-:Y:S01]  /*69670*/  STL.64 [R1+0x27b8], R18 ;  /* 0x0027b81201007387 */ /* 0x0047e20000100a00 */
[----:B------:R0:W-:Y:S02]  /*69680*/  STL.64 [R1+0x27b0], R16 ;  /* 0x0027b01001007387 */ /* 0x0001e40000100a00 */
[----:B------:R-:W2:Y:S02]  /*69690*/  LDL.LU.64 R6, [R1+0x2800] ;  /* 0x0028000001067983 */ /* 0x000ea40000300a00 */
[----:B------:R-:W2:Y:S01]  /*696a0*/  LDL.LU.64 R4, [R1+0x27f8] ;  /* 0x0027f80001047983 */ /* 0x000ea20000300a00 */
[----:B---3--:R-:W-:Y:S01]  /*696b0*/  MOV R19, R0 ;  /* 0x0000000000137202 */ /* 0x008fe20000000f00 */
[----:B0-----:R-:W-:Y:S01]  /*696c0*/  IMAD.MOV.U32 R16, RZ, RZ, R28 ;  /* 0x000000ffff107224 */ /* 0x001fe200078e001c */
[----:B------:R-:W-:Y:S11]  /*696d0*/  MOV R17, R3 ;  /* 0x0000000300117202 */ /* 0x000ff60000000f00 */
[----:B------:R-:W-:Y:S04]  /*696e0*/  @!UPT UIADD3 URZ, URZ, URZ, URZ ;  /* 0x0000003f3f3ff290 */ /* 0x000fe8000fffe03f */
[----:B------:R-:W-:Y:S02]  /*696f0*/  IMAD.MOV.U32 R28, RZ, RZ, R8 ;  /* 0x000000ffff1c7224 */ /* 0x000fe400078e0008 */
[----:B----4-:R-:W-:Y:S01]  /*69700*/  IMAD.MOV.U32 R18, RZ, RZ, R2 ;  /* 0x000000ffff127224 */ /* 0x010fe200078e0002 */
[----:B------:R-:W-:Y:S02]  /*69710*/  MOV R3, R9 ;  /* 0x0000000900037202 */ /* 0x000fe40000000f00 */
[----:B------:R-:W-:Y:S01]  /*69720*/  MOV R0, R11 ;  /* 0x0000000b00007202 */ /* 0x000fe20000000f00 */
[----:B------:R-:W-:Y:S02]  /*69730*/  IMAD.MOV.U32 R8, RZ, RZ, R27 ;  /* 0x000000ffff087224 */ /* 0x000fe400078e001b */
[----:B------:R-:W-:Y:S01]  /*69740*/  IMAD.MOV.U32 R2, RZ, RZ, R10 ;  /* 0x000000ffff027224 */ /* 0x000fe200078e000a */
[----:B------:R-:W3:Y:S01]  /*69750*/  LDL.LU R27, [R1+0x27f4] ;  /* 0x0027f400011b7983 */ /* 0x000ee20000300800 */
[----:B------:R-:W-:-:S02]  /*69760*/  MOV R9, R26 ;  /* 0x0000001a00097202 */ /* 0x000fc40000000f00 */
[----:B------:R-:W4:Y:S02]  /*69770*/  LDL.LU R26, [R1+0x27f0] ;  /* 0x0027f000011a7983 */ /* 0x000f240000300800 */
[----:B------:R-:W-:Y:S01]  /*69780*/  IMAD.MOV.U32 R10, RZ, RZ, R22 ;  /* 0x000000ffff0a7224 */ /* 0x000fe200078e0016 */
[----:B------:R-:W-:Y:S01]  /*69790*/  MOV R11, R23 ;  /* 0x00000017000b7202 */ /* 0x000fe20000000f00 */
[----:B------:R-:W3:Y:S01]  /*697a0*/  LDL.LU R22, [R1+0x27ec] ;  /* 0x0027ec0001167983 */ /* 0x000ee20000300800 */
[----:B------:R-:W3:Y:S02]  /*697b0*/  LDL.LU R23, [R1+0x27e8] ;  /* 0x0027e80001177983 */ /* 0x000ee40000300800 */
[----:B------:R-:W-:Y:S02]  /*697c0*/  STL [R1+0x26cc], R0 ;  /* 0x0026cc0001007387 */ /* 0x000fe40000100800 */
[----:B------:R-:W-:Y:S01]  /*697d0*/  STL [R1+0x26c8], R2 ;  /* 0x0026c80201007387 */ /* 0x000fe20000100800 */
[----:B------:R-:W-:Y:S01]  /*697e0*/  STL [R1+0x26c4], R3 ;  /* 0x0026c40301007387 */ /* 0x000fe20000100800 */
        /* <DEDUP_REMOVED lines=13> */
[----:B------:R-:W-:Y:S02]  /*698c0*/  IMAD.MOV.U32 R25, RZ, RZ, R6 ;  /* 0x000000ffff197224 */ /* 0x000fe400078e0006 */
[----:B---3--:R-:W-:Y:S02]  /*698d0*/  IMAD.MOV.U32 R4, RZ, RZ, R27 ;  /* 0x000000ffff047224 */ /* 0x008fe400078e001b */
[----:B------:R-:W4:Y:S01]  /*698e0*/  LDL.LU R27, [R1+0x27c0] ;  /* 0x0027c000011b7983 */ /* 0x000f220000300800 */
[----:B------:R-:W3:Y:S02]  /*698f0*/  LDL.LU R5, [R1+0x54] ;  /* 0x0000540001057983 */ /* 0x000ee40000300800 */
[----:B------:R-:W3:Y:S01]  /*69900*/  LDL.LU R6, [R1+0x58] ;  /* 0x0000580001067983 */ /* 0x000ee20000300800 */
[C---:B--2---:R-:W-:Y:S11]  /*69910*/  HMMA.16816.F32 R16, R12.reuse, R22, R16 ;  /* 0x000000160c10723c */ /* 0x044ff60000001810 */
        /* <DEDUP_REMOVED lines=57> */
[----:B0-----:R-:W4:Y:S01]  /*69cb0*/  LDL.LU.64 R14, [R1+0x2708] ;  /* 0x00270800010e7983 */ /* 0x001f220000300a00 */
[----:B------:R-:W4:Y:S02]  /*69cc0*/  LDL.LU.64 R12, [R1+0x2700] ;  /* 0x00270000010c7983 */ /* 0x000f240000300a00 */
[C---:B----4-:R-:W-:Y:S08]  /*69cd0*/  HMMA.16816.F32 R12, R8.reuse, R22, R12 ;  /* 0x00000016080c723c */ /* 0x050ff0000000180c */
[----:B--2---:R-:W-:Y:S11]  /*69ce0*/  HMMA.16816.F32 R8, R8, R26, R16 ;  /* 0x0000001a0808723c */ /* 0x004ff60000001810 */
[----:B------:R-:W-:Y:S04]  /*69cf0*/  @!UPT UIADD3 URZ, URZ, URZ, URZ ;  /* 0x0000003f3f3ff290 */ /* 0x000fe8000fffe03f */
[----:B------:R-:W-:Y:S01]  /*69d00*/  STL.64 [R1+0x120], R12 ;  /* 0x0001200c01007387 */ /* 0x000fe20000100a00 */
[----:B------:R0:W-:Y:S03]  /*69d10*/  STL.64 [R1+0x128], R14 ;  /* 0x0001280e01007387 */ /* 0x0001e60000100a00 */
[----:B0-----:R-:W2:Y:S01]  /*69d20*/  LDL.LU.64 R14, [R1+0x26f8] ;  /* 0x0026f800010e7983 */ /* 0x001ea20000300a00 */
[----:B------:R-:W2:Y:S02]  /*69d30*/  LDL.LU.64 R12, [R1+0x26f0] ;  /* 0x0026f000010c7983 */ /* 0x000ea40000300a00 */
[----:B------:R-:W2:Y:S02]  /*69d40*/  LDL.LU.64 R18, [R1+0x26e8] ;  /* 0x0026e80001127983 */ /* 0x000ea40000300a00 */
[----:B------:R-:W2:Y:S01]  /*69d50*/  LDL.LU.64 R16, [R1+0x26e0] ;  /* 0x0026e00001107983 */ /* 0x000ea20000300a00 */
[----:B------:R-:W-:Y:S01]  /*69d60*/  MOV R24, R7 ;  /* 0x0000000700187202 */ /* 0x000fe20000000f00 */
[----:B------:R-:W-:-:S02]  /*69d70*/  MOV R7, R29 ;  /* 0x0000001d00077202 */ /* 0x000fc40000000f00 */
[----:B------:R-:W0:Y:S04]  /*69d80*/  S2R R29, SR_TID.X ;  /* 0x00000000001d7919 */ /* 0x000e280000002100 */
[----:B------:R-:W-:Y:S01]  /*69d90*/  STL.64 [R1+0xf0], R8 ;  /* 0x0000f00801007387 */ /* 0x000fe20000100a00 */
[----:B------:R1:W-:Y:S03]  /*69da0*/  STL.64 [R1+0xf8], R10 ;  /* 0x0000f80a01007387 */ /* 0x0003e60000100a00 */
[----:B-1----:R-:W1:Y:S02]  /*69db0*/  S2R R11, SR_TID.X ;  /* 0x00000000000b7919 */ /* 0x002e640000002100 */
[C---:B-1----:R-:W-:Y:S01]  /*69dc0*/  SHF.L.U32 R8, R11.reuse, 0x1, RZ ;  /* 0x000000010b087819 */ /* 0x042fe200000006ff */
[----:B------:R-:W-:Y:S01]  /*69dd0*/  SHF.L.U32 R11, R11, 0x1, RZ ;  /* 0x000000010b0b7819 */ /* 0x000fe200000006ff */
[C---:B--2---:R-:W-:Y:S08]  /*69de0*/  HMMA.16816.F32 R12, R16.reuse, R22, R12 ;  /* 0x00000016100c723c */ /* 0x044ff0000000180c */
[----:B---3--:R-:W-:Y:S11]  /*69df0*/  HMMA.16816.F32 R4, R16, R26, R4 ;  /* 0x0000001a1004723c */ /* 0x008ff60000001804 */
[----:B------:R-:W-:Y:S04]  /*69e00*/  @!UPT UIADD3 URZ, URZ, URZ, URZ ;  /* 0x0000003f3f3ff290 */ /* 0x000fe8000fffe03f */
[----:B------:R-:W-:Y:S01]  /*69e10*/  STL.64 [R1+0x100], R12 ;  /* 0x0001000c01007387 */ /* 0x000fe20000100a00 */
[----:B------:R0:W-:Y:S02]  /*69e20*/  STL.64 [R1+0x108], R14 ;  /* 0x0001080e01007387 */ /* 0x0001e40000100a00 */
[C---:B0-----:R-:W-:Y:S01]  /*69e30*/  LOP3.LUT R15, R29.reuse, 0x7, RZ, 0xc0, !PT ;  /* 0x000000071d0f7812 */ /* 0x041fe200078ec0ff */
[----:B------:R-:W-:-:S04]  /*69e40*/  LOP3.LUT R29, R29, 0x10, RZ, 0xc0, !PT ;  /* 0x000000101d1d7812 */ /* 0x000fc800078ec0ff */
[----:B------:R-:W-:Y:S02]  /*69e50*/  IMAD R15, R15, 0x210, RZ ;  /* 0x000002100f0f7824 */ /* 0x000fe400078e02ff */
[----:B------:R-:W-:-:S03]  /*69e60*/  IMAD.SHL.U32 R29, R29, 0x100, RZ ;  /* 0x000001001d1d7824 */ /* 0x000fc600078e00ff */
[----:B------:R-:W-:-:S04]  /*69e70*/  LOP3.LUT R8, R15, 0x10, R8, 0x78, !PT ;  /* 0x000000100f087812 */ /* 0x000fc800078e7808 */
[----:B------:R-:W-:Y:S01]  /*69e80*/  LOP3.LUT R8, R8, R29, RZ, 0xfc, !PT ;  /* 0x0000001d08087212 */ /* 0x000fe200078efcff */
[----:B------:R-:W-:Y:S01]  /*69e90*/  STL [R1+0x26d4], R22 ;  /* 0x0026d41601007387 */ /* 0x000fe20000100800 */
[----:B------:R-:W-:Y:S02]  /*69ea0*/  STL [R1+0x26d0], R23 ;  /* 0x0026d01701007387 */ /* 0x000fe40000100800 */
[----:B------:R-:W-:Y:S01]  /*69eb0*/  LOP3.LUT R8, R8, 0x20, RZ, 0x3c, !PT ;  /* 0x0000002008087812 */ /* 0x000fe200078e3cff */
[----:B------:R-:W-:Y:S01]  /*69ec0*/  STL.64 [R1+0xd0], R4 ;  /* 0x0000d00401007387 */ /* 0x000fe20000100a00 */
[----:B------:R-:W-:Y:S03]  /*69ed0*/  STL.64 [R1+0xd8], R6 ;  /* 0x0000d80601007387 */ /* 0x000fe60000100a00 */
[----:B------:R-:W0:Y:S04]  /*69ee0*/  LDSM.16.MT88.4 R4, [R8+0x3e100] ;  /* 0x03e100000804783b */ /* 0x000e280000004200 */
[----:B------:R-:W1:Y:S02]  /*69ef0*/  S2R R15, SR_TID.X ;  /* 0x00000000000f7919 */ /* 0x000e640000002100 */
[----:B-1----:R-:W-:-:S02]  /*69f00*/  LOP3.LUT R10, R15, 0x10, RZ, 0xc0, !PT ;  /* 0x000000100f0a7812 */ /* 0x002fc400078ec0ff */
[----:B------:R-:W-:Y:S01]  /*69f10*/  LOP3.LUT R9, R15, 0x7, RZ, 0xc0, !PT ;  /* 0x000000070f097812 */ /* 0x000fe200078ec0ff */
[----:B0-----:R-:W-:Y:S01]  /*69f20*/  IMAD.MOV.U32 R15, RZ, RZ, R4 ;  /* 0x000000ffff0f7224 */ /* 0x001fe200078e0004 */
[----:B------:R-:W-:Y:S01]  /*69f30*/  MOV R14, R5 ;  /* 0x00000005000e7202 */ /* 0x000fe20000000f00 */
[----:B------:R-:W-:Y:S01]  /*69f40*/  IMAD.MOV.U32 R13, RZ, RZ, R6 ;  /* 0x000000ffff0d7224 */ /* 0x000fe200078e0006 */
[----:B------:R-:W-:Y:S02]  /*69f50*/  MOV R12, R7 ;  /* 0x00000007000c7202 */ /* 0x000fe40000000f00 */
[----:B------:R-:W0:Y:S01]  /*69f60*/  LDSM.16.MT88.4 R4, [R8+0x3e180] ;  /* 0x03e180000804783b */ /* 0x000e220000004200 */
[----:B------:R-:W-:Y:S02]  /*69f70*/  IMAD R9, R9, 0x210, RZ ;  /* 0x0000021009097824 */ /* 0x000fe400078e02ff */
[----:B------:R-:W-:-:S03]  /*69f80*/  IMAD.SHL.U32 R10, R10, 0x100, RZ ;  /* 0x000001000a0a7824 */ /* 0x000fc600078e00ff */
[----:B------:R-:W-:-:S04]  /*69f90*/  LOP3.LUT R11, R9, 0x10, R11, 0x78, !PT ;  /* 0x00000010090b7812 */ /* 0x000fc800078e780b */
[----:B------:R-:W-:-:S04]  /*69fa0*/  LOP3.LUT R11, R11, R10, RZ, 0xfc, !PT ;  /* 0x0000000a0b0b7212 */ /* 0x000fc800078efcff */
[----:B------:R-:W-:Y:S01]  /*69fb0*/  LOP3.LUT R11, R11, 0x40, RZ, 0x3c, !PT ;  /* 0x000000400b0b7812 */ /* 0x000fe200078e3cff */
[----:B0-----:R-:W-:Y:S01]  /*69fc0*/  IMAD.MOV.U32 R19, RZ, RZ, R4 ;  /* 0x000000ffff137224 */ /* 0x001fe200078e0004 */
[----:B------:R-:W-:Y:S01]  /*69fd0*/  MOV R18, R5 ;  /* 0x0000000500127202 */ /* 0x000fe20000000f00 */
[----:B------:R-:W-:Y:S01]  /*69fe0*/  IMAD.MOV.U32 R17, RZ, RZ, R6 ;  /* 0x000000ffff117224 */ /* 0x000fe200078e0006 */
[----:B------:R-:W-:Y:S02]  /*69ff0*/  MOV R16, R7 ;  /* 0x0000000700107202 */ /* 0x000fe40000000f00 */
[----:B------:R-:W0:Y:S04]  /*6a000*/  LDSM.16.MT88.4 R4, [R11+0x3e000] ;  /* 0x03e000000b04783b */ /* 0x000e280000004200 */
[----:B------:R0:W-:Y:S01]  /*6a010*/  STL.64 [R1+0x26b8], R26 ;  /* 0x0026b81a01007387 */ /* 0x0001e20000100a00 */
[----:B------:R1:W-:Y:S02]  /*6a020*/  STL.64 [R1+0x26b0], R24 ;  /* 0x0026b01801007387 */ /* 0x0003e40000100a00 */
[----:B0-----:R-:W-:Y:S01]  /*6a030*/  IMAD.MOV.U32 R26, RZ, RZ, R4 ;  /* 0x000000ffff1a7224 */ /* 0x001fe200078e0004 */
[----:B-1----:R-:W-:Y:S01]  /*6a040*/  MOV R25, R5 ;  /* 0x0000000500197202 */ /* 0x002fe20000000f00 */
[----:B------:R-:W-:Y:S01]  /*6a050*/  IMAD.MOV.U32 R24, RZ, RZ, R6 ;  /* 0x000000ffff187224 */ /* 0x000fe200078e0006 */
[----:B------:R-:W-:-:S02]  /*6a060*/  MOV R20, R7 ;  /* 0x0000000700147202 */ /* 0x000fc40000000f00 */
[----:B------:R-:W0:Y:S04]  /*6a070*/  LDSM.16.MT88.4 R4, [R11+0x3e080] ;  /* 0x03e080000b04783b */ /* 0x000e280000004200 */
[----:B------:R-:W1:Y:S01]  /*6a080*/  S2R R29, SR_TID.X ;  /* 0x00000000001d7919 */ /* 0x000e620000002100 */
[----:B0-----:R-:W-:Y:S01]  /*6a090*/  MOV R2, R4 ;  /* 0x0000000400027202 */ /* 0x001fe20000000f00 */
[----:B------:R-:W-:Y:S01]  /*6a0a0*/  IMAD.MOV.U32 R3, RZ, RZ, R5 ;  /* 0x000000ffff037224 */ /* 0x000fe200078e0005 */
[----:B------:R-:W-:Y:S01]  /*6a0b0*/  MOV R28, R6 ;  /* 0x00000006001c7202 */ /* 0x000fe20000000f00 */
[----:B------:R-:W-:Y:S02]  /*6a0c0*/  IMAD.MOV.U32 R27, RZ, RZ, R7 ;  /* 0x000000ffff1b7224 */ /* 0x000fe400078e0007 */
[----:B------:R-:W0:Y:S01]  /*6a0d0*/  LDSM.16.MT88.4 R4, [R11+0x3e100] ;  /* 0x03e100000b04783b */ /* 0x000e220000004200 */
[----:B-1----:R-:W-:-:S05]  /*6a0e0*/  IMAD.SHL.U32 R21, R29, 0x2, RZ ;  /* 0x000000021d157824 */ /* 0x002fca00078e00ff */
[----:B------:R-:W-:-:S04]  /*6a0f0*/  LOP3.LUT R21, R9, 0x10, R21, 0x78, !PT ;  /* 0x0000001009157812 */ /* 0x000fc800078e7815 */
[----:B------:R-:W-:Y:S01]  /*6a100*/  LOP3.LUT R21, R21, R10, RZ, 0xfc, !PT ;  /* 0x0000000a15157212 */ /* 0x000fe200078efcff */
[----:B------:R0:W-:Y:S03]  /*6a110*/  STL [R1+0x26d8], R15 ;  /* 0x0026d80f01007387 */ /* 0x0001e60000100800 */
[----:B------:R-:W-:Y:S02]  /*6a120*/  LOP3.LUT R21, R21, 0x60, RZ, 0x3c, !PT ;  /* 0x0000006015157812 */ /* 0x000fe400078e3cff */
[----:B0-----:R-:W-:Y:S01]  /*6a130*/  MOV R15, R4 ;  /* 0x00000004000f7202 */ /* 0x001fe20000000f00 */
[----:B------:R-:W-:Y:S01]  /*6a140*/  IMAD.MOV.U32 R22, RZ, RZ, R5 ;  /* 0x000000ffff167224 */ /* 0x000fe200078e0005 */
[----:B------:R-:W-:Y:S01]  /*6a150*/  MOV R23, R6 ;  /* 0x0000000600177202 */ /* 0x000fe20000000f00 */
[----:B------:R-:W-:Y:S02]  /*6a160*/  IMAD.MOV.U32 R0, RZ, RZ, R7 ;  /* 0x000000ffff007224 */ /* 0x000fe400078e0007 */
[----:B------:R-:W0:Y:S02]  /*6a170*/  LDSM.16.MT88.4 R4, [R11+0x3e180] ;  /* 0x03e180000b04783b */ /* 0x000e240000004200 */
[----:B------:R-:W1:Y:S02]  /*6a180*/  LDSM.16.MT88.4 R8, [R21+0x3e000] ;  /* 0x03e000001508783b */ /* 0x000e640000004200 */
[----:B0-----:R-:W-:Y:S02]  /*6a190*/  STL.64 [R1+0x25d8], R6 ;  /* 0x0025d80601007387 */ /* 0x001fe40000100a00 */
[----:B------:R-:W-:Y:S02]  /*6a1a0*/  STL.64 [R1+0x25d0], R4 ;  /* 0x0025d00401007387 */ /* 0x000fe40000100a00 */
[----:B-1----:R-:W-:Y:S02]  /*6a1b0*/  STL.64 [R1+0x25b8], R10 ;  /* 0x0025b80a01007387 */ /* 0x002fe40000100a00 */
[----:B------:R0:W-:Y:S02]  /*6a1c0*/  STL.64 [R1+0x25b0], R8 ;  /* 0x0025b00801007387 */ /* 0x0001e40000100a00 */
[----:B0-----:R-:W2:Y:S01]  /*6a1d0*/  LDL.LU R8, [R1+0x150] ;  /* 0x0001500001087983 */ /* 0x001ea20000300800 */
[----:B------:R-:W2:Y:S02]  /*6a1e0*/  LDL.LU R9, [R1+0x154] ;  /* 0x0001540001097983 */ /* 0x000ea40000300800 */
[----:B------:R-:W3:Y:S02]  /*6a1f0*/  LDL.LU R10, [R1+0x158] ;  /* 0x00015800010a7983 */ /* 0x000ee40000300800 */
[----:B------:R-:W3:Y:S01]  /*6a200*/  LDL.LU R11, [R1+0x15c] ;  /* 0x00015c00010b7983 */ /* 0x000ee20000300800 */
[----:B------:R-:W-:-:S02]  /*6a210*/  MOV R4, R15 ;  /* 0x0000000f00047202 */ /* 0x000fc40000000f00 */
[----:B------:R-:W-:Y:S01]  /*6a220*/  MOV R6, R23 ;  /* 0x0000001700067202 */ /* 0x000fe20000000f00 */
[----:B------:R-:W-:Y:S01]  /*6a230*/  IMAD.MOV.U32 R7, RZ, RZ, R0 ;  /* 0x000000ffff077224 */ /* 0x000fe200078e0000 */
[----:B------:R-:W4:Y:S01]  /*6a240*/  LDL.LU R15, [R1+0x26d8] ;  /* 0x0026d800010f7983 */ /* 0x000f220000300800 */
[----:B------:R-:W-:Y:S02]  /*6a250*/  IMAD.MOV.U32 R5, RZ, RZ, R22 ;  /* 0x000000ffff057224 */ /* 0x000fe400078e0016 */
        /* <DEDUP_REMOVED lines=22> */
[----:B------:R-:W4:Y:S02]  /*6a3c0*/  LDL.LU R3, [R1+0x26c4] ;  /* 0x0026c40001037983 */ /* 0x000f240000300800 */
[----:B------:R-:W4:Y:S02]  /*6a3d0*/  LDL.LU R28, [R1+0x26c0] ;  /* 0x0026c000011c7983 */ /* 0x000f240000300800 */
[----:B------:R-:W-:Y:S01]  /*6a3e0*/  STL.64 [R1+0x2638], R6 ;  /* 0x0026380601007387 */ /* 0x000fe20000100a00 */
        /* <DEDUP_REMOVED lines=17> */
[----:B------:R-:W-:Y:S04]  /*6a500*/  STL.64 [R1+0x2668], R6 ;  /* 0x0026680601007387 */ /* 0x000fe80000100a00 */
        /* <DEDUP_REMOVED lines=12> */
[----:B------:R-:W-:Y:S01]  /*6a5d0*/  STL.64 [R1+0x2698], R6 ;  /* 0x0026980601007387 */ /* 0x000fe20000100a00 */
[----:B------:R-:W-:Y:S03]  /*6a5e0*/  STL.64 [R1+0x2690], R4 ;  /* 0x0026900401007387 */ /* 0x000fe60000100a00 */
        /* <DEDUP_REMOVED lines=22> */
[----:B----4-:R-:W-:Y:S01]  /*6a750*/  MOV R4, R15 ;  /* 0x0000000f00047202 */ /* 0x010fe20000000f00 */
[----:B------:R-:W-:Y:S01]  /*6a760*/  IMAD.MOV.U32 R5, RZ, RZ, R14 ;  /* 0x000000ffff057224 */ /* 0x000fe200078e000e */
[----:B------:R-:W-:Y:S01]  /*6a770*/  MOV R6, R13 ;  /* 0x0000000d00067202 */ /* 0x000fe20000000f00 */
[----:B------:R-:W-:-:S02]  /*6a780*/  IMAD.MOV.U32 R7, RZ, RZ, R12 ;  /* 0x000000ffff077224 */ /* 0x000fc400078e000c */
[----:B------:R-:W0:Y:S04]  /*6a790*/  LDSM.16.MT88.4 R12, [R21+0x3e080] ;  /* 0x03e08000150c783b */ /* 0x000e280000004200 */
        /* <DEDUP_REMOVED lines=16> */
[----:B------:R-:W4:Y:S02]  /*6a8a0*/  LDL.LU R14, [R1+0x148] ;  /* 0x00014800010e7983 */ /* 0x000f240000300800 */
[----:B------:R-:W4:Y:S01]  /*6a8b0*/  LDL.LU R15, [R1+0x14c] ;  /* 0x00014c00010f7983 */ /* 0x000f220000300800 */
[C---:B------:R-:W-:Y:S01]  /*6a8c0*/  HMMA.16816.F32 R24, R4.reuse, R22, R24 ;  /* 0x000000160418723c */ /* 0x040fe20000001818 */
[----:B----4-:R-:W-:Y:S01]  /*6a8d0*/  STL.64 [R1+0x25a8], R14 ;  /* 0x0025a80e01007387 */ /* 0x010fe20000100a00 */
[----:B---3--:R0:W-:Y:S03]  /*6a8e0*/  STL.64 [R1+0x25a0], R12 ;  /* 0x0025a00c01007387 */ /* 0x0081e60000100a00 */
[----:B0-----:R-:W3:Y:S01]  /*6a8f0*/  LDL.LU R12, [R1+0x180] ;  /* 0x00018000010c7983 */ /* 0x001ee20000300800 */
[----:B------:R-:W3:Y:S02]  /*6a900*/  LDL.LU R13, [R1+0x184] ;  /* 0x00018400010d7983 */ /* 0x000ee40000300800 */
[----:B------:R-:W3:Y:S02]  /*6a910*/  LDL.LU R14, [R1+0x188] ;  /* 0x00018800010e7983 */ /* 0x000ee40000300800 */
[----:B------:R-:W3:Y:S01]  /*6a920*/  LDL.LU R15, [R1+0x18c] ;  /* 0x00018c00010f7983 */ /* 0x000ee20000300800 */
[----:B------:R-:W-:Y:S01]  /*6a930*/  STL.64 [R1+0x2588], R18 ;  /* 0x0025881201007387 */ /* 0x000fe20000100a00 */
[----:B------:R0:W-:Y:S03]  /*6a940*/  STL.64 [R1+0x2580], R16 ;  /* 0x0025801001007387 */ /* 0x0001e60000100a00 */
[----:B0-----:R-:W4:Y:S01]  /*6a950*/  LDL.LU R16, [R1+0x170] ;  /* 0x0001700001107983 */ /* 0x001f220000300800 */
[----:B------:R-:W4:Y:S02]  /*6a960*/  LDL.LU R17, [R1+0x174] ;  /* 0x0001740001117983 */ /* 0x000f240000300800 */
[----:B------:R-:W4:Y:S02]  /*6a970*/  LDL.LU R18, [R1+0x178] ;  /* 0x0001780001127983 */ /* 0x000f240000300800 */
[----:B------:R-:W4:Y:S03]  /*6a980*/  LDL.LU R19, [R1+0x17c] ;  /* 0x00017c0001137983 */ /* 0x000f260000300800 */
[----:B------:R-:W-:Y:S01]  /*6a990*/  STL.64 [R1+0xe0], R24 ;  /* 0x0000e01801007387 */ /* 0x000fe20000100a00 */
[----:B------:R0:W-:Y:S03]  /*6a9a0*/  STL.64 [R1+0xe8], R26 ;  /* 0x0000e81a01007387 */ /* 0x0001e60000100a00 */
[----:B0-----:R-:W2:Y:S01]  /*6a9b0*/  LDL.LU.64 R26, [R1+0x26b8] ;  /* 0x0026b800011a7983 */ /* 0x001ea20000300a00 */
[----:B------:R-:W3:Y:S01]  /*6a9c0*/  LDL.LU.64 R24, [R1+0x26b0] ;  /* 0x0026b00001187983 */ /* 0x000ee20000300a00 */
        /* <DEDUP_REMOVED lines=97> */
[----:B------:R1:W-:Y:S03]  /*6afe0*/  STL.64 [R1+0x18], R10 ;  /* 0x0000180a01007387 */ /* 0x0003e60000100a00 */
[----:B0-----:R-:W3:Y:S01]  /*6aff0*/  LDL.LU R8, [R1+0x130] ;  /* 0x0001300001087983 */ /* 0x001ee20000300800 */
[----:B------:R-:W3:Y:S02]  /*6b000*/  LDL.LU R9, [R1+0x134] ;  /* 0x0001340001097983 */ /* 0x000ee40000300800 */
[----:B-1----:R-:W3:Y:S02]  /*6b010*/  LDL.LU R10, [R1+0x138] ;  /* 0x00013800010a7983 */ /* 0x002ee40000300800 */
[----:B------:R-:W3:Y:S01]  /*6b020*/  LDL.LU R11, [R1+0x13c] ;  /* 0x00013c00010b7983 */ /* 0x000ee20000300800 */
[C---:B----4-:R-:W-:Y:S11]  /*6b030*/  HMMA.16816.F32 R16, R12.reuse, R22, R16 ;  /* 0x000000160c10723c */ /* 0x050ff60000001810 */
[----:B------:R-:W-:Y:S11]  /*6b040*/  @!UPT UIADD3 URZ, URZ, URZ, URZ ;  /* 0x0000003f3f3ff290 */ /* 0x000ff6000fffe03f */
[----:B------:R-:W-:Y:S01]  /*6b050*/  @!UPT UIADD3 URZ, URZ, URZ, URZ ;  /* 0x0000003f3f3ff290 */ /* 0x000fe2000fffe03f */
[----:B------:R-:W-:Y:S01]  /*6b060*/  STL.64 [R1+0x140], R16 ;  /* 0x0001401001007387 */ /* 0x000fe20000100a00 */
[----:B------:R0:W-:Y:S03]  /*6b070*/  STL.64 [R1+0x148], R18 ;  /* 0x0001481201007387 */ /* 0x0001e60000100a00 */
[----:B0-----:R-:W2:Y:S01]  /*6b080*/  LDL.LU.64 R18, [R1+0x2588] ;  /* 0x0025880001127983 */ /* 0x001ea20000300a00 */
[----:B------:R-:W2:Y:S01]  /*6b090*/  LDL.LU.64 R16, [R1+0x2580] ;  /* 0x0025800001107983 */ /* 0x000ea20000300a00 */
[----:B---3--:R-:W-:Y:S07]  /*6b0a0*/  HMMA.16816.F32 R8, R12, R26, R8 ;  /* 0x0000001a0c08723c */ /* 0x008fee0000001808 */
[----:B------:R-:W-:Y:S01]  /*6b0b0*/  IMAD.MOV.U32 R13, RZ, RZ, R3 ;  /* 0x000000ffff0d7224 */ /* 0x000fe200078e0003 */
[----:B------:R-:W-:Y:S01]  /*6b0c0*/  MOV R12, R28 ;  /* 0x0000001c000c7202 */ /* 0x000fe20000000f00 */
[----:B------:R-:W0:Y:S04]  /*6b0d0*/  S2R R3, SR_CTAID.X ;  /* 0x0000000000037919 */ /* 0x000e280000002500 */
[----:B------:R-:W1:Y:S01]  /*6b0e0*/  S2R R28, SR_TID.X ;  /* 0x00000000001c7919 */ /* 0x000e620000002100 */
[----:B------:R-:W-:Y:S01]  /*6b0f0*/  IMAD.MOV.U32 R15, RZ, RZ, R0 ;  /* 0x000000ffff0f7224 */ /* 0x000fe200078e0000 */
[----:B------:R-:W-:-:S02]  /*6b100*/  MOV R14, R2 ;  /* 0x00000002000e7202 */ /* 0x000fc40000000f00 */
[----:B0-----:R-:W-:Y:S02]  /*6b110*/  SHF.L.U32 R0, R3, 0x8, RZ ;  /* 0x0000000803007819 */ /* 0x001fe400000006ff */
[C---:B-1----:R-:W-:Y:S01]  /*6b120*/  LOP3.LUT R2, R28.reuse, 0x1c, RZ, 0xc0, !PT ;  /* 0x0000001c1c027812 */ /* 0x042fe200078ec0ff */
[C---:B------:R-:W-:Y:S01]  /*6b130*/  LOP3.LUT R3, R28.reuse, 0x3, RZ, 0xc0, !PT ;  /* 0x000000031c037812 */ /* 0x040fe200078ec0ff */
[----:B------:R-:W-:Y:S02]  /*6b140*/  LOP3.LUT R28, R28, 0xe0, RZ, 0xc0, !PT ;  /* 0x000000e01c1c7812 */ /* 0x000fe400078ec0ff */
[----:B------:R-:W-:Y:S02]  /*6b150*/  LEA.HI R2, R2, R0, RZ, 0x1e ;  /* 0x0000000002027211 */ /* 0x000fe400078ff0ff */
[----:B------:R-:W-:Y:S02]  /*6b160*/  IMAD.SHL.U32 R0, R3, 0x2, RZ ;  /* 0x0000000203007824 */ /* 0x000fe400078e00ff */
[----:B------:R-:W0:Y:S03]  /*6b170*/  S2R R3, SR_CTAID.X ;  /* 0x0000000000037919 */ /* 0x000e260000002500 */
[----:B------:R-:W-:-:S02]  /*6b180*/  LEA.HI R0, R28, R0, RZ, 0x1e ;  /* 0x000000001c007211 */ /* 0x000fc400078ff0ff */
[----:B------:R-:W1:Y:S04]  /*6b190*/  S2R R28, SR_TID.X ;  /* 0x00000000001c7919 */ /* 0x000e680000002100 */
[----:B------:R-:W-:Y:S01]  /*6b1a0*/  STL.64 [R1], R8 ;  /* 0x0000000801007387 */ /* 0x000fe20000100a00 */
[----:B------:R3:W-:Y:S03]  /*6b1b0*/  STL.64 [R1+0x8], R10 ;  /* 0x0000080a01007387 */ /* 0x0007e60000100a00 */
[----:B---3--:R-:W3:Y:S01]  /*6b1c0*/  S2R R11, SR_TID.X ;  /* 0x00000000000b7919 */ /* 0x008ee20000002100 */
[----:B0-----:R-:W-:Y:S02]  /*6b1d0*/  SHF.L.U32 R20, R3, 0x8, RZ ;  /* 0x0000000803147819 */ /* 0x001fe400000006ff */
[----:B-1----:R-:W-:-:S02]  /*6b1e0*/  LOP3.LUT R28, R28, 0x1c, RZ, 0xc0, !PT ;  /* 0x0000001c1c1c7812 */ /* 0x002fc400078ec0ff */
[----:B------:R-:W-:Y:S02]  /*6b1f0*/  IADD3 R2, R2, 0xf8, RZ ;  /* 0x000000f802027810 */ /* 0x000fe40007ffe0ff */
[----:B------:R-:W-:-:S04]  /*6b200*/  IADD3 R0, P0, R0, UR4, RZ ;  /* 0x0000000400007c10 */ /* 0x000fc8000ff1e0ff */
[C---:B------:R-:W-:Y:S01]  /*6b210*/  ISETP.GT.U32.AND P2, PT, R0.reuse, R2, PT ;  /* 0x000000020000720c */ /* 0x040fe20003f44070 */
[----:B------:R-:W-:Y:S01]  /*6b220*/  IMAD.X R2, RZ, RZ, UR5, P0 ;  /* 0x00000005ff027e24 */ /* 0x000fe200080e06ff */
[----:B------:R-:W-:-:S04]  /*6b230*/  IADD3 R3, P3, R0, 0x41, RZ ;  /* 0x0000004100037810 */ /* 0x000fc80007f7e0ff */
[----:B------:R-:W-:-:S04]  /*6b240*/  ISETP.GT.U32.AND.EX P2, PT, R2, RZ, PT, P2 ;  /* 0x000000ff0200720c */ /* 0x000fc80003f44120 */
[----:B------:R-:W-:Y:S01]  /*6b250*/  SEL R9, RZ, 0x1, !P2 ;  /* 0x00000001ff097807 */ /* 0x000fe20005000000 */
[C---:B--2---:R-:W-:Y:S08]  /*6b260*/  HMMA.16816.F32 R4, R16.reuse, R22, R4 ;  /* 0x000000161004723c */ /* 0x044ff00000001804 */
[----:B------:R-:W-:Y:S11]  /*6b270*/  HMMA.16816.F32 R16, R16, R26, R12 ;  /* 0x0000001a1010723c */ /* 0x000ff6000000180c */
[----:B------:R-:W-:Y:S04]  /*6b280*/  @!UPT UIADD3 URZ, URZ, URZ, URZ ;  /* 0x0000003f3f3ff290 */ /* 0x000fe8000fffe03f */
[----:B------:R-:W-:Y:S01]  /*6b290*/  STL [R1+0x2528], R4 ;  /* 0x0025280401007387 */ /* 0x000fe20000100800 */
[----:B------:R-:W-:Y:S02]  /*6b2a0*/  STL [R1+0x2524], R6 ;  /* 0x0025240601007387 */ /* 0x000fe40000100800 */
[----:B------:R-:W-:Y:S02]  /*6b2b0*/  STL [R1+0x2520], R22 ;  /* 0x0025201601007387 */ /* 0x000fe40000100800 */
[----:B------:R-:W-:Y:S01]  /*6b2c0*/  STL [R1+0x251c], R23 ;  /* 0x00251c1701007387 */ /* 0x000fe20000100800 */
[----:B------:R0:W-:Y:S04]  /*6b2d0*/  STL [R1+0x2500], R5 ;  /* 0x0025000501007387 */ /* 0x0001e80000100800 */
[----:B0-----:R-:W0:Y:S01]  /*6b2e0*/  S2R R5, SR_CTAID.X ;  /* 0x0000000000057919 */ /* 0x001e220000002500 */
[----:B------:R-:W-:-:S02]  /*6b2f0*/  LEA.HI R6, R28, R20, RZ, 0x1e ;  /* 0x000000141c067211 */ /* 0x000fc400078ff0ff */
[----:B------:R-:W1:Y:S02]  /*6b300*/  S2R R28, SR_CTAID.X ;  /* 0x00000000001c7919 */ /* 0x000e640000002500 */
[----:B------:R2:W-:Y:S01]  /*6b310*/  STL [R1+0x24fc], R7 ;  /* 0x0024fc0701007387 */ /* 0x0005e20000100800 */
[----:B------:R-:W-:Y:S01]  /*6b320*/  STL [R1+0x2538], R16 ;  /* 0x0025381001007387 */ /* 0x000fe20000100800 */
[----:B------:R-:W-:Y:S02]  /*6b330*/  STL [R1+0x2534], R17 ;  /* 0x0025341101007387 */ /* 0x000fe40000100800 */
[----:B------:R-:W-:Y:S01]  /*6b340*/  STL [R1+0x2530], R18 ;  /* 0x0025301201007387 */ /* 0x000fe20000100800 */
[----:B---3--:R-:W-:Y:S01]  /*6b350*/  LOP3.LUT R23, R11, 0x1c, RZ, 0xc0, !PT ;  /* 0x0000001c0b177812 */ /* 0x008fe200078ec0ff */
[----:B------:R3:W-:Y:S04]  /*6b360*/  STL [R1+0x252c], R19 ;  /* 0x00252c1301007387 */ /* 0x0007e80000100800 */
[----:B--2---:R-:W2:Y:S04]  /*6b370*/  S2R R7, SR_CTAID.X ;  /* 0x0000000000077919 */ /* 0x004ea80000002500 */
[----:B---3--:R-:W3:Y:S01]  /*6b380*/  S2R R19, SR_TID.X ;  /* 0x0000000000137919 */ /* 0x008ee20000002100 */
[----:B0-----:R-:W-:-:S04]  /*6b390*/  SHF.L.U32 R22, R5, 0x8, RZ ;  /* 0x0000000805167819 */ /* 0x001fc800000006ff */
[----:B------:R-:W-:-:S04]  /*6b3a0*/  LEA.HI R4, R23, R22, RZ, 0x1e ;  /* 0x0000001617047211 */ /* 0x000fc800078ff0ff */
[----:B------:R-:W-:Y:S02]  /*6b3b0*/  IADD3 R4, R4, 0xf0, RZ ;  /* 0x000000f004047810 */ /* 0x000fe40007ffe0ff */
[----:B------:R-:W-:Y:S02]  /*6b3c0*/  LOP3.LUT R15, R29, 0x1c, RZ, 0xc0, !PT ;  /* 0x0000001c1d0f7812 */ /* 0x000fe400078ec0ff */
[----:B------:R-:W-:Y:S02]  /*6b3d0*/  IADD3 R6, R6, 0xe8, RZ ;  /* 0x000000e806067810 */ /* 0x000fe40007ffe0ff */
[----:B------:R-:W-:Y:S02]  /*6b3e0*/  ISETP.GT.U32.AND P0, PT, R0, R4, PT ;  /* 0x000000040000720c */ /* 0x000fe40003f04070 */
[----:B-1----:R-:W-:Y:S01]  /*6b3f0*/  SHF.L.U32 R16, R28, 0x8, RZ ;  /* 0x000000081c107819 */ /* 0x002fe200000006ff */
[----:B------:R-:W-:Y:S02]  /*6b400*/  LEA.HI R28, R15, 0xb8, RZ, 0x1e ;  /* 0x000000b80f1c7811 */ /* 0x000fe400078ff0ff */
[----:B------:R-:W-:Y:S01]  /*6b410*/  IMAD.X R13, RZ, RZ, R2, P3 ;  /* 0x000000ffff0d7224 */ /* 0x000fe200018e0602 */
[----:B------:R-:W-:-:S02]  /*6b420*/  ISETP.GT.U32.AND.EX P0, PT, R2, RZ, PT, P0 ;  /* 0x000000ff0200720c */ /* 0x000fc40003f04100 */
[----:B------:R-:W-:Y:S02]  /*6b430*/  LEA.HI R15, R15, 0xb0, RZ, 0x1e ;  /* 0x000000b00f0f7811 */ /* 0x000fe400078ff0ff */
[----:B------:R-:W-:Y:S02]  /*6b440*/  IADD3 R12, P4, R0, 0x40, RZ ;  /* 0x00000040000c7810 */ /* 0x000fe40007f9e0ff */
[----:B------:R-:W-:Y:S02]  /*6b450*/  ISETP.GT.U32.AND P1, PT, R3, R6, PT ;  /* 0x000000060300720c */ /* 0x000fe40003f24070 */
[----:B------:R-:W-:Y:S02]  /*6b460*/  SEL R8, RZ, 0x1fffe, !P0 ;  /* 0x0001fffeff087807 */ /* 0x000fe40004000000 */
[----:B------:R-:W-:Y:S02]  /*6b470*/  IADD3 R28, R16, R28, RZ ;  /* 0x0000001c101c7210 */ /* 0x000fe40007ffe0ff */
[----:B------:R-:W-:-:S02]  /*6b480*/  ISETP.GT.U32.AND P2, PT, R12, R6, PT ;  /* 0x000000060c00720c */ /* 0x000fc40003f44070 */
[----:B------:R-:W-:Y:S02]  /*6b490*/  IADD3.X R14, RZ, R2, RZ, P4, !PT ;  /* 0x00000002ff0e7210 */ /* 0x000fe400027fe4ff */
[----:B------:R-:W-:Y:S01]  /*6b4a0*/  ISETP.GT.U32.AND.EX P1, PT, R13, RZ, PT, P1 ;  /* 0x000000ff0d00720c */ /* 0x000fe20003f24110 */
[----:B------:R-:W-:Y:S02]  /*6b4b0*/  IMAD.IADD R15, R16, 0x1, R15 ;  /* 0x00000001100f7824 */ /* 0x000fe400078e020f */
[----:B------:R-:W-:Y:S01]  /*6b4c0*/  IMAD.IADD R8, R9, 0x1, R8 ;  /* 0x0000000109087824 */ /* 0x000fe200078e0208 */
[----:B---3--:R-:W-:Y:S02]  /*6b4d0*/  LOP3.LUT R20, R19, 0x1c, RZ, 0xc0, !PT ;  /* 0x0000001c13147812 */ /* 0x008fe400078ec0ff */
[----:B------:R-:W-:Y:S02]  /*6b4e0*/  ISETP.GT.U32.AND.EX P2, PT, R14, RZ, PT, P2 ;  /* 0x000000ff0e00720c */ /* 0x000fe40003f44120 */
[----:B------:R-:W-:-:S02]  /*6b4f0*/  SEL R10, RZ, 0x4, !P1 ;  /* 0x00000004ff0a7807 */ /* 0x000fc40004800000 */
[C---:B------:R-:W-:Y:S01]  /*6b500*/  ISETP.GT.U32.AND P0, PT, R0.reuse, R28, PT ;  /* 0x0000001c0000720c */ /* 0x040fe20003f04070 */
[----:B------:R-:W-:Y:S02]  /*6b510*/  ISETP.GT.U32.AND P1, PT, R0, R15, PT ;  /* 0x0000000f0000720c */ /* 0x000fe40003f24070 */
[----:B--2---:R-:W-:Y:S01]  /*6b520*/  IMAD.SHL.U32 R29, R7, 0x100, RZ ;  /* 0x00000100071d7824 */ /* 0x004fe200078e00ff */
[----:B------:R-:W-:Y:S02]  /*6b530*/  LEA.HI R28, R20, 0xa8, RZ, 0x1e ;  /* 0x000000a8141c7811 */ /* 0x000fe400078ff0ff */
[----:B------:R-:W-:Y:S02]  /*6b540*/  LOP3.LUT R8, R8, 0x3, RZ, 0xc0, !PT ;  /* 0x0000000308087812 */ /* 0x000fe400078ec0ff */
[----:B------:R-:W-:Y:S02]  /*6b550*/  SEL R9, RZ, 0x7fff8, !P2 ;  /* 0x0007fff8ff097807 */ /* 0x000fe40005000000 */
[----:B------:R-:W-:-:S02]  /*6b560*/  ISETP.GT.U32.AND.EX P0, PT, R2, RZ, PT, P0 ;  /* 0x000000ff0200720c */ /* 0x000fc40003f04100 */
[----:B------:R-:W-:Y:S02]  /*6b570*/  ISETP.GT.U32.AND.EX P1, PT, R2, RZ, PT, P1 ;  /* 0x000000ff0200720c */ /* 0x000fe40003f24110 */
[----:B------:R-:W-:Y:S02]  /*6b580*/  IADD3 R28, R29, R28, RZ ;  /* 0x0000001c1d1c7210 */ /* 0x000fe40007ffe0ff */
[----:B------:R-:W-:Y:S01]  /*6b590*/  IADD3 R6, R8, R9, R10 ;  /* 0x0000000908067210 */ /* 0x000fe20007ffe00a */
[----:B------:R-:W-:Y:S01]  /*6b5a0*/  SEL R9, RZ, 0x1, !P0 ;  /* 0x00000001ff097807 */ /* 0x000fe20004000000 */
[----:B------:R-:W-:Y:S02]  /*6b5b0*/  SEL R8, RZ, 0x1fffe, !P1 ;  /* 0x0001fffeff087807 */ /* 0x000fe40004800000 */
[-C--:B------:R-:W-:Y:S01]  /*6b5c0*/  ISETP.GT.U32.AND P2, PT, R3, R28.reuse, PT ;  /* 0x0000001c0300720c */ /* 0x080fe20003f44070 */
[----:B------:R-:W-:Y:S02]  /*6b5d0*/  ISETP.GT.U32.AND P1, PT, R12, R28, PT ;  /* 0x0000001c0c00720c */ /* 0x000fe40003f24070 */
[----:B------:R-:W-:Y:S01]  /*6b5e0*/  IMAD.IADD R8, R9, 0x1, R8 ;  /* 0x0000000109087824 */ /* 0x000fe200078e0208 */
[----:B------:R-:W-:-:S02]  /*6b5f0*/  ISETP.GT.U32.AND.EX P0, PT, R13, RZ, PT, P2 ;  /* 0x000000ff0d00720c */ /* 0x000fc40003f04120 */
[----:B------:R-:W-:Y:S02]  /*6b600*/  ISETP.GT.U32.AND.EX P1, PT, R14, RZ, PT, P1 ;  /* 0x000000ff0e00720c */ /* 0x000fe40003f24110 */
[----:B------:R-:W-:Y:S02]  /*6b610*/  LOP3.LUT R8, R8, 0x3, RZ, 0xc0, !PT ;  /* 0x0000000308087812 */ /* 0x000fe400078ec0ff */
[----:B------:R-:W-:Y:S02]  /*6b620*/  SEL R10, RZ, 0x4, !P0 ;  /* 0x00000004ff0a7807 */ /* 0x000fe40004000000 */
[----:B------:R-:W-:Y:S02]  /*6b630*/  SEL R9, RZ, 0x7fff8, !P1 ;  /* 0x0007fff8ff097807 */ /* 0x000fe40004800000 */
[C---:B------:R-:W-:Y:S01]  /*6b640*/  SHF.L.U32 R15, R5.reuse, 0x8, RZ ;  /* 0x00000008050f7819 */ /* 0x040fe200000006ff */
[----:B------:R-:W-:Y:S01]  /*6b650*/  IMAD.SHL.U32 R17, R5, 0x100, RZ ;  /* 0x0000010005117824 */ /* 0x000fe200078e00ff */
[----:B------:R-:W-:Y:S01]  /*6b660*/  IADD3 R5, R8, R9, R10 ;  /* 0x0000000908057210 */ /* 0x000fe20007ffe00a */
[----:B------:R0:W-:Y:S01]  /*6b670*/  STL [R1+0x253c], R6 ;  /* 0x00253c0601007387 */ /* 0x0001e20000100800 */
[C---:B------:R-:W-:Y:S01]  /*6b680*/  LOP3.LUT R16, R11.reuse, 0x1c, RZ, 0xc0, !PT ;  /* 0x0000001c0b107812 */ /* 0x040fe200078ec0ff */
[----:B------:R-:W-:-:S02]  /*6b690*/  LOP3.LUT R11, R11, 0x1c, RZ, 0xc0, !PT ;  /* 0x0000001c0b0b7812 */ /* 0x000fc400078ec0ff */
[----:B------:R1:W-:Y:S01]  /*6b6a0*/  STL [R1+0x2540], R5 ;  /* 0x0025400501007387 */ /* 0x0003e20000100800 */
[----:B------:R-:W-:Y:S02]  /*6b6b0*/  LEA.HI R16, R16, R17, RZ, 0x1e ;  /* 0x0000001110107211 */ /* 0x000fe400078ff0ff */
[C---:B0-----:R-:W-:Y:S01]  /*6b6c0*/  LEA.HI R6, R11.reuse, R15, RZ, 0x1e ;  /* 0x0000000f0b067211 */ /* 0x041fe200078ff0ff */
[----:B-1----:R-:W0:Y:S03]  /*6b6d0*/  S2R R5, SR_TID.X ;  /* 0x0000000000057919 */ /* 0x002e260000002100 */
[----:B------:R-:W-:Y:S02]  /*6b6e0*/  IADD3 R6, R6, 0xd0, RZ ;  /* 0x000000d006067810 */ /* 0x000fe40007ffe0ff */
[----:B------:R-:W-:Y:S02]  /*6b6f0*/  IADD3 R16, R16, 0xd8, RZ ;  /* 0x000000d810107810 */ /* 0x000fe40007ffe0ff */
[----:B------:R-:W-:-:S02]  /*6b700*/  LEA.HI R11, R11, 0xc8, RZ, 0x1e ;  /* 0x000000c80b0b7811 */ /* 0x000fc400078ff0ff */
[C---:B------:R-:W-:Y:S02]  /*6b710*/  ISETP.GT.U32.AND P1, PT, R0.reuse, R6, PT ;  /* 0x000000060000720c */ /* 0x040fe40003f24070 */
[----:B------:R-:W-:Y:S02]  /*6b720*/  ISETP.GT.U32.AND P0, PT, R0, R16, PT ;  /* 0x000000100000720c */ /* 0x000fe40003f04070 */
[----:B------:R-:W-:Y:S02]  /*6b730*/  IADD3 R11, R15, R11, RZ ;  /* 0x0000000b0f0b7210 */ /* 0x000fe40007ffe0ff */
[C---:B------:R-:W-:Y:S02]  /*6b740*/  ISETP.GT.U32.AND.EX P1, PT, R2.reuse, RZ, PT, P1 ;  /* 0x000000ff0200720c */ /* 0x040fe40003f24110 */
[----:B------:R-:W-:Y:S01]  /*6b750*/  ISETP.GT.U32.AND.EX P0, PT, R2, RZ, PT, P0 ;  /* 0x000000ff0200720c */ /* 0x000fe20003f04100 */
[----:B------:R-:W-:Y:S01]  /*6b760*/  LEA.HI R16, R20, 0x90, RZ, 0x1e ;  /* 0x0000009014107811 */ /* 0x000fe200078ff0ff */
[----:B------:R-:W-:Y:S01]  /*6b770*/  SEL R8, RZ, 0x1fffe, !P1 ;  /* 0x0001fffeff087807 */ /* 0x000fe20004800000 */
[-C--:B------:R-:W-:Y:S01]  /*6b780*/  ISETP.GT.U32.AND P1, PT, R12, R11.reuse, PT ;  /* 0x0000000b0c00720c */ /* 0x080fe20003f24070 */
[----:B------:R-:W-:-:S02]  /*6b790*/  ISETP.GT.U32.AND P2, PT, R3, R11, PT ;  /* 0x0000000b0300720c */ /* 0x000fc40003f44070 */
[----:B------:R-:W-:Y:S02]  /*6b7a0*/  SEL R9, RZ, 0x1, !P0 ;  /* 0x00000001ff097807 */ /* 0x000fe40004000000 */
[----:B------:R-:W-:Y:S02]  /*6b7b0*/  LEA.HI R6, R20, 0x98, RZ, 0x1e ;  /* 0x0000009814067811 */ /* 0x000fe400078ff0ff */
[----:B------:R-:W-:Y:S01]  /*6b7c0*/  ISETP.GT.U32.AND.EX P1, PT, R14, RZ, PT, P1 ;  /* 0x000000ff0e00720c */ /* 0x000fe20003f24110 */
[----:B------:R-:W-:Y:S01]  /*6b7d0*/  IMAD.IADD R16, R29, 0x1, R16 ;  /* 0x000000011d107824 */ /* 0x000fe200078e0210 */
[----:B------:R-:W-:Y:S02]  /*6b7e0*/  ISETP.GT.U32.AND.EX P0, PT, R13, RZ, PT, P2 ;  /* 0x000000ff0d00720c */ /* 0x000fe40003f04120 */
[----:B------:R-:W-:Y:S02]  /*6b7f0*/  IADD3 R6, R29, R6, RZ ;  /* 0x000000061d067210 */ /* 0x000fe40007ffe0ff */
[----:B0-----:R-:W-:Y:S01]  /*6b800*/  LOP3.LUT R18, R5, 0x1c, RZ, 0xc0, !PT ;  /* 0x0000001c05127812 */ /* 0x001fe200078ec0ff */
[----:B------:R-:W-:Y:S01]  /*6b810*/  IMAD.IADD R8, R9, 0x1, R8 ;  /* 0x0000000109087824 */ /* 0x000fe200078e0208 */
[----:B------:R-:W-:-:S02]  /*6b820*/  SHF.L.U32 R15, R7, 0x8, RZ ;  /* 0x00000008070f7819 */ /* 0x000fc400000006ff */
[----:B------:R-:W-:Y:S02]  /*6b830*/  SEL R9, RZ, 0x7fff8, !P1 ;  /* 0x0007fff8ff097807 */ /* 0x000fe40004800000 */
[----:B------:R-:W-:Y:S02]  /*6b840*/  LEA.HI R11, R18, 0x88, RZ, 0x1e ;  /* 0x00000088120b7811 */ /* 0x000fe400078ff0ff */
[----:B------:R-:W-:Y:S01]  /*6b850*/  SEL R10, RZ, 0x4, !P0 ;  /* 0x00000004ff0a7807 */ /* 0x000fe20004000000 */
[C---:B------:R-:W-:Y:S01]  /*6b860*/  ISETP.GT.U32.AND P1, PT, R0.reuse, R16, PT ;  /* 0x000000100000720c */ /* 0x040fe20003f24070 */
[----:B------:R-:W-:Y:S02]  /*6b870*/  ISETP.GT.U32.AND P0, PT, R0, R6, PT ;  /* 0x000000060000720c */ /* 0x000fe40003f04070 */
[----:B------:R-:W-:Y:S01]  /*6b880*/  LOP3.LUT R8, R8, 0x3, RZ, 0xc0, !PT ;  /* 0x0000000308087812 */ /* 0x000fe200078ec0ff */
[----:B------:R-:W-:Y:S01]  /*6b890*/  IMAD.IADD R11, R15, 0x1, R11 ;  /* 0x000000010f0b7824 */ /* 0x000fe200078e020b */
[----:B------:R-:W-:-:S02]  /*6b8a0*/  ISETP.GT.U32.AND.EX P1, PT, R2, RZ, PT, P1 ;  /* 0x000000ff0200720c */ /* 0x000fc40003f24110 */
[----:B------:R-:W-:Y:S02]  /*6b8b0*/  ISETP.GT.U32.AND.EX P0, PT, R2, RZ, PT, P0 ;  /* 0x000000ff0200720c */ /* 0x000fe40003f04100 */
[----:B------:R-:W-:Y:S02]  /*6b8c0*/  IADD3 R17, R8, R9, R10 ;  /* 0x0000000908117210 */ /* 0x000fe40007ffe00a */
[-C--:B------:R-:W-:Y:S02]  /*6b8d0*/  ISETP.GT.U32.AND P2, PT, R3, R11.reuse, PT ;  /* 0x0000000b0300720c */ /* 0x080fe40003f44070 */
[----:B------:R-:W-:Y:S02]  /*6b8e0*/  SEL R8, RZ, 0x1fffe, !P1 ;  /* 0x0001fffeff087807 */ /* 0x000fe40004800000 */
[----:B------:R-:W-:Y:S01]  /*6b8f0*/  SEL R9, RZ, 0x1, !P0 ;  /* 0x00000001ff097807 */ /* 0x000fe20004000000 */
[----:B------:R-:W-:Y:S01]  /*6b900*/  ISETP.GT.U32.AND P1, PT, R12, R11, PT ;  /* 0x0000000b0c00720c */ /* 0x000fe20003f24070 */
[----:B------:R-:W-:-:S02]  /*6b910*/  ISETP.GT.U32.AND.EX P0, PT, R13, RZ, PT, P2 ;  /* 0x000000ff0d00720c */ /* 0x000fc40003f04120 */
[----:B------:R-:W-:Y:S02]  /*6b920*/  IADD3 R8, R9, R8, RZ ;  /* 0x0000000809087210 */ /* 0x000fe40007ffe0ff */
[----:B------:R-:W-:Y:S02]  /*6b930*/  ISETP.GT.U32.AND.EX P1, PT, R14, RZ, PT, P1 ;  /* 0x000000ff0e00720c */ /* 0x000fe40003f24110 */
[----:B------:R-:W-:Y:S02]  /*6b940*/  SEL R10, RZ, 0x4, !P0 ;  /* 0x00000004ff0a7807 */ /* 0x000fe40004000000 */
[----:B------:R-:W-:Y:S02]  /*6b950*/  LOP3.LUT R8, R8, 0x3, RZ, 0xc0, !PT ;  /* 0x0000000308087812 */ /* 0x000fe400078ec0ff */
[----:B------:R-:W-:Y:S01]  /*6b960*/  SEL R9, RZ, 0x7fff8, !P1 ;  /* 0x0007fff8ff097807 */ /* 0x000fe20004800000 */
[----:B------:R0:W-:Y:S02]  /*6b970*/  STL [R1+0x2544], R17 ;  /* 0x0025441101007387 */ /* 0x0001e40000100800 */
[----:B0-----:R-:W-:Y:S01]  /*6b980*/  LOP3.LUT R17, R19, 0x1c, RZ, 0xc0, !PT ;  /* 0x0000001c13117812 */ /* 0x001fe200078ec0ff */
[----:B------:R-:W-:-:S02]  /*6b990*/  IADD3 R19, R8, R9, R10 ;  /* 0x0000000908137210 */ /* 0x000fc40007ffe00a */
[----:B------:R-:W0:Y:S02]  /*6b9a0*/  S2R R10, SR_CTAID.X ;  /* 0x00000000000a7919 */ /* 0x000e240000002500 */
[----:B0-----:R-:W-:-:S05]  /*6b9b0*/  IMAD.SHL.U32 R9, R10, 0x100, RZ ;  /* 0x000001000a097824 */ /* 0x001fca00078e00ff */
[CC--:B------:R-:W-:Y:S01]  /*6b9c0*/  LEA.HI R10, R17.reuse, R9.reuse, RZ, 0x1e ;  /* 0x00000009110a7211 */ /* 0x0c0fe200078ff0ff */
[----:B------:R-:W-:-:S04]  /*6b9d0*/  LEA.HI R17, R17, R9, RZ, 0x1e ;  /* 0x0000000911117211 */ /* 0x000fc800078ff0ff */
[----:B------:R-:W-:-:S04]  /*6b9e0*/  IADD3 R17, R17, 0xe8, RZ ;  /* 0x000000e811117810 */ /* 0x000fc80007ffe0ff */
[----:B------:R-:W-:Y:S02]  /*6b9f0*/  ISETP.GT.U32.AND P2, PT, R0, R17, PT ;  /* 0x000000110000720c */ /* 0x000fe40003f44070 */
[----:B------:R-:W0:Y:S01]  /*6ba00*/  S2R R17, SR_TID.X ;  /* 0x0000000000117919 */ /* 0x000e220000002100 */
[----:B------:R-:W-:-:S04]  /*6ba10*/  IADD3 R10, R10, 0xe0, RZ ;  /* 0x000000e00a0a7810 */ /* 0x000fc80007ffe0ff */
[-C--:B------:R-:W-:Y:S02]  /*6ba20*/  ISETP.GT.U32.AND P1, PT, R12, R10.reuse, PT ;  /* 0x0000000a0c00720c */ /* 0x080fe40003f24070 */
[-C--:B------:R-:W-:Y:S02]  /*6ba30*/  ISETP.GT.U32.AND P0, PT, R3, R10.reuse, PT ;  /* 0x0000000a0300720c */ /* 0x080fe40003f04070 */
[----:B------:R-:W-:Y:S02]  /*6ba40*/  ISETP.GT.U32.AND.EX P1, PT, R14, RZ, PT, P1 ;  /* 0x000000ff0e00720c */ /* 0x000fe40003f24110 */
[----:B------:R-:W-:Y:S02]  /*6ba50*/  ISETP.GT.U32.AND.EX P0, PT, R13, RZ, PT, P0 ;  /* 0x000000ff0d00720c */ /* 0x000fe40003f04100 */
[----:B------:R-:W-:Y:S02]  /*6ba60*/  SEL R8, RZ, 0x1fffe, !P1 ;  /* 0x0001fffeff087807 */ /* 0x000fe40004800000 */
[----:B------:R-:W-:Y:S01]  /*6ba70*/  SEL R9, RZ, 0x1, !P0 ;  /* 0x00000001ff097807 */ /* 0x000fe20004000000 */
[----:B------:R-:W-:Y:S01]  /*6ba80*/  ISETP.GT.U32.AND P1, PT, R0, R10, PT ;  /* 0x0000000a0000720c */ /* 0x000fe20003f24070 */
[----:B------:R-:W-:-:S02]  /*6ba90*/  ISETP.GT.U32.AND.EX P0, PT, R2, RZ, PT, P2 ;  /* 0x000000ff0200720c */ /* 0x000fc40003f04120 */
[----:B------:R-:W-:Y:S02]  /*6baa0*/  IADD3 R8, R9, R8, RZ ;  /* 0x0000000809087210 */ /* 0x000fe40007ffe0ff */
[----:B------:R-:W-:Y:S01]  /*6bab0*/  ISETP.GT.U32.AND.EX P1, PT, R2, RZ, PT, P1 ;  /* 0x000000ff0200720c */ /* 0x000fe20003f24110 */
[----:B------:R0:W-:Y:S01]  /*6bac0*/  STL [R1+0x2548], R19 ;  /* 0x0025481301007387 */ /* 0x0001e20000100800 */
[----:B------:R-:W-:Y:S02]  /*6bad0*/  SEL R10, RZ, 0x4, !P0 ;  /* 0x00000004ff0a7807 */ /* 0x000fe40004000000 */
[----:B------:R-:W-:Y:S02]  /*6bae0*/  LOP3.LUT R8, R8, 0x3, RZ, 0xc0, !PT ;  /* 0x0000000308087812 */ /* 0x000fe400078ec0ff */
[----:B------:R-:W-:Y:S02]  /*6baf0*/  SEL R9, RZ, 0x7fff8, !P1 ;  /* 0x0007fff8ff097807 */ /* 0x000fe40004800000 */
[----:B0-----:R-:W-:-:S04]  /*6bb00*/  LOP3.LUT R19, R17, 0x1c, RZ, 0xc0, !PT ;  /* 0x0000001c11137812 */ /* 0x001fc800078ec0ff */
[----:B------:R-:W-:Y:S01]  /*6bb10*/  LEA.HI R17, R19, R22, RZ, 0x1e ;  /* 0x0000001613117211 */ /* 0x000fe200078ff0ff */
[----:B------:R-:W-:Y:S02]  /*6bb20*/  IADD3 R22, R8, R9, R10 ;  /* 0x0000000908167210 */ /* 0x000fe40007ffe00a */
[----:B------:R-:W0:Y:S01]  /*6bb30*/  S2R R10, SR_CTAID.X ;  /* 0x00000000000a7919 */ /* 0x000e220000002500 */
[----:B------:R-:W-:-:S04]  /*6bb40*/  IADD3 R17, R17, 0xd8, RZ ;  /* 0x000000d811117810 */ /* 0x000fc80007ffe0ff */
[-C--:B------:R-:W-:Y:S02]  /*6bb50*/  ISETP.GT.U32.AND P0, PT, R3, R17.reuse, PT ;  /* 0x000000110300720c */ /* 0x080fe40003f04070 */
[----:B------:R-:W-:Y:S02]  /*6bb60*/  ISETP.GT.U32.AND P1, PT, R12, R17, PT ;  /* 0x000000110c00720c */ /* 0x000fe40003f24070 */
[----:B------:R-:W1:Y:S01]  /*6bb70*/  S2R R17, SR_CTAID.X ;  /* 0x0000000000117919 */ /* 0x000e620000002500 */
[----:B------:R-:W-:Y:S02]  /*6bb80*/  ISETP.GT.U32.AND.EX P0, PT, R13, RZ, PT, P0 ;  /* 0x000000ff0d00720c */ /* 0x000fe40003f04100 */
[----:B------:R-:W-:Y:S01]  /*6bb90*/  ISETP.GT.U32.AND.EX P1, PT, R14, RZ, PT, P1 ;  /* 0x000000ff0e00720c */ /* 0x000fe20003f24110 */
[----:B0-----:R-:W-:-:S05]  /*6bba0*/  IMAD.SHL.U32 R10, R10, 0x100, RZ ;  /* 0x000001000a0a7824 */ /* 0x001fca00078e00ff */
[----:B------:R-:W-:Y:S01]  /*6bbb0*/  LEA.HI R19, R19, R10, RZ, 0x1e ;  /* 0x0000000a13137211 */ /* 0x000fe200078ff0ff */
[----:B-1----:R-:W-:-:S03]  /*6bbc0*/  IMAD.SHL.U32 R17, R17, 0x100, RZ ;  /* 0x0000010011117824 */ /* 0x002fc600078e00ff */
[----:B------:R-:W-:Y:S02]  /*6bbd0*/  IADD3 R19, R19, 0xd0, RZ ;  /* 0x000000d013137810 */ /* 0x000fe40007ffe0ff */
[----:B------:R-:W-:Y:S02]  /*6bbe0*/  SEL R8, RZ, 0x1fffe, !P1 ;  /* 0x0001fffeff087807 */ /* 0x000fe40004800000 */
[----:B------:R-:W-:Y:S02]  /*6bbf0*/  ISETP.GT.U32.AND P2, PT, R3, R19, PT ;  /* 0x000000130300720c */ /* 0x000fe40003f44070 */
[----:B------:R-:W-:Y:S02]  /*6bc00*/  LEA.HI R17, R23, R17, RZ, 0x1e ;  /* 0x0000001117117211 */ /* 0x000fe400078ff0ff */
[----:B------:R-:W-:Y:S02]  /*6bc10*/  SEL R9, RZ, 0x1, !P0 ;  /* 0x00000001ff097807 */ /* 0x000fe40004000000 */
[----:B------:R-:W-:-:S02]  /*6bc20*/  ISETP.GT.U32.AND P1, PT, R12, R19, PT ;  /* 0x000000130c00720c */ /* 0x000fc40003f24070 */
[----:B------:R-:W-:Y:S02]  /*6bc30*/  ISETP.GT.U32.AND.EX P0, PT, R13, RZ, PT, P2 ;  /* 0x000000ff0d00720c */ /* 0x000fe40003f04120 */
[----:B------:R-:W-:Y:S02]  /*6bc40*/  IADD3 R17, R17, 0xf8, RZ ;  /* 0x000000f811117810 */ /* 0x000fe40007ffe0ff */
[----:B------:R-:W-:Y:S02]  /*6bc50*/  ISETP.GT.U32.AND.EX P1, PT, R14, RZ, PT, P1 ;  /* 0x000000ff0e00720c */ /* 0x000fe40003f24110 */
[----:B------:R-:W-:Y:S02]  /*6bc60*/  SEL R10, RZ, 0x4, !P0 ;  /* 0x00000004ff0a7807 */ /* 0x000fe40004000000 */
[-C--:B------:R-:W-:Y:S01]  /*6bc70*/  ISETP.GT.U32.AND P3, PT, R3, R17.reuse, PT ;  /* 0x000000110300720c */ /* 0x080fe20003f64070 */
[C---:B------:R-:W-:Y:S01]  /*6bc80*/  ISETP.GT.U32.AND P0, PT, R12.reuse, R17, PT ;  /* 0x000000110c00720c */ /* 0x040fe20003f04070 */
[----:B------:R-:W-:Y:S01]  /*6bc90*/  IADD3 R8, R9, R8, RZ ;  /* 0x0000000809087210 */ /* 0x000fe20007ffe0ff */
[----:B------:R-:W0:Y:S01]  /*6bca0*/  S2R R17, SR_TID.X ;  /* 0x0000000000117919 */ /* 0x000e220000002100 */
[----:B------:R-:W-:Y:S01]  /*6bcb0*/  SEL R9, RZ, 0x7fff8, !P1 ;  /* 0x0007fff8ff097807 */ /* 0x000fe20004800000 */
[-C--:B------:R-:W-:Y:S01]  /*6bcc0*/  ISETP.GT.U32.AND P1, PT, R3, R4.reuse, PT ;  /* 0x000000040300720c */ /* 0x080fe20003f24070 */
[----:B------:R-:W-:-:S02]  /*6bcd0*/  ISETP.GT.U32.AND P2, PT, R12, R4, PT ;  /* 0x000000040c00720c */ /* 0x000fc40003f44070 */
[----:B------:R-:W1:Y:S01]  /*6bce0*/  S2R R4, SR_CTAID.X ;  /* 0x0000000000047919 */ /* 0x000e620000002500 */
[----:B------:R-:W-:Y:S02]  /*6bcf0*/  LOP3.LUT R8, R8, 0x3, RZ, 0xc0, !PT ;  /* 0x0000000308087812 */ /* 0x000fe400078ec0ff */
[----:B------:R-:W-:Y:S01]  /*6bd00*/  ISETP.GT.U32.AND.EX P0, PT, R14, RZ, PT, P0 ;  /* 0x000000ff0e00720c */ /* 0x000fe20003f04100 */
[----:B------:R1:W-:Y:S01]  /*6bd10*/  STL [R1+0x254c], R22 ;  /* 0x00254c1601007387 */ /* 0x0003e20000100800 */
[C---:B------:R-:W-:Y:S02]  /*6bd20*/  ISETP.GT.U32.AND.EX P3, PT, R13.reuse, RZ, PT, P3 ;  /* 0x000000ff0d00720c */ /* 0x040fe40003f64130 */
[----:B------:R-:W-:Y:S01]  /*6bd30*/  IADD3 R23, R8, R9, R10 ;  /* 0x0000000908177210 */ /* 0x000fe20007ffe00a */
[----:B------:R-:W-:Y:S01]  /*6bd40*/  SEL R8, RZ, 0x1fffe, !P0 ;  /* 0x0001fffeff087807 */ /* 0x000fe20004000000 */
[----:B------:R-:W-:Y:S02]  /*6bd50*/  ISETP.GT.U32.AND.EX P0, PT, R13, RZ, PT, P1 ;  /* 0x000000ff0d00720c */ /* 0x000fe40003f04110 */
[----:B------:R-:W-:Y:S01]  /*6bd60*/  SEL R9, RZ, 0x1, !P3 ;  /* 0x00000001ff097807 */ /* 0x000fe20005800000 */
[----:B------:R-:W-:Y:S01]  /*6bd70*/  ISETP.GT.U32.AND.EX P1, PT, R14, RZ, PT, P2 ;  /* 0x000000ff0e00720c */ /* 0x000fe20003f24120 */
[----:B0-----:R-:W-:-:S04]  /*6bd80*/  LOP3.LUT R17, R17, 0x1c, RZ, 0xc0, !PT ;  /* 0x0000001c11117812 */ /* 0x001fc800078ec0ff */
[----:B------:R-:W-:Y:S01]  /*6bd90*/  LEA.HI R19, R17, 0xb8, RZ, 0x1e ;  /* 0x000000b811137811 */ /* 0x000fe200078ff0ff */
[----:B-1----:R-:W-:Y:S01]  /*6bda0*/  IMAD.SHL.U32 R22, R4, 0x100, RZ ;  /* 0x0000010004167824 */ /* 0x002fe200078e00ff */
[----:B------:R-:W-:Y:S01]  /*6bdb0*/  IADD3 R8, R9, R8, RZ ;  /* 0x0000000809087210 */ /* 0x000fe20007ffe0ff */
[----:B------:R-:W-:-:S03]  /*6bdc0*/  SEL R9, RZ, 0x7fff8, !P1 ;  /* 0x0007fff8ff097807 */ /* 0x000fc60004800000 */
[----:B------:R-:W-:Y:S02]  /*6bdd0*/  IADD3 R19, R22, R19, RZ ;  /* 0x0000001316137210 */ /* 0x000fe40007ffe0ff */
[----:B------:R-:W-:Y:S02]  /*6bde0*/  LEA.HI R17, R17, 0xb0, RZ, 0x1e ;  /* 0x000000b011117811 */ /* 0x000fe400078ff0ff */
[----:B------:R-:W-:Y:S02]  /*6bdf0*/  ISETP.GT.U32.AND P1, PT, R12, R19, PT ;  /* 0x000000130c00720c */ /* 0x000fe40003f24070 */
[----:B------:R-:W-:Y:S02]  /*6be00*/  LOP3.LUT R8, R8, 0x3, RZ, 0xc0, !PT ;  /* 0x0000000308087812 */ /* 0x000fe400078ec0ff */
[----:B------:R-:W-:Y:S01]  /*6be10*/  SEL R10, RZ, 0x4, !P0 ;  /* 0x00000004ff0a7807 */ /* 0x000fe20004000000 */
[----:B------:R-:W-:Y:S01]  /*6be20*/  IMAD.IADD R17, R22, 0x1, R17 ;  /* 0x0000000116117824 */ /* 0x000fe200078e0211 */
[----:B------:R-:W-:-:S02]  /*6be30*/  ISETP.GT.U32.AND.EX P1, PT, R14, RZ, PT, P1 ;  /* 0x000000ff0e00720c */ /* 0x000fc40003f24110 */
[C---:B------:R-:W-:Y:S02]  /*6be40*/  ISETP.GT.U32.AND P0, PT, R3.reuse, R19, PT ;  /* 0x000000130300720c */ /* 0x040fe40003f04070 */
[----:B------:R-:W-:Y:S02]  /*6be50*/  IADD3 R4, R8, R9, R10 ;  /* 0x0000000908047210 */ /* 0x000fe40007ffe00a */
[----:B------:R-:W-:Y:S02]  /*6be60*/  SEL R8, RZ, 0x1fffe, !P1 ;  /* 0x0001fffeff087807 */ /* 0x000fe40004800000 */
[-C--:B------:R-:W-:Y:S01]  /*6be70*/  ISETP.GT.U32.AND P2, PT, R3, R17.reuse, PT ;  /* 0x000000110300720c */ /* 0x080fe20003f44070 */
[----:B------:R-:W-:Y:S01]  /*6be80*/  ISETP.GT.U32.AND P1, PT, R12, R17, PT ;  /* 0x000000110c00720c */ /* 0x000fe20003f24070 */
[----:B------:R-:W-:Y:S02]  /*6be90*/  LOP3.LUT R17, R5, 0x1c, RZ, 0xc0, !PT ;  /* 0x0000001c05117812 */ /* 0x000fe400078ec0ff */
[----:B------:R-:W-:Y:S01]  /*6bea0*/  ISETP.GT.U32.AND.EX P0, PT, R13, RZ, PT, P0 ;  /* 0x000000ff0d00720c */ /* 0x000fe20003f04100 */
[----:B------:R-:W-:Y:S01]  /*6beb0*/  IMAD.SHL.U32 R19, R7, 0x100, RZ ;  /* 0x0000010007137824 */ /* 0x000fe200078e00ff */
[----:B------:R-:W-:-:S02]  /*6bec0*/  LEA.HI R5, R17, 0xc0, RZ, 0x1e ;  /* 0x000000c011057811 */ /* 0x000fc400078ff0ff */
[----:B------:R-:W-:Y:S02]  /*6bed0*/  SEL R9, RZ, 0x1, !P0 ;  /* 0x00000001ff097807 */ /* 0x000fe40004000000 */
[----:B------:R-:W-:Y:S02]  /*6bee0*/  ISETP.GT.U32.AND.EX P1, PT, R14, RZ, PT, P1 ;  /* 0x000000ff0e00720c */ /* 0x000fe40003f24110 */
[----:B------:R-:W-:Y:S02]  /*6bef0*/  IADD3 R5, R19, R5, RZ ;  /* 0x0000000513057210 */ /* 0x000fe40007ffe0ff */
[----:B------:R-:W-:Y:S01]  /*6bf00*/  IADD3 R8, R9, R8, RZ ;  /* 0x0000000809087210 */ /* 0x000fe20007ffe0ff */
[----:B------:R-:W-:Y:S01]  /*6bf10*/  ISETP.GT.U32.AND.EX P0, PT, R13, RZ, PT, P2 ;  /* 0x000000ff0d00720c */ /* 0x000fe20003f04120 */
[----:B------:R-:W-:Y:S01]  /*6bf20*/  SEL R9, RZ, 0x7fff8, !P1 ;  /* 0x0007fff8ff097807 */ /* 0x000fe20004800000 */
[----:B------:R-:W-:Y:S01]  /*6bf30*/  ISETP.GT.U32.AND P1, PT, R12, R5, PT ;  /* 0x000000050c00720c */ /* 0x000fe20003f24070 */
[----:B------:R-:W-:-:S02]  /*6bf40*/  LOP3.LUT R8, R8, 0x3, RZ, 0xc0, !PT ;  /* 0x0000000308087812 */ /* 0x000fc400078ec0ff */
[----:B------:R-:W-:Y:S02]  /*6bf50*/  SEL R10, RZ, 0x4, !P0 ;  /* 0x00000004ff0a7807 */ /* 0x000fe40004000000 */
[----:B------:R-:W-:Y:S01]  /*6bf60*/  LEA.HI R17, R17, 0xc8, RZ, 0x1e ;  /* 0x000000c811117811 */ /* 0x000fe200078ff0ff */
[----:B------:R-:W-:Y:S01]  /*6bf70*/  ISETP.GT.U32.AND P0, PT, R3, R5, PT ;  /* 0x000000050300720c */ /* 0x000fe20003f04070 */
[----:B------:R-:W-:Y:S01]  /*6bf80*/  ISETP.GT.U32.AND.EX P1, PT, R14, RZ, PT, P1 ;  /* 0x000000ff0e00720c */ /* 0x000fe20003f24110 */
[----:B------:R-:W-:Y:S01]  /*6bf90*/  STL [R1+0x2550], R23 ;  /* 0x0025501701007387 */ /* 0x000fe20000100800 */
[----:B------:R0:W-:Y:S01]  /*6bfa0*/  STL [R1+0x2554], R4 ;  /* 0x0025540401007387 */ /* 0x0001e20000100800 */
[----:B------:R-:W-:Y:S01]  /*6bfb0*/  IADD3 R7, R8, R9, R10 ;  /* 0x0000000908077210 */ /* 0x000fe20007ffe00a */
[----:B------:R-:W-:Y:S01]  /*6bfc0*/  IMAD.IADD R17, R19, 0x1, R17 ;  /* 0x0000000113117824 */ /* 0x000fe200078e0211 */
[----:B------:R-:W-:Y:S02]  /*6bfd0*/  ISETP.GT.U32.AND.EX P0, PT, R13, RZ, PT, P0 ;  /* 0x000000ff0d00720c */ /* 0x000fe40003f04100 */
[----:B------:R-:W-:Y:S01]  /*6bfe0*/  SEL R8, RZ, 0x1fffe, !P1 ;  /* 0x0001fffeff087807 */ /* 0x000fe20004800000 */
[----:B------:R-:W-:Y:S01]  /*6bff0*/  ISETP.GT.U32.AND P1, PT, R0, R5, PT ;  /* 0x000000050000720c */ /* 0x000fe20003f24070 */
[----:B0-----:R-:W-:-:S02]  /*6c000*/  LEA.HI R4, R18, 0x80, RZ, 0x1e ;  /* 0x0000008012047811 */ /* 0x001fc400078ff0ff */
[----:B------:R-:W-:Y:S02]  /*6c010*/  SEL R9, RZ, 0x1, !P0 ;  /* 0x00000001ff097807 */ /* 0x000fe40004000000 */
[----:B------:R-:W-:Y:S02]  /*6c020*/  ISETP.GT.U32.AND P2, PT, R0, R17, PT ;  /* 0x000000110000720c */ /* 0x000fe40003f44070 */
[C---:B------:R-:W-:Y:S01]  /*6c030*/  ISETP.GT.U32.AND.EX P1, PT, R2.reuse, RZ, PT, P1 ;  /* 0x000000ff0200720c */ /* 0x040fe20003f24110 */
[----:B------:R-:W-:Y:S01]  /*6c040*/  IMAD.IADD R4, R15, 0x1, R4 ;  /* 0x000000010f047824 */ /* 0x000fe200078e0204 */
[----:B------:R-:W-:Y:S02]  /*6c050*/  IADD3 R8, R9, R8, RZ ;  /* 0x0000000809087210 */ /* 0x000fe40007ffe0ff */
[----:B------:R-:W-:Y:S01]  /*6c060*/  ISETP.GT.U32.AND.EX P0, PT, R2, RZ, PT, P2 ;  /* 0x000000ff0200720c */ /* 0x000fe20003f04120 */
[----:B------:R-:W-:Y:S01]  /*6c070*/  SEL R9, RZ, 0x7fff8, !P1 ;  /* 0x0007fff8ff097807 */ /* 0x000fe20004800000 */
[----:B------:R-:W-:-:S02]  /*6c080*/  ISETP.GT.U32.AND P1, PT, R12, R4, PT ;  /* 0x000000040c00720c */ /* 0x000fc40003f24070 */
[----:B------:R-:W-:Y:S02]  /*6c090*/  LOP3.LUT R8, R8, 0x3, RZ, 0xc0, !PT ;  /* 0x0000000308087812 */ /* 0x000fe400078ec0ff */
[----:B------:R-:W-:Y:S01]  /*6c0a0*/  SEL R10, RZ, 0x4, !P0 ;  /* 0x00000004ff0a7807 */ /* 0x000fe20004000000 */
[-C--:B------:R-:W-:Y:S01]  /*6c0b0*/  ISETP.GT.U32.AND P0, PT, R3, R4.reuse, PT ;  /* 0x000000040300720c */ /* 0x080fe20003f04070 */
[----:B------:R-:W-:Y:S02]  /*6c0c0*/  ISETP.GT.U32.AND.EX P1, PT, R14, RZ, PT, P1 ;  /* 0x000000ff0e00720c */ /* 0x000fe40003f24110 */
[----:B------:R-:W-:Y:S02]  /*6c0d0*/  IADD3 R18, R8, R9, R10 ;  /* 0x0000000908127210 */ /* 0x000fe40007ffe00a */
[----:B------:R-:W-:Y:S02]  /*6c0e0*/  ISETP.GT.U32.AND.EX P0, PT, R13, RZ, PT, P0 ;  /* 0x000000ff0d00720c */ /* 0x000fe40003f04100 */
[----:B------:R-:W-:Y:S01]  /*6c0f0*/  SEL R8, RZ, 0x1fffe, !P1 ;  /* 0x0001fffeff087807 */ /* 0x000fe20004800000 */
[----:B------:R-:W-:Y:S01]  /*6c100*/  ISETP.GT.U32.AND P1, PT, R0, R4, PT ;  /* 0x000000040000720c */ /* 0x000fe20003f24070 */
[----:B------:R-:W-:-:S02]  /*6c110*/  LEA.HI R4, R20, 0xa0, RZ, 0x1e ;  /* 0x000000a014047811 */ /* 0x000fc400078ff0ff */
[----:B------:R-:W-:Y:S02]  /*6c120*/  ISETP.GT.U32.AND P2, PT, R0, R11, PT ;  /* 0x0000000b0000720c */ /* 0x000fe40003f44070 */
[----:B------:R-:W-:Y:S02]  /*6c130*/  SEL R9, RZ, 0x1, !P0 ;  /* 0x00000001ff097807 */ /* 0x000fe40004000000 */
[C---:B------:R-:W-:Y:S01]  /*6c140*/  ISETP.GT.U32.AND.EX P0, PT, R2.reuse, RZ, PT, P2 ;  /* 0x000000ff0200720c */ /* 0x040fe20003f04120 */
[----:B------:R-:W-:Y:S01]  /*6c150*/  IMAD.IADD R4, R29, 0x1, R4 ;  /* 0x000000011d047824 */ /* 0x000fe200078e0204 */
[----:B------:R-:W-:Y:S02]  /*6c160*/  IADD3 R15, R9, R8, RZ ;  /* 0x00000008090f7210 */ /* 0x000fe40007ffe0ff */
[----:B------:R-:W-:Y:S01]  /*6c170*/  ISETP.GT.U32.AND.EX P1, PT, R2, RZ, PT, P1 ;  /* 0x000000ff0200720c */ /* 0x000fe20003f24110 */
[----:B------:R0:W1:Y:S04]  /*6c180*/  LDSM.16.MT88.4 R8, [R21+0x3e180] ;  /* 0x03e180001508783b */ /* 0x0000680000004200 */
[----:B------:R2:W-:Y:S01]  /*6c190*/  STL [R1+0x2558], R7 ;  /* 0x0025580701007387 */ /* 0x0005e20000100800 */
[----:B------:R-:W-:-:S02]  /*6c1a0*/  ISETP.GT.U32.AND P2, PT, R3, R4, PT ;  /* 0x000000040300720c */ /* 0x000fc40003f44070 */
[----:B------:R-:W-:Y:S02]  /*6c1b0*/  LOP3.LUT R15, R15, 0x3, RZ, 0xc0, !PT ;  /* 0x000000030f0f7812 */ /* 0x000fe400078ec0ff */
[----:B------:R-:W-:Y:S02]  /*6c1c0*/  SEL R20, RZ, 0x7fff8, !P1 ;  /* 0x0007fff8ff147807 */ /* 0x000fe40004800000 */
[----:B0-----:R-:W-:Y:S01]  /*6c1d0*/  SEL R21, RZ, 0x4, !P0 ;  /* 0x00000004ff157807 */ /* 0x001fe20004000000 */
[----:B------:R-:W-:Y:S01]  /*6c1e0*/  ISETP.GT.U32.AND P0, PT, R12, R4, PT ;  /* 0x000000040c00720c */ /* 0x000fe20003f04070 */
[----:B------:R-:W-:Y:S02]  /*6c1f0*/  ISETP.GT.U32.AND.EX P2, PT, R13, RZ, PT, P2 ;  /* 0x000000ff0d00720c */ /* 0x000fe40003f44120 */
[----:B------:R-:W-:Y:S02]  /*6c200*/  ISETP.GT.U32.AND P1, PT, R0, R28, PT ;  /* 0x0000001c0000720c */ /* 0x000fe40003f24070 */
[----:B------:R-:W-:-:S02]  /*6c210*/  ISETP.GT.U32.AND.EX P0, PT, R14, RZ, PT, P0 ;  /* 0x000000ff0e00720c */ /* 0x000fc40003f04100 */
[----:B------:R-:W-:Y:S02]  /*6c220*/  IADD3 R29, R15, R20, R21 ;  /* 0x000000140f1d7210 */ /* 0x000fe40007ffe015 */
[----:B------:R-:W-:Y:S01]  /*6c230*/  ISETP.GT.U32.AND P4, PT, R0, R4, PT ;  /* 0x000000040000720c */ /* 0x000fe20003f84070 */
[----:B------:R-:W-:Y:S01]  /*6c240*/  SEL R20, RZ, 0x1, !P2 ;  /* 0x00000001ff147807 */ /* 0x000fe20005000000 */
[----:B------:R-:W-:Y:S01]  /*6c250*/  SEL R15, RZ, 0x1fffe, !P0 ;  /* 0x0001fffeff0f7807 */ /* 0x000fe20004000000 */
[C---:B------:R-:W-:Y:S01]  /*6c260*/  ISETP.GT.U32.AND.EX P0, PT, R2.reuse, RZ, PT, P1 ;  /* 0x000000ff0200720c */ /* 0x040fe20003f04110 */
[----:B------:R-:W-:Y:S02]  /*6c270*/  ISETP.GT.U32.AND.EX P1, PT, R2, RZ, PT, P4 ;  /* 0x000000ff0200720c */ /* 0x000fe40003f24140 */
[----:B------:R-:W-:Y:S02]  /*6c280*/  IADD3 R15, R20, R15, RZ ;  /* 0x0000000f140f7210 */ /* 0x000fe40007ffe0ff */
[----:B------:R-:W-:-:S02]  /*6c290*/  SEL R21, RZ, 0x4, !P0 ;  /* 0x00000004ff157807 */ /* 0x000fc40004000000 */
[----:B------:R-:W-:Y:S02]  /*6c2a0*/  SEL R20, RZ, 0x7fff8, !P1 ;  /* 0x0007fff8ff147807 */ /* 0x000fe40004800000 */
[----:B------:R-:W-:Y:S01]  /*6c2b0*/  LOP3.LUT R15, R15, 0x3, RZ, 0xc0, !PT ;  /* 0x000000030f0f7812 */ /* 0x000fe200078ec0ff */
[----:B------:R0:W-:Y:S01]  /*6c2c0*/  STL [R1+0x255c], R18 ;  /* 0x00255c1201007387 */ /* 0x0001e20000100800 */
[----:B------:R-:W-:Y:S02]  /*6c2d0*/  STL [R1+0x2560], R29 ;  /* 0x0025601d01007387 */ /* 0x000fe40000100800 */
[----:B------:R-:W-:Y:S01]  /*6c2e0*/  IMAD.MOV.U32 R22, RZ, RZ, R25 ;  /* 0x000000ffff167224 */ /* 0x000fe200078e0019 */
[----:B------:R-:W-:Y:S02]  /*6c2f0*/  IADD3 R28, R15, R20, R21 ;  /* 0x000000140f1c7210 */ /* 0x000fe40007ffe015 */
[----:B------:R-:W1:Y:S01]  /*6c300*/  LDL.LU R20, [R1+0x290] ;  /* 0x0002900001147983 */ /* 0x000e620000300800 */
[----:B------:R-:W1:Y:S01]  /*6c310*/  LDL.LU R21, [R1+0x294] ;  /* 0x0002940001157983 */ /* 0x000e620000300800 */
[----:B------:R-:W-:Y:S01]  /*6c320*/  MOV R23, R24 ;  /* 0x0000001800177202 */ /* 0x000fe20000000f00 */
[----:B------:R-:W-:Y:S01]  /*6c330*/  STL [R1+0x2564], R28 ;  /* 0x0025641c01007387 */ /* 0x000fe20000100800 */
[----:B--2---:R-:W2:Y:S04]  /*6c340*/  S2R R7, SR_TID.X ;  /* 0x0000000000077919 */ /* 0x004ea80000002100 */
[----:B------:R-:W3:Y:S04]  /*6c350*/  S2R R17, SR_CTAID.X ;  /* 0x0000000000117919 */ /* 0x000ee80000002500 */
[----:B------:R-:W-:Y:S01]  /*6c360*/  BAR.SYNC.DEFER_BLOCKING 0x0 ;  /* 0x0000000000007b1d */ /* 0x000fe20000010000 */
[----:B-1----:R-:W-:Y:S05]  /*6c370*/  HMMA.16816.F32 R24, R8, R26, R20 ;  /* 0x0000001a0818723c */ /* 0x002fea0000001814 */
[----:B------:R-:W4:Y:S01]  /*6c380*/  LDL.LU R22, [R1+0x210] ;  /* 0x0002100001167983 */ /* 0x000f220000300800 */
[----:B------:R-:W-:Y:S02]  /*6c390*/  STL [R1+0x2574], R8 ;  /* 0x0025740801007387 */ /* 0x000fe40000100800 */
[----:B------:R-:W-:Y:S02]  /*6c3a0*/  STL [R1+0x2570], R9 ;  /* 0x0025700901007387 */ /* 0x000fe40000100800 */
[----:B------:R-:W-:Y:S01]  /*6c3b0*/  STL [R1+0x256c], R10 ;  /* 0x00256c0a01007387 */ /* 0x000fe20000100800 */
[----:B------:R1:W-:Y:S11]  /*6c3c0*/  STL [R1+0x2568], R11 ;  /* 0x0025680b01007387 */ /* 0x0003f60000100800 */
[----:B------:R-:W-:Y:S01]  /*6c3d0*/  @!UPT UIADD3 URZ, URZ, URZ, URZ ;  /* 0x0000003f3f3ff290 */ /* 0x000fe2000fffe03f */
[----:B------:R-:W-:Y:S01]  /*6c3e0*/  STL [R1+0x250c], R24 ;  /* 0x00250c1801007387 */ /* 0x000fe20000100800 */
[----:B------:R-:W-:Y:S02]  /*6c3f0*/  STL [R1+0x2508], R25 ;  /* 0x0025081901007387 */ /* 0x000fe40000100800 */
[----:B------:R3:W-:Y:S02]  /*6c400*/  STL [R1+0x2504], R26 ;  /* 0x0025041a01007387 */ /* 0x0007e40000100800 */
[----:B------:R-:W4:Y:S01]  /*6c410*/  LDL.LU R19, [R1+0x44] ;  /* 0x0000440001137983 */ /* 0x000f220000300800 */
[----:B0-----:R-:W4:Y:S01]  /*6c420*/  LDL.LU R18, [R1+0x274] ;  /* 0x0002740001127983 */ /* 0x001f220000300800 */
[----:B-1----:R-:W4:Y:S01]  /*6c430*/  LDL.LU R11, [R1+0x27c] ;  /* 0x00027c00010b7983 */ /* 0x002f220000300800 */
[-C--:B------:R-:W-:Y:S02]  /*6c440*/  ISETP.GT.U32.AND P1, PT, R3, R6.reuse, PT ;  /* 0x000000060300720c */ /* 0x080fe40003f24070 */
[----:B------:R-:W-:-:S02]  /*6c450*/  ISETP.GT.U32.AND P4, PT, R12, R6, PT ;  /* 0x000000060c00720c */ /* 0x000fc40003f84070 */
[----:B--2---:R-:W-:Y:S02]  /*6c460*/  LOP3.LUT R5, R7, 0x1c, RZ, 0xc0, !PT ;  /* 0x0000001c07057812 */ /* 0x004fe400078ec0ff */
[----:B------:R-:W-:Y:S02]  /*6c470*/  ISETP.GT.U32.AND.EX P1, PT, R13, RZ, PT, P1 ;  /* 0x000000ff0d00720c */ /* 0x000fe40003f24110 */
[----:B------:R-:W-:Y:S02]  /*6c480*/  ISETP.GT.U32.AND.EX P4, PT, R14, RZ, PT, P4 ;  /* 0x000000ff0e00720c */ /* 0x000fe40003f84140 */
[-C--:B------:R-:W-:Y:S02]  /*6c490*/  ISETP.GT.U32.AND P0, PT, R3, R16.reuse, PT ;  /* 0x000000100300720c */ /* 0x080fe40003f04070 */
[----:B------:R-:W-:Y:S02]  /*6c4a0*/  SEL R20, RZ, 0x1, !P1 ;  /* 0x00000001ff147807 */ /* 0x000fe40004800000 */
[----:B------:R-:W-:Y:S01]  /*6c4b0*/  SEL R15, RZ, 0x1fffe, !P4 ;  /* 0x0001fffeff0f7807 */ /* 0x000fe20006000000 */
[----:B------:R-:W-:Y:S01]  /*6c4c0*/  ISETP.GT.U32.AND P1, PT, R12, R16, PT ;  /* 0x000000100c00720c */ /* 0x000fe20003f24070 */
[----:B---3--:R-:W-:-:S02]  /*6c4d0*/  SHF.L.U32 R6, R17, 0x8, RZ ;  /* 0x0000000811067819 */ /* 0x008fc400000006ff */
[----:B------:R-:W-:Y:S02]  /*6c4e0*/  LEA.HI R26, R5, 0x60, RZ, 0x1e ;  /* 0x00000060051a7811 */ /* 0x000fe400078ff0ff */
[----:B------:R-:W-:Y:S01]  /*6c4f0*/  ISETP.GT.U32.AND.EX P0, PT, R13, RZ, PT, P0 ;  /* 0x000000ff0d00720c */ /* 0x000fe20003f04100 */
[----:B------:R-:W-:Y:S01]  /*6c500*/  IMAD.IADD R15, R20, 0x1, R15 ;  /* 0x00000001140f7824 */ /* 0x000fe200078e020f */
[----:B------:R-:W-:Y:S01]  /*6c510*/  ISETP.GT.U32.AND.EX P1, PT, R14, RZ, PT, P1 ;  /* 0x000000ff0e00720c */ /* 0x000fe20003f24110 */
[----:B------:R-:W-:Y:S01]  /*6c520*/  IMAD.IADD R26, R6, 0x1, R26 ;  /* 0x00000001061a7824 */ /* 0x000fe200078e021a */
[----:B------:R-:W-:Y:S02]  /*6c530*/  SEL R21, RZ, 0x4, !P0 ;  /* 0x00000004ff157807 */ /* 0x000fe40004000000 */
[----:B------:R-:W-:Y:S02]  /*6c540*/  LOP3.LUT R15, R15, 0x3, RZ, 0xc0, !PT ;  /* 0x000000030f0f7812 */ /* 0x000fe400078ec0ff */
[----:B------:R-:W-:-:S02]  /*6c550*/  SEL R20, RZ, 0x7fff8, !P1 ;  /* 0x0007fff8ff147807 */ /* 0x000fc40004800000 */
[----:B------:R-:W-:Y:S02]  /*6c560*/  ISETP.GT.U32.AND P4, PT, R0, R26, PT ;  /* 0x0000001a0000720c */ /* 0x000fe40003f84070 */
[----:B------:R-:W-:Y:S02]  /*6c570*/  IADD3 R20, R15, R20, R21 ;  /* 0x000000140f147210 */ /* 0x000fe40007ffe015 */
[----:B------:R-:W-:Y:S01]  /*6c580*/  ISETP.GT.U32.AND.EX P4, PT, R2, RZ, PT, P4 ;  /* 0x000000ff0200720c */ /* 0x000fe20003f84140 */
[----:B------:R-:W-:Y:S04]  /*6c590*/  STL [R1+0x2578], R17 ;  /* 0x0025781101007387 */ /* 0x000fe80000100800 */
[----:B------:R-:W0:Y:S01]  /*6c5a0*/  S2R R10, SR_TID.X ;  /* 0x00000000000a7919 */ /* 0x000e220000002100 */
[----:B------:R-:W-:Y:S02]  /*6c5b0*/  STL [R1+0x2510], R0 ;  /* 0x0025100001007387 */ /* 0x000fe40000100800 */
[----:B------:R-:W-:-:S02]  /*6c5c0*/  FMUL R15, R27, c[0x0][0x188] ;  /* 0x000062001b0f7a20 */ /* 0x000fc40000400000 */
[----:B------:R-:W2:Y:S01]  /*6c5d0*/  LDL.LU R29, [R1+0xf4] ;  /* 0x0000f400011d7983 */ /* 0x000ea20000300800 */
[----:B------:R-:W3:Y:S04]  /*6c5e0*/  LDL.LU R4, [R1+0xfc] ;  /* 0x0000fc0001047983 */ /* 0x000ee80000300800 */
[----:B------:R-:W1:Y:S01]  /*6c5f0*/  S2R R28, SR_CTAID.X ;  /* 0x00000000001c7919 */ /* 0x000e620000002500 */
[----:B------:R-:W-:Y:S02]  /*6c600*/  FSEL R15, R15, -INF , !P3 ;  /* 0xff8000000f0f7808 */ /* 0x000fe40005800000 */
[----:B0-----:R-:W-:-:S04]  /*6c610*/  LOP3.LUT R10, R10, 0x1c, RZ, 0xc0, !PT ;  /* 0x0000001c0a0a7812 */ /* 0x001fc800078ec0ff */
[----:B------:R-:W-:Y:S01]  /*6c620*/  LEA.HI R24, R10, 0x10, RZ, 0x1e ;  /* 0x000000100a187811 */ /* 0x000fe200078ff0ff */
[----:B-1----:R-:W-:-:S05]  /*6c630*/  IMAD.SHL.U32 R28, R28, 0x100, RZ ;  /* 0x000001001c1c7824 */ /* 0x002fca00078e00ff */
[----:B------:R-:W-:Y:S01]  /*6c640*/  IADD3 R24, R28, R24, RZ ;  /* 0x000000181c187210 */ /* 0x000fe20007ffe0ff */
[----:B----4-:R-:W-:Y:S02]  /*6c650*/  FMUL R21, R22, c[0x0][0x188] ;  /* 0x0000620016157a20 */ /* 0x010fe40000400000 */
[----:B------:R-:W4:Y:S03]  /*6c660*/  LDL.LU R22, [R1+0x54] ;  /* 0x0000540001167983 */ /* 0x000f260000300800 */
[----:B------:R-:W-:-:S05]  /*6c670*/  FSEL R21, R21, -INF , !P4 ;  /* 0xff80000015157808 */ /* 0x000fca0006000000 */
[----:B------:R0:W-:Y:S01]  /*6c680*/  STL [R1+0x294], R21 ;  /* 0x0002941501007387 */ /* 0x0001e20000100800 */
[----:B------:R-:W-:-:S03]  /*6c690*/  FMUL R27, R19, c[0x0][0x188] ;  /* 0x00006200131b7a20 */ /* 0x000fc60000400000 */
[----:B------:R-:W1:Y:S01]  /*6c6a0*/  S2R R19, SR_TID.X ;  /* 0x0000000000137919 */ /* 0x000e620000002100 */
[----:B0-----:R-:W-:-:S03]  /*6c6b0*/  FMUL R21, R18, c[0x0][0x188] ;  /* 0x0000620012157a20 */ /* 0x001fc60000400000 */
[----:B------:R-:W0:Y:S04]  /*6c6c0*/  S2R R18, SR_CTAID.X ;  /* 0x0000000000127919 */ /* 0x000e280000002500 */
[----:B------:R1:W-:Y:S01]  /*6c6d0*/  STL [R1+0x300], R15 ;  /* 0x0003000f01007387 */ /* 0x0003e20000100800 */
[----:B------:R-:W4:Y:S02]  /*6c6e0*/  LDL.LU R28, [R1+0x5c] ;  /* 0x00005c00011c7983 */ /* 0x000f240000300800 */
[----:B-1----:R-:W-:Y:S01]  /*6c6f0*/  FMUL R15, R11, c[0x0][0x188] ;  /* 0x000062000b0f7a20 */ /* 0x002fe20000400000 */
[----:B------:R-:W-:Y:S02]  /*6c700*/  FSEL R11, R27, -INF , !P2 ;  /* 0xff8000001b0b7808 */ /* 0x000fe40005000000 */
[----:B------:R-:W-:-:S02]  /*6c710*/  LOP3.LUT R19, R19, 0x1c, RZ, 0xc0, !PT ;  /* 0x0000001c13137812 */ /* 0x000fc400078ec0ff */
[----:B0-----:R-:W-:Y:S02]  /*6c720*/  SHF.L.U32 R18, R18, 0x8, RZ ;  /* 0x0000000812127819 */ /* 0x001fe400000006ff */
[----:B------:R-:W-:Y:S01]  /*6c730*/  LEA.HI R19, R19, 0x20, RZ, 0x1e ;  /* 0x0000002013137811 */ /* 0x000fe200078ff0ff */
[----:B------:R0:W-:Y:S04]  /*6c740*/  STL [R1+0x2fc], R11 ;  /* 0x0002fc0b01007387 */ /* 0x0001e80000100800 */
[----:B------:R-:W-:Y:S02]  /*6c750*/  IMAD.IADD R19, R18, 0x1, R19 ;  /* 0x0000000112137824 */ /* 0x000fe400078e0213 */
[----:B------:R-:W4:Y:S04]  /*6c760*/  LDL.LU R18, [R1+0x14] ;  /* 0x0000140001127983 */ /* 0x000f280000300800 */
[----:B------:R-:W1:Y:S04]  /*6c770*/  S2R R23, SR_CTAID.X ;  /* 0x0000000000177919 */ /* 0x000e680000002500 */
[----:B0-----:R-:W0:Y:S01]  /*6c780*/  S2R R11, SR_TID.X ;  /* 0x00000000000b7919 */ /* 0x001e220000002100 */
[----:B------:R-:W-:-:S02]  /*6c790*/  ISETP.GT.U32.AND P4, PT, R3, R24, PT ;  /* 0x000000180300720c */ /* 0x000fc40003f84070 */
[----:B------:R-:W2:Y:S01]  /*6c7a0*/  S2R R24, SR_CTAID.X ;  /* 0x0000000000187919 */ /* 0x000ea20000002500 */
[----:B------:R-:W-:Y:S02]  /*6c7b0*/  LOP3.LUT R0, R7, 0x1c, RZ, 0xc0, !PT ;  /* 0x0000001c07007812 */ /* 0x000fe400078ec0ff */
[----:B-1----:R-:W-:Y:S02]  /*6c7c0*/  SHF.L.U32 R16, R23, 0x8, RZ ;  /* 0x0000000817107819 */ /* 0x002fe400000006ff */
[----:B0-----:R-:W-:Y:S02]  /*6c7d0*/  LOP3.LUT R11, R11, 0x1c, RZ, 0xc0, !PT ;  /* 0x0000001c0b0b7812 */ /* 0x001fe400078ec0ff */
[----:B------:R-:W-:Y:S02]  /*6c7e0*/  LEA.HI R17, R0, R16, RZ, 0x1e ;  /* 0x0000001000117211 */ /* 0x000fe400078ff0ff */
[----:B--2---:R-:W-:Y:S02]  /*6c7f0*/  SHF.L.U32 R25, R24, 0x8, RZ ;  /* 0x0000000818197819 */ /* 0x004fe400000006ff */
[----:B------:R-:W-:-:S02]  /*6c800*/  LEA.HI R24, R11, 0x28, RZ, 0x1e ;  /* 0x000000280b187811 */ /* 0x000fc400078ff0ff */
[----:B------:R-:W-:Y:S02]  /*6c810*/  LEA.HI R11, R11, 0x30, RZ, 0x1e ;  /* 0x000000300b0b7811 */ /* 0x000fe400078ff0ff */
[----:B------:R-:W-:Y:S01]  /*6c820*/  ISETP.GT.U32.AND P0, PT, R3, R17, PT ;  /* 0x000000110300720c */ /* 0x000fe20003f04070 */
[----:B------:R-:W-:-:S03]  /*6c830*/  IMAD.IADD R24, R25, 0x1, R24 ;  /* 0x0000000119187824 */ /* 0x000fc600078e0218 */
[----:B------:R-:W-:Y:S02]  /*6c840*/  ISETP.GT.U32.AND.EX P0, PT, R13, RZ, PT, P0 ;  /* 0x000000ff0d00720c */ /* 0x000fe40003f04100 */
[----:B------:R-:W-:Y:S02]  /*6c850*/  IADD3 R11, R25, R11, RZ ;  /* 0x0000000b190b7210 */ /* 0x000fe40007ffe0ff */
[----:B------:R-:W0:Y:S01]  /*6c860*/  S2R R25, SR_TID.X ;  /* 0x0000000000197919 */ /* 0x000e220000002100 */
[----:B------:R-:W-:Y:S02]  /*6c870*/  FSEL R21, R21, -INF , !P0 ;  /* 0xff80000015157808 */ /* 0x000fe40004000000 */
[----:B------:R-:W-:Y:S01]  /*6c880*/  LEA.HI R8, R0, 0x8, RZ, 0x1e ;  /* 0x0000000800087811 */ /* 0x000fe200078ff0ff */
[----:B------:R-:W-:Y:S02]  /*6c890*/  ISETP.GT.U32.AND P0, PT, R3, R24, PT ;  /* 0x000000180300720c */ /* 0x000fe40003f04070 */
[----:B------:R-:W1:Y:S02]  /*6c8a0*/  S2R R24, SR_CTAID.X ;  /* 0x0000000000187919 */ /* 0x000e640000002500 */
[----:B------:R-:W-:Y:S01]  /*6c8b0*/  IMAD.IADD R8, R16, 0x1, R8 ;  /* 0x0000000110087824 */ /* 0x000fe200078e0208 */
[----:B------:R-:W-:-:S02]  /*6c8c0*/  SHF.L.U32 R9, R23, 0x8, RZ ;  /* 0x0000000817097819 */ /* 0x000fc400000006ff */
[----:B------:R-:W-:Y:S02]  /*6c8d0*/  LEA.HI R10, R0, 0x18, RZ, 0x1e ;  /* 0x00000018000a7811 */ /* 0x000fe400078ff0ff */
[----:B------:R-:W-:Y:S01]  /*6c8e0*/  ISETP.GT.U32.AND P1, PT, R3, R8, PT ;  /* 0x000000080300720c */ /* 0x000fe20003f24070 */
[----:B------:R-:W-:Y:S01]  /*6c8f0*/  FMUL R27, R29, c[0x0][0x188] ;  /* 0x000062001d1b7a20 */ /* 0x000fe20000400000 */
[C---:B------:R-:W-:Y:S02]  /*6c900*/  ISETP.GT.U32.AND.EX P4, PT, R13.reuse, RZ, PT, P4 ;  /* 0x000000ff0d00720c */ /* 0x040fe40003f84140 */
[----:B------:R-:W-:Y:S01]  /*6c910*/  ISETP.GT.U32.AND.EX P1, PT, R13, RZ, PT, P1 ;  /* 0x000000ff0d00720c */ /* 0x000fe20003f24110 */
[----:B------:R-:W-:Y:S01]  /*6c920*/  IMAD.IADD R10, R9, 0x1, R10 ;  /* 0x00000001090a7824 */ /* 0x000fe200078e020a */
[----:B------:R-:W-:Y:S02]  /*6c930*/  FSEL R27, R27, -INF , !P4 ;  /* 0xff8000001b1b7808 */ /* 0x000fe40006000000 */
[----:B------:R-:W-:-:S02]  /*6c940*/  FSEL R15, R15, -INF , !P1 ;  /* 0xff8000000f0f7808 */ /* 0x000fc40004800000 */
[C---:B------:R-:W-:Y:S02]  /*6c950*/  ISETP.GT.U32.AND P2, PT, R3.reuse, R19, PT ;  /* 0x000000130300720c */ /* 0x040fe40003f44070 */
[----:B------:R-:W-:Y:S01]  /*6c960*/  ISETP.GT.U32.AND P3, PT, R3, R10, PT ;  /* 0x0000000a0300720c */ /* 0x000fe20003f64070 */
[----:B------:R-:W2:Y:S01]  /*6c970*/  LDL.LU R19, [R1+0x1c] ;  /* 0x00001c0001137983 */ /* 0x000ea20000300800 */
[----:B0-----:R-:W-:Y:S01]  /*6c980*/  LOP3.LUT R25, R25, 0x1c, RZ, 0xc0, !PT ;  /* 0x0000001c19197812 */ /* 0x001fe200078ec0ff */
[----:B------:R3:W-:Y:S02]  /*6c990*/  STL [R1+0x178], R21 ;  /* 0x0001781501007387 */ /* 0x0007e40000100800 */
[----:B------:R-:W-:Y:S01]  /*6c9a0*/  STL [R1+0x180], R15 ;  /* 0x0001800f01007387 */ /* 0x000fe20000100800 */
[----:B------:R1:W-:Y:S01]  /*6c9b0*/  STL [R1+0x184], R27 ;  /* 0x0001841b01007387 */ /* 0x0003e20000100800 */
[----:B------:R-:W-:Y:S02]  /*6c9c0*/  ISETP.GT.U32.AND.EX P3, PT, R13, RZ, PT, P3 ;  /* 0x000000ff0d00720c */ /* 0x000fe40003f64130 */
[----:B------:R-:W-:-:S02]  /*6c9d0*/  LEA.HI R25, R25, 0x48, RZ, 0x1e ;  /* 0x0000004819197811 */ /* 0x000fc400078ff0ff */
[C---:B------:R-:W-:Y:S01]  /*6c9e0*/  ISETP.GT.U32.AND.EX P2, PT, R13.reuse, RZ, PT, P2 ;  /* 0x000000ff0d00720c */ /* 0x040fe20003f44120 */
[----:B---3--:R-:W-:Y:S01]  /*6c9f0*/  FMUL R21, R4, c[0x0][0x188] ;  /* 0x0000620004157a20 */ /* 0x008fe20000400000 */
[----:B-1----:R-:W-:Y:S02]  /*6ca00*/  SHF.L.U32 R27, R24, 0x8, RZ ;  /* 0x00000008181b7819 */ /* 0x002fe400000006ff */
[----:B------:R-:W-:Y:S01]  /*6ca10*/  ISETP.GT.U32.AND.EX P0, PT, R13, RZ, PT, P0 ;  /* 0x000000ff0d00720c */ /* 0x000fe20003f04100 */
[----:B------:R-:W3:Y:S01]  /*6ca20*/  LDL.LU R24, [R1+0xc] ;  /* 0x00000c0001187983 */ /* 0x000ee20000300800 */
[----:B------:R-:W-:Y:S01]  /*6ca30*/  FSEL R21, R21, -INF , !P3 ;  /* 0xff80000015157808 */ /* 0x000fe20005800000 */
[----:B------:R-:W-:Y:S01]  /*6ca40*/  IMAD.IADD R25, R27, 0x1, R25 ;  /* 0x000000011b197824 */ /* 0x000fe200078e0219 */
[----:B------:R-:W-:-:S03]  /*6ca50*/  ISETP.GT.U32.AND P1, PT, R3, R11, PT ;  /* 0x0000000b0300720c */ /* 0x000fc60003f24070 */
[----:B------:R0:W-:Y:S01]  /*6ca60*/  STL [R1+0x198], R21 ;  /* 0x0001981501007387 */ /* 0x0001e20000100800 */
[----:B------:R-:W-:Y:S01]  /*6ca70*/  ISETP.GT.U32.AND.EX P1, PT, R13, RZ, PT, P1 ;  /* 0x000000ff0d00720c */ /* 0x000fe20003f24110 */
[----:B----4-:R-:W-:-:S05]  /*6ca80*/  FMUL R15, R22, c[0x0][0x188] ;  /* 0x00006200160f7a20 */ /* 0x010fca0000400000 */
[----:B------:R-:W-:-:S05]  /*6ca90*/  FSEL R15, R15, -INF , !P2 ;  /* 0xff8000000f0f7808 */ /* 0x000fca0005000000 */
[----:B------:R-:W-:Y:S01]  /*6caa0*/  STL [R1+0x1d0], R15 ;  /* 0x0001d00f01007387 */ /* 0x000fe20000100800 */
[----:B------:R-:W-:Y:S02]  /*6cab0*/  FMUL R27, R28, c[0x0][0x188] ;  /* 0x000062001c1b7a20 */ /* 0x000fe40000400000 */
[----:B0-----:R-:W-:-:S03]  /*6cac0*/  FMUL R21, R18, c[0x0][0x188] ;  /* 0x0000620012157a20 */ /* 0x001fc60000400000 */
[----:B------:R-:W-:Y:S02]  /*6cad0*/  FSEL R18, R27, -INF , !P0 ;  /* 0xff8000001b127808 */ /* 0x000fe40004000000 */
[----:B------:R-:W4:Y:S03]  /*6cae0*/  LDL.LU R27, [R1+0x204] ;  /* 0x00020400011b7983 */ /* 0x000f260000300800 */
[----:B------:R0:W-:Y:S02]  /*6caf0*/  STL [R1+0x1d8], R18 ;  /* 0x0001d81201007387 */ /* 0x0001e40000100800 */
[----:B0-----:R-:W-:-:S05]  /*6cb00*/  FSEL R18, R21, -INF , !P1 ;  /* 0xff80000015127808 */ /* 0x001fca0004800000 */
[----:B------:R0:W-:Y:S01]  /*6cb10*/  STL [R1+0x1e8], R18 ;  /* 0x0001e81201007387 */ /* 0x0001e20000100800 */
[----:B------:R-:W4:Y:S03]  /*6cb20*/  LDL.LU R21, [R1+0x20c] ;  /* 0x00020c0001157983 */ /* 0x000f260000300800 */
[----:B------:R-:W1:Y:S01]  /*6cb30*/  S2R R11, SR_CTAID.X ;  /* 0x00000000000b7919 */ /* 0x000e620000002500 */
[----:B------:R-:W-:Y:S02]  /*6cb40*/  LOP3.LUT R7, R7, 0x1c, RZ, 0xc0, !PT ;  /* 0x0000001c07077812 */ /* 0x000fe400078ec0ff */
[----:B------:R-:W-:Y:S02]  /*6cb50*/  SHF.L.U32 R23, R23, 0x8, RZ ;  /* 0x0000000817177819 */ /* 0x000fe400000006ff */
[C---:B------:R-:W-:Y:S02]  /*6cb60*/  LEA.HI R4, R0.reuse, 0x38, RZ, 0x1e ;  /* 0x0000003800047811 */ /* 0x040fe400078ff0ff */
[----:B------:R-:W-:-:S02]  /*6cb70*/  LEA.HI R22, R0, 0x40, RZ, 0x1e ;  /* 0x0000004000167811 */ /* 0x000fc400078ff0ff */
[----:B------:R-:W-:Y:S01]  /*6cb80*/  LEA.HI R7, R7, 0x78, RZ, 0x1e ;  /* 0x0000007807077811 */ /* 0x000fe200078ff0ff */
[----:B------:R-:W4:Y:S04]  /*6cb90*/  LDL.LU R28, [R1+0x270] ;  /* 0x00027000011c7983 */ /* 0x000f280000300800 */
[----:B------:R-:W-:-:S05]  /*6cba0*/  IMAD.IADD R7, R23, 0x1, R7 ;  /* 0x0000000117077824 */ /* 0x000fca00078e0207 */
[----:B------:R-:W-:Y:S01]  /*6cbb0*/  ISETP.GT.U32.AND P0, PT, R3, R7, PT ;  /* 0x000000070300720c */ /* 0x000fe20003f04070 */
[----:B------:R-:W-:Y:S02]  /*6cbc0*/  LEA.HI R7, R5, 0x70, RZ, 0x1e ;  /* 0x0000007005077811 */ /* 0x000fe400078ff0ff */
[----:B-1----:R-:W-:-:S05]  /*6cbd0*/  IMAD.SHL.U32 R29, R11, 0x100, RZ ;  /* 0x000001000b1d7824 */ /* 0x002fca00078e00ff */
[----:B------:R-:W-:Y:S02]  /*6cbe0*/  IADD3 R4, R29, R4, RZ ;  /* 0x000000041d047210 */ /* 0x000fe40007ffe0ff */
[----:B------:R-:W-:Y:S02]  /*6cbf0*/  IADD3 R7, R16, R7, RZ ;  /* 0x0000000710077210 */ /* 0x000fe40007ffe0ff */
[----:B------:R-:W-:Y:S01]  /*6cc00*/  ISETP.GT.U32.AND P4, PT, R3, R4, PT ;  /* 0x000000040300720c */ /* 0x000fe20003f84070 */
[----:B------:R-:W-:-:S03]  /*6cc10*/  IMAD.IADD R22, R29, 0x1, R22 ;  /* 0x000000011d167824 */ /* 0x000fc600078e0216 */
[----:B------:R-:W-:Y:S02]  /*6cc20*/  ISETP.GT.U32.AND.EX P4, PT, R13, RZ, PT, P4 ;  /* 0x000000ff0d00720c */ /* 0x000fe40003f84140 */
[----:B------:R-:W-:Y:S01]  /*6cc30*/  ISETP.GT.U32.AND P1, PT, R3, R7, PT ;  /* 0x000000070300720c */ /* 0x000fe20003f24070 */
[----:B--2---:R-:W-:Y:S01]  /*6cc40*/  FMUL R15, R19, c[0x0][0x188] ;  /* 0x00006200130f7a20 */ /* 0x004fe20000400000 */
[----:B------:R-:W-:Y:S02]  /*6cc50*/  ISETP.GT.U32.AND P3, PT, R3, R22, PT ;  /* 0x000000160300720c */ /* 0x000fe40003f64070 */
[----:B------:R-:W-:Y:S02]  /*6cc60*/  LEA.HI R5, R5, 0x68, RZ, 0x1e ;  /* 0x0000006805057811 */ /* 0x000fe400078ff0ff */
[----:B------:R-:W-:Y:S02]  /*6cc70*/  FSEL R7, R15, -INF , !P4 ;  /* 0xff8000000f077808 */ /* 0x000fe40006000000 */
[----:B------:R-:W-:Y:S01]  /*6cc80*/  ISETP.GT.U32.AND.EX P3, PT, R13, RZ, PT, P3 ;  /* 0x000000ff0d00720c */ /* 0x000fe20003f64130 */
[----:B------:R-:W-:Y:S01]  /*6cc90*/  IMAD.IADD R5, R16, 0x1, R5 ;  /* 0x0000000110057824 */ /* 0x000fe200078e0205 */
[C---:B------:R-:W-:Y:S01]  /*6cca0*/  ISETP.GT.U32.AND P2, PT, R3.reuse, R25, PT ;  /* 0x000000190300720c */ /* 0x040fe20003f44070 */
[----:B------:R1:W-:Y:S01]  /*6ccb0*/  STL [R1+0x210], R7 ;  /* 0x0002100701007387 */ /* 0x0003e20000100800 */
[----:B0-----:R-:W2:Y:S02]  /*6ccc0*/  LDL.LU R18, [R1+0x278] ;  /* 0x0002780001127983 */ /* 0x001ea40000300800 */
[----:B------:R-:W2:Y:S02]  /*6ccd0*/  LDL.LU R16, [R1+0x200] ;  /* 0x0002000001107983 */ /* 0x000ea40000300800 */
[----:B------:R-:W2:Y:S02]  /*6cce0*/  LDL.LU R25, [R1+0x208] ;  /* 0x0002080001197983 */ /* 0x000ea40000300800 */
[----:B---3--:R-:W-:Y:S01]  /*6ccf0*/  FMUL R15, R24, c[0x0][0x188] ;  /* 0x00006200180f7a20 */ /* 0x008fe20000400000 */
[----:B------:R-:W-:Y:S01]  /*6cd00*/  ISETP.GT.U32.AND P4, PT, R3, R5, PT ;  /* 0x000000050300720c */ /* 0x000fe20003f84070 */
[----:B-1----:R-:W3:Y:S01]  /*6cd10*/  LDL.LU R7, [R1+0xf0] ;  /* 0x0000f00001077983 */ /* 0x002ee20000300800 */
[----:B------:R-:W2:Y:S02]  /*6cd20*/  LDL.LU R23, [R1+0xf8] ;  /* 0x0000f80001177983 */ /* 0x000ea40000300800 */
[----:B------:R-:W2:Y:S02]  /*6cd30*/  LDL.LU R19, [R1+0x50] ;  /* 0x0000500001137983 */ /* 0x000ea40000300800 */
[----:B------:R-:W2:Y:S01]  /*6cd40*/  LDL.LU R5, [R1+0x58] ;  /* 0x0000580001057983 */ /* 0x000ea20000300800 */
[----:B------:R-:W-:-:S02]  /*6cd50*/  ISETP.GT.U32.AND.EX P2, PT, R13, RZ, PT, P2 ;  /* 0x000000ff0d00720c */ /* 0x000fc40003f44120 */
[----:B------:R-:W-:-:S04]  /*6cd60*/  ISETP.GT.U32.AND.EX P0, PT, R13, RZ, PT, P0 ;  /* 0x000000ff0d00720c */ /* 0x000fc80003f04100 */
[----:B------:R-:W-:Y:S02]  /*6cd70*/  FSEL R15, R15, -INF , !P0 ;  /* 0xff8000000f0f7808 */ /* 0x000fe40004000000 */
[C---:B------:R-:W-:Y:S02]  /*6cd80*/  ISETP.GT.U32.AND.EX P1, PT, R13.reuse, RZ, PT, P1 ;  /* 0x000000ff0d00720c */ /* 0x040fe40003f24110 */
[----:B------:R-:W-:Y:S01]  /*6cd90*/  ISETP.GT.U32.AND.EX P4, PT, R13, RZ, PT, P4 ;  /* 0x000000ff0d00720c */ /* 0x000fe20003f84140 */
[----:B----4-:R-:W-:-:S05]  /*6cda0*/  FMUL R27, R27, c[0x0][0x188] ;  /* 0x000062001b1b7a20 */ /* 0x010fca0000400000 */
[----:B------:R-:W-:Y:S02]  /*6cdb0*/  FSEL R24, R27, -INF , !P3 ;  /* 0xff8000001b187808 */ /* 0x000fe40005800000 */
[----:B------:R-:W4:Y:S03]  /*6cdc0*/  LDL.LU R27, [R1+0x10] ;  /* 0x00001000011b7983 */ /* 0x000f260000300800 */
[----:B------:R0:W-:Y:S02]  /*6cdd0*/  STL [R1+0x20c], R24 ;  /* 0x00020c1801007387 */ /* 0x0001e40000100800 */
[----:B------:R-:W-:Y:S01]  /*6cde0*/  FMUL R21, R21, c[0x0][0x188] ;  /* 0x0000620015157a20 */ /* 0x000fe20000400000 */
[C---:B0-----:R-:W-:Y:S01]  /*6cdf0*/  LEA.HI R24, R0.reuse, 0x58, RZ, 0x1e ;  /* 0x0000005800187811 */ /* 0x041fe200078ff0ff */
[----:B------:R-:W-:-:S03]  /*6ce00*/  LEA.HI R0, R0, 0x50, RZ, 0x1e ;  /* 0x0000005000007811 */ /* 0x000fc600078ff0ff */
[----:B------:R-:W-:Y:S02]  /*6ce10*/  FSEL R21, R21, -INF , !P2 ;  /* 0xff80000015157808 */ /* 0x000fe40005000000 */
[C---:B------:R-:W-:Y:S01]  /*6ce20*/  IADD3 R24, R6.reuse, R24, RZ ;  /* 0x0000001806187210 */ /* 0x040fe20007ffe0ff */
[----:B------:R-:W-:Y:S01]  /*6ce30*/  IMAD.IADD R0, R6, 0x1, R0 ;  /* 0x0000000106007824 */ /* 0x000fe200078e0200 */
[C---:B------:R-:W-:Y:S01]  /*6ce40*/  ISETP.GT.U32.AND P3, PT, R3.reuse, R26, PT ;  /* 0x0000001a0300720c */ /* 0x040fe20003f64070 */
[----:B------:R0:W-:Y:S01]  /*6ce50*/  STL [R1+0x23c], R21 ;  /* 0x00023c1501007387 */ /* 0x0001e20000100800 */
[C---:B------:R-:W-:Y:S02]  /*6ce60*/  ISETP.GT.U32.AND P2, PT, R3.reuse, R24, PT ;  /* 0x000000180300720c */ /* 0x040fe40003f44070 */
[----:B------:R-:W-:Y:S02]  /*6ce70*/  ISETP.GT.U32.AND P0, PT, R3, R0, PT ;  /* 0x000000000300720c */ /* 0x000fe40003f04070 */
[----:B------:R-:W-:-:S02]  /*6ce80*/  ISETP.GT.U32.AND.EX P3, PT, R13, RZ, PT, P3 ;  /* 0x000000ff0d00720c */ /* 0x000fc40003f64130 */
[C---:B------:R-:W-:Y:S02]  /*6ce90*/  ISETP.GT.U32.AND.EX P2, PT, R13.reuse, RZ, PT, P2 ;  /* 0x000000ff0d00720c */ /* 0x040fe40003f44120 */
[----:B------:R-:W-:Y:S01]  /*6cea0*/  ISETP.GT.U32.AND.EX P0, PT, R13, RZ, PT, P0 ;  /* 0x000000ff0d00720c */ /* 0x000fe20003f04100 */
[----:B0-----:R-:W2:Y:S01]  /*6ceb0*/  LDL.LU R21, [R1+0x18] ;  /* 0x0000180001157983 */ /* 0x001ea20000300800 */
[----:B------:R0:W-:Y:S03]  /*6cec0*/  STL [R1+0x2e0], R15 ;  /* 0x0002e00f01007387 */ /* 0x0001e60000100800 */
[----:B0-----:R-:W2:Y:S01]  /*6ced0*/  LDL.LU R15, [R1+0x74] ;  /* 0x00007400010f7983 */ /* 0x001ea20000300800 */
[----:B------:R-:W2:Y:S02]  /*6cee0*/  LDL.LU R3, [R1+0x7c] ;  /* 0x00007c0001037983 */ /* 0x000ea40000300800 */
[----:B------:R-:W2:Y:S02]  /*6cef0*/  LDL.LU R13, [R1+0x4] ;  /* 0x00000400010d7983 */ /* 0x000ea40000300800 */
[----:B--2---:R-:W-:-:S02]  /*6cf00*/  FMUL R13, R13, c[0x0][0x188] ;  /* 0x000062000d0d7a20 */ /* 0x004fc40000400000 */
[----:B------:R-:W-:-:S03]  /*6cf10*/  FMUL R3, R3, c[0x0][0x188] ;  /* 0x0000620003037a20 */ /* 0x000fc60000400000 */
[----:B------:R-:W-:Y:S02]  /*6cf20*/  FSEL R13, R13, -INF , !P1 ;  /* 0xff8000000d0d7808 */ /* 0x000fe40004800000 */
[----:B------:R-:W-:Y:S01]  /*6cf30*/  FSEL R3, R3, -INF , !P4 ;  /* 0xff80000003037808 */ /* 0x000fe20006000000 */
[C---:B------:R-:W-:Y:S02]  /*6cf40*/  ISETP.GT.U32.AND P1, PT, R12.reuse, R17, PT ;  /* 0x000000110c00720c */ /* 0x040fe40003f24070 */
[----:B------:R0:W-:Y:S04]  /*6cf50*/  STL [R1+0x2a4], R13 ;  /* 0x0002a40d01007387 */ /* 0x0001e80000100800 */
[----:B0-----:R-:W2:Y:S01]  /*6cf60*/  LDL.LU R13, [R1+0xd4] ;  /* 0x0000d400010d7983 */ /* 0x001ea20000300800 */
[----:B------:R-:W4:Y:S02]  /*6cf70*/  LDL.LU R17, [R1+0x2578] ;  /* 0x0025780001117983 */ /* 0x000f240000300800 */
[----:B------:R0:W-:Y:S02]  /*6cf80*/  STL [R1+0x27c], R3 ;  /* 0x00027c0301007387 */ /* 0x0001e40000100800 */
[----:B0-----:R-:W4:Y:S01]  /*6cf90*/  LDL.LU R3, [R1+0xdc] ;  /* 0x0000dc0001037983 */ /* 0x001f220000300800 */
[----:B------:R-:W-:Y:S01]  /*6cfa0*/  FMUL R15, R15, c[0x0][0x188] ;  /* 0x000062000f0f7a20 */ /* 0x000fe20000400000 */
[----:B------:R-:W-:-:S02]  /*6cfb0*/  ISETP.GT.U32.AND P4, PT, R12, R8, PT ;  /* 0x000000080c00720c */ /* 0x000fc40003f84070 */
[----:B------:R-:W4:Y:S02]  /*6cfc0*/  LDL.LU R8, [R1+0x2574] ;  /* 0x0025740001087983 */ /* 0x000f240000300800 */
[----:B------:R-:W-:-:S05]  /*6cfd0*/  FSEL R15, R15, -INF , !P3 ;  /* 0xff8000000f0f7808 */ /* 0x000fca0005800000 */
[----:B------:R0:W-:Y:S04]  /*6cfe0*/  STL [R1+0x264], R15 ;  /* 0x0002640f01007387 */ /* 0x0001e80000100800 */
[----:B0-----:R-:W0:Y:S02]  /*6cff0*/  S2R R15, SR_TID.X ;  /* 0x00000000000f7919 */ /* 0x001e240000002100 */
[----:B0-----:R-:W-:-:S04]  /*6d000*/  LOP3.LUT R15, R15, 0x1c, RZ, 0xc0, !PT ;  /* 0x0000001c0f0f7812 */ /* 0x001fc800078ec0ff */
[----:B------:R-:W-:-:S04]  /*6d010*/  LEA.HI R15, R15, 0x10, RZ, 0x1e ;  /* 0x000000100f0f7811 */ /* 0x000fc800078ff0ff */
[----:B------:R-:W-:Y:S02]  /*6d020*/  IADD3 R15, R9, R15, RZ ;  /* 0x0000000f090f7210 */ /* 0x000fe40007ffe0ff */
[----:B------:R-:W4:Y:S02]  /*6d030*/  LDL.LU R9, [R1+0x2570] ;  /* 0x0025700001097983 */ /* 0x000f240000300800 */
[----:B------:R-:W-:Y:S02]  /*6d040*/  ISETP.GT.U32.AND P3, PT, R12, R15, PT ;  /* 0x0000000f0c00720c */ /* 0x000fe40003f64070 */
[----:B------:R-:W4:Y:S01]  /*6d050*/  LDL.LU R15, [R1+0x8] ;  /* 0x00000800010f7983 */ /* 0x000f220000300800 */
[----:B------:R-:W-:Y:S02]  /*6d060*/  IMAD.SHL.U32 R11, R11, 0x100, RZ ;  /* 0x000001000b0b7824 */ /* 0x000fe400078e00ff */
[----:B------:R-:W-:Y:S01]  /*6d070*/  FMUL R28, R28, c[0x0][0x188] ;  /* 0x000062001c1c7a20 */ /* 0x000fe20000400000 */
[----:B------:R-:W-:Y:S01]  /*6d080*/  ISETP.GT.U32.AND.EX P1, PT, R14, RZ, PT, P1 ;  /* 0x000000ff0e00720c */ /* 0x000fe20003f24110 */
[----:B------:R-:W-:Y:S01]  /*6d090*/  FMUL R18, R18, c[0x0][0x188] ;  /* 0x0000620012127a20 */ /* 0x000fe20000400000 */
[----:B------:R-:W-:-:S02]  /*6d0a0*/  ISETP.GT.U32.AND.EX P4, PT, R14, RZ, PT, P4 ;  /* 0x000000ff0e00720c */ /* 0x000fc40003f84140 */
[----:B------:R-:W-:Y:S01]  /*6d0b0*/  FSEL R28, R28, -INF , !P1 ;  /* 0xff8000001c1c7808 */ /* 0x000fe20004800000 */
[----:B---3--:R-:W-:Y:S01]  /*6d0c0*/  FMUL R7, R7, c[0x0][0x188] ;  /* 0x0000620007077a20 */ /* 0x008fe20000400000 */
[----:B------:R-:W-:Y:S01]  /*6d0d0*/  ISETP.GT.U32.AND.EX P3, PT, R14, RZ, PT, P3 ;  /* 0x000000ff0e00720c */ /* 0x000fe20003f64130 */
[----:B------:R-:W-:Y:S02]  /*6d0e0*/  FMUL R19, R19, c[0x0][0x188] ;  /* 0x0000620013137a20 */ /* 0x000fe40000400000 */
[----:B------:R-:W-:Y:S02]  /*6d0f0*/  FMUL R23, R23, c[0x0][0x188] ;  /* 0x0000620017177a20 */ /* 0x000fe40000400000 */
[----:B------:R-:W-:Y:S02]  /*6d100*/  FMUL R5, R5, c[0x0][0x188] ;  /* 0x0000620005057a20 */ /* 0x000fe40000400000 */
[----:B--2---:R-:W-:-:S05]  /*6d110*/  FMUL R13, R13, c[0x0][0x188] ;  /* 0x000062000d0d7a20 */ /* 0x004fca0000400000 */
[----:B------:R-:W-:Y:S01]  /*6d120*/  FSEL R13, R13, -INF , !P0 ;  /* 0xff8000000d0d7808 */ /* 0x000fe20004000000 */
[----:B----4-:R-:W-:-:S04]  /*6d130*/  FMUL R3, R3, c[0x0][0x188] ;  /* 0x0000620003037a20 */ /* 0x010fc80000400000 */
[----:B------:R0:W-:Y:S01]  /*6d140*/  STL [R1+0x224], R13 ;  /* 0x0002240d01007387 */ /* 0x0001e20000100800 */
[----:B------:R-:W-:Y:S02]  /*6d150*/  ISETP.GT.U32.AND P0, PT, R12, R10, PT ;  /* 0x0000000a0c00720c */ /* 0x000fe40003f04070 */
[----:B------:R-:W2:Y:S01]  /*6d160*/  LDL.LU R10, [R1+0x256c] ;  /* 0x00256c00010a7983 */ /* 0x000ea20000300800 */
[----:B------:R-:W-:-:S05]  /*6d170*/  FSEL R3, R3, -INF , !P2 ;  /* 0xff80000003037808 */ /* 0x000fca0005000000 */
[----:B------:R1:W-:Y:S04]  /*6d180*/  STL [R1+0x248], R3 ;  /* 0x0002480301007387 */ /* 0x0003e80000100800 */
[----:B0-----:R-:W0:Y:S04]  /*6d190*/  S2R R13, SR_TID.X ;  /* 0x00000000000d7919 */ /* 0x001e280000002100 */
[----:B-1----:R-:W1:Y:S01]  /*6d1a0*/  S2R R3, SR_TID.X ;  /* 0x0000000000037919 */ /* 0x002e620000002100 */
[----:B0-----:R-:W-:Y:S02]  /*6d1b0*/  LOP3.LUT R13, R13, 0x1c, RZ, 0xc0, !PT ;  /* 0x0000001c0d0d7812 */ /* 0x001fe400078ec0ff */
[----:B-1----:R-:W-:-:S04]  /*6d1c0*/  LOP3.LUT R3, R3, 0x1c, RZ, 0xc0, !PT ;  /* 0x0000001c03037812 */ /* 0x002fc800078ec0ff */
[----:B------:R-:W-:-:S04]  /*6d1d0*/  LEA.HI R3, R3, 0x20, RZ, 0x1e ;  /* 0x0000002003037811 */ /* 0x000fc800078ff0ff */
[----:B------:R-:W-:Y:S02]  /*6d1e0*/  IADD3 R3, R11, R3, RZ ;  /* 0x000000030b037210 */ /* 0x000fe40007ffe0ff */
[----:B------:R-:W2:Y:S02]  /*6d1f0*/  LDL.LU R11, [R1+0x2568] ;  /* 0x00256800010b7983 */ /* 0x000ea40000300800 */
[----:B------:R-:W-:Y:S01]  /*6d200*/  ISETP.GT.U32.AND P2, PT, R12, R3, PT ;  /* 0x000000030c00720c */ /* 0x000fe20003f44070 */
[C---:B------:R-:W-:Y:S01]  /*6d210*/  LEA.HI R3, R13.reuse, 0x28, RZ, 0x1e ;  /* 0x000000280d037811 */ /* 0x040fe200078ff0ff */
[----:B------:R-:W-:-:S04]  /*6d220*/  LEA.HI R13, R13, 0x30, RZ, 0x1e ;  /* 0x000000300d0d7811 */ /* 0x000fc800078ff0ff */
[C---:B------:R-:W-:Y:S01]  /*6d230*/  IMAD.IADD R3, R29.reuse, 0x1, R3 ;  /* 0x000000011d037824 */ /* 0x040fe200078e0203 */
[----:B------:R-:W-:Y:S01]  /*6d240*/  IADD3 R13, R29, R13, RZ ;  /* 0x0000000d1d0d7210 */ /* 0x000fe20007ffe0ff */
[----:B------:R0:W-:Y:S03]  /*6d250*/  STL [R1+0x164], R28 ;  /* 0x0001641c01007387 */ /* 0x0001e60000100800 */
[----:B------:R-:W-:Y:S01]  /*6d260*/  ISETP.GT.U32.AND P1, PT, R12, R3, PT ;  /* 0x000000030c00720c */ /* 0x000fe20003f24070 */
[----:B------:R-:W-:Y:S01]  /*6d270*/  FSEL R3, R18, -INF , !P4 ;  /* 0xff80000012037808 */ /* 0x000fe20006000000 */
[----:B------:R-:W-:Y:S01]  /*6d280*/  ISETP.GT.U32.AND P4, PT, R12, R13, PT ;  /* 0x0000000d0c00720c */ /* 0x000fe20003f84070 */
[----:B------:R-:W-:Y:S01]  /*6d290*/  FSEL R13, R7, -INF , !P3 ;  /* 0xff800000070d7808 */ /* 0x000fe20005800000 */
[----:B0-----:R-:W3:Y:S01]  /*6d2a0*/  LDL.LU R28, [R1+0x2564] ;  /* 0x00256400011c7983 */ /* 0x001ee20000300800 */
[----:B------:R-:W4:Y:S02]  /*6d2b0*/  LDL.LU R29, [R1+0x2560] ;  /* 0x00256000011d7983 */ /* 0x000f240000300800 */
[----:B------:R-:W2:Y:S02]  /*6d2c0*/  LDL.LU R18, [R1+0x255c] ;  /* 0x00255c0001127983 */ /* 0x000ea40000300800 */
[----:B------:R0:W-:Y:S01]  /*6d2d0*/  STL [R1+0x168], R3 ;  /* 0x0001680301007387 */ /* 0x0001e20000100800 */
[----:B------:R-:W2:Y:S01]  /*6d2e0*/  LDL.LU R7, [R1+0x2558] ;  /* 0x0025580001077983 */ /* 0x000ea20000300800 */
[----:B------:R1:W-:Y:S03]  /*6d2f0*/  STL [R1+0x16c], R13 ;  /* 0x00016c0d01007387 */ /* 0x0003e60000100800 */
[----:B0-----:R-:W0:Y:S04]  /*6d300*/  S2R R3, SR_TID.X ;  /* 0x0000000000037919 */ /* 0x001e280000002100 */
[----:B-1----:R-:W1:Y:S01]  /*6d310*/  S2R R13, SR_CTAID.X ;  /* 0x00000000000d7919 */ /* 0x002e620000002500 */
[----:B0-----:R-:W-:Y:S01]  /*6d320*/  LOP3.LUT R3, R3, 0x1c, RZ, 0xc0, !PT ;  /* 0x0000001c03037812 */ /* 0x001fe200078ec0ff */
[----:B-1----:R-:W-:-:S03]  /*6d330*/  IMAD.SHL.U32 R13, R13, 0x100, RZ ;  /* 0x000001000d0d7824 */ /* 0x002fc600078e00ff */
[----:B------:R-:W-:-:S04]  /*6d340*/  LEA.HI R3, R3, 0x48, RZ, 0x1e ;  /* 0x0000004803037811 */ /* 0x000fc800078ff0ff */
[----:B------:R-:W-:Y:S02]  /*6d350*/  IADD3 R3, R13, R3, RZ ;  /* 0x000000030d037210 */ /* 0x000fe40007ffe0ff */
[----:B------:R-:W0:Y:S01]  /*6d360*/  S2R R13, SR_TID.X ;  /* 0x00000000000d7919 */ /* 0x000e220000002100 */
[C---:B------:R-:W-:Y:S02]  /*6d370*/  ISETP.GT.U32.AND.EX P2, PT, R14.reuse, RZ, PT, P2 ;  /* 0x000000ff0e00720c */ /* 0x040fe40003f44120 */
[----:B------:R-:W-:Y:S02]  /*6d380*/  ISETP.GT.U32.AND.EX P0, PT, R14, RZ, PT, P0 ;  /* 0x000000ff0e00720c */ /* 0x000fe40003f04100 */
[----:B------:R-:W-:Y:S02]  /*6d390*/  FSEL R19, R19, -INF , !P2 ;  /* 0xff80000013137808 */ /* 0x000fe40005000000 */
[----:B------:R-:W-:Y:S01]  /*6d3a0*/  FSEL R23, R23, -INF , !P0 ;  /* 0xff80000017177808 */ /* 0x000fe20004000000 */
[C---:B------:R-:W-:Y:S01]  /*6d3b0*/  ISETP.GT.U32.AND P2, PT, R12.reuse, R3, PT ;  /* 0x000000030c00720c */ /* 0x040fe20003f44070 */
[C---:B------:R-:W-:Y:S01]  /*6d3c0*/  ISETP.GT.U32.AND P3, PT, R12.reuse, R4, PT ;  /* 0x000000040c00720c */ /* 0x040fe20003f64070 */
[----:B------:R-:W-:Y:S01]  /*6d3d0*/  IMAD.SHL.U32 R17, R17, 0x100, RZ ;  /* 0x0000010011117824 */ /* 0x000fe200078e00ff */
[----:B------:R-:W2:Y:S01]  /*6d3e0*/  LDL.LU R4, [R1+0x2554] ;  /* 0x0025540001047983 */ /* 0x000ea20000300800 */
[----:B------:R1:W-:Y:S01]  /*6d3f0*/  STL [R1+0x170], R23 ;  /* 0x0001701701007387 */ /* 0x0003e20000100800 */
[----:B------:R-:W-:-:S02]  /*6d400*/  ISETP.GT.U32.AND P0, PT, R12, R22, PT ;  /* 0x000000160c00720c */ /* 0x000fc40003f04070 */
[----:B------:R-:W-:Y:S01]  /*6d410*/  ISETP.GT.U32.AND.EX P1, PT, R14, RZ, PT, P1 ;  /* 0x000000ff0e00720c */ /* 0x000fe20003f24110 */
[----:B-1----:R-:W3:Y:S01]  /*6d420*/  LDL.LU R23, [R1+0x2550] ;  /* 0x0025500001177983 */ /* 0x002ee20000300800 */
[----:B------:R-:W3:Y:S01]  /*6d430*/  LDL.LU R22, [R1+0x254c] ;  /* 0x00254c0001167983 */ /* 0x000ee20000300800 */
[----:B0-----:R-:W-:Y:S02]  /*6d440*/  LOP3.LUT R3, R13, 0x1c, RZ, 0xc0, !PT ;  /* 0x0000001c0d037812 */ /* 0x001fe400078ec0ff */
[----:B------:R0:W-:Y:S02]  /*6d450*/  STL [R1+0x174], R19 ;  /* 0x0001741301007387 */ /* 0x0001e40000100800 */
[----:B------:R-:W-:-:S04]  /*6d460*/  LEA.HI R3, R3, 0x78, RZ, 0x1e ;  /* 0x0000007803037811 */ /* 0x000fc800078ff0ff */
[----:B------:R-:W-:Y:S01]  /*6d470*/  IADD3 R3, R17, R3, RZ ;  /* 0x0000000311037210 */ /* 0x000fe20007ffe0ff */
[----:B0-----:R-:W3:Y:S01]  /*6d480*/  LDL.LU R19, [R1+0x2548] ;  /* 0x0025480001137983 */ /* 0x001ee20000300800 */
[----:B------:R-:W3:Y:S01]  /*6d490*/  LDL.LU R17, [R1+0x2544] ;  /* 0x0025440001117983 */ /* 0x000ee20000300800 */
[----:B------:R-:W-:Y:S02]  /*6d4a0*/  LOP3.LUT R13, R13, 0x1c, RZ, 0xc0, !PT ;  /* 0x0000001c0d0d7812 */ /* 0x000fe400078ec0ff */
[----:B------:R-:W-:Y:S01]  /*6d4b0*/  FSEL R5, R5, -INF , !P1 ;  /* 0xff80000005057808 */ /* 0x000fe20004800000 */
[----:B------:R-:W-:Y:S01]  /*6d4c0*/  ISETP.GT.U32.AND P1, PT, R12, R3, PT ;  /* 0x000000030c00720c */ /* 0x000fe20003f24070 */
[C---:B------:R-:W-:Y:S01]  /*6d4d0*/  LEA.HI R3, R13.reuse, 0x70, RZ, 0x1e ;  /* 0x000000700d037811 */ /* 0x040fe200078ff0ff */
[----:B------:R-:W-:Y:S02]  /*6d4e0*/  LEA.HI R13, R13, 0x68, RZ, 0x1e ;  /* 0x000000680d0d7811 */ /* 0x000fe400078ff0ff */
[----:B------:R0:W-:Y:S02]  /*6d4f0*/  STL [R1+0x17c], R5 ;  /* 0x00017c0501007387 */ /* 0x0001e40000100800 */
[C---:B------:R-:W-:Y:S01]  /*6d500*/  IMAD.IADD R3, R6.reuse, 0x1, R3 ;  /* 0x0000000106037824 */ /* 0x040fe200078e0203 */
[----:B------:R-:W-:Y:S01]  /*6d510*/  IADD3 R13, R6, R13, RZ ;  /* 0x0000000d060d7210 */ /* 0x000fe20007ffe0ff */
[----:B0-----:R-:W4:Y:S01]  /*6d520*/  LDL.LU R5, [R1+0x2540] ;  /* 0x0025400001057983 */ /* 0x001f220000300800 */
[----:B------:R-:W4:Y:S02]  /*6d530*/  LDL.LU R6, [R1+0x253c] ;  /* 0x00253c0001067983 */ /* 0x000f240000300800 */
[----:B------:R-:W-:Y:S01]  /*6d540*/  FMUL R27, R27, c[0x0][0x188] ;  /* 0x000062001b1b7a20 */ /* 0x000fe20000400000 */
[C---:B------:R-:W-:Y:S01]  /*6d550*/  ISETP.GT.U32.AND.EX P4, PT, R14.reuse, RZ, PT, P4 ;  /* 0x000000ff0e00720c */ /* 0x040fe20003f84140 */
[----:B------:R-:W-:Y:S01]  /*6d560*/  FMUL R21, R21, c[0x0][0x188] ;  /* 0x0000620015157a20 */ /* 0x000fe20000400000 */
[----:B------:R-:W-:-:S02]  /*6d570*/  ISETP.GT.U32.AND.EX P3, PT, R14, RZ, PT, P3 ;  /* 0x000000ff0e00720c */ /* 0x000fc40003f64130 */
[----:B------:R-:W-:Y:S01]  /*6d580*/  FSEL R27, R27, -INF , !P4 ;  /* 0xff8000001b1b7808 */ /* 0x000fe20006000000 */
[----:B------:R-:W-:Y:S01]  /*6d590*/  ISETP.GT.U32.AND P4, PT, R12, R3, PT ;  /* 0x000000030c00720c */ /* 0x000fe20003f84070 */
[----:B------:R-:W-:Y:S01]  /*6d5a0*/  FSEL R3, R21, -INF , !P3 ;  /* 0xff80000015037808 */ /* 0x000fe20005800000 */
[----:B------:R-:W-:Y:S02]  /*6d5b0*/  FMUL R16, R16, c[0x0][0x188] ;  /* 0x0000620010107a20 */ /* 0x000fe40000400000 */
[----:B------:R-:W-:Y:S01]  /*6d5c0*/  FMUL R25, R25, c[0x0][0x188] ;  /* 0x0000620019197a20 */ /* 0x000fe20000400000 */
[----:B------:R-:W-:Y:S01]  /*6d5d0*/  STL [R1+0x18c], R27 ;  /* 0x00018c1b01007387 */ /* 0x000fe20000100800 */
[C---:B------:R-:W-:Y:S01]  /*6d5e0*/  ISETP.GT.U32.AND.EX P0, PT, R14.reuse, RZ, PT, P0 ;  /* 0x000000ff0e00720c */ /* 0x040fe20003f04100 */
[----:B------:R0:W-:Y:S01]  /*6d5f0*/  STL [R1+0x1a8], R3 ;  /* 0x0001a80301007387 */ /* 0x0001e20000100800 */
[C---:B------:R-:W-:Y:S02]  /*6d600*/  ISETP.GT.U32.AND.EX P2, PT, R14.reuse, RZ, PT, P2 ;  /* 0x000000ff0e00720c */ /* 0x040fe40003f44120 */
[----:B------:R-:W-:-:S02]  /*6d610*/  ISETP.GT.U32.AND.EX P1, PT, R14, RZ, PT, P1 ;  /* 0x000000ff0e00720c */ /* 0x000fc40003f24110 */
[----:B------:R-:W-:Y:S02]  /*6d620*/  ISETP.GT.U32.AND P3, PT, R12, R13, PT ;  /* 0x0000000d0c00720c */ /* 0x000fe40003f64070 */
[----:B------:R-:W-:Y:S01]  /*6d630*/  FSEL R13, R25, -INF , !P2 ;  /* 0xff800000190d7808 */ /* 0x000fe20005000000 */
[----:B0-----:R-:W-:Y:S01]  /*6d640*/  FMUL R3, R15, c[0x0][0x188] ;  /* 0x000062000f037a20 */ /* 0x001fe20000400000 */
[----:B------:R-:W-:Y:S02]  /*6d650*/  FSEL R15, R16, -INF , !P0 ;  /* 0xff800000100f7808 */ /* 0x000fe40004000000 */
[----:B------:R-:W4:Y:S02]  /*6d660*/  LDL.LU R16, [R1+0x2538] ;  /* 0x0025380001107983 */ /* 0x000f240000300800 */
[----:B------:R-:W-:Y:S01]  /*6d670*/  FSEL R3, R3, -INF , !P1 ;  /* 0xff80000003037808 */ /* 0x000fe20004800000 */
[----:B------:R-:W-:Y:S01]  /*6d680*/  STL [R1+0x1d4], R15 ;  /* 0x0001d40f01007387 */ /* 0x000fe20000100800 */
[----:B------:R-:W-:Y:S03]  /*6d690*/  STL [R1+0x1e0], R13 ;  /* 0x0001e00d01007387 */ /* 0x000fe60000100800 */
[----:B------:R3:W-:Y:S01]  /*6d6a0*/  STL [R1+0x298], R3 ;  /* 0x0002980301007387 */ /* 0x0007e20000100800 */
[----:B------:R-:W-:-:S02]  /*6d6b0*/  ISETP.GT.U32.AND P1, PT, R12, R0, PT ;  /* 0x000000000c00720c */ /* 0x000fc40003f24070 */
[C---:B------:R-:W-:Y:S02]  /*6d6c0*/  ISETP.GT.U32.AND P0, PT, R12.reuse, R26, PT ;  /* 0x0000001a0c00720c */ /* 0x040fe40003f04070 */
[----:B------:R-:W-:Y:S02]  /*6d6d0*/  ISETP.GT.U32.AND P2, PT, R12, R24, PT ;  /* 0x000000180c00720c */ /* 0x000fe40003f44070 */
[C---:B------:R-:W-:Y:S02]  /*6d6e0*/  ISETP.GT.U32.AND.EX P4, PT, R14.reuse, RZ, PT, P4 ;  /* 0x000000ff0e00720c */ /* 0x040fe40003f84140 */
[C---:B------:R-:W-:Y:S02]  /*6d6f0*/  ISETP.GT.U32.AND.EX P3, PT, R14.reuse, RZ, PT, P3 ;  /* 0x000000ff0e00720c */ /* 0x040fe40003f64130 */
[C---:B------:R-:W-:Y:S02]  /*6d700*/  ISETP.GT.U32.AND.EX P0, PT, R14.reuse, RZ, PT, P0 ;  /* 0x000000ff0e00720c */ /* 0x040fe40003f04100 */
[----:B------:R-:W-:-:S02]  /*6d710*/  ISETP.GT.U32.AND.EX P2, PT, R14, RZ, PT, P2 ;  /* 0x000000ff0e00720c */ /* 0x000fc40003f44120 */
[----:B------:R-:W-:Y:S02]  /*6d720*/  ISETP.GT.U32.AND.EX P1, PT, R14, RZ, PT, P1 ;  /* 0x000000ff0e00720c */ /* 0x000fe40003f24110 */
[----:B--2---:R-:W-:Y:S02]  /*6d730*/  LOP3.LUT R12, R4, 0xf, RZ, 0xc0, !PT ;  /* 0x0000000f040c7812 */ /* 0x004fe400078ec0ff */
[----:B---3--:R-:W-:Y:S02]  /*6d740*/  LOP3.LUT R3, R17, 0xf, RZ, 0xc0, !PT ;  /* 0x0000000f11037812 */ /* 0x008fe400078ec0ff */
[----:B------:R-:W2:Y:S01]  /*6d750*/  LDL.LU R17, [R1+0x2534] ;  /* 0x0025340001117983 */ /* 0x000ea20000300800 */
[----:B------:R-:W3:Y:S02]  /*6d760*/  LDL.LU R0, [R1] ;  /* 0x0000000001007983 */ /* 0x000ee40000300800 */
[----:B------:R-:W2:Y:S02]  /*6d770*/  LDL.LU R26, [R1+0x78] ;  /* 0x00007800011a7983 */ /* 0x000ea40000300800 */
[----:B------:R-:W-:Y:S01]  /*6d780*/  IMAD R27, R18, 0x10, R3 ;  /* 0x00000010121b7824 */ /* 0x000fe200078e0203 */
[----:B------:R-:W-:Y:S01]  /*6d790*/  SHF.L.U32 R3, R19, 0x8, RZ ;  /* 0x0000000813037819 */ /* 0x000fe200000006ff */
[----:B------:R-:W2:Y:S01]  /*6d7a0*/  LDL.LU R18, [R1+0x2530] ;  /* 0x0025300001127983 */ /* 0x000ea20000300800 */
[----:B------:R-:W2:Y:S02]  /*6d7b0*/  LDL.LU R19, [R1+0x252c] ;  /* 0x00252c0001137983 */ /* 0x000ea40000300800 */
[----:B------:R-:W2:Y:S01]  /*6d7c0*/  LDL.LU R4, [R1+0x2528] ;  /* 0x0025280001047983 */ /* 0x000ea20000300800 */
[----:B------:R-:W-:Y:S01]  /*6d7d0*/  LOP3.LUT R3, R3, 0xf00, RZ, 0xe2, !PT ;  /* 0x00000f0003037812 */ /* 0x000fe200078ee2ff */
[----:B------:R-:W2:Y:S03]  /*6d7e0*/  LDL.LU R25, [R1+0x70] ;  /* 0x0000700001197983 */ /* 0x000ea60000300800 */
[----:B----4-:R-:W-:Y:S01]  /*6d7f0*/  LEA R15, R29, R3, 0xc ;  /* 0x000000031d0f7211 */ /* 0x010fe200078e60ff */
[----:B------:R-:W-:-:S02]  /*6d800*/  IMAD.SHL.U32 R3, R22, 0x100, RZ ;  /* 0x0000010016037824 */ /* 0x000fc400078e00ff */
[----:B------:R-:W-:Y:S01]  /*6d810*/  IMAD R21, R6, 0x10, R12 ;  /* 0x0000001006157824 */ /* 0x000fe200078e020c */
[----:B------:R-:W-:Y:S01]  /*6d820*/  LOP3.LUT R12, R28, 0xf, RZ, 0xc0, !PT ;  /* 0x0000000f1c0c7812 */ /* 0x000fe200078ec0ff */
[----:B------:R-:W4:Y:S01]  /*6d830*/  LDL.LU R6, [R1+0x2524] ;  /* 0x0025240001067983 */ /* 0x000f220000300800 */
[----:B------:R-:W4:Y:S02]  /*6d840*/  LDL.LU R22, [R1+0x2520] ;  /* 0x0025200001167983 */ /* 0x000f240000300800 */
[----:B------:R-:W4:Y:S01]  /*6d850*/  LDL.LU R24, [R1+0xd0] ;  /* 0x0000d00001187983 */ /* 0x000f220000300800 */
[----:B------:R-:W-:Y:S01]  /*6d860*/  LEA R13, R20, R12, 0x4 ;  /* 0x0000000c140d7211 */ /* 0x000fe200078e20ff */
[----:B------:R-:W-:Y:S02]  /*6d870*/  LOP3.LUT R12, R3, 0xf00, RZ, 0xe2, !PT ;  /* 0x00000f00030c7812 */ /* 0x000fe400078ee2ff */
[----:B------:R-:W-:Y:S02]  /*6d880*/  IMAD.SHL.U32 R3, R7, 0x100, RZ ;  /* 0x0000010007037824 */ /* 0x000fe400078e00ff */
[----:B------:R-:W4:Y:S01]  /*6d890*/  LDL.LU R7, [R1+0xd8] ;  /* 0x0000d80001077983 */ /* 0x000f220000300800 */
[----:B------:R-:W-:-:S02]  /*6d8a0*/  LEA R20, R23, R12, 0xc ;  /* 0x0000000c17147211 */ /* 0x000fc400078e60ff */
[----:B------:R-:W4:Y:S01]  /*6d8b0*/  LDL.LU R23, [R1+0x251c] ;  /* 0x00251c0001177983 */ /* 0x000f220000300800 */
[----:B------:R-:W-:-:S05]  /*6d8c0*/  LOP3.LUT R12, R3, 0xf00, RZ, 0xe2, !PT ;  /* 0x00000f00030c7812 */ /* 0x000fca00078ee2ff */
[----:B------:R-:W-:Y:S02]  /*6d8d0*/  IMAD R14, R5, 0x1000, R12 ;  /* 0x00001000050e7824 */ /* 0x000fe400078e020c */
[----:B------:R-:W4:Y:S01]  /*6d8e0*/  LDL.LU R5, [R1+0x40] ;  /* 0x0000400001057983 */ /* 0x000f220000300800 */
[----:B------:R-:W-:Y:S02]  /*6d8f0*/  LOP3.LUT R3, R13, 0xff, RZ, 0xc0, !PT ;  /* 0x000000ff0d037812 */ /* 0x000fe400078ec0ff */
[----:B------:R-:W-:Y:S01]  /*6d900*/  LOP3.LUT R12, R21, 0xff, RZ, 0xc0, !PT ;  /* 0x000000ff150c7812 */ /* 0x000fe200078ec0ff */
[----:B------:R-:W4:Y:S01]  /*6d910*/  LDL.LU R29, [R1+0x88] ;  /* 0x00008800011d7983 */ /* 0x000f220000300800 */
[----:B------:R-:W-:Y:S01]  /*6d920*/  IADD3 R13, R15, R3, RZ ;  /* 0x000000030f0d7210 */ /* 0x000fe20007ffe0ff */
[----:B------:R-:W-:Y:S02]  /*6d930*/  LOP3.LUT R3, R27, 0xff, RZ, 0xc0, !PT ;  /* 0x000000ff1b037812 */ /* 0x000fe400078ec0ff */
[----:B------:R-:W-:-:S02]  /*6d940*/  IMAD.IADD R15, R20, 0x1, R12 ;  /* 0x00000001140f7824 */ /* 0x000fc400078e020c */
[----:B------:R-:W-:Y:S01]  /*6d950*/  IADD3 R12, R14, R3, RZ ;  /* 0x000000030e0c7210 */ /* 0x000fe20007ffe0ff */
[----:B------:R-:W-:-:S03]  /*6d960*/  LOP3.LUT R3, R13, 0xffff, RZ, 0xc0, !PT ;  /* 0x0000ffff0d037812 */ /* 0x000fc600078ec0ff */
[----:B------:R-:W-:Y:S02]  /*6d970*/  PRMT R12, R15, 0x5410, R12 ;  /* 0x000054100f0c7816 */ /* 0x000fe4000000000c */
[----:B------:R-:W-:Y:S01]  /*6d980*/  SHF.R.U32.HI R14, RZ, 0x1, R3 ;  /* 0x00000001ff0e7819 */ /* 0x000fe20000011603 */
[----:B---3--:R-:W-:Y:S02]  /*6d990*/  FMUL R13, R0, c[0x0][0x188] ;  /* 0x00006200000d7a20 */ /* 0x008fe40000400000 */
[----:B------:R-:W3:Y:S01]  /*6d9a0*/  LDL.LU R0, [R1+0x80] ;  /* 0x0000800001007983 */ /* 0x000ee20000300800 */
[----:B--2---:R-:W-:-:S03]  /*6d9b0*/  FMUL R15, R26, c[0x0][0x188] ;  /* 0x000062001a0f7a20 */ /* 0x004fc60000400000 */
[----:B------:R-:W2:Y:S01]  /*6d9c0*/  LDL.LU R26, [R1+0xac] ;  /* 0x0000ac00011a7983 */ /* 0x000ea20000300800 */
[----:B------:R-:W-:Y:S01]  /*6d9d0*/  FSEL R20, R13, -INF , !P4 ;  /* 0xff8000000d147808 */ /* 0x000fe20006000000 */
[----:B------:R-:W-:Y:S01]  /*6d9e0*/  LOP3.LUT P4, RZ, R14, 0x1, RZ, 0xc0, !PT ;  /* 0x000000010eff7812 */ /* 0x000fe2000788c0ff */
[----:B------:R-:W-:-:S03]  /*6d9f0*/  FSEL R14, R15, -INF , !P3 ;  /* 0xff8000000f0e7808 */ /* 0x000fc60005800000 */
[----:B------:R0:W-:Y:S02]  /*6da00*/  STL [R1+0x208], R20 ;  /* 0x0002081401007387 */ /* 0x0001e40000100800 */
[----:B0-----:R-:W-:Y:S02]  /*6da10*/  FMUL R20, R25, c[0x0][0x188] ;  /* 0x0000620019147a20 */ /* 0x001fe40000400000 */
[----:B------:R-:W2:Y:S01]  /*6da20*/  LDL.LU R25, [R1+0xa8] ;  /* 0x0000a80001197983 */ /* 0x000ea20000300800 */
[----:B------:R0:W-:Y:S02]  /*6da30*/  STL [R1+0x1f4], R14 ;  /* 0x0001f40e01007387 */ /* 0x0001e40000100800 */
[----:B----4-:R-:W-:Y:S01]  /*6da40*/  FMUL R15, R24, c[0x0][0x188] ;  /* 0x00006200180f7a20 */ /* 0x010fe20000400000 */
[----:B------:R-:W-:Y:S02]  /*6da50*/  FSEL R20, R20, -INF , !P0 ;  /* 0xff80000014147808 */ /* 0x000fe40004000000 */
[----:B0-----:R-:W-:-:S03]  /*6da60*/  SHF.R.U32.HI R14, RZ, 0x3, R3 ;  /* 0x00000003ff0e7819 */ /* 0x001fc60000011603 */
[----:B------:R0:W-:Y:S01]  /*6da70*/  STL [R1+0x1dc], R20 ;  /* 0x0001dc1401007387 */ /* 0x0001e20000100800 */
[----:B------:R-:W4:Y:S01]  /*6da80*/  LDL.LU R24, [R1+0xa4] ;  /* 0x0000a40001187983 */ /* 0x000f220000300800 */
[----:B------:R-:W-:Y:S01]  /*6da90*/  LOP3.LUT P0, RZ, R14, 0x1, RZ, 0xc0, !PT ;  /* 0x000000010eff7812 */ /* 0x000fe2000780c0ff */
[----:B------:R-:W-:Y:S02]  /*6daa0*/  FSEL R14, R15, -INF , !P1 ;  /* 0xff8000000f0e7808 */ /* 0x000fe40004800000 */
[----:B------:R-:W-:Y:S02]  /*6dab0*/  FMUL R15, R5, c[0x0][0x188] ;  /* 0x00006200050f7a20 */ /* 0x000fe40000400000 */
[----:B0-----:R-:W-:Y:S02]  /*6dac0*/  FMUL R20, R7, c[0x0][0x188] ;  /* 0x0000620007147a20 */ /* 0x001fe40000400000 */
[----:B------:R-:W4:Y:S01]  /*6dad0*/  LDL.LU R7, [R1+0xa0] ;  /* 0x0000a00001077983 */ /* 0x000f220000300800 */
[----:B------:R-:W-:Y:S02]  /*6dae0*/  STL [R1+0x188], R14 ;  /* 0x0001880e01007387 */ /* 0x000fe40000100800 */
[----:B------:R-:W4:Y:S01]  /*6daf0*/  LDL.LU R5, [R1+0xe8] ;  /* 0x0000e80001057983 */ /* 0x000f220000300800 */
[----:B------:R-:W-:-:S02]  /*6db00*/  FSEL R20, R20, -INF , !P2 ;  /* 0xff80000014147808 */ /* 0x000fc40005000000 */
[----:B------:R-:W-:Y:S02]  /*6db10*/  SHF.R.U32.HI R13, RZ, 0x2, R3 ;  /* 0x00000002ff0d7819 */ /* 0x000fe40000011603 */
[----:B------:R-:W-:Y:S01]  /*6db20*/  FSEL R15, R15, -INF , !P4 ;  /* 0xff8000000f0f7808 */ /* 0x000fe20006000000 */
[----:B------:R0:W-:Y:S01]  /*6db30*/  STL [R1+0x1a4], R20 ;  /* 0x0001a41401007387 */ /* 0x0001e20000100800 */
[----:B------:R-:W-:-:S03]  /*6db40*/  LOP3.LUT P3, RZ, R13, 0x1, RZ, 0xc0, !PT ;  /* 0x000000010dff7812 */ /* 0x000fc6000786c0ff */
[----:B------:R3:W-:Y:S01]  /*6db50*/  STL [R1+0x270], R15 ;  /* 0x0002700f01007387 */ /* 0x0007e20000100800 */
[--C-:B------:R-:W-:Y:S01]  /*6db60*/  SHF.R.U32.HI R13, RZ, 0x4, R3.reuse ;  /* 0x00000004ff0d7819 */ /* 0x100fe20000011603 */
[----:B------:R-:W4:Y:S01]  /*6db70*/  LDL.LU R21, [R1+0xe0] ;  /* 0x0000e00001157983 */ /* 0x000f220000300800 */
[----:B0-----:R-:W-:Y:S02]  /*6db80*/  FMUL R20, R29, c[0x0][0x188] ;  /* 0x000062001d147a20 */ /* 0x001fe40000400000 */
[----:B------:R-:W-:Y:S01]  /*6db90*/  LOP3.LUT P1, RZ, R13, 0x1, RZ, 0xc0, !PT ;  /* 0x000000010dff7812 */ /* 0x000fe2000782c0ff */
[--C-:B------:R-:W-:Y:S01]  /*6dba0*/  SHF.R.U32.HI R13, RZ, 0x6, R3.reuse ;  /* 0x00000006ff0d7819 */ /* 0x100fe20000011603 */
[----:B------:R-:W-:-:S03]  /*6dbb0*/  SHF.R.U32.HI R14, RZ, 0x5, R3 ;  /* 0x00000005ff0e7819 */ /* 0x000fc60000011603 */
[----:B------:R-:W-:Y:S01]  /*6dbc0*/  LOP3.LUT P4, RZ, R13, 0x1, RZ, 0xc0, !PT ;  /* 0x000000010dff7812 */ /* 0x000fe2000788c0ff */
[--C-:B------:R-:W-:Y:S01]  /*6dbd0*/  SHF.R.U32.HI R13, RZ, 0x8, R3.reuse ;  /* 0x00000008ff0d7819 */ /* 0x100fe20000011603 */
[----:B------:R-:W-:Y:S01]  /*6dbe0*/  LOP3.LUT P2, RZ, R14, 0x1, RZ, 0xc0, !PT ;  /* 0x000000010eff7812 */ /* 0x000fe2000784c0ff */
[----:B------:R-:W-:Y:S02]  /*6dbf0*/  SHF.R.U32.HI R14, RZ, 0x7, R3 ;  /* 0x00000007ff0e7819 */ /* 0x000fe40000011603 */
[----:B---3--:R-:W-:Y:S01]  /*6dc00*/  FMUL R15, R0, c[0x0][0x188] ;  /* 0x00006200000f7a20 */ /* 0x008fe20000400000 */
[----:B------:R-:W-:Y:S01]  /*6dc10*/  FSEL R0, R20, -INF , !P3 ;  /* 0xff80000014007808 */ /* 0x000fe20005800000 */
[----:B--2---:R-:W-:-:S04]  /*6dc20*/  FMUL R20, R26, c[0x0][0x188] ;  /* 0x000062001a147a20 */ /* 0x004fc80000400000 */
[----:B------:R0:W-:Y:S01]  /*6dc30*/  STL [R1+0x260], R0 ;  /* 0x0002600001007387 */ /* 0x0001e20000100800 */
[----:B------:R-:W2:Y:S02]  /*6dc40*/  LDL.LU R28, [R1+0x1cc] ;  /* 0x0001cc00011c7983 */ /* 0x000ea40000300800 */
[----:B------:R-:W3:Y:S01]  /*6dc50*/  LDL.LU R29, [R1+0x1c8] ;  /* 0x0001c800011d7983 */ /* 0x000ee20000300800 */
[----:B------:R-:W-:Y:S02]  /*6dc60*/  LOP3.LUT P3, RZ, R14, 0x1, RZ, 0xc0, !PT ;  /* 0x000000010eff7812 */ /* 0x000fe4000786c0ff */
[----:B0-----:R-:W-:Y:S01]  /*6dc70*/  FSEL R0, R15, -INF , !P0 ;  /* 0xff8000000f007808 */ /* 0x001fe20004000000 */
[----:B------:R-:W-:Y:S01]  /*6dc80*/  LOP3.LUT P0, RZ, R13, 0x1, RZ, 0xc0, !PT ;  /* 0x000000010dff7812 */ /* 0x000fe2000780c0ff */
[----:B------:R-:W-:Y:S01]  /*6dc90*/  FSEL R13, R20, -INF , !P1 ;  /* 0xff800000140d7808 */ /* 0x000fe20004800000 */
[----:B------:R-:W-:Y:S02]  /*6dca0*/  FMUL R15, R25, c[0x0][0x188] ;  /* 0x00006200190f7a20 */ /* 0x000fe40000400000 */
[----:B------:R0:W-:Y:S01]  /*6dcb0*/  STL [R1+0x234], R0 ;  /* 0x0002340001007387 */ /* 0x0001e20000100800 */
[----:B------:R-:W-:-:S02]  /*6dcc0*/  SHF.R.U32.HI R14, RZ, 0x9, R3 ;  /* 0x00000009ff0e7819 */ /* 0x000fc40000011603 */
[----:B------:R-:W-:Y:S01]  /*6dcd0*/  FSEL R15, R15, -INF , !P2 ;  /* 0xff8000000f0f7808 */ /* 0x000fe20005000000 */
[----:B0-----:R-:W3:Y:S01]  /*6dce0*/  LDL.LU R0, [R1+0x1c4] ;  /* 0x0001c40001007983 */ /* 0x001ee20000300800 */
[----:B------:R-:W3:Y:S02]  /*6dcf0*/  LDL.LU R26, [R1+0x1c0] ;  /* 0x0001c000011a7983 */ /* 0x000ee40000300800 */
[----:B------:R-:W-:Y:S01]  /*6dd00*/  STL [R1+0x25c], R13 ;  /* 0x00025c0d01007387 */ /* 0x000fe20000100800 */
[----:B------:R-:W-:Y:S01]  /*6dd10*/  LOP3.LUT P1, RZ, R14, 0x1, RZ, 0xc0, !PT ;  /* 0x000000010eff7812 */ /* 0x000fe2000782c0ff */
[----:B------:R-:W3:Y:S01]  /*6dd20*/  LDL.LU R25, [R1+0x2d0] ;  /* 0x0002d00001197983 */ /* 0x000ee20000300800 */
[----:B----4-:R-:W-:-:S03]  /*6dd30*/  FMUL R14, R24, c[0x0][0x188] ;  /* 0x00006200180e7a20 */ /* 0x010fc60000400000 */
[----:B------:R0:W-:Y:S01]  /*6dd40*/  STL [R1+0x258], R15 ;  /* 0x0002580f01007387 */ /* 0x0001e20000100800 */
[----:B------:R-:W4:Y:S02]  /*6dd50*/  LDL.LU R24, [R1+0x2d8] ;  /* 0x0002d80001187983 */ /* 0x000f240000300800 */
[----:B0-----:R-:W-:Y:S01]  /*6dd60*/  FMUL R15, R5, c[0x0][0x188] ;  /* 0x00006200050f7a20 */ /* 0x001fe20000400000 */
[----:B------:R-:W-:Y:S01]  /*6dd70*/  FSEL R5, R14, -INF , !P4 ;  /* 0xff8000000e057808 */ /* 0x000fe20006000000 */
[----:B------:R-:W-:-:S04]  /*6dd80*/  FMUL R20, R7, c[0x0][0x188] ;  /* 0x0000620007147a20 */ /* 0x000fc80000400000 */
[----:B------:R0:W-:Y:S01]  /*6dd90*/  STL [R1+0x22c], R5 ;  /* 0x00022c0501007387 */ /* 0x0001e20000100800 */
[----:B------:R-:W4:Y:S03]  /*6dda0*/  LDL.LU R7, [R1+0x48] ;  /* 0x0000480001077983 */ /* 0x000f260000300800 */
[----:B0-----:R-:W4:Y:S01]  /*6ddb0*/  LDL.LU R5, [R1+0x4c] ;  /* 0x00004c0001057983 */ /* 0x001f220000300800 */
[--C-:B------:R-:W-:Y:S02]  /*6ddc0*/  SHF.R.U32.HI R13, RZ, 0xa, R3.reuse ;  /* 0x0000000aff0d7819 */ /* 0x100fe40000011603 */
[--C-:B------:R-:W-:Y:S02]  /*6ddd0*/  SHF.R.U32.HI R14, RZ, 0xc, R3.reuse ;  /* 0x0000000cff0e7819 */ /* 0x100fe40000011603 */
[----:B------:R-:W-:Y:S01]  /*6dde0*/  LOP3.LUT P2, RZ, R13, 0x1, RZ, 0xc0, !PT ;  /* 0x000000010dff7812 */ /* 0x000fe2000784c0ff */
[----:B------:R-:W-:Y:S01]  /*6ddf0*/  SHF.R.U32.HI R13, RZ, 0xb, R3 ;  /* 0x0000000bff0d7819 */ /* 0x000fe20000011603 */
[----:B------:R-:W-:Y:S01]  /*6de00*/  FSEL R20, R20, -INF , !P3 ;  /* 0xff80000014147808 */ /* 0x000fe20005800000 */
[----:B------:R-:W-:Y:S01]  /*6de10*/  LOP3.LUT P3, RZ, R14, 0x1, RZ, 0xc0, !PT ;  /* 0x000000010eff7812 */ /* 0x000fe2000786c0ff */
[----:B------:R-:W-:-:S02]  /*6de20*/  FSEL R14, R15, -INF , !P0 ;  /* 0xff8000000f0e7808 */ /* 0x000fc40004000000 */
[----:B------:R-:W-:Y:S01]  /*6de30*/  LOP3.LUT P4, RZ, R13, 0x1, RZ, 0xc0, !PT ;  /* 0x000000010dff7812 */ /* 0x000fe2000788c0ff */
[--C-:B------:R-:W-:Y:S01]  /*6de40*/  SHF.R.U32.HI R13, RZ, 0xd, R3.reuse ;  /* 0x0000000dff0d7819 */ /* 0x100fe20000011603 */
[----:B------:R0:W-:Y:S01]  /*6de50*/  STL [R1+0x228], R20 ;  /* 0x0002281401007387 */ /* 0x0001e20000100800 */
[----:B------:R3:W-:Y:S02]  /*6de60*/  STL [R1+0x1fc], R14 ;  /* 0x0001fc0e01007387 */ /* 0x0007e40000100800 */
[----:B------:R-:W-:Y:S01]  /*6de70*/  LOP3.LUT P0, RZ, R13, 0x1, RZ, 0xc0, !PT ;  /* 0x000000010dff7812 */ /* 0x000fe2000780c0ff */
[--C-:B------:R-:W-:Y:S02]  /*6de80*/  SHF.R.U32.HI R13, RZ, 0xe, R3.reuse ;  /* 0x0000000eff0d7819 */ /* 0x100fe40000011603 */
[----:B0-----:R-:W-:Y:S01]  /*6de90*/  FMUL R20, R21, c[0x0][0x188] ;  /* 0x0000620015147a20 */ /* 0x001fe20000400000 */
[----:B------:R-:W-:-:S04]  /*6dea0*/  SHF.R.U32.HI R3, RZ, 0xf, R3 ;  /* 0x0000000fff037819 */ /* 0x000fc80000011603 */
[----:B------:R-:W-:Y:S01]  /*6deb0*/  FSEL R20, R20, -INF , !P1 ;  /* 0xff80000014147808 */ /* 0x000fe20004800000 */
[----:B------:R-:W-:Y:S01]  /*6dec0*/  LOP3.LUT P1, RZ, R3, 0x1, RZ, 0xc0, !PT ;  /* 0x0000000103ff7812 */ /* 0x000fe2000782c0ff */
[----:B------:R-:W-:-:S03]  /*6ded0*/  SHF.R.U64 R3, R12, 0x1f, RZ ;  /* 0x0000001f0c037819 */ /* 0x000fc600000012ff */
[----:B------:R-:W-:Y:S01]  /*6dee0*/  STL [R1+0x1e4], R20 ;  /* 0x0001e41401007387 */ /* 0x000fe20000100800 */
[----:B--2---:R-:W-:Y:S02]  /*6def0*/  FMUL R15, R28, c[0x0][0x188] ;  /* 0x000062001c0f7a20 */ /* 0x004fe40000400000 */
[----:B---3--:R-:W-:-:S03]  /*6df00*/  FMUL R14, R29, c[0x0][0x188] ;  /* 0x000062001d0e7a20 */ /* 0x008fc60000400000 */
[----:B------:R-:W-:Y:S01]  /*6df10*/  FSEL R15, R15, -INF , !P2 ;  /* 0xff8000000f0f7808 */ /* 0x000fe20005000000 */
[----:B------:R-:W-:Y:S01]  /*6df20*/  LOP3.LUT P2, RZ, R13, 0x1, RZ, 0xc0, !PT ;  /* 0x000000010dff7812 */ /* 0x000fe2000784c0ff */
[----:B------:R-:W-:-:S03]  /*6df30*/  FSEL R13, R14, -INF , !P4 ;  /* 0xff8000000e0d7808 */ /* 0x000fc60006000000 */
[----:B------:R0:W-:Y:S01]  /*6df40*/  STL [R1+0x1f8], R15 ;  /* 0x0001f80f01007387 */ /* 0x0001e20000100800 */
[----:B------:R-:W-:-:S03]  /*6df50*/  LOP3.LUT P4, RZ, R3, 0x1, RZ, 0xc0, !PT ;  /* 0x0000000103ff7812 */ /* 0x000fc6000788c0ff */
[----:B------:R1:W-:Y:S01]  /*6df60*/  STL [R1+0x1ec], R13 ;  /* 0x0001ec0d01007387 */ /* 0x0003e20000100800 */
[----:B------:R-:W-:Y:S01]  /*6df70*/  SHF.R.U64 R3, R12, 0x1e, RZ ;  /* 0x0000001e0c037819 */ /* 0x000fe200000012ff */
[----:B------:R-:W-:Y:S02]  /*6df80*/  FMUL R14, R0, c[0x0][0x188] ;  /* 0x00006200000e7a20 */ /* 0x000fe40000400000 */
[----:B0-----:R-:W-:Y:S02]  /*6df90*/  FMUL R15, R26, c[0x0][0x188] ;  /* 0x000062001a0f7a20 */ /* 0x001fe40000400000 */
[----:B------:R-:W-:Y:S01]  /*6dfa0*/  FMUL R20, R25, c[0x0][0x188] ;  /* 0x0000620019147a20 */ /* 0x000fe20000400000 */
[----:B------:R-:W-:Y:S02]  /*6dfb0*/  FSEL R0, R14, -INF , !P3 ;  /* 0xff8000000e007808 */ /* 0x000fe40005800000 */
[----:B------:R-:W-:-:S03]  /*6dfc0*/  FSEL R14, R15, -INF , !P0 ;  /* 0xff8000000f0e7808 */ /* 0x000fc60004000000 */
[----:B------:R0:W-:Y:S01]  /*6dfd0*/  STL [R1+0x1cc], R0 ;  /* 0x0001cc0001007387 */ /* 0x0001e20000100800 */
[----:B------:R-:W-:Y:S01]  /*6dfe0*/  LOP3.LUT P3, RZ, R3, 0x1, RZ, 0xc0, !PT ;  /* 0x0000000103ff7812 */ /* 0x000fe2000786c0ff */
[C---:B------:R-:W-:Y:S02]  /*6dff0*/  SHF.R.U64 R3, R12.reuse, 0x1c, RZ ;  /* 0x0000001c0c037819 */ /* 0x040fe400000012ff */
[----:B------:R2:W-:Y:S01]  /*6e000*/  STL [R1+0x1c4], R14 ;  /* 0x0001c40e01007387 */ /* 0x0005e20000100800 */
[----:B-1----:R-:W-:Y:S02]  /*6e010*/  SHF.R.U64 R13, R12, 0x1d, RZ ;  /* 0x0000001d0c0d7819 */ /* 0x002fe400000012ff */
[----:B0-----:R-:W-:Y:S01]  /*6e020*/  FSEL R0, R20, -INF , !P1 ;  /* 0xff80000014007808 */ /* 0x001fe20004800000 */
[----:B----4-:R-:W-:Y:S01]  /*6e030*/  FMUL R20, R24, c[0x0][0x188] ;  /* 0x0000620018147a20 */ /* 0x010fe20000400000 */
[----:B------:R-:W-:Y:S01]  /*6e040*/  LOP3.LUT P1, RZ, R3, 0x1, RZ, 0xc0, !PT ;  /* 0x0000000103ff7812 */ /* 0x000fe2000782c0ff */
[----:B------:R-:W-:-:S02]  /*6e050*/  FMUL R15, R7, c[0x0][0x188] ;  /* 0x00006200070f7a20 */ /* 0x000fc40000400000 */
[----:B------:R0:W-:Y:S01]  /*6e060*/  STL [R1+0x194], R0 ;  /* 0x0001940001007387 */ /* 0x0001e20000100800 */
[C---:B------:R-:W-:Y:S02]  /*6e070*/  SHF.R.U64 R3, R12.reuse, 0x1a, RZ ;  /* 0x0000001a0c037819 */ /* 0x040fe400000012ff */
[----:B------:R-:W-:Y:S01]  /*6e080*/  LOP3.LUT P0, RZ, R13, 0x1, RZ, 0xc0, !PT ;  /* 0x000000010dff7812 */ /* 0x000fe2000780c0ff */
[----:B------:R-:W-:Y:S02]  /*6e090*/  SHF.R.U64 R13, R12, 0x1b, RZ ;  /* 0x0000001b0c0d7819 */ /* 0x000fe400000012ff */
[----:B--2---:R-:W-:Y:S01]  /*6e0a0*/  FMUL R14, R5, c[0x0][0x188] ;  /* 0x00006200050e7a20 */ /* 0x004fe20000400000 */
[----:B0-----:R-:W-:Y:S01]  /*6e0b0*/  FSEL R0, R20, -INF , !P2 ;  /* 0xff80000014007808 */ /* 0x001fe20005000000 */
[----:B------:R-:W-:-:S04]  /*6e0c0*/  LOP3.LUT P2, RZ, R13, 0x1, RZ, 0xc0, !PT ;  /* 0x000000010dff7812 */ /* 0x000fc8000784c0ff */
[----:B------:R0:W-:Y:S01]  /*6e0d0*/  STL [R1+0x1a0], R0 ;  /* 0x0001a00001007387 */ /* 0x0001e20000100800 */
[----:B------:R-:W-:Y:S02]  /*6e0e0*/  SHF.R.U64 R13, R12, 0x19, RZ ;  /* 0x000000190c0d7819 */ /* 0x000fe400000012ff */
[----:B0-----:R-:W-:Y:S01]  /*6e0f0*/  FSEL R0, R15, -INF , !P4 ;  /* 0xff8000000f007808 */ /* 0x001fe20006000000 */
[----:B------:R-:W-:Y:S01]  /*6e100*/  LOP3.LUT P4, RZ, R3, 0x1, RZ, 0xc0, !PT ;  /* 0x0000000103ff7812 */ /* 0x000fe2000788c0ff */
[----:B------:R-:W-:Y:S01]  /*6e110*/  FSEL R3, R14, -INF , !P3 ;  /* 0xff8000000e037808 */ /* 0x000fe20005800000 */
[----:B------:R-:W-:Y:S01]  /*6e120*/  FMUL R14, R4, c[0x0][0x188] ;  /* 0x00006200040e7a20 */ /* 0x000fe20000400000 */
[----:B------:R-:W-:Y:S01]  /*6e130*/  LOP3.LUT P3, RZ, R13, 0x1, RZ, 0xc0, !PT ;  /* 0x000000010dff7812 */ /* 0x000fe2000786c0ff */
[----:B------:R0:W-:Y:S01]  /*6e140*/  STL [R1+0x238], R0 ;  /* 0x0002380001007387 */ /* 0x0001e20000100800 */
[----:B------:R-:W-:Y:S02]  /*6e150*/  FMUL R13, R6, c[0x0][0x188] ;  /* 0x00006200060d7a20 */ /* 0x000fe40000400000 */
[----:B------:R-:W-:-:S02]  /*6e160*/  FSEL R5, R14, -INF , !P0 ;  /* 0xff8000000e057808 */ /* 0x000fc40004000000 */
[----:B------:R-:W-:Y:S01]  /*6e170*/  SHF.R.U64 R4, R12, 0x17, RZ ;  /* 0x000000170c047819 */ /* 0x000fe200000012ff */
[----:B------:R-:W-:Y:S01]  /*6e180*/  FMUL R6, R16, c[0x0][0x188] ;  /* 0x0000620010067a20 */ /* 0x000fe20000400000 */
[----:B0-----:R-:W2:Y:S01]  /*6e190*/  LDL.LU R0, [R1+0x1b0] ;  /* 0x0001b00001007983 */ /* 0x001ea20000300800 */
[----:B------:R-:W3:Y:S02]  /*6e1a0*/  LDL.LU R26, [R1+0x1b8] ;  /* 0x0001b800011a7983 */ /* 0x000ee40000300800 */
[----:B------:R-:W-:Y:S02]  /*6e1b0*/  STL [R1+0x240], R3 ;  /* 0x0002400301007387 */ /* 0x000fe40000100800 */
[----:B------:R-:W4:Y:S01]  /*6e1c0*/  LDL.LU R24, [R1+0x110] ;  /* 0x0001100001187983 */ /* 0x000f220000300800 */
[----:B------:R0:W-:Y:S02]  /*6e1d0*/  STL [R1+0x200], R5 ;  /* 0x0002000501007387 */ /* 0x0001e40000100800 */
[----:B0-----:R-:W-:Y:S01]  /*6e1e0*/  FSEL R5, R13, -INF , !P1 ;  /* 0xff8000000d057808 */ /* 0x001fe20004800000 */
[----:B------:R-:W-:Y:S01]  /*6e1f0*/  LOP3.LUT P1, RZ, R4, 0x1, RZ, 0xc0, !PT ;  /* 0x0000000104ff7812 */ /* 0x000fe2000782c0ff */
[----:B------:R-:W-:-:S03]  /*6e200*/  FSEL R4, R6, -INF , !P2 ;  /* 0xff80000006047808 */ /* 0x000fc60005000000 */
[----:B------:R0:W-:Y:S01]  /*6e210*/  STL [R1+0x220], R5 ;  /* 0x0002200501007387 */ /* 0x0001e20000100800 */
[----:B------:R-:W4:Y:S02]  /*6e220*/  LDL.LU R21, [R1+0x114] ;  /* 0x0001140001157983 */ /* 0x000f240000300800 */
[----:B------:R-:W4:Y:S02]  /*6e230*/  LDL.LU R7, [R1+0x118] ;  /* 0x0001180001077983 */ /* 0x000f240000300800 */
[----:B------:R1:W-:Y:S01]  /*6e240*/  STL [R1+0x244], R4 ;  /* 0x0002440401007387 */ /* 0x0003e20000100800 */
[----:B0-----:R-:W4:Y:S01]  /*6e250*/  LDL.LU R5, [R1+0x11c] ;  /* 0x00011c0001057983 */ /* 0x001f220000300800 */
[----:B------:R-:W-:Y:S01]  /*6e260*/  SHF.R.U64 R3, R12, 0x18, RZ ;  /* 0x000000180c037819 */ /* 0x000fe200000012ff */
[----:B------:R-:W-:-:S03]  /*6e270*/  FMUL R14, R17, c[0x0][0x188] ;  /* 0x00006200110e7a20 */ /* 0x000fc60000400000 */
[----:B------:R-:W-:Y:S01]  /*6e280*/  LOP3.LUT P0, RZ, R3, 0x1, RZ, 0xc0, !PT ;  /* 0x0000000103ff7812 */ /* 0x000fe2000780c0ff */
[----:B------:R-:W-:Y:S01]  /*6e290*/  SHF.R.U64 R3, R12, 0x16, RZ ;  /* 0x000000160c037819 */ /* 0x000fe200000012ff */
[----:B------:R-:W-:Y:S01]  /*6e2a0*/  FSEL R14, R14, -INF , !P4 ;  /* 0xff8000000e0e7808 */ /* 0x000fe20006000000 */
[----:B------:R-:W-:Y:S02]  /*6e2b0*/  FMUL R13, R18, c[0x0][0x188] ;  /* 0x00006200120d7a20 */ /* 0x000fe40000400000 */
[----:B------:R-:W-:Y:S01]  /*6e2c0*/  FMUL R6, R19, c[0x0][0x188] ;  /* 0x0000620013067a20 */ /* 0x000fe20000400000 */
[----:B------:R-:W-:Y:S01]  /*6e2d0*/  LOP3.LUT P2, RZ, R3, 0x1, RZ, 0xc0, !PT ;  /* 0x0000000103ff7812 */ /* 0x000fe2000784c0ff */
[C---:B------:R-:W-:Y:S01]  /*6e2e0*/  SHF.R.U64 R3, R12.reuse, 0x14, RZ ;  /* 0x000000140c037819 */ /* 0x040fe200000012ff */
[----:B------:R2:W-:Y:S01]  /*6e2f0*/  STL [R1+0x230], R14 ;  /* 0x0002300e01007387 */ /* 0x0005e20000100800 */
[----:B-1----:R-:W-:Y:S02]  /*6e300*/  SHF.R.U64 R4, R12, 0x15, RZ ;  /* 0x000000150c047819 */ /* 0x002fe400000012ff */
[----:B------:R-:W-:Y:S01]  /*6e310*/  FSEL R13, R13, -INF , !P3 ;  /* 0xff8000000d0d7808 */ /* 0x000fe20005800000 */
[----:B------:R-:W-:Y:S01]  /*6e320*/  LOP3.LUT P3, RZ, R3, 0x1, RZ, 0xc0, !PT ;  /* 0x0000000103ff7812 */ /* 0x000fe2000786c0ff */
[----:B------:R-:W-:-:S02]  /*6e330*/  FSEL R3, R6, -INF , !P0 ;  /* 0xff80000006037808 */ /* 0x000fc40004000000 */
[----:B------:R-:W-:Y:S01]  /*6e340*/  LOP3.LUT P4, RZ, R4, 0x1, RZ, 0xc0, !PT ;  /* 0x0000000104ff7812 */ /* 0x000fe2000788c0ff */
[----:B------:R-:W-:Y:S01]  /*6e350*/  SHF.R.U64 R4, R12, 0x13, RZ ;  /* 0x000000130c047819 */ /* 0x000fe200000012ff */
[----:B------:R3:W-:Y:S01]  /*6e360*/  STL [R1+0x254], R13 ;  /* 0x0002540d01007387 */ /* 0x0007e20000100800 */
[----:B------:R-:W4:Y:S02]  /*6e370*/  LDL.LU R28, [R1+0xc0] ;  /* 0x0000c000011c7983 */ /* 0x000f240000300800 */
[----:B------:R-:W4:Y:S02]  /*6e380*/  LDL.LU R25, [R1+0xc8] ;  /* 0x0000c80001197983 */ /* 0x000f240000300800 */
[----:B------:R-:W-:Y:S01]  /*6e390*/  STL [R1+0x250], R3 ;  /* 0x0002500301007387 */ /* 0x000fe20000100800 */
[----:B------:R-:W-:Y:S01]  /*6e3a0*/  LOP3.LUT P0, RZ, R4, 0x1, RZ, 0xc0, !PT ;  /* 0x0000000104ff7812 */ /* 0x000fe2000780c0ff */
[----:B------:R-:W4:Y:S01]  /*6e3b0*/  LDL.LU R29, [R1+0x90] ;  /* 0x00009000011d7983 */ /* 0x000f220000300800 */
[----:B------:R-:W-:Y:S01]  /*6e3c0*/  SHF.R.U64 R4, R12, 0x11, RZ ;  /* 0x000000110c047819 */ /* 0x000fe200000012ff */
[----:B--2---:R-:W-:-:S02]  /*6e3d0*/  FMUL R14, R0, c[0x0][0x188] ;  /* 0x00006200000e7a20 */ /* 0x004fc40000400000 */
[----:B---3--:R-:W-:-:S03]  /*6e3e0*/  FMUL R13, R26, c[0x0][0x188] ;  /* 0x000062001a0d7a20 */ /* 0x008fc60000400000 */
[----:B------:R-:W-:Y:S01]  /*6e3f0*/  FSEL R0, R14, -INF , !P1 ;  /* 0xff8000000e007808 */ /* 0x000fe20004800000 */
[----:B----4-:R-:W-:-:S04]  /*6e400*/  FMUL R6, R24, c[0x0][0x188] ;  /* 0x0000620018067a20 */ /* 0x010fc80000400000 */
[----:B------:R0:W-:Y:S02]  /*6e410*/  STL [R1+0x24c], R0 ;  /* 0x00024c0001007387 */ /* 0x0001e40000100800 */
[----:B0-----:R-:W-:Y:S01]  /*6e420*/  FSEL R0, R13, -INF , !P2 ;  /* 0xff8000000d007808 */ /* 0x001fe20005000000 */
[----:B------:R-:W-:Y:S01]  /*6e430*/  FMUL R14, R21, c[0x0][0x188] ;  /* 0x00006200150e7a20 */ /* 0x000fe20000400000 */
[----:B------:R-:W-:Y:S01]  /*6e440*/  LOP3.LUT P2, RZ, R4, 0x1, RZ, 0xc0, !PT ;  /* 0x0000000104ff7812 */ /* 0x000fe2000784c0ff */
[----:B------:R-:W-:Y:S02]  /*6e450*/  FSEL R4, R6, -INF , !P4 ;  /* 0xff80000006047808 */ /* 0x000fe40006000000 */
[----:B------:R0:W-:Y:S01]  /*6e460*/  STL [R1+0x268], R0 ;  /* 0x0002680001007387 */ /* 0x0001e20000100800 */
[----:B------:R-:W-:Y:S02]  /*6e470*/  FMUL R13, R7, c[0x0][0x188] ;  /* 0x00006200070d7a20 */ /* 0x000fe40000400000 */
[----:B------:R-:W-:Y:S01]  /*6e480*/  FMUL R6, R5, c[0x0][0x188] ;  /* 0x0000620005067a20 */ /* 0x000fe20000400000 */
[----:B------:R-:W-:Y:S01]  /*6e490*/  FSEL R5, R14, -INF , !P3 ;  /* 0xff8000000e057808 */ /* 0x000fe20005800000 */
[----:B0-----:R-:W2:Y:S01]  /*6e4a0*/  LDL.LU R0, [R1+0x94] ;  /* 0x0000940001007983 */ /* 0x001ea20000300800 */
[----:B------:R-:W3:Y:S02]  /*6e4b0*/  LDL.LU R26, [R1+0x98] ;  /* 0x00009800011a7983 */ /* 0x000ee40000300800 */
[----:B------:R-:W-:Y:S02]  /*6e4c0*/  STL [R1+0x278], R4 ;  /* 0x0002780401007387 */ /* 0x000fe40000100800 */
[----:B------:R-:W4:Y:S01]  /*6e4d0*/  LDL.LU R24, [R1+0x9c] ;  /* 0x00009c0001187983 */ /* 0x000f220000300800 */
[----:B------:R0:W-:Y:S02]  /*6e4e0*/  STL [R1+0x274], R5 ;  /* 0x0002740501007387 */ /* 0x0001e40000100800 */
[----:B0-----:R-:W-:-:S05]  /*6e4f0*/  FSEL R5, R13, -INF , !P0 ;  /* 0xff8000000d057808 */ /* 0x001fca0004000000 */
[----:B------:R0:W-:Y:S01]  /*6e500*/  STL [R1+0x290], R5 ;  /* 0x0002900501007387 */ /* 0x0001e20000100800 */
[----:B------:R-:W4:Y:S03]  /*6e510*/  LDL.LU R7, [R1+0x60] ;  /* 0x0000600001077983 */ /* 0x000f260000300800 */
[----:B0-----:R-:W4:Y:S01]  /*6e520*/  LDL.LU R5, [R1+0x68] ;  /* 0x0000680001057983 */ /* 0x001f220000300800 */
[----:B------:R-:W-:-:S04]  /*6e530*/  SHF.R.U64 R3, R12, 0x12, RZ ;  /* 0x000000120c037819 */ /* 0x000fc800000012ff */
[----:B------:R-:W-:Y:S01]  /*6e540*/  LOP3.LUT P1, RZ, R3, 0x1, RZ, 0xc0, !PT ;  /* 0x0000000103ff7812 */ /* 0x000fe2000782c0ff */
[C---:B------:R-:W-:Y:S01]  /*6e550*/  SHF.R.U64 R3, R12.reuse, 0x10, RZ ;  /* 0x000000100c037819 */ /* 0x040fe200000012ff */
[----:B------:R-:W-:-:S03]  /*6e560*/  SHF.R.U64 R4, R12, 0xf, RZ ;  /* 0x0000000f0c047819 */ /* 0x000fc600000012ff */
[----:B------:R-:W-:Y:S01]  /*6e570*/  LOP3.LUT P4, RZ, R3, 0x1, RZ, 0xc0, !PT ;  /* 0x0000000103ff7812 */ /* 0x000fe2000788c0ff */
[----:B------:R-:W-:Y:S02]  /*6e580*/  SHF.R.U64 R3, R12, 0xe, RZ ;  /* 0x0000000e0c037819 */ /* 0x000fe400000012ff */
[----:B------:R-:W-:Y:S01]  /*6e590*/  FMUL R14, R28, c[0x0][0x188] ;  /* 0x000062001c0e7a20 */ /* 0x000fe20000400000 */
[----:B------:R-:W-:Y:S01]  /*6e5a0*/  LOP3.LUT P3, RZ, R4, 0x1, RZ, 0xc0, !PT ;  /* 0x0000000104ff7812 */ /* 0x000fe2000786c0ff */
[----:B------:R-:W-:Y:S01]  /*6e5b0*/  FMUL R13, R25, c[0x0][0x188] ;  /* 0x00006200190d7a20 */ /* 0x000fe20000400000 */
[----:B------:R-:W-:Y:S02]  /*6e5c0*/  LOP3.LUT P0, RZ, R3, 0x1, RZ, 0xc0, !PT ;  /* 0x0000000103ff7812 */ /* 0x000fe4000780c0ff */
[----:B------:R-:W-:Y:S01]  /*6e5d0*/  SHF.R.U64 R4, R12, 0xd, RZ ;  /* 0x0000000d0c047819 */ /* 0x000fe200000012ff */
[----:B------:R-:W-:Y:S01]  /*6e5e0*/  FSEL R3, R6, -INF , !P1 ;  /* 0xff80000006037808 */ /* 0x000fe20004800000 */
[----:B------:R-:W-:-:S02]  /*6e5f0*/  FSEL R14, R14, -INF , !P2 ;  /* 0xff8000000e0e7808 */ /* 0x000fc40005000000 */
[----:B------:R-:W-:Y:S02]  /*6e600*/  FSEL R13, R13, -INF , !P4 ;  /* 0xff8000000d0d7808 */ /* 0x000fe40006000000 */
[----:B------:R-:W-:Y:S01]  /*6e610*/  LOP3.LUT P1, RZ, R4, 0x1, RZ, 0xc0, !PT ;  /* 0x0000000104ff7812 */ /* 0x000fe2000782c0ff */
[----:B------:R-:W-:Y:S01]  /*6e620*/  SHF.R.U64 R4, R12, 0xb, RZ ;  /* 0x0000000b0c047819 */ /* 0x000fe200000012ff */
[----:B------:R0:W-:Y:S01]  /*6e630*/  STL [R1+0x29c], R3 ;  /* 0x00029c0301007387 */ /* 0x0001e20000100800 */
[----:B------:R-:W-:Y:S02]  /*6e640*/  FMUL R6, R29, c[0x0][0x188] ;  /* 0x000062001d067a20 */ /* 0x000fe40000400000 */
[----:B------:R-:W4:Y:S02]  /*6e650*/  LDL.LU R25, [R1+0x20] ;  /* 0x0000200001197983 */ /* 0x000f240000300800 */
[----:B------:R2:W-:Y:S01]  /*6e660*/  STL [R1+0x26c], R14 ;  /* 0x00026c0e01007387 */ /* 0x0005e20000100800 */
[----:B------:R-:W-:Y:S01]  /*6e670*/  LOP3.LUT P4, RZ, R4, 0x1, RZ, 0xc0, !PT ;  /* 0x0000000104ff7812 */ /* 0x000fe2000788c0ff */
[----:B------:R3:W-:Y:S01]  /*6e680*/  STL [R1+0x2a8], R13 ;  /* 0x0002a80d01007387 */ /* 0x0007e20000100800 */
[----:B------:R-:W-:-:S02]  /*6e690*/  FSEL R4, R6, -INF , !P3 ;  /* 0xff80000006047808 */ /* 0x000fc40005800000 */
[----:B0-----:R-:W-:-:S04]  /*6e6a0*/  SHF.R.U64 R3, R12, 0xc, RZ ;  /* 0x0000000c0c037819 */ /* 0x001fc800000012ff */
[----:B------:R-:W-:Y:S01]  /*6e6b0*/  LOP3.LUT P2, RZ, R3, 0x1, RZ, 0xc0, !PT ;  /* 0x0000000103ff7812 */ /* 0x000fe2000784c0ff */
[C---:B------:R-:W-:Y:S01]  /*6e6c0*/  SHF.R.U64 R3, R12.reuse, 0xa, RZ ;  /* 0x0000000a0c037819 */ /* 0x040fe200000012ff */
[----:B------:R-:W-:Y:S01]  /*6e6d0*/  STL [R1+0x2a0], R4 ;  /* 0x0002a00401007387 */ /* 0x000fe20000100800 */
[----:B------:R-:W4:Y:S02]  /*6e6e0*/  LDL.LU R21, [R1+0x24] ;  /* 0x0000240001157983 */ /* 0x000f240000300800 */
[----:B------:R-:W4:Y:S01]  /*6e6f0*/  LDL.LU R29, [R1+0x28] ;  /* 0x00002800011d7983 */ /* 0x000f220000300800 */
[----:B------:R-:W-:Y:S01]  /*6e700*/  LOP3.LUT P3, RZ, R3, 0x1, RZ, 0xc0, !PT ;  /* 0x0000000103ff7812 */ /* 0x000fe2000786c0ff */
[----:B------:R-:W-:Y:S02]  /*6e710*/  SHF.R.U64 R3, R12, 0x8, RZ ;  /* 0x000000080c037819 */ /* 0x000fe400000012ff */
[----:B--2---:R-:W-:Y:S02]  /*6e720*/  FMUL R14, R0, c[0x0][0x188] ;  /* 0x00006200000e7a20 */ /* 0x004fe40000400000 */
[----:B---3--:R-:W-:-:S03]  /*6e730*/  FMUL R13, R26, c[0x0][0x188] ;  /* 0x000062001a0d7a20 */ /* 0x008fc60000400000 */
[----:B------:R-:W-:Y:S02]  /*6e740*/  FSEL R0, R14, -INF , !P0 ;  /* 0xff8000000e007808 */ /* 0x000fe40004000000 */
[----:B------:R-:W-:Y:S01]  /*6e750*/  FSEL R13, R13, -INF , !P1 ;  /* 0xff8000000d0d7808 */ /* 0x000fe20004800000 */
[----:B----4-:R-:W-:Y:S01]  /*6e760*/  FMUL R6, R24, c[0x0][0x188] ;  /* 0x0000620018067a20 */ /* 0x010fe20000400000 */
[----:B------:R-:W-:Y:S01]  /*6e770*/  LOP3.LUT P1, RZ, R3, 0x1, RZ, 0xc0, !PT ;  /* 0x0000000103ff7812 */ /* 0x000fe2000782c0ff */
[----:B------:R0:W-:Y:S03]  /*6e780*/  STL [R1+0x2ac], R0 ;  /* 0x0002ac0001007387 */ /* 0x0001e60000100800 */
[----:B------:R-:W-:Y:S01]  /*6e790*/  FSEL R3, R6, -INF , !P2 ;  /* 0xff80000006037808 */ /* 0x000fe20005000000 */
[----:B0-----:R-:W2:Y:S01]  /*6e7a0*/  LDL.LU R0, [R1+0x2c] ;  /* 0x00002c0001007983 */ /* 0x001ea20000300800 */
[----:B------:R0:W-:Y:S02]  /*6e7b0*/  STL [R1+0x2e4], R13 ;  /* 0x0002e40d01007387 */ /* 0x0001e40000100800 */
[----:B------:R-:W-:-:S02]  /*6e7c0*/  FMUL R14, R7, c[0x0][0x188] ;  /* 0x00006200070e7a20 */ /* 0x000fc40000400000 */
[----:B------:R-:W-:Y:S01]  /*6e7d0*/  STL [R1+0x2d8], R3 ;  /* 0x0002d80301007387 */ /* 0x000fe20000100800 */
[----:B------:R-:W3:Y:S01]  /*6e7e0*/  LDL.LU R24, [R1+0x2b0] ;  /* 0x0002b00001187983 */ /* 0x000ee20000300800 */
[----:B------:R-:W4:Y:S01]  /*6e7f0*/  LDL.LU R7, [R1+0x2b4] ;  /* 0x0002b40001077983 */ /* 0x000f220000300800 */
[----:B------:R-:W-:Y:S01]  /*6e800*/  FSEL R14, R14, -INF , !P4 ;  /* 0xff8000000e0e7808 */ /* 0x000fe20006000000 */
[----:B0-----:R-:W-:Y:S02]  /*6e810*/  FMUL R13, R5, c[0x0][0x188] ;  /* 0x00006200050d7a20 */ /* 0x001fe40000400000 */
[----:B------:R-:W2:Y:S03]  /*6e820*/  LDL.LU R5, [R1+0x2b8] ;  /* 0x0002b80001057983 */ /* 0x000ea60000300800 */
[----:B------:R-:W-:Y:S01]  /*6e830*/  FSEL R13, R13, -INF , !P3 ;  /* 0xff8000000d0d7808 */ /* 0x000fe20005800000 */
[----:B------:R-:W-:Y:S04]  /*6e840*/  STL [R1+0x2d0], R14 ;  /* 0x0002d00e01007387 */ /* 0x000fe80000100800 */
[----:B------:R-:W-:Y:S01]  /*6e850*/  STL [R1+0x2e8], R13 ;  /* 0x0002e80d01007387 */ /* 0x000fe20000100800 */
[----:B------:R-:W2:Y:S02]  /*6e860*/  LDL.LU R28, [R1+0x2bc] ;  /* 0x0002bc00011c7983 */ /* 0x000ea40000300800 */
[----:B------:R-:W2:Y:S01]  /*6e870*/  LDL.LU R27, [R1+0x280] ;  /* 0x00028000011b7983 */ /* 0x000ea20000300800 */
[----:B------:R-:W-:-:S04]  /*6e880*/  SHF.R.U64 R4, R12, 0x9, RZ ;  /* 0x000000090c047819 */ /* 0x000fc800000012ff */
[----:B------:R-:W-:Y:S01]  /*6e890*/  LOP3.LUT P0, RZ, R4, 0x1, RZ, 0xc0, !PT ;  /* 0x0000000104ff7812 */ /* 0x000fe2000780c0ff */
[----:B------:R-:W-:-:S04]  /*6e8a0*/  SHF.R.U64 R4, R12, 0x7, RZ ;  /* 0x000000070c047819 */ /* 0x000fc800000012ff */
[----:B------:R-:W-:Y:S01]  /*6e8b0*/  LOP3.LUT P2, RZ, R4, 0x1, RZ, 0xc0, !PT ;  /* 0x0000000104ff7812 */ /* 0x000fe2000784c0ff */
[----:B------:R-:W-:Y:S02]  /*6e8c0*/  SHF.R.U64 R4, R12, 0x5, RZ ;  /* 0x000000050c047819 */ /* 0x000fe400000012ff */
[----:B------:R-:W-:Y:S02]  /*6e8d0*/  FMUL R6, R25, c[0x0][0x188] ;  /* 0x0000620019067a20 */ /* 0x000fe40000400000 */
[----:B------:R-:W-:-:S03]  /*6e8e0*/  LOP3.LUT P3, RZ, R4, 0x1, RZ, 0xc0, !PT ;  /* 0x0000000104ff7812 */ /* 0x000fc6000786c0ff */
[----:B------:R-:W-:-:S05]  /*6e8f0*/  FSEL R4, R6, -INF , !P0 ;  /* 0xff80000006047808 */ /* 0x000fca0004000000 */
[----:B------:R-:W-:Y:S04]  /*6e900*/  STL [R1+0x2f0], R4 ;  /* 0x0002f00401007387 */ /* 0x000fe80000100800 */
[----:B--2---:R-:W-:Y:S01]  /*6e910*/  STL [R1+0x2518], R27 ;  /* 0x0025181b01007387 */ /* 0x004fe20000100800 */
[----:B---3--:R0:W-:Y:S03]  /*6e920*/  STL [R1+0x2514], R24 ;  /* 0x0025141801007387 */ /* 0x0081e60000100800 */
[----:B0-----:R-:W2:Y:S01]  /*6e930*/  LDL.LU R24, [R1+0x2c0] ;  /* 0x0002c00001187983 */ /* 0x001ea20000300800 */
[----:B------:R-:W2:Y:S02]  /*6e940*/  LDL.LU R25, [R1+0x2c4] ;  /* 0x0002c40001197983 */ /* 0x000ea40000300800 */
[----:B------:R-:W2:Y:S02]  /*6e950*/  LDL.LU R26, [R1+0x2c8] ;  /* 0x0002c800011a7983 */ /* 0x000ea40000300800 */
[----:B------:R-:W2:Y:S02]  /*6e960*/  LDL.LU R27, [R1+0x2cc] ;  /* 0x0002cc00011b7983 */ /* 0x000ea40000300800 */
[----:B------:R-:W-:-:S02]  /*6e970*/  FMUL R14, R21, c[0x0][0x188] ;  /* 0x00006200150e7a20 */ /* 0x000fc40000400000 */
[----:B------:R-:W-:Y:S02]  /*6e980*/  FMUL R6, R0, c[0x0][0x188] ;  /* 0x0000620000067a20 */ /* 0x000fe40000400000 */
[----:B------:R-:W-:Y:S01]  /*6e990*/  FMUL R13, R29, c[0x0][0x188] ;  /* 0x000062001d0d7a20 */ /* 0x000fe20000400000 */
[----:B------:R-:W-:Y:S01]  /*6e9a0*/  SHF.R.U64 R3, R12, 0x6, RZ ;  /* 0x000000060c037819 */ /* 0x000fe200000012ff */
[----:B------:R-:W3:Y:S01]  /*6e9b0*/  LDL.LU R17, [R1+0x284] ;  /* 0x0002840001117983 */ /* 0x000ee20000300800 */
[----:B------:R-:W-:Y:S02]  /*6e9c0*/  FSEL R0, R14, -INF , !P1 ;  /* 0xff8000000e007808 */ /* 0x000fe40004800000 */
[----:B------:R-:W-:-:S03]  /*6e9d0*/  LOP3.LUT P4, RZ, R3, 0x1, RZ, 0xc0, !PT ;  /* 0x0000000103ff7812 */ /* 0x000fc6000788c0ff */
[----:B------:R0:W-:Y:S01]  /*6e9e0*/  STL [R1+0x2ec], R0 ;  /* 0x0002ec0001007387 */ /* 0x0001e20000100800 */
[----:B------:R-:W3:Y:S02]  /*6e9f0*/  LDL.LU R16, [R1+0x288] ;  /* 0x0002880001107983 */ /* 0x000ee40000300800 */
[----:B------:R-:W3:Y:S01]  /*6ea00*/  LDL.LU R15, [R1+0x28c] ;  /* 0x00028c00010f7983 */ /* 0x000ee20000300800 */
[----:B0-----:R-:W-:-:S05]  /*6ea10*/  FSEL R0, R13, -INF , !P2 ;  /* 0xff8000000d007808 */ /* 0x001fca0005000000 */
[----:B------:R0:W-:Y:S01]  /*6ea20*/  STL [R1+0x2f4], R0 ;  /* 0x0002f40001007387 */ /* 0x0001e20000100800 */
[----:B------:R-:W3:Y:S02]  /*6ea30*/  LDL.LU R20, [R1+0x1b4] ;  /* 0x0001b40001147983 */ /* 0x000ee40000300800 */
[----:B------:R-:W3:Y:S01]  /*6ea40*/  LDL.LU R21, [R1+0x1bc] ;  /* 0x0001bc0001157983 */ /* 0x000ee20000300800 */
[----:B0-----:R-:W-:-:S05]  /*6ea50*/  FSEL R0, R6, -INF , !P4 ;  /* 0xff80000006007808 */ /* 0x001fca0006000000 */
[----:B------:R0:W-:Y:S01]  /*6ea60*/  STL [R1+0x2f8], R0 ;  /* 0x0002f80001007387 */ /* 0x0001e20000100800 */
[----:B--2---:R-:W-:Y:S03]  /*6ea70*/  HMMA.16816.F32 R8, R8, R22, R24 ;  /* 0x000000160808723c */ /* 0x004fe60000001818 */
[----:B------:R-:W2:Y:S01]  /*6ea80*/  LDL.LU R27, [R1+0x2518] ;  /* 0x00251800011b7983 */ /* 0x000ea20000300800 */
[----:B------:R-:W0:Y:S01]  /*6ea90*/  LDL.LU R24, [R1+0x2514] ;  /* 0x0025140001187983 */ /* 0x000e220000300800 */
[----:B------:R-:W-:-:S04]  /*6eaa0*/  SHF.R.U64 R3, R12, 0x4, RZ ;  /* 0x000000040c037819 */ /* 0x000fc800000012ff */
[----:B------:R-:W-:Y:S01]  /*6eab0*/  LOP3.LUT P0, RZ, R3, 0x1, RZ, 0xc0, !PT ;  /* 0x0000000103ff7812 */ /* 0x000fe2000780c0ff */
[C---:B------:R-:W-:Y:S01]  /*6eac0*/  SHF.R.U64 R3, R12.reuse, 0x3, RZ ;  /* 0x000000030c037819 */ /* 0x040fe200000012ff */
[----:B------:R-:W-:-:S03]  /*6ead0*/  SHF.R.U64 R4, R12, 0x2, RZ ;  /* 0x000000020c047819 */ /* 0x000fc600000012ff */
[----:B------:R-:W-:Y:S01]  /*6eae0*/  LOP3.LUT P1, RZ, R3, 0x1, RZ, 0xc0, !PT ;  /* 0x0000000103ff7812 */ /* 0x000fe2000782c0ff */
[----:B------:R-:W-:Y:S01]  /*6eaf0*/  SHF.R.U64 R3, R12, 0x1, RZ ;  /* 0x000000010c037819 */ /* 0x000fe200000012ff */
[----:B------:R-:W-:Y:S01]  /*6eb00*/  LOP3.LUT P2, RZ, R4, 0x1, RZ, 0xc0, !PT ;  /* 0x0000000104ff7812 */ /* 0x000fe2000784c0ff */
[----:B----4-:R-:W-:Y:S02]  /*6eb10*/  FMUL R4, R7, c[0x0][0x188] ;  /* 0x0000620007047a20 */ /* 0x010fe40000400000 */
[----:B------:R-:W-:Y:S01]  /*6eb20*/  LOP3.LUT P4, RZ, R3, 0x1, RZ, 0xc0, !PT ;  /* 0x0000000103ff7812 */ /* 0x000fe2000788c0ff */
[----:B------:R-:W-:Y:S02]  /*6eb30*/  FMUL R3, R5, c[0x0][0x188] ;  /* 0x0000620005037a20 */ /* 0x000fe40000400000 */
[----:B0-----:R-:W-:-:S05]  /*6eb40*/  FMUL R0, R24, c[0x0][0x188] ;  /* 0x0000620018007a20 */ /* 0x001fca0000400000 */
[----:B------:R0:W-:Y:S04]  /*6eb50*/  STL [R1+0x50], R0 ;  /* 0x0000500001007387 */ /* 0x0001e80000100800 */
[----:B0-----:R-:W4:Y:S01]  /*6eb60*/  LDL.LU R0, [R1+0x120] ;  /* 0x0001200001007983 */ /* 0x001f220000300800 */
[----:B------:R0:W-:Y:S02]  /*6eb70*/  STL [R1+0x4c], R4 ;  /* 0x00004c0401007387 */ /* 0x0001e40000100800 */
[----:B------:R-:W4:Y:S02]  /*6eb80*/  LDL.LU R24, [R1+0x124] ;  /* 0x0001240001187983 */ /* 0x000f240000300800 */
[----:B------:R1:W-:Y:S01]  /*6eb90*/  STL [R1+0x48], R3 ;  /* 0x0000480301007387 */ /* 0x0003e20000100800 */
[----:B------:R-:W4:Y:S01]  /*6eba0*/  LDL.LU R25, [R1+0x128] ;  /* 0x0001280001197983 */ /* 0x000f220000300800 */
[----:B------:R-:W4:Y:S02]  /*6ebb0*/  LDL.LU R26, [R1+0x12c] ;  /* 0x00012c00011a7983 */ /* 0x000f240000300800 */
[----:B------:R-:W4:Y:S02]  /*6ebc0*/  LDL.LU R5, [R1+0x100] ;  /* 0x0001000001057983 */ /* 0x000f240000300800 */
[----:B------:R-:W4:Y:S01]  /*6ebd0*/  LDL.LU R7, [R1+0x104] ;  /* 0x0001040001077983 */ /* 0x000f220000300800 */
[----:B------:R-:W4:Y:S01]  /*6ebe0*/  LDL.LU R22, [R1+0x108] ;  /* 0x0001080001167983 */ /* 0x000f220000300800 */
[----:B------:R-:W4:Y:S02]  /*6ebf0*/  LDL.LU R29, [R1+0x10c] ;  /* 0x00010c00011d7983 */ /* 0x000f240000300800 */
[----:B------:R-:W4:Y:S02]  /*6ec00*/  LDL.LU R23, [R1+0xe4] ;  /* 0x0000e40001177983 */ /* 0x000f240000300800 */
[----:B0-----:R-:W-:Y:S01]  /*6ec10*/  FMUL R4, R28, c[0x0][0x188] ;  /* 0x000062001c047a20 */ /* 0x001fe20000400000 */
[----:B-1----:R-:W4:Y:S04]  /*6ec20*/  LDL.LU R3, [R1+0xec] ;  /* 0x0000ec0001037983 */ /* 0x002f280000300800 */
[----:B------:R2:W-:Y:S02]  /*6ec30*/  STL [R1+0x44], R4 ;  /* 0x0000440401007387 */ /* 0x0005e40000100800 */
[----:B------:R-:W4:Y:S02]  /*6ec40*/  LDL.LU R28, [R1+0xc4] ;  /* 0x0000c400011c7983 */ /* 0x000f240000300800 */
[----:B---3--:R-:W-:-:S02]  /*6ec50*/  FMUL R12, R17, c[0x0][0x188] ;  /* 0x00006200110c7a20 */ /* 0x008fc40000400000 */
[----:B--2---:R-:W-:Y:S02]  /*6ec60*/  FMUL R4, R27, c[0x0][0x188] ;  /* 0x000062001b047a20 */ /* 0x004fe40000400000 */
[----:B------:R-:W2:Y:S03]  /*6ec70*/  LDL.LU R27, [R1+0xcc] ;  /* 0x0000cc00011b7983 */ /* 0x000ea60000300800 */
[----:B------:R0:W-:Y:S02]  /*6ec80*/  STL [R1+0x40], R4 ;  /* 0x0000400401007387 */ /* 0x0001e40000100800 */
[----:B------:R-:W3:Y:S02]  /*6ec90*/  LDL.LU R6, [R1+0xb0] ;  /* 0x0000b00001067983 */ /* 0x000ee40000300800 */
[----:B------:R-:W-:Y:S02]  /*6eca0*/  FMUL R16, R16, c[0x0][0x188] ;  /* 0x0000620010107a20 */ /* 0x000fe40000400000 */
[----:B------:R-:W-:Y:S01]  /*6ecb0*/  FMUL R15, R15, c[0x0][0x188] ;  /* 0x000062000f0f7a20 */ /* 0x000fe20000400000 */
[----:B0-----:R-:W2:Y:S01]  /*6ecc0*/  LDL.LU R4, [R1+0xb4] ;  /* 0x0000b40001047983 */ /* 0x001ea20000300800 */
[----:B------:R0:W-:Y:S02]  /*6ecd0*/  STL [R1+0x2c], R12 ;  /* 0x00002c0c01007387 */ /* 0x0001e40000100800 */
[----:B------:R-:W2:Y:S01]  /*6ece0*/  LDL.LU R13, [R1+0xb8] ;  /* 0x0000b800010d7983 */ /* 0x000ea20000300800 */
[----:B0-----:R-:W2:Y:S01]  /*6ecf0*/  LDL.LU R12, [R1+0xbc] ;  /* 0x0000bc00010c7983 */ /* 0x001ea20000300800 */
[----:B------:R-:W2:Y:S02]  /*6ed00*/  LDL.LU R14, [R1+0x84] ;  /* 0x00008400010e7983 */ /* 0x000ea40000300800 */
[----:B------:R-:W2:Y:S02]  /*6ed10*/  LDL.LU R19, [R1+0x8c] ;  /* 0x00008c0001137983 */ /* 0x000ea40000300800 */
[----:B------:R0:W-:Y:S01]  /*6ed20*/  STL [R1+0x28], R16 ;  /* 0x0000281001007387 */ /* 0x0001e20000100800 */
[----:B------:R-:W2:Y:S01]  /*6ed30*/  LDL.LU R18, [R1+0x64] ;  /* 0x0000640001127983 */ /* 0x000ea20000300800 */
[----:B------:R1:W-:Y:S02]  /*6ed40*/  STL [R1+0x24], R15 ;  /* 0x0000240f01007387 */ /* 0x0003e40000100800 */
[----:B0-----:R-:W-:-:S02]  /*6ed50*/  FMUL R16, R20, c[0x0][0x188] ;  /* 0x0000620014107a20 */ /* 0x001fc40000400000 */
[----:B------:R-:W-:Y:S01]  /*6ed60*/  FMUL R20, R21, c[0x0][0x188] ;  /* 0x0000620015147a20 */ /* 0x000fe20000400000 */
[----:B-1----:R-:W2:Y:S02]  /*6ed70*/  LDL.LU R15, [R1+0x6c] ;  /* 0x00006c00010f7983 */ /* 0x002ea40000300800 */
[----:B------:R0:W-:Y:S02]  /*6ed80*/  STL [R1+0x20], R16 ;  /* 0x0000201001007387 */ /* 0x0001e40000100800 */
[----:B0-----:R-:W2:Y:S01]  /*6ed90*/  LDL.LU R16, [R1+0x30] ;  /* 0x0000300001107983 */ /* 0x001ea20000300800 */
[----:B------:R-:W2:Y:S02]  /*6eda0*/  LDL.LU R17, [R1+0x34] ;  /* 0x0000340001117983 */ /* 0x000ea40000300800 */
[----:B------:R0:W-:Y:S02]  /*6edb0*/  STL [R1+0x1c], R20 ;  /* 0x00001c1401007387 */ /* 0x0001e40000100800 */
[----:B0-----:R-:W2:Y:S01]  /*6edc0*/  LDL.LU R20, [R1+0x38] ;  /* 0x0000380001147983 */ /* 0x001ea20000300800 */
[----:B------:R-:W2:Y:S02]  /*6edd0*/  LDL.LU R21, [R1+0x3c] ;  /* 0x00003c0001157983 */ /* 0x000ea40000300800 */
[----:B----4-:R-:W-:-:S02]  /*6ede0*/  FMUL R0, R0, c[0x0][0x188] ;  /* 0x0000620000007a20 */ /* 0x010fc40000400000 */
[----:B------:R-:W-:Y:S02]  /*6edf0*/  FMUL R24, R24, c[0x0][0x188] ;  /* 0x0000620018187a20 */ /* 0x000fe40000400000 */
[----:B------:R-:W-:Y:S01]  /*6ee00*/  FMUL R25, R25, c[0x0][0x188] ;  /* 0x0000620019197a20 */ /* 0x000fe20000400000 */
[----:B------:R0:W-:Y:S01]  /*6ee10*/  STL [R1+0x18], R0 ;  /* 0x0000180001007387 */ /* 0x0001e20000100800 */
[----:B------:R-:W-:-:S03]  /*6ee20*/  FMUL R26, R26, c[0x0][0x188] ;  /* 0x000062001a1a7a20 */ /* 0x000fc60000400000 */
[----:B0-----:R-:W4:Y:S01]  /*6ee30*/  LDL.LU R0, [R1+0x2510] ;  /* 0x0025100001007983 */ /* 0x001f220000300800 */
[----:B------:R0:W-:Y:S03]  /*6ee40*/  STL [R1+0x14], R24 ;  /* 0x0000141801007387 */ /* 0x0001e60000100800 */
[----:B0-----:R-:W4:Y:S01]  /*6ee50*/  LDL.LU R24, [R1+0x250c] ;  /* 0x00250c0001187983 */ /* 0x001f220000300800 */
[----:B------:R0:W-:Y:S03]  /*6ee60*/  STL [R1+0x10], R25 ;  /* 0x0000101901007387 */ /* 0x0001e60000100800 */
[----:B0-----:R-:W4:Y:S01]  /*6ee70*/  LDL.LU R25, [R1+0x2508] ;  /* 0x0025080001197983 */ /* 0x001f220000300800 */
[----:B------:R0:W-:Y:S03]  /*6ee80*/  STL [R1+0xc], R26 ;  /* 0x00000c1a01007387 */ /* 0x0001e60000100800 */
[----:B0-----:R-:W4:Y:S01]  /*6ee90*/  LDL.LU R26, [R1+0x2504] ;  /* 0x00250400011a7983 */ /* 0x001f220000300800 */
[----:B------:R-:W-:-:S02]  /*6eea0*/  FMUL R5, R5, c[0x0][0x188] ;  /* 0x0000620005057a20 */ /* 0x000fc40000400000 */
[----:B------:R-:W-:Y:S02]  /*6eeb0*/  FMUL R7, R7, c[0x0][0x188] ;  /* 0x0000620007077a20 */ /* 0x000fe40000400000 */
[----:B------:R-:W-:Y:S02]  /*6eec0*/  FMUL R29, R29, c[0x0][0x188] ;  /* 0x000062001d1d7a20 */ /* 0x000fe40000400000 */
[----:B------:R-:W-:Y:S01]  /*6eed0*/  FMUL R22, R22, c[0x0][0x188] ;  /* 0x0000620016167a20 */ /* 0x000fe20000400000 */
[----:B------:R0:W-:Y:S04]  /*6eee0*/  STL [R1+0x8], R5 ;  /* 0x0000080501007387 */ /* 0x0001e80000100800 */
[----:B0-----:R-:W4:Y:S01]  /*6eef0*/  LDL.LU R5, [R1+0x2500] ;  /* 0x0025000001057983 */ /* 0x001f220000300800 */
[----:B------:R0:W-:Y:S03]  /*6ef00*/  STL [R1+0x4], R7 ;  /* 0x0000040701007387 */ /* 0x0001e60000100800 */
[----:B0-----:R-:W4:Y:S01]  /*6ef10*/  LDL.LU R7, [R1+0x24fc] ;  /* 0x0024fc0001077983 */ /* 0x001f220000300800 */
[----:B------:R-:W-:Y:S02]  /*6ef20*/  STL [R1+0x24e4], R29 ;  /* 0x0024e41d01007387 */ /* 0x000fe40000100800 */
[----:B------:R0:W-:Y:S02]  /*6ef30*/  STL [R1], R22 ;  /* 0x0000001601007387 */ /* 0x0001e40000100800 */
[----:B0-----:R-:W-:-:S05]  /*6ef40*/  FMUL R22, R23, c[0x0][0x188] ;  /* 0x0000620017167a20 */ /* 0x001fca0000400000 */
[----:B------:R0:W-:Y:S01]  /*6ef50*/  STL [R1+0x58], R22 ;  /* 0x0000581601007387 */ /* 0x0001e20000100800 */
[----:B------:R-:W-:Y:S02]  /*6ef60*/  FMUL R28, R28, c[0x0][0x188] ;  /* 0x000062001c1c7a20 */ /* 0x000fe40000400000 */
[----:B------:R-:W-:Y:S01]  /*6ef70*/  FMUL R3, R3, c[0x0][0x188] ;  /* 0x0000620003037a20 */ /* 0x000fe20000400000 */
[----:B0-----:R-:W0:Y:S04]  /*6ef80*/  S2R R22, SR_CTAID.X ;  /* 0x0000000000167919 */ /* 0x001e280000002500 */
[----:B------:R-:W-:Y:S01]  /*6ef90*/  STL [R1+0x24e0], R28 ;  /* 0x0024e01c01007387 */ /* 0x000fe20000100800 */
[----:B------:R1:W-:Y:S02]  /*6efa0*/  STL [R1+0x54], R3 ;  /* 0x0000540301007387 */ /* 0x0003e40000100800 */
[----:B---3--:R-:W-:-:S02]  /*6efb0*/  FMUL R23, R6, c[0x0][0x188] ;  /* 0x0000620006177a20 */ /* 0x008fc40000400000 */
[----:B--2---:R-:W-:Y:S02]  /*6efc0*/  FMUL R27, R27, c[0x0][0x188] ;  /* 0x000062001b1b7a20 */ /* 0x004fe40000400000 */
[----:B------:R-:W-:Y:S02]  /*6efd0*/  FMUL R6, R12, c[0x0][0x188] ;  /* 0x000062000c067a20 */ /* 0x000fe40000400000 */
[----:B------:R-:W-:Y:S02]  /*6efe0*/  FMUL R12, R14, c[0x0][0x188] ;  /* 0x000062000e0c7a20 */ /* 0x000fe40000400000 */
[----:B------:R-:W-:Y:S02]  /*6eff0*/  FMUL R14, R18, c[0x0][0x188] ;  /* 0x00006200120e7a20 */ /* 0x000fe40000400000 */
[----:B------:R-:W-:Y:S02]  /*6f000*/  FMUL R15, R15, c[0x0][0x188] ;  /* 0x000062000f0f7a20 */ /* 0x000fe40000400000 */
[----:B-1----:R-:W-:-:S02]  /*6f010*/  FMUL R3, R4, c[0x0][0x188] ;  /* 0x0000620004037a20 */ /* 0x002fc40000400000 */
[----:B------:R-:W-:Y:S02]  /*6f020*/  FMUL R4, R13, c[0x0][0x188] ;  /* 0x000062000d047a20 */ /* 0x000fe40000400000 */
[----:B------:R-:W-:Y:S01]  /*6f030*/  FMUL R13, R19, c[0x0][0x188] ;  /* 0x00006200130d7a20 */ /* 0x000fe20000400000 */
[----:B------:R-:W-:Y:S01]  /*6f040*/  STL [R1+0x24e8], R27 ;  /* 0x0024e81b01007387 */ /* 0x000fe20000100800 */
[----:B------:R1:W-:Y:S03]  /*6f050*/  STL [R1+0x24ec], R12 ;  /* 0x0024ec0c01007387 */ /* 0x0003e60000100800 */
[----:B------:R2:W-:Y:S01]  /*6f060*/  STL [R1+0x24f0], R13 ;  /* 0x0024f00d01007387 */ /* 0x0005e20000100800 */
[----:B------:R-:W-:Y:S02]  /*6f070*/  STL [R1+0x24f4], R14 ;  /* 0x0024f40e01007387 */ /* 0x000fe40000100800 */
[----:B------:R3:W-:Y:S02]  /*6f080*/  STL [R1+0x24f8], R15 ;  /* 0x0024f80f01007387 */ /* 0x0007e40000100800 */
[----:B------:R-:W-:-:S02]  /*6f090*/  FMUL R19, R21, c[0x0][0x188] ;  /* 0x0000620015137a20 */ /* 0x000fc40000400000 */
[----:B0-----:R-:W-:Y:S01]  /*6f0a0*/  IMAD.SHL.U32 R28, R22, 0x100, RZ ;  /* 0x00000100161c7824 */ /* 0x001fe200078e00ff */
[----:B-1----:R-:W4:Y:S01]  /*6f0b0*/  LDL.LU R12, [R1+0x50] ;  /* 0x00005000010c7983 */ /* 0x002f220000300800 */
[----:B------:R-:W4:Y:S03]  /*6f0c0*/  LDL.LU R27, [R1+0x44] ;  /* 0x00004400011b7983 */ /* 0x000f260000300800 */
[----:B------:R-:W0:Y:S01]  /*6f0d0*/  S2R R29, SR_TID.X ;  /* 0x00000000001d7919 */ /* 0x000e220000002100 */
[----:B------:R-:W-:-:S05]  /*6f0e0*/  FMUL R8, R8, c[0x0][0x188] ;  /* 0x0000620008087a20 */ /* 0x000fca0000400000 */
[----:B------:R-:W-:Y:S01]  /*6f0f0*/  FSEL R8, R8, -INF , !P3 ;  /* 0xff80000008087808 */ /* 0x000fe20005800000 */
[----:B--2---:R-:W1:Y:S01]  /*6f100*/  S2R R13, SR_CTAID.X ;  /* 0x00000000000d7919 */ /* 0x004e620000002500 */
[----:B0-----:R-:W-:-:S04]  /*6f110*/  LOP3.LUT R29, R29, 0x1c, RZ, 0xc0, !PT ;  /* 0x0000001c1d1d7812 */ /* 0x001fc800078ec0ff */
[----:B------:R-:W-:Y:S01]  /*6f120*/  LEA.HI R29, R29, R28, RZ, 0x1e ;  /* 0x0000001c1d1d7211 */ /* 0x000fe200078ff0ff */
[----:B------:R-:W-:Y:S02]  /*6f130*/  FMUL R10, R10, c[0x0][0x188] ;  /* 0x000062000a0a7a20 */ /* 0x000fe40000400000 */
[----:B------:R-:W-:-:S03]  /*6f140*/  FMUL R18, R20, c[0x0][0x188] ;  /* 0x0000620014127a20 */ /* 0x000fc60000400000 */
[----:B------:R-:W-:Y:S01]  /*6f150*/  FSEL R10, R10, -INF , !P0 ;  /* 0xff8000000a0a7808 */ /* 0x000fe20004000000 */
[----:B----4-:R-:W-:Y:S02]  /*6f160*/  FMUL R21, R25, c[0x0][0x188] ;  /* 0x0000620019157a20 */ /* 0x010fe40000400000 */
[----:B------:R-:W2:Y:S01]  /*6f170*/  LDL.LU R25, [R1+0x48] ;  /* 0x0000480001197983 */ /* 0x000ea20000300800 */
[----:B------:R-:W-:-:S03]  /*6f180*/  FMUL R22, R26, c[0x0][0x188] ;  /* 0x000062001a167a20 */ /* 0x000fc60000400000 */
[----:B------:R-:W4:Y:S01]  /*6f190*/  LDL.LU R26, [R1+0x4c] ;  /* 0x00004c00011a7983 */ /* 0x000f220000300800 */
[----:B---3--:R-:W3:Y:S02]  /*6f1a0*/  LDL.LU R15, [R1+0x18] ;  /* 0x00001800010f7983 */ /* 0x008ee40000300800 */
[----:B------:R-:W-:Y:S02]  /*6f1b0*/  STL [R1+0x280], R8 ;  /* 0x0002800801007387 */ /* 0x000fe40000100800 */
[----:B------:R-:W2:Y:S02]  /*6f1c0*/  LDL.LU R28, [R1+0x14] ;  /* 0x00001400011c7983 */ /* 0x000ea40000300800 */
[----:B------:R-:W-:Y:S01]  /*6f1d0*/  FMUL R20, R24, c[0x0][0x188] ;  /* 0x0000620018147a20 */ /* 0x000fe20000400000 */
[----:B-1----:R-:W-:Y:S01]  /*6f1e0*/  SHF.L.U32 R24, R13, 0x8, RZ ;  /* 0x000000080d187819 */ /* 0x002fe200000006ff */
[----:B------:R0:W-:Y:S01]  /*6f1f0*/  STL [R1+0x284], R10 ;  /* 0x0002840a01007387 */ /* 0x0001e20000100800 */
[----:B------:R-:W-:-:S02]  /*6f200*/  ISETP.GT.U32.AND P3, PT, R0, R29, PT ;  /* 0x0000001d0000720c */ /* 0x000fc40003f64070 */
[----:B------:R-:W-:Y:S01]  /*6f210*/  ISETP.GE.U32.AND P0, PT, R0, R29, PT ;  /* 0x0000001d0000720c */ /* 0x000fe20003f06070 */
[----:B------:R-:W2:Y:S01]  /*6f220*/  LDL.LU R13, [R1+0x10] ;  /* 0x00001000010d7983 */ /* 0x000ea20000300800 */
[----:B------:R-:W2:Y:S04]  /*6f230*/  LDL.LU R29, [R1+0xc] ;  /* 0x00000c00011d7983 */ /* 0x000ea80000300800 */
[----:B------:R-:W1:Y:S01]  /*6f240*/  S2R R14, SR_TID.X ;  /* 0x00000000000e7919 */ /* 0x000e620000002100 */
[----:B0-----:R-:W-:-:S05]  /*6f250*/  FSEL R10, R20, -INF , !P1 ;  /* 0xff800000140a7808 */ /* 0x001fca0004800000 */
[----:B------:R0:W-:Y:S01]  /*6f260*/  STL [R1+0x28c], R10 ;  /* 0x00028c0a01007387 */ /* 0x0001e20000100800 */
[----:B-1----:R-:W-:-:S04]  /*6f270*/  LOP3.LUT R8, R14, 0x1c, RZ, 0xc0, !PT ;  /* 0x0000001c0e087812 */ /* 0x002fc800078ec0ff */
[----:B------:R-:W-:Y:S02]  /*6f280*/  LEA.HI R14, R8, 0x8, RZ, 0x1e ;  /* 0x00000008080e7811 */ /* 0x000fe400078ff0ff */
[----:B0-----:R-:W-:-:S03]  /*6f290*/  FSEL R10, R21, -INF , !P2 ;  /* 0xff800000150a7808 */ /* 0x001fc60005000000 */
[----:B------:R-:W-:Y:S01]  /*6f2a0*/  IMAD.IADD R14, R24, 0x1, R14 ;  /* 0x00000001180e7824 */ /* 0x000fe200078e020e */
[----:B------:R-:W-:-:S04]  /*6f2b0*/  LEA.HI R8, R8, 0x10, RZ, 0x1e ;  /* 0x0000001008087811 */ /* 0x000fc800078ff0ff */
[CC--:B------:R-:W-:Y:S02]  /*6f2c0*/  ISETP.GT.U32.AND P1, PT, R0.reuse, R14.reuse, PT ;  /* 0x0000000e0000720c */ /* 0x0c0fe40003f24070 */
[----:B------:R-:W-:Y:S02]  /*6f2d0*/  ISETP.GE.U32.AND P2, PT, R0, R14, PT ;  /* 0x0000000e0000720c */ /* 0x000fe40003f46070 */
[----:B------:R-:W0:Y:S01]  /*6f2e0*/  S2R R14, SR_TID.X ;  /* 0x00000000000e7919 */ /* 0x000e220000002100 */
[----:B------:R-:W-:Y:S02]  /*6f2f0*/  IADD3 R8, R24, R8, RZ ;  /* 0x0000000818087210 */ /* 0x000fe40007ffe0ff */
[----:B------:R-:W1:Y:S01]  /*6f300*/  S2R R24, SR_CTAID.X ;  /* 0x0000000000187919 */ /* 0x000e620000002500 */
[----:B------:R0:W-:Y:S01]  /*6f310*/  STL [R1+0x288], R10 ;  /* 0x0002880a01007387 */ /* 0x0001e20000100800 */
[C---:B------:R-:W-:Y:S02]  /*6f320*/  ISETP.GT.U32.AND.EX P3, PT, R2.reuse, RZ, PT, P3 ;  /* 0x000000ff0200720c */ /* 0x040fe40003f64130 */
[----:B------:R-:W-:-:S02]  /*6f330*/  ISETP.GE.U32.AND.EX P0, PT, R2, RZ, PT, P0 ;  /* 0x000000ff0200720c */ /* 0x000fc40003f06100 */
[----:B0-----:R-:W-:Y:S01]  /*6f340*/  FSEL R10, R22, -INF , !P4 ;  /* 0xff800000160a7808 */ /* 0x001fe20006000000 */
[----:B------:R-:W-:-:S04]  /*6f350*/  ISETP.GT.U32.AND P4, PT, R0, R8, PT ;  /* 0x000000080000720c */ /* 0x000fc80003f84070 */
[----:B------:R0:W-:Y:S01]  /*6f360*/  STL [R1+0x2b0], R10 ;  /* 0x0002b00a01007387 */ /* 0x0001e20000100800 */
[----:B------:R-:W-:Y:S01]  /*6f370*/  LOP3.LUT R14, R14, 0x1c, RZ, 0xc0, !PT ;  /* 0x0000001c0e0e7812 */ /* 0x000fe200078ec0ff */
[----:B-1----:R-:W-:Y:S01]  /*6f380*/  IMAD.SHL.U32 R24, R24, 0x100, RZ ;  /* 0x0000010018187824 */ /* 0x002fe200078e00ff */
[----:B0-----:R-:W-:Y:S02]  /*6f390*/  FSEL R10, R12, -INF , !P3 ;  /* 0xff8000000c0a7808 */ /* 0x001fe40005800000 */
[----:B------:R-:W-:Y:S01]  /*6f3a0*/  LEA.HI R12, R14, 0x18, RZ, 0x1e ;  /* 0x000000180e0c7811 */ /* 0x000fe200078ff0ff */
[----:B------:R-:W-:Y:S02]  /*6f3b0*/  ISETP.GE.U32.AND P3, PT, R0, R8, PT ;  /* 0x000000080000720c */ /* 0x000fe40003f66070 */
[----:B------:R-:W-:Y:S02]  /*6f3c0*/  ISETP.GT.U32.AND.EX P1, PT, R2, RZ, PT, P1 ;  /* 0x000000ff0200720c */ /* 0x000fe40003f24110 */
[----:B------:R-:W-:Y:S01]  /*6f3d0*/  IADD3 R12, R24, R12, RZ ;  /* 0x0000000c180c7210 */ /* 0x000fe20007ffe0ff */
[----:B------:R-:W-:Y:S01]  /*6f3e0*/  STL [R1+0xdc], R10 ;  /* 0x0000dc0a01007387 */ /* 0x000fe20000100800 */
[----:B------:R-:W-:-:S02]  /*6f3f0*/  ISETP.GE.U32.AND.EX P2, PT, R2, RZ, PT, P2 ;  /* 0x000000ff0200720c */ /* 0x000fc40003f46120 */
[----:B------:R-:W-:Y:S02]  /*6f400*/  ISETP.GE.U32.AND.EX P3, PT, R2, RZ, PT, P3 ;  /* 0x000000ff0200720c */ /* 0x000fe40003f66130 */
[----:B------:R-:W-:Y:S02]  /*6f410*/  LEA.HI R14, R14, 0x20, RZ, 0x1e ;  /* 0x000000200e0e7811 */ /* 0x000fe400078ff0ff */
[----:B------:R-:W-:-:S03]  /*6f420*/  ISETP.GT.U32.AND.EX P4, PT, R2, RZ, PT, P4 ;  /* 0x000000ff0200720c */ /* 0x000fc60003f84140 */
[----:B------:R-:W-:Y:S02]  /*6f430*/  IMAD.IADD R14, R24, 0x1, R14 ;  /* 0x00000001180e7824 */ /* 0x000fe400078e020e */
[----:B------:R-:W-:Y:S01]  /*6f440*/  FMUL R16, R16, c[0x0][0x188] ;  /* 0x0000620010107a20 */ /* 0x000fe20000400000 */
[----:B----4-:R-:W-:Y:S01]  /*6f450*/  FSEL R8, R26, -INF , !P0 ;  /* 0xff8000001a087808 */ /* 0x010fe20004000000 */
[----:B------:R-:W-:-:S04]  /*6f460*/  ISETP.GT.U32.AND P0, PT, R0, R12, PT ;  /* 0x0000000c0000720c */ /* 0x000fc80003f04070 */
[----:B------:R2:W-:Y:S02]  /*6f470*/  STL [R1+0xd8], R8 ;  /* 0x0000d80801007387 */ /* 0x0005e40000100800 */
[----:B--2---:R-:W-:Y:S01]  /*6f480*/  FSEL R8, R25, -INF , !P1 ;  /* 0xff80000019087808 */ /* 0x004fe20004800000 */
[----:B------:R-:W-:Y:S02]  /*6f490*/  ISETP.GE.U32.AND P1, PT, R0, R12, PT ;  /* 0x0000000c0000720c */ /* 0x000fe40003f26070 */
[----:B------:R-:W0:Y:S04]  /*6f4a0*/  S2R R12, SR_TID.X ;  /* 0x00000000000c7919 */ /* 0x000e280000002100 */
[----:B------:R1:W-:Y:S02]  /*6f4b0*/  STL [R1+0xe4], R8 ;  /* 0x0000e40801007387 */ /* 0x0003e40000100800 */
[----:B-1----:R-:W-:-:S02]  /*6f4c0*/  FSEL R8, R27, -INF , !P2 ;  /* 0xff8000001b087808 */ /* 0x002fc40005000000 */
[----:B------:R-:W1:Y:S01]  /*6f4d0*/  S2R R27, SR_CTAID.X ;  /* 0x00000000001b7919 */ /* 0x000e620000002500 */
[----:B0-----:R-:W-:-:S04]  /*6f4e0*/  LOP3.LUT R12, R12, 0x1c, RZ, 0xc0, !PT ;  /* 0x0000001c0c0c7812 */ /* 0x001fc800078ec0ff */
[----:B------:R-:W-:Y:S01]  /*6f4f0*/  LEA.HI R12, R12, 0x28, RZ, 0x1e ;  /* 0x000000280c0c7811 */ /* 0x000fe200078ff0ff */
[----:B------:R0:W-:Y:S01]  /*6f500*/  STL [R1+0xe0], R8 ;  /* 0x0000e00801007387 */ /* 0x0001e20000100800 */
[----:B-1----:R-:W-:-:S05]  /*6f510*/  SHF.L.U32 R27, R27, 0x8, RZ ;  /* 0x000000081b1b7819 */ /* 0x002fca00000006ff */
[----:B------:R-:W-:Y:S02]  /*6f520*/  IMAD.IADD R12, R27, 0x1, R12 ;  /* 0x000000011b0c7824 */ /* 0x000fe400078e020c */
[----:B------:R-:W1:Y:S01]  /*6f530*/  S2R R27, SR_TID.X ;  /* 0x00000000001b7919 */ /* 0x000e620000002100 */
[----:B0-----:R-:W-:Y:S02]  /*6f540*/  FSEL R8, R28, -INF , !P3 ;  /* 0xff8000001c087808 */ /* 0x001fe40005800000 */
[----:B------:R-:W0:Y:S01]  /*6f550*/  S2R R28, SR_CTAID.X ;  /* 0x00000000001c7919 */ /* 0x000e220000002500 */
[----:B------:R-:W-:-:S04]  /*6f560*/  ISETP.GE.U32.AND.EX P1, PT, R2, RZ, PT, P1 ;  /* 0x000000ff0200720c */ /* 0x000fc80003f26110 */
[----:B------:R-:W-:Y:S02]  /*6f570*/  FSEL R25, R29, -INF , !P1 ;  /* 0xff8000001d197808 */ /* 0x000fe40004800000 */
[----:B------:R-:W2:Y:S01]  /*6f580*/  S2R R29, SR_CTAID.X ;  /* 0x00000000001d7919 */ /* 0x000ea20000002500 */
[----:B-1----:R-:W-:Y:S02]  /*6f590*/  LOP3.LUT R27, R27, 0x1c, RZ, 0xc0, !PT ;  /* 0x0000001c1b1b7812 */ /* 0x002fe400078ec0ff */
[----:B0-----:R-:W-:Y:S02]  /*6f5a0*/  SHF.L.U32 R28, R28, 0x8, RZ ;  /* 0x000000081c1c7819 */ /* 0x001fe400000006ff */
[----:B------:R-:W-:-:S05]  /*6f5b0*/  LEA.HI R27, R27, 0x30, RZ, 0x1e ;  /* 0x000000301b1b7811 */ /* 0x000fca00078ff0ff */
[----:B------:R-:W-:Y:S02]  /*6f5c0*/  IMAD.IADD R27, R28, 0x1, R27 ;  /* 0x000000011c1b7824 */ /* 0x000fe400078e021b */
[----:B------:R-:W0:Y:S01]  /*6f5d0*/  S2R R28, SR_TID.X ;  /* 0x00000000001c7919 */ /* 0x000e220000002100 */
[CC--:B------:R-:W-:Y:S02]  /*6f5e0*/  ISETP.GT.U32.AND P2, PT, R0.reuse, R14.reuse, PT ;  /* 0x0000000e0000720c */ /* 0x0c0fe40003f44070 */
[----:B---3--:R-:W-:Y:S01]  /*6f5f0*/  FSEL R26, R15, -INF , !P4 ;  /* 0xff8000000f1a7808 */ /* 0x008fe20006000000 */
[----:B------:R-:W-:Y:S01]  /*6f600*/  ISETP.GE.U32.AND P4, PT, R0, R14, PT ;  /* 0x0000000e0000720c */ /* 0x000fe20003f86070 */
[C---:B------:R-:W-:Y:S02]  /*6f610*/  ISETP.GT.U32.AND.EX P0, PT, R2.reuse, RZ, PT, P0 ;  /* 0x000000ff0200720c */ /* 0x040fe40003f04100 */
[----:B------:R-:W-:Y:S02]  /*6f620*/  ISETP.GT.U32.AND.EX P2, PT, R2, RZ, PT, P2 ;  /* 0x000000ff0200720c */ /* 0x000fe40003f44120 */
[----:B------:R-:W-:-:S02]  /*6f630*/  ISETP.GT.U32.AND P1, PT, R0, R27, PT ;  /* 0x0000001b0000720c */ /* 0x000fc40003f24070 */
[----:B------:R-:W-:Y:S02]  /*6f640*/  ISETP.GE.U32.AND.EX P4, PT, R2, RZ, PT, P4 ;  /* 0x000000ff0200720c */ /* 0x000fe40003f86140 */
[----:B------:R-:W-:Y:S02]  /*6f650*/  FSEL R24, R13, -INF , !P0 ;  /* 0xff8000000d187808 */ /* 0x000fe40004000000 */
[----:B------:R-:W-:Y:S01]  /*6f660*/  FSEL R22, R23, -INF , !P2 ;  /* 0xff80000017167808 */ /* 0x000fe20005000000 */
[C---:B------:R-:W-:Y:S01]  /*6f670*/  ISETP.GE.U32.AND P2, PT, R0.reuse, R27, PT ;  /* 0x0000001b0000720c */ /* 0x040fe20003f46070 */
[----:B--2---:R-:W-:Y:S02]  /*6f680*/  SHF.L.U32 R29, R29, 0x8, RZ ;  /* 0x000000081d1d7819 */ /* 0x004fe400000006ff */
[----:B------:R-:W-:Y:S01]  /*6f690*/  ISETP.GT.U32.AND P3, PT, R0, R12, PT ;  /* 0x0000000c0000720c */ /* 0x000fe20003f64070 */
[----:B------:R-:W-:Y:S01]  /*6f6a0*/  STL [R1+0xec], R26 ;  /* 0x0000ec1a01007387 */ /* 0x000fe20000100800 */
[----:B------:R-:W-:Y:S01]  /*6f6b0*/  FSEL R23, R3, -INF , !P4 ;  /* 0xff80000003177808 */ /* 0x000fe20006000000 */
[----:B------:R1:W-:Y:S02]  /*6f6c0*/  STL [R1+0xe8], R8 ;  /* 0x0000e80801007387 */ /* 0x0003e40000100800 */
[----:B------:R-:W-:Y:S01]  /*6f6d0*/  STL [R1+0xf4], R24 ;  /* 0x0000f41801007387 */ /* 0x000fe20000100800 */
[----:B0-----:R-:W-:-:S04]  /*6f6e0*/  LOP3.LUT R28, R28, 0x1c, RZ, 0xc0, !PT ;  /* 0x0000001c1c1c7812 */ /* 0x001fc800078ec0ff */
[----:B------:R-:W-:Y:S01]  /*6f6f0*/  LEA.HI R27, R28, 0x38, RZ, 0x1e ;  /* 0x000000381c1b7811 */ /* 0x000fe200078ff0ff */
[----:B------:R-:W-:Y:S01]  /*6f700*/  STL [R1+0xf0], R25 ;  /* 0x0000f01901007387 */ /* 0x000fe20000100800 */
[----:B------:R-:W-:Y:S01]  /*6f710*/  ISETP.GT.U32.AND.EX P3, PT, R2, RZ, PT, P3 ;  /* 0x000000ff0200720c */ /* 0x000fe20003f64130 */
[----:B------:R-:W-:Y:S02]  /*6f720*/  STL [R1+0xfc], R22 ;  /* 0x0000fc1601007387 */ /* 0x000fe40000100800 */
[----:B------:R-:W-:Y:S01]  /*6f730*/  IMAD.IADD R27, R29, 0x1, R27 ;  /* 0x000000011d1b7824 */ /* 0x000fe200078e021b */
[----:B------:R-:W-:Y:S01]  /*6f740*/  STL [R1+0xf8], R23 ;  /* 0x0000f81701007387 */ /* 0x000fe20000100800 */
[----:B------:R-:W2:Y:S01]  /*6f750*/  LDL.LU R15, [R1+0x40] ;  /* 0x00004000010f7983 */ /* 0x000ea20000300800 */
[----:B-1----:R-:W-:Y:S02]  /*6f760*/  FSEL R8, R4, -INF , !P3 ;  /* 0xff80000004087808 */ /* 0x002fe40005800000 */
[----:B------:R-:W-:-:S02]  /*6f770*/  ISETP.GT.U32.AND P4, PT, R0, R27, PT ;  /* 0x0000001b0000720c */ /* 0x000fc40003f84070 */
[C---:B------:R-:W-:Y:S02]  /*6f780*/  ISETP.GE.U32.AND P3, PT, R0.reuse, R27, PT ;  /* 0x0000001b0000720c */ /* 0x040fe40003f66070 */
[----:B------:R-:W3:Y:S01]  /*6f790*/  LDL.LU R27, [R1+0x2c] ;  /* 0x00002c00011b7983 */ /* 0x000ee20000300800 */
[----:B------:R-:W-:-:S04]  /*6f7a0*/  ISETP.GE.U32.AND P0, PT, R0, R12, PT ;  /* 0x0000000c0000720c */ /* 0x000fc80003f06070 */
[----:B------:R-:W-:-:S04]  /*6f7b0*/  ISETP.GE.U32.AND.EX P0, PT, R2, RZ, PT, P0 ;  /* 0x000000ff0200720c */ /* 0x000fc80003f06100 */
[----:B------:R-:W-:Y:S01]  /*6f7c0*/  FSEL R21, R6, -INF , !P0 ;  /* 0xff80000006157808 */ /* 0x000fe20004000000 */
[----:B------:R-:W-:Y:S04]  /*6f7d0*/  STL [R1+0x104], R8 ;  /* 0x0001040801007387 */ /* 0x000fe80000100800 */
[----:B------:R-:W-:Y:S01]  /*6f7e0*/  STL [R1+0x100], R21 ;  /* 0x0001001501007387 */ /* 0x000fe20000100800 */
[----:B------:R-:W4:Y:S03]  /*6f7f0*/  LDL.LU R14, [R1+0x28] ;  /* 0x00002800010e7983 */ /* 0x000f260000300800 */
[----:B------:R-:W0:Y:S04]  /*6f800*/  S2R R29, SR_TID.X ;  /* 0x00000000001d7919 */ /* 0x000e280000002100 */
[----:B------:R-:W1:Y:S01]  /*6f810*/  S2R R28, SR_CTAID.X ;  /* 0x00000000001c7919 */ /* 0x000e620000002500 */
[----:B------:R-:W4:Y:S01]  /*6f820*/  LDL.LU R13, [R1+0x24] ;  /* 0x00002400010d7983 */ /* 0x000f220000300800 */
[----:B------:R-:W-:Y:S01]  /*6f830*/  ISETP.GT.U32.AND.EX P1, PT, R2, RZ, PT, P1 ;  /* 0x000000ff0200720c */ /* 0x000fe20003f24110 */
[----:B------:R-:W4:Y:S01]  /*6f840*/  LDL.LU R12, [R1+0x8] ;  /* 0x00000800010c7983 */ /* 0x000f220000300800 */
[----:B0-----:R-:W-:-:S02]  /*6f850*/  LOP3.LUT R29, R29, 0x1c, RZ, 0xc0, !PT ;  /* 0x0000001c1d1d7812 */ /* 0x001fc400078ec0ff */
[----:B-1----:R-:W-:Y:S02]  /*6f860*/  SHF.L.U32 R28, R28, 0x8, RZ ;  /* 0x000000081c1c7819 */ /* 0x002fe400000006ff */
[----:B------:R-:W-:-:S05]  /*6f870*/  LEA.HI R29, R29, 0x40, RZ, 0x1e ;  /* 0x000000401d1d7811 */ /* 0x000fca00078ff0ff */
[----:B------:R-:W-:Y:S02]  /*6f880*/  IMAD.IADD R29, R28, 0x1, R29 ;  /* 0x000000011c1d7824 */ /* 0x000fe400078e021d */
[----:B------:R-:W0:Y:S01]  /*6f890*/  S2R R28, SR_CTAID.X ;  /* 0x00000000001c7919 */ /* 0x000e220000002500 */
[----:B------:R-:W-:Y:S02]  /*6f8a0*/  FSEL R20, R16, -INF , !P1 ;  /* 0xff80000010147808 */ /* 0x000fe40004800000 */
[CC--:B------:R-:W-:Y:S02]  /*6f8b0*/  ISETP.GT.U32.AND P0, PT, R0.reuse, R29.reuse, PT ;  /* 0x0000001d0000720c */ /* 0x0c0fe40003f04070 */
[----:B------:R-:W-:Y:S02]  /*6f8c0*/  ISETP.GE.U32.AND P1, PT, R0, R29, PT ;  /* 0x0000001d0000720c */ /* 0x000fe40003f26070 */
[----:B------:R-:W1:Y:S01]  /*6f8d0*/  S2R R29, SR_TID.X ;  /* 0x00000000001d7919 */ /* 0x000e620000002100 */
[----:B------:R-:W-:Y:S01]  /*6f8e0*/  FMUL R17, R17, c[0x0][0x188] ;  /* 0x0000620011117a20 */ /* 0x000fe20000400000 */
[----:B0-----:R-:W-:-:S02]  /*6f8f0*/  SHF.L.U32 R10, R28, 0x8, RZ ;  /* 0x000000081c0a7819 */ /* 0x001fc400000006ff */
[----:B------:R-:W4:Y:S01]  /*6f900*/  LDL.LU R28, [R1+0x4] ;  /* 0x00000400011c7983 */ /* 0x000f220000300800 */
[----:B-1----:R-:W-:Y:S02]  /*6f910*/  LOP3.LUT R29, R29, 0x1c, RZ, 0xc0, !PT ;  /* 0x0000001c1d1d7812 */ /* 0x002fe400078ec0ff */
[C---:B------:R-:W-:Y:S02]  /*6f920*/  ISETP.GE.U32.AND.EX P2, PT, R2.reuse, RZ, PT, P2 ;  /* 0x000000ff0200720c */ /* 0x040fe40003f46120 */
[----:B------:R-:W-:Y:S02]  /*6f930*/  LEA.HI R29, R29, 0x48, RZ, 0x1e ;  /* 0x000000481d1d7811 */ /* 0x000fe400078ff0ff */
[----:B------:R-:W-:Y:S02]  /*6f940*/  ISETP.GT.U32.AND.EX P4, PT, R2, RZ, PT, P4 ;  /* 0x000000ff0200720c */ /* 0x000fe40003f84140 */
[----:B------:R-:W-:Y:S01]  /*6f950*/  FSEL R17, R17, -INF , !P2 ;  /* 0xff80000011117808 */ /* 0x000fe20005000000 */
[----:B------:R-:W-:Y:S01]  /*6f960*/  IMAD.IADD R29, R10, 0x1, R29 ;  /* 0x000000010a1d7824 */ /* 0x000fe200078e021d */
[----:B------:R-:W-:Y:S01]  /*6f970*/  STL [R1+0x10c], R20 ;  /* 0x00010c1401007387 */ /* 0x000fe20000100800 */
[----:B------:R-:W-:-:S02]  /*6f980*/  FSEL R10, R18, -INF , !P4 ;  /* 0xff800000120a7808 */ /* 0x000fc40006000000 */
[----:B------:R-:W-:Y:S01]  /*6f990*/  STL [R1+0x108], R17 ;  /* 0x0001081101007387 */ /* 0x000fe20000100800 */
[CC--:B------:R-:W-:Y:S02]  /*6f9a0*/  ISETP.GT.U32.AND P2, PT, R0.reuse, R29.reuse, PT ;  /* 0x0000001d0000720c */ /* 0x0c0fe40003f44070 */
[----:B------:R-:W-:Y:S02]  /*6f9b0*/  ISETP.GE.U32.AND P4, PT, R0, R29, PT ;  /* 0x0000001d0000720c */ /* 0x000fe40003f86070 */
[----:B------:R-:W4:Y:S04]  /*6f9c0*/  LDL.LU R29, [R1] ;  /* 0x00000000011d7983 */ /* 0x000f280000300800 */
[----:B------:R-:W0:Y:S04]  /*6f9d0*/  S2R R16, SR_TID.X ;  /* 0x0000000000107919 */ /* 0x000e280000002100 */
[----:B------:R-:W1:Y:S01]  /*6f9e0*/  S2R R6, SR_CTAID.X ;  /* 0x0000000000067919 */ /* 0x000e620000002500 */
[----:B------:R-:W-:-:S02]  /*6f9f0*/  ISETP.GE.U32.AND.EX P3, PT, R2, RZ, PT, P3 ;  /* 0x000000ff0200720c */ /* 0x000fc40003f66130 */
[C---:B------:R-:W-:Y:S02]  /*6fa00*/  ISETP.GT.U32.AND.EX P0, PT, R2.reuse, RZ, PT, P0 ;  /* 0x000000ff0200720c */ /* 0x040fe40003f04100 */
[----:B------:R-:W-:Y:S01]  /*6fa10*/  ISETP.GE.U32.AND.EX P1, PT, R2, RZ, PT, P1 ;  /* 0x000000ff0200720c */ /* 0x000fe20003f26110 */
[----:B------:R-:W4:Y:S01]  /*6fa20*/  LDL.LU R3, [R1+0x214] ;  /* 0x0002140001037983 */ /* 0x000f220000300800 */
[----:B------:R-:W4:Y:S01]  /*6fa30*/  LDL.LU R4, [R1+0x21c] ;  /* 0x00021c0001047983 */ /* 0x000f220000300800 */
[----:B0-----:R-:W-:Y:S01]  /*6fa40*/  LOP3.LUT R18, R16, 0x1c, RZ, 0xc0, !PT ;  /* 0x0000001c10127812 */ /* 0x001fe200078ec0ff */
[----:B------:R-:W-:Y:S01]  /*6fa50*/  FSEL R16, R19, -INF , !P3 ;  /* 0xff80000013107808 */ /* 0x000fe20005800000 */
[----:B-1----:R-:W-:Y:S02]  /*6fa60*/  SHF.L.U32 R6, R6, 0x8, RZ ;  /* 0x0000000806067819 */ /* 0x002fe400000006ff */
[----:B------:R-:W-:Y:S02]  /*6fa70*/  LEA.HI R19, R18, 0x50, RZ, 0x1e ;  /* 0x0000005012137811 */ /* 0x000fe400078ff0ff */
[----:B------:R-:W0:Y:S03]  /*6fa80*/  S2R R18, SR_TID.X ;  /* 0x0000000000127919 */ /* 0x000e260000002100 */
[----:B------:R-:W-:-:S02]  /*6fa90*/  IMAD.IADD R19, R6, 0x1, R19 ;  /* 0x0000000106137824 */ /* 0x000fc400078e0213 */
[----:B------:R-:W1:Y:S04]  /*6faa0*/  S2R R6, SR_CTAID.X ;  /* 0x0000000000067919 */ /* 0x000e680000002500 */
[----:B------:R-:W-:Y:S01]  /*6fab0*/  STL [R1+0x114], R10 ;  /* 0x0001140a01007387 */ /* 0x000fe20000100800 */
[----:B------:R-:W-:Y:S01]  /*6fac0*/  STL [R1+0x110], R16 ;  /* 0x0001101001007387 */ /* 0x000fe20000100800 */
[----:B------:R-:W-:Y:S02]  /*6fad0*/  ISETP.GT.U32.AND P3, PT, R0, R19, PT ;  /* 0x000000130000720c */ /* 0x000fe40003f64070 */
[----:B0-----:R-:W-:-:S04]  /*6fae0*/  LOP3.LUT R18, R18, 0x1c, RZ, 0xc0, !PT ;  /* 0x0000001c12127812 */ /* 0x001fc800078ec0ff */
[----:B------:R-:W-:Y:S02]  /*6faf0*/  LEA.HI R18, R18, 0x58, RZ, 0x1e ;  /* 0x0000005812127811 */ /* 0x000fe400078ff0ff */
[----:B-1----:R-:W-:-:S05]  /*6fb00*/  SHF.L.U32 R6, R6, 0x8, RZ ;  /* 0x0000000806067819 */ /* 0x002fca00000006ff */
[----:B------:R-:W-:Y:S01]  /*6fb10*/  IMAD.IADD R18, R6, 0x1, R18 ;  /* 0x0000000106127824 */ /* 0x000fe200078e0212 */
[C---:B------:R-:W-:Y:S02]  /*6fb20*/  ISETP.GT.U32.AND.EX P2, PT, R2.reuse, RZ, PT, P2 ;  /* 0x000000ff0200720c */ /* 0x040fe40003f44120 */
[C---:B------:R-:W-:Y:S02]  /*6fb30*/  ISETP.GE.U32.AND.EX P4, PT, R2.reuse, RZ, PT, P4 ;  /* 0x000000ff0200720c */ /* 0x040fe40003f86140 */
[----:B------:R-:W-:Y:S02]  /*6fb40*/  ISETP.GT.U32.AND.EX P3, PT, R2, RZ, PT, P3 ;  /* 0x000000ff0200720c */ /* 0x000fe40003f64130 */
[----:B--2---:R-:W-:Y:S01]  /*6fb50*/  FSEL R15, R15, -INF , !P0 ;  /* 0xff8000000f0f7808 */ /* 0x004fe20004000000 */
[----:B------:R-:W-:Y:S01]  /*6fb60*/  ISETP.GE.U32.AND P0, PT, R0, R19, PT ;  /* 0x000000130000720c */ /* 0x000fe20003f06070 */
[----:B---3--:R-:W-:-:S03]  /*6fb70*/  FSEL R6, R27, -INF , !P1 ;  /* 0xff8000001b067808 */ /* 0x008fc60004800000 */
[----:B------:R0:W-:Y:S04]  /*6fb80*/  STL [R1+0x118], R15 ;  /* 0x0001180f01007387 */ /* 0x0001e80000100800 */
[----:B------:R-:W1:Y:S04]  /*6fb90*/  S2R R27, SR_TID.X ;  /* 0x00000000001b7919 */ /* 0x000e680000002100 */
[----:B0-----:R-:W2:Y:S01]  /*6fba0*/  LDL.LU R15, [R1+0x24f8] ;  /* 0x0024f800010f7983 */ /* 0x001ea20000300800 */
[----:B------:R-:W3:Y:S02]  /*6fbb0*/  LDL.LU R19, [R1+0x14c] ;  /* 0x00014c0001137983 */ /* 0x000ee40000300800 */
[----:B------:R0:W-:Y:S02]  /*6fbc0*/  STL [R1+0xd4], R6 ;  /* 0x0000d40601007387 */ /* 0x0001e40000100800 */
[----:B0-----:R-:W0:Y:S01]  /*6fbd0*/  S2R R6, SR_CTAID.X ;  /* 0x0000000000067919 */ /* 0x001e220000002500 */
[----:B----4-:R-:W-:-:S02]  /*6fbe0*/  FSEL R14, R14, -INF , !P2 ;  /* 0xff8000000e0e7808 */ /* 0x010fc40005000000 */
[----:B-1----:R-:W-:Y:S02]  /*6fbf0*/  LOP3.LUT R27, R27, 0x1c, RZ, 0xc0, !PT ;  /* 0x0000001c1b1b7812 */ /* 0x002fe400078ec0ff */
[CC--:B------:R-:W-:Y:S01]  /*6fc00*/  ISETP.GT.U32.AND P1, PT, R0.reuse, R18.reuse, PT ;  /* 0x000000120000720c */ /* 0x0c0fe20003f24070 */
[----:B------:R-:W-:Y:S01]  /*6fc10*/  ISETP.GE.U32.AND P2, PT, R0, R18, PT ;  /* 0x000000120000720c */ /* 0x000fe20003f46070 */
[----:B0-----:R-:W-:Y:S01]  /*6fc20*/  SHF.L.U32 R18, R6, 0x8, RZ ;  /* 0x0000000806127819 */ /* 0x001fe200000006ff */
[----:B------:R-:W-:Y:S02]  /*6fc30*/  LEA.HI R6, R27, 0x60, RZ, 0x1e ;  /* 0x000000601b067811 */ /* 0x000fe400078ff0ff */
[----:B------:R-:W0:Y:S03]  /*6fc40*/  S2R R27, SR_TID.X ;  /* 0x00000000001b7919 */ /* 0x000e260000002100 */
[----:B------:R-:W-:Y:S01]  /*6fc50*/  IMAD.IADD R6, R18, 0x1, R6 ;  /* 0x0000000112067824 */ /* 0x000fe200078e0206 */
[----:B------:R-:W-:Y:S01]  /*6fc60*/  FSEL R18, R13, -INF , !P4 ;  /* 0xff8000000d127808 */ /* 0x000fe20006000000 */
[----:B------:R1:W-:Y:S03]  /*6fc70*/  STL [R1+0xd0], R14 ;  /* 0x0000d00e01007387 */ /* 0x0003e60000100800 */
[----:B------:R-:W-:-:S02]  /*6fc80*/  ISETP.GE.U32.AND P4, PT, R0, R6, PT ;  /* 0x000000060000720c */ /* 0x000fc40003f86070 */
[----:B------:R-:W4:Y:S04]  /*6fc90*/  S2R R6, SR_TID.X ;  /* 0x0000000000067919 */ /* 0x000f280000002100 */
[----:B------:R-:W4:Y:S04]  /*6fca0*/  S2R R13, SR_CTAID.X ;  /* 0x00000000000d7919 */ /* 0x000f280000002500 */
[----:B-1----:R-:W2:Y:S01]  /*6fcb0*/  LDL.LU R14, [R1+0x24f4] ;  /* 0x0024f400010e7983 */ /* 0x002ea20000300800 */
[----:B------:R1:W-:Y:S01]  /*6fcc0*/  STL [R1+0xcc], R18 ;  /* 0x0000cc1201007387 */ /* 0x0003e20000100800 */
[----:B0-----:R-:W-:-:S04]  /*6fcd0*/  LOP3.LUT R27, R27, 0x1c, RZ, 0xc0, !PT ;  /* 0x0000001c1b1b7812 */ /* 0x001fc800078ec0ff */
[----:B-1----:R-:W-:Y:S02]  /*6fce0*/  LEA.HI R18, R27, 0x68, RZ, 0x1e ;  /* 0x000000681b127811 */ /* 0x002fe400078ff0ff */
[----:B------:R-:W0:Y:S01]  /*6fcf0*/  S2R R27, SR_CTAID.X ;  /* 0x00000000001b7919 */ /* 0x000e220000002500 */
[----:B----4-:R-:W-:Y:S02]  /*6fd00*/  LOP3.LUT R6, R6, 0x1c, RZ, 0xc0, !PT ;  /* 0x0000001c06067812 */ /* 0x010fe400078ec0ff */
[----:B------:R-:W-:Y:S02]  /*6fd10*/  SHF.L.U32 R13, R13, 0x8, RZ ;  /* 0x000000080d0d7819 */ /* 0x000fe400000006ff */
[----:B------:R-:W-:-:S03]  /*6fd20*/  LEA.HI R6, R6, 0x70, RZ, 0x1e ;  /* 0x0000007006067811 */ /* 0x000fc600078ff0ff */
[----:B------:R-:W-:Y:S01]  /*6fd30*/  IMAD.IADD R18, R13, 0x1, R18 ;  /* 0x000000010d127824 */ /* 0x000fe200078e0212 */
[----:B------:R-:W-:Y:S02]  /*6fd40*/  ISETP.GE.U32.AND.EX P0, PT, R2, RZ, PT, P0 ;  /* 0x000000ff0200720c */ /* 0x000fe40003f06100 */
[----:B------:R-:W-:Y:S01]  /*6fd50*/  FSEL R12, R12, -INF , !P3 ;  /* 0xff8000000c0c7808 */ /* 0x000fe20005800000 */
[----:B------:R-:W4:Y:S01]  /*6fd60*/  LDL.LU R13, [R1+0x24f0] ;  /* 0x0024f000010d7983 */ /* 0x000f220000300800 */
[----:B------:R-:W-:Y:S02]  /*6fd70*/  ISETP.GE.U32.AND P3, PT, R0, R18, PT ;  /* 0x000000120000720c */ /* 0x000fe40003f66070 */
[----:B0-----:R-:W-:Y:S01]  /*6fd80*/  SHF.L.U32 R27, R27, 0x8, RZ ;  /* 0x000000081b1b7819 */ /* 0x001fe200000006ff */
[----:B------:R-:W-:-:S04]  /*6fd90*/  FSEL R18, R28, -INF , !P0 ;  /* 0xff8000001c127808 */ /* 0x000fc80004000000 */
[----:B------:R-:W-:Y:S02]  /*6fda0*/  IMAD.IADD R6, R27, 0x1, R6 ;  /* 0x000000011b067824 */ /* 0x000fe400078e0206 */
[----:B------:R-:W0:Y:S04]  /*6fdb0*/  S2R R27, SR_TID.X ;  /* 0x00000000001b7919 */ /* 0x000e280000002100 */
[----:B------:R-:W1:Y:S04]  /*6fdc0*/  S2R R28, SR_CTAID.X ;  /* 0x00000000001c7919 */ /* 0x000e680000002500 */
[----:B------:R0:W-:Y:S01]  /*6fdd0*/  STL [R1+0xc8], R12 ;  /* 0x0000c80c01007387 */ /* 0x0001e20000100800 */
[----:B------:R-:W-:-:S03]  /*6fde0*/  ISETP.GT.U32.AND.EX P1, PT, R2, RZ, PT, P1 ;  /* 0x000000ff0200720c */ /* 0x000fc60003f24110 */
[----:B0-----:R-:W2:Y:S01]  /*6fdf0*/  LDL.LU R12, [R1+0x24ec] ;  /* 0x0024ec00010c7983 */ /* 0x001ea20000300800 */
[----:B------:R0:W-:Y:S01]  /*6fe00*/  STL [R1+0xc4], R18 ;  /* 0x0000c41201007387 */ /* 0x0001e20000100800 */
[----:B------:R-:W-:Y:S02]  /*6fe10*/  FSEL R29, R29, -INF , !P1 ;  /* 0xff8000001d1d7808 */ /* 0x000fe40004800000 */
[----:B0-----:R-:W-:Y:S01]  /*6fe20*/  LOP3.LUT R18, R27, 0x1c, RZ, 0xc0, !PT ;  /* 0x0000001c1b127812 */ /* 0x001fe200078ec0ff */
[----:B-1----:R-:W-:-:S03]  /*6fe30*/  SHF.L.U32 R27, R28, 0x8, RZ ;  /* 0x000000081c1b7819 */ /* 0x002fc600000006ff */
[----:B------:R-:W-:-:S05]  /*6fe40*/  LEA.HI R18, R18, 0x78, RZ, 0x1e ;  /* 0x0000007812127811 */ /* 0x000fca00078ff0ff */
[----:B------:R-:W-:Y:S02]  /*6fe50*/  IMAD.IADD R18, R27, 0x1, R18 ;  /* 0x000000011b127824 */ /* 0x000fe400078e0212 */
[----:B------:R-:W2:Y:S01]  /*6fe60*/  LDL.LU R27, [R1+0x24e8] ;  /* 0x0024e800011b7983 */ /* 0x000ea20000300800 */
[----:B------:R0:W-:Y:S03]  /*6fe70*/  STL [R1+0xc0], R29 ;  /* 0x0000c01d01007387 */ /* 0x0001e60000100800 */
[----:B0-----:R-:W2:Y:S01]  /*6fe80*/  LDL.LU R29, [R1+0x24e4] ;  /* 0x0024e400011d7983 */ /* 0x001ea20000300800 */
[----:B------:R-:W-:-:S03]  /*6fe90*/  ISETP.GE.U32.AND P0, PT, R0, R6, PT ;  /* 0x000000060000720c */ /* 0x000fc60003f06070 */
[----:B------:R-:W0:Y:S01]  /*6fea0*/  S2R R28, SR_TID.X ;  /* 0x00000000001c7919 */ /* 0x000e220000002100 */
[----:B------:R-:W1:Y:S01]  /*6feb0*/  S2R R6, SR_CTAID.X ;  /* 0x0000000000067919 */ /* 0x000e620000002500 */
[----:B------:R-:W-:Y:S02]  /*6fec0*/  ISETP.GE.U32.AND.EX P2, PT, R2, RZ, PT, P2 ;  /* 0x000000ff0200720c */ /* 0x000fe40003f46120 */
[----:B0-----:R-:W-:Y:S02]  /*6fed0*/  LOP3.LUT R28, R28, 0x1c, RZ, 0xc0, !PT ;  /* 0x0000001c1c1c7812 */ /* 0x001fe400078ec0ff */
[----:B-1----:R-:W-:-:S04]  /*6fee0*/  SHF.L.U32 R6, R6, 0x8, RZ ;  /* 0x0000000806067819 */ /* 0x002fc800000006ff */
[----:B------:R-:W-:-:S04]  /*6fef0*/  LEA.HI R28, R28, R6, RZ, 0x1e ;  /* 0x000000061c1c7211 */ /* 0x000fc800078ff0ff */
[----:B------:R-:W-:Y:S01]  /*6ff00*/  IADD3 R28, R28, 0xf8, RZ ;  /* 0x000000f81c1c7810 */ /* 0x000fe20007ffe0ff */
[----:B------:R-:W-:Y:S01]  /*6ff10*/  FMUL R3, R3, c[0x0][0x188] ;  /* 0x0000620003037a20 */ /* 0x000fe20000400000 */
[----:B------:R-:W-:Y:S02]  /*6ff20*/  ISETP.GE.U32.AND.EX P4, PT, R2, RZ, PT, P4 ;  /* 0x000000ff0200720c */ /* 0x000fe40003f86140 */
[----:B--2---:R-:W-:Y:S02]  /*6ff30*/  FSEL R6, R29, -INF , !P2 ;  /* 0xff8000001d067808 */ /* 0x004fe40005000000 */
[----:B------:R-:W2:Y:S01]  /*6ff40*/  LDL.LU R29, [R1+0x144] ;  /* 0x00014400011d7983 */ /* 0x000ea20000300800 */
[C---:B------:R-:W-:Y:S02]  /*6ff50*/  ISETP.GE.U32.AND P2, PT, R0.reuse, R28, PT ;  /* 0x0000001c0000720c */ /* 0x040fe40003f46070 */
[----:B------:R0:W-:Y:S02]  /*6ff60*/  STL [R1+0xb8], R6 ;  /* 0x0000b80601007387 */ /* 0x0001e40000100800 */
[----:B------:R-:W1:Y:S01]  /*6ff70*/  S2R R28, SR_CTAID.X ;  /* 0x00000000001c7919 */ /* 0x000e620000002500 */
[----:B------:R-:W-:Y:S01]  /*6ff80*/  ISETP.GE.U32.AND P1, PT, R0, R18, PT ;  /* 0x000000120000720c */ /* 0x000fe20003f26070 */
[----:B------:R-:W-:Y:S01]  /*6ff90*/  FSEL R18, R3, -INF , !P4 ;  /* 0xff80000003127808 */ /* 0x000fe20006000000 */
[----:B0-----:R-:W0:Y:S04]  /*6ffa0*/  S2R R6, SR_TID.X ;  /* 0x0000000000067919 */ /* 0x001e280000002100 */
[----:B------:R3:W-:Y:S04]  /*6ffb0*/  STL [R1+0xb4], R18 ;  /* 0x0000b41201007387 */ /* 0x0007e80000100800 */
[----:B---3--:R-:W3:Y:S01]  /*6ffc0*/  S2R R18, SR_CTAID.X ;  /* 0x0000000000127919 */ /* 0x008ee20000002500 */
[----:B-1----:R-:W-:Y:S01]  /*6ffd0*/  IMAD.SHL.U32 R28, R28, 0x100, RZ ;  /* 0x000001001c1c7824 */ /* 0x002fe200078e00ff */
[----:B0-----:R-:W-:-:S04]  /*6ffe0*/  LOP3.LUT R3, R6, 0x1c, RZ, 0xc0, !PT ;  /* 0x0000001c06037812 */ /* 0x001fc800078ec0ff */
[----:B------:R-:W-:Y:S01]  /*6fff0*/  LEA.HI R3, R3, R28, RZ, 0x1e ;  /* 0x0000001c03037211 */ /* 0x000fe200078ff0ff */
[----:B------:R-:W-:Y:S02]  /*70000*/  LOP3.LUT R6, R6, 0x1c, RZ, 0xc0, !PT ;  /* 0x0000001c06067812 */ /* 0x000fe400078ec0ff */
[----:B------:R-:W-:Y:S01]  /*70010*/  FMUL R4, R4, c[0x0][0x188] ;  /* 0x0000620004047a20 */ /* 0x000fe20000400000 */
[----:B------:R-:W-:Y:S02]  /*70020*/  ISETP.GE.U32.AND.EX P3, PT, R2, RZ, PT, P3 ;  /* 0x000000ff0200720c */ /* 0x000fe40003f66130 */
[----:B------:R-:W-:Y:S01]  /*70030*/  IADD3 R3, R3, 0xf0, RZ ;  /* 0x000000f003037810 */ /* 0x000fe20007ffe0ff */
[----:B------:R-:W4:Y:S01]  /*70040*/  LDL.LU R28, [R1+0x24e0] ;  /* 0x0024e000011c7983 */ /* 0x000f220000300800 */
[----:B---3--:R-:W-:Y:S02]  /*70050*/  SHF.L.U32 R18, R18, 0x8, RZ ;  /* 0x0000000812127819 */ /* 0x008fe400000006ff */
[----:B------:R-:W-:-:S02]  /*70060*/  ISETP.GE.U32.AND P4, PT, R0, R3, PT ;  /* 0x000000030000720c */ /* 0x000fc40003f86070 */
[----:B------:R-:W-:-:S05]  /*70070*/  FSEL R4, R4, -INF , !P3 ;  /* 0xff80000004047808 */ /* 0x000fca0005800000 */
[----:B------:R0:W-:Y:S02]  /*70080*/  STL [R1+0xb0], R4 ;  /* 0x0000b00401007387 */ /* 0x0001e40000100800 */
[----:B0-----:R-:W-:Y:S01]  /*70090*/  FMUL R4, R19, c[0x0][0x188] ;  /* 0x0000620013047a20 */ /* 0x001fe20000400000 */
[C---:B------:R-:W-:Y:S02]  /*700a0*/  ISETP.GE.U32.AND.EX P0, PT, R2.reuse, RZ, PT, P0 ;  /* 0x000000ff0200720c */ /* 0x040fe40003f06100 */
[C---:B------:R-:W-:Y:S01]  /*700b0*/  ISETP.GE.U32.AND.EX P1, PT, R2.reuse, RZ, PT, P1 ;  /* 0x000000ff0200720c */ /* 0x040fe20003f26110 */
[----:B------:R-:W-:Y:S01]  /*700c0*/  FMUL R11, R11, c[0x0][0x188] ;  /* 0x000062000b0b7a20 */ /* 0x000fe20000400000 */
[C---:B------:R-:W-:Y:S01]  /*700d0*/  ISETP.GE.U32.AND.EX P2, PT, R2.reuse, RZ, PT, P2 ;  /* 0x000000ff0200720c */ /* 0x040fe20003f46120 */
[----:B------:R-:W-:Y:S01]  /*700e0*/  FMUL R9, R9, c[0x0][0x188] ;  /* 0x0000620009097a20 */ /* 0x000fe20000400000 */
[----:B------:R-:W-:Y:S01]  /*700f0*/  ISETP.GE.U32.AND.EX P4, PT, R2, RZ, PT, P4 ;  /* 0x000000ff0200720c */ /* 0x000fe20003f86140 */
[----:B--2---:R-:W-:Y:S01]  /*70100*/  FMUL R3, R29, c[0x0][0x188] ;  /* 0x000062001d037a20 */ /* 0x004fe20000400000 */
[----:B------:R-:W-:-:S02]  /*70110*/  LEA.HI R29, R6, R18, RZ, 0x1e ;  /* 0x00000012061d7211 */ /* 0x000fc400078ff0ff */
[----:B------:R-:W0:Y:S04]  /*70120*/  S2R R18, SR_TID.X ;  /* 0x0000000000127919 */ /* 0x000e280000002100 */
[----:B------:R-:W1:Y:S01]  /*70130*/  S2R R6, SR_CTAID.X ;  /* 0x0000000000067919 */ /* 0x000e620000002500 */
[----:B------:R-:W-:-:S04]  /*70140*/  IADD3 R29, R29, 0xe8, RZ ;  /* 0x000000e81d1d7810 */ /* 0x000fc80007ffe0ff */
[----:B------:R-:W-:Y:S02]  /*70150*/  ISETP.GE.U32.AND P3, PT, R0, R29, PT ;  /* 0x0000001d0000720c */ /* 0x000fe40003f66070 */
[----:B0-----:R-:W-:Y:S01]  /*70160*/  LOP3.LUT R19, R18, 0x1c, RZ, 0xc0, !PT ;  /* 0x0000001c12137812 */ /* 0x001fe200078ec0ff */
[----:B-1----:R-:W-:Y:S01]  /*70170*/  IMAD.SHL.U32 R29, R6, 0x100, RZ ;  /* 0x00000100061d7824 */ /* 0x002fe200078e00ff */
[----:B------:R-:W0:Y:S04]  /*70180*/  S2R R18, SR_CTAID.X ;  /* 0x0000000000127919 */ /* 0x000e280000002500 */
[----:B------:R-:W1:Y:S01]  /*70190*/  S2R R6, SR_TID.X ;  /* 0x0000000000067919 */ /* 0x000e620000002100 */
[----:B------:R-:W-:Y:S02]  /*701a0*/  LEA.HI R19, R19, R29, RZ, 0x1e ;  /* 0x0000001d13137211 */ /* 0x000fe400078ff0ff */
[----:B------:R-:W-:-:S02]  /*701b0*/  FSEL R3, R3, -INF , !P0 ;  /* 0xff80000003037808 */ /* 0x000fc40004000000 */
[----:B------:R-:W-:-:S04]  /*701c0*/  IADD3 R19, R19, 0xe0, RZ ;  /* 0x000000e013137810 */ /* 0x000fc80007ffe0ff */
[----:B------:R-:W-:Y:S02]  /*701d0*/  ISETP.GE.U32.AND P0, PT, R0, R19, PT ;  /* 0x000000130000720c */ /* 0x000fe40003f06070 */
[----:B0-----:R-:W-:Y:S02]  /*701e0*/  SHF.L.U32 R18, R18, 0x8, RZ ;  /* 0x0000000812127819 */ /* 0x001fe400000006ff */
[----:B-1----:R-:W-:-:S04]  /*701f0*/  LOP3.LUT R6, R6, 0x1c, RZ, 0xc0, !PT ;  /* 0x0000001c06067812 */ /* 0x002fc800078ec0ff */
[----:B------:R-:W-:Y:S02]  /*70200*/  LEA.HI R19, R6, R18, RZ, 0x1e ;  /* 0x0000001206137211 */ /* 0x000fe400078ff0ff */
[----:B------:R-:W0:Y:S04]  /*70210*/  S2R R6, SR_TID.X ;  /* 0x0000000000067919 */ /* 0x000e280000002100 */
[----:B------:R-:W1:Y:S04]  /*70220*/  S2R R18, SR_CTAID.X ;  /* 0x0000000000127919 */ /* 0x000e680000002500 */
[----:B------:R2:W-:Y:S01]  /*70230*/  STL [R1+0xbc], R3 ;  /* 0x0000bc0301007387 */ /* 0x0005e20000100800 */
[----:B------:R-:W-:-:S02]  /*70240*/  IADD3 R19, R19, 0xd8, RZ ;  /* 0x000000d813137810 */ /* 0x000fc40007ffe0ff */
[----:B--2---:R-:W-:-:S05]  /*70250*/  FSEL R3, R4, -INF , !P1 ;  /* 0xff80000004037808 */ /* 0x004fca0004800000 */
[----:B------:R2:W-:Y:S01]  /*70260*/  STL [R1+0x11c], R3 ;  /* 0x00011c0301007387 */ /* 0x0005e20000100800 */
[----:B0-----:R-:W-:Y:S01]  /*70270*/  LOP3.LUT R6, R6, 0x1c, RZ, 0xc0, !PT ;  /* 0x0000001c06067812 */ /* 0x001fe200078ec0ff */
[----:B-1----:R-:W-:Y:S01]  /*70280*/  IMAD.SHL.U32 R18, R18, 0x100, RZ ;  /* 0x0000010012127824 */ /* 0x002fe200078e00ff */
[----:B--2---:R-:W-:-:S04]  /*70290*/  FSEL R3, R11, -INF , !P2 ;  /* 0xff8000000b037808 */ /* 0x004fc80005000000 */
[----:B------:R-:W-:Y:S02]  /*702a0*/  LEA.HI R18, R6, R18, RZ, 0x1e ;  /* 0x0000001206127211 */ /* 0x000fe400078ff0ff */
[----:B------:R-:W0:Y:S04]  /*702b0*/  S2R R6, SR_TID.X ;  /* 0x0000000000067919 */ /* 0x000e280000002100 */
[----:B------:R1:W-:Y:S01]  /*702c0*/  STL [R1+0x21c], R3 ;  /* 0x00021c0301007387 */ /* 0x0003e20000100800 */
[----:B------:R-:W-:Y:S02]  /*702d0*/  ISETP.GE.U32.AND P1, PT, R0, R19, PT ;  /* 0x000000130000720c */ /* 0x000fe40003f26070 */
[----:B------:R-:W2:Y:S01]  /*702e0*/  S2R R19, SR_CTAID.X ;  /* 0x0000000000137919 */ /* 0x000ea20000002500 */
[----:B------:R-:W-:Y:S01]  /*702f0*/  ISETP.GE.U32.AND.EX P3, PT, R2, RZ, PT, P3 ;  /* 0x000000ff0200720c */ /* 0x000fe20003f66130 */
[----:B------:R-:W3:Y:S01]  /*70300*/  LDL.LU R11, [R1+0x20] ;  /* 0x00002000010b7983 */ /* 0x000ee20000300800 */
[----:B-1----:R-:W-:-:S02]  /*70310*/  FSEL R3, R9, -INF , !P4 ;  /* 0xff80000009037808 */ /* 0x002fc40006000000 */
[----:B------:R-:W-:-:S03]  /*70320*/  ISETP.GE.U32.AND.EX P0, PT, R2, RZ, PT, P0 ;  /* 0x000000ff0200720c */ /* 0x000fc60003f06100 */
[----:B------:R1:W-:Y:S02]  /*70330*/  STL [R1+0x214], R3 ;  /* 0x0002140301007387 */ /* 0x0003e40000100800 */
[----:B-1----:R-:W-:-:S05]  /*70340*/  FSEL R3, R15, -INF , !P3 ;  /* 0xff8000000f037808 */ /* 0x002fca0005800000 */
[----:B------:R1:W-:Y:S01]  /*70350*/  STL [R1+0x204], R3 ;  /* 0x0002040301007387 */ /* 0x0003e20000100800 */
[----:B------:R-:W-:Y:S02]  /*70360*/  IADD3 R18, R18, 0xd0, RZ ;  /* 0x000000d012127810 */ /* 0x000fe40007ffe0ff */
[----:B-1----:R-:W-:Y:S02]  /*70370*/  FSEL R3, R14, -INF , !P0 ;  /* 0xff8000000e037808 */ /* 0x002fe40004000000 */
[----:B0-----:R-:W-:-:S03]  /*70380*/  LOP3.LUT R6, R6, 0x1c, RZ, 0xc0, !PT ;  /* 0x0000001c06067812 */ /* 0x001fc600078ec0ff */
[----:B------:R0:W-:Y:S01]  /*70390*/  STL [R1+0x1f0], R3 ;  /* 0x0001f00301007387 */ /* 0x0001e20000100800 */
[----:B------:R-:W3:Y:S01]  /*703a0*/  LDL.LU R14, [R1+0x1c] ;  /* 0x00001c00010e7983 */ /* 0x000ee20000300800 */
[----:B------:R-:W-:Y:S02]  /*703b0*/  ISETP.GE.U32.AND P2, PT, R0, R18, PT ;  /* 0x000000120000720c */ /* 0x000fe40003f46070 */
[----:B--2---:R-:W-:Y:S01]  /*703c0*/  SHF.L.U32 R19, R19, 0x8, RZ ;  /* 0x0000000813137819 */ /* 0x004fe200000006ff */
[C---:B------:R-:W-:Y:S01]  /*703d0*/  LEA.HI R18, R6.reuse, 0xc8, RZ, 0x1e ;  /* 0x000000c806127811 */ /* 0x040fe200078ff0ff */
[----:B------:R-:W-:Y:S01]  /*703e0*/  LEA.HI R6, R6, 0xc0, RZ, 0x1e ;  /* 0x000000c006067811 */ /* 0x000fe200078ff0ff */
[----:B------:R-:W2:Y:S03]  /*703f0*/  LDL R29, [R1+0xdc] ;  /* 0x0000dc00011d7983 */ /* 0x000ea60000100800 */
[C---:B------:R-:W-:Y:S01]  /*70400*/  IMAD.IADD R18, R19.reuse, 0x1, R18 ;  /* 0x0000000113127824 */ /* 0x040fe200078e0212 */
[----:B------:R-:W-:Y:S01]  /*70410*/  IADD3 R6, R19, R6, RZ ;  /* 0x0000000613067210 */ /* 0x000fe20007ffe0ff */
[----:B0-----:R-:W2:Y:S04]  /*70420*/  LDL R3, [R1+0xd8] ;  /* 0x0000d80001037983 */ /* 0x001ea80000100800 */
[----:B------:R-:W2:Y:S01]  /*70430*/  LDL R19, [R1+0xe0] ;  /* 0x0000e00001137983 */ /* 0x000ea20000100800 */
[----:B------:R-:W-:-:S03]  /*70440*/  ISETP.GE.U32.AND P4, PT, R0, R18, PT ;  /* 0x000000120000720c */ /* 0x000fc60003f86070 */
[----:B------:R-:W0:Y:S01]  /*70450*/  S2R R18, SR_TID.X ;  /* 0x0000000000127919 */ /* 0x000e220000002100 */
[----:B------:R-:W-:Y:S02]  /*70460*/  ISETP.GE.U32.AND P3, PT, R0, R6, PT ;  /* 0x000000060000720c */ /* 0x000fe40003f66070 */
[----:B------:R-:W1:Y:S01]  /*70470*/  S2R R6, SR_CTAID.X ;  /* 0x0000000000067919 */ /* 0x000e620000002500 */
[----:B0-----:R-:W-:Y:S01]  /*70480*/  LOP3.LUT R18, R18, 0x1c, RZ, 0xc0, !PT ;  /* 0x0000001c12127812 */ /* 0x001fe200078ec0ff */
[----:B-1----:R-:W-:-:S03]  /*70490*/  IMAD.SHL.U32 R6, R6, 0x100, RZ ;  /* 0x0000010006067824 */ /* 0x002fc600078e00ff */
[----:B------:R-:W-:Y:S02]  /*704a0*/  LEA.HI R4, R18, 0xb8, RZ, 0x1e ;  /* 0x000000b812047811 */ /* 0x000fe400078ff0ff */
[----:B------:R-:W2:Y:S02]  /*704b0*/  LDL R18, [R1+0xe4] ;  /* 0x0000e40001127983 */ /* 0x000ea40000100800 */
[----:B------:R-:W-:Y:S02]  /*704c0*/  IADD3 R4, R6, R4, RZ ;  /* 0x0000000406047210 */ /* 0x000fe40007ffe0ff */
[----:B------:R-:W0:Y:S02]  /*704d0*/  S2R R6, SR_TID.X ;  /* 0x0000000000067919 */ /* 0x000e240000002100 */
[----:B------:R-:W-:Y:S02]  /*704e0*/  ISETP.GE.U32.AND P0, PT, R0, R4, PT ;  /* 0x000000040000720c */ /* 0x000fe40003f06070 */
[----:B0-----:R-:W-:-:S02]  /*704f0*/  LOP3.LUT R4, R6, 0x1c, RZ, 0xc0, !PT ;  /* 0x0000001c06047812 */ /* 0x001fc400078ec0ff */
[----:B------:R-:W2:Y:S04]  /*70500*/  LDL R6, [R1+0xe8] ;  /* 0x0000e80001067983 */ /* 0x000ea80000100800 */
[----:B------:R-:W0:Y:S01]  /*70510*/  S2R R9, SR_CTAID.X ;  /* 0x0000000000097919 */ /* 0x000e220000002500 */
[----:B------:R-:W-:Y:S02]  /*70520*/  LEA.HI R15, R4, 0xb0, RZ, 0x1e ;  /* 0x000000b0040f7811 */ /* 0x000fe400078ff0ff */
[----:B------:R-:W1:Y:S02]  /*70530*/  S2R R4, SR_TID.X ;  /* 0x0000000000047919 */ /* 0x000e640000002100 */
[----:B0-----:R-:W-:-:S05]  /*70540*/  IMAD.SHL.U32 R9, R9, 0x100, RZ ;  /* 0x0000010009097824 */ /* 0x001fca00078e00ff */
[----:B------:R-:W-:Y:S02]  /*70550*/  IADD3 R15, R9, R15, RZ ;  /* 0x0000000f090f7210 */ /* 0x000fe40007ffe0ff */
[----:B------:R-:W0:Y:S01]  /*70560*/  S2R R9, SR_CTAID.X ;  /* 0x0000000000097919 */ /* 0x000e220000002500 */
[----:B------:R-:W-:Y:S02]  /*70570*/  ISETP.GE.U32.AND.EX P1, PT, R2, RZ, PT, P1 ;  /* 0x000000ff0200720c */ /* 0x000fe40003f26110 */
[----:B-1----:R-:W-:Y:S02]  /*70580*/  LOP3.LUT R4, R4, 0x1c, RZ, 0xc0, !PT ;  /* 0x0000001c04047812 */ /* 0x002fe400078ec0ff */
[----:B------:R-:W-:Y:S01]  /*70590*/  FSEL R27, R27, -INF , !P1 ;  /* 0xff8000001b1b7808 */ /* 0x000fe20004800000 */
[----:B------:R-:W-:Y:S01]  /*705a0*/  ISETP.GE.U32.AND P1, PT, R0, R15, PT ;  /* 0x0000000f0000720c */ /* 0x000fe20003f26070 */
[----:B------:R-:W-:Y:S02]  /*705b0*/  LEA.HI R15, R4, 0xa8, RZ, 0x1e ;  /* 0x000000a8040f7811 */ /* 0x000fe400078ff0ff */
[----:B------:R-:W1:Y:S01]  /*705c0*/  S2R R4, SR_TID.X ;  /* 0x0000000000047919 */ /* 0x000e620000002100 */
[----:B0-----:R-:W-:-:S05]  /*705d0*/  IMAD.SHL.U32 R9, R9, 0x100, RZ ;  /* 0x0000010009097824 */ /* 0x001fca00078e00ff */
[----:B------:R-:W-:Y:S02]  /*705e0*/  IADD3 R15, R9, R15, RZ ;  /* 0x0000000f090f7210 */ /* 0x000fe40007ffe0ff */
[----:B------:R-:W0:Y:S01]  /*705f0*/  S2R R9, SR_CTAID.X ;  /* 0x0000000000097919 */ /* 0x000e220000002500 */
[----:B------:R-:W-:Y:S02]  /*70600*/  ISETP.GE.U32.AND.EX P2, PT, R2, RZ, PT, P2 ;  /* 0x000000ff0200720c */ /* 0x000fe40003f46120 */
[----:B-1----:R-:W-:Y:S01]  /*70610*/  LOP3.LUT R4, R4, 0x1c, RZ, 0xc0, !PT ;  /* 0x0000001c04047812 */ /* 0x002fe200078ec0ff */
[----:B------:R4:W-:Y:S02]  /*70620*/  STL [R1+0x1b8], R27 ;  /* 0x0001b81b01007387 */ /* 0x0009e40000100800 */
[----:B----4-:R-:W-:Y:S01]  /*70630*/  FSEL R27, R28, -INF , !P2 ;  /* 0xff8000001c1b7808 */ /* 0x010fe20005000000 */
[----:B------:R-:W-:Y:S01]  /*70640*/  ISETP.GE.U32.AND P2, PT, R0, R15, PT ;  /* 0x0000000f0000720c */ /* 0x000fe20003f46070 */
[----:B------:R-:W-:-:S02]  /*70650*/  LEA.HI R15, R4, 0xa0, RZ, 0x1e ;  /* 0x000000a0040f7811 */ /* 0x000fc400078ff0ff */
[----:B------:R-:W1:Y:S01]  /*70660*/  S2R R4, SR_TID.X ;  /* 0x0000000000047919 */ /* 0x000e620000002100 */
[----:B0-----:R-:W-:-:S05]  /*70670*/  IMAD.SHL.U32 R9, R9, 0x100, RZ ;  /* 0x0000010009097824 */ /* 0x001fca00078e00ff */
[----:B------:R-:W-:Y:S02]  /*70680*/  IADD3 R15, R9, R15, RZ ;  /* 0x0000000f090f7210 */ /* 0x000fe40007ffe0ff */
[----:B------:R-:W0:Y:S01]  /*70690*/  S2R R9, SR_CTAID.X ;  /* 0x0000000000097919 */ /* 0x000e220000002500 */
[C---:B------:R-:W-:Y:S02]  /*706a0*/  ISETP.GE.U32.AND.EX P4, PT, R2.reuse, RZ, PT, P4 ;  /* 0x000000ff0200720c */ /* 0x040fe40003f86140 */
[----:B------:R-:W-:Y:S01]  /*706b0*/  ISETP.GE.U32.AND.EX P3, PT, R2, RZ, PT, P3 ;  /* 0x000000ff0200720c */ /* 0x000fe20003f66130 */
[----:B------:R-:W-:Y:S01]  /*706c0*/  STL [R1+0x144], R27 ;  /* 0x0001441b01007387 */ /* 0x000fe20000100800 */
[----:B-1----:R-:W-:Y:S01]  /*706d0*/  LOP3.LUT R4, R4, 0x1c, RZ, 0xc0, !PT ;  /* 0x0000001c04047812 */ /* 0x002fe200078ec0ff */
[----:B------:R-:W-:Y:S01]  /*706e0*/  FMUL R7, R7, c[0x0][0x188] ;  /* 0x0000620007077a20 */ /* 0x000fe20000400000 */
[C---:B------:R-:W-:Y:S01]  /*706f0*/  ISETP.GE.U32.AND.EX P0, PT, R2.reuse, RZ, PT, P0 ;  /* 0x000000ff0200720c */ /* 0x040fe20003f06100 */
[----:B------:R-:W-:Y:S01]  /*70700*/  FMUL R5, R5, c[0x0][0x188] ;  /* 0x0000620005057a20 */ /* 0x000fe20000400000 */
[----:B------:R-:W-:-:S02]  /*70710*/  ISETP.GE.U32.AND.EX P1, PT, R2, RZ, PT, P1 ;  /* 0x000000ff0200720c */ /* 0x000fc40003f26110 */
[----:B------:R-:W-:Y:S02]  /*70720*/  FSEL R7, R7, -INF , !P0 ;  /* 0xff80000007077808 */ /* 0x000fe40004000000 */
[----:B------:R-:W-:Y:S02]  /*70730*/  FSEL R5, R5, -INF , !P1 ;  /* 0xff80000005057808 */ /* 0x000fe40004800000 */
[----:B------:R-:W-:Y:S02]  /*70740*/  ISETP.GE.U32.AND.EX P2, PT, R2, RZ, PT, P2 ;  /* 0x000000ff0200720c */ /* 0x000fe40003f46120 */
[----:B------:R-:W-:Y:S02]  /*70750*/  FMNMX R8, R8, R21, !PT ;  /* 0x0000001508087209 */ /* 0x000fe40007800000 */
[----:B---3--:R-:W-:Y:S01]  /*70760*/  FSEL R14, R14, -INF , !P4 ;  /* 0xff8000000e0e7808 */ /* 0x008fe20006000000 */
[----:B------:R-:W-:Y:S02]  /*70770*/  ISETP.GE.U32.AND P4, PT, R0, R15, PT ;  /* 0x0000000f0000720c */ /* 0x000fe40003f86070 */
[----:B0-----:R-:W-:Y:S01]  /*70780*/  IMAD.SHL.U32 R15, R9, 0x100, RZ ;  /* 0x00000100090f7824 */ /* 0x001fe200078e00ff */
[----:B------:R-:W-:-:S02]  /*70790*/  LEA.HI R9, R4, 0x98, RZ, 0x1e ;  /* 0x0000009804097811 */ /* 0x000fc400078ff0ff */
[----:B------:R-:W0:Y:S04]  /*707a0*/  S2R R4, SR_TID.X ;  /* 0x0000000000047919 */ /* 0x000e280000002100 */
[----:B------:R1:W-:Y:S02]  /*707b0*/  STL [R1+0x124], R14 ;  /* 0x0001240e01007387 */ /* 0x0003e40000100800 */
[----:B-1----:R-:W-:Y:S02]  /*707c0*/  FSEL R14, R11, -INF , !P3 ;  /* 0xff8000000b0e7808 */ /* 0x002fe40005800000 */
[----:B------:R-:W1:Y:S01]  /*707d0*/  S2R R11, SR_CTAID.X ;  /* 0x00000000000b7919 */ /* 0x000e620000002500 */
[----:B------:R-:W-:Y:S02]  /*707e0*/  IADD3 R9, R15, R9, RZ ;  /* 0x000000090f097210 */ /* 0x000fe40007ffe0ff */
[----:B0-----:R-:W-:-:S02]  /*707f0*/  LOP3.LUT R4, R4, 0x1c, RZ, 0xc0, !PT ;  /* 0x0000001c04047812 */ /* 0x001fc400078ec0ff */
[----:B------:R-:W-:Y:S02]  /*70800*/  ISETP.GE.U32.AND P3, PT, R0, R9, PT ;  /* 0x000000090000720c */ /* 0x000fe40003f66070 */
[----:B------:R-:W0:Y:S01]  /*70810*/  S2R R9, SR_CTAID.X ;  /* 0x0000000000097919 */ /* 0x000e220000002500 */
[----:B-1----:R-:W-:Y:S01]  /*70820*/  IMAD.SHL.U32 R15, R11, 0x100, RZ ;  /* 0x000001000b0f7824 */ /* 0x002fe200078e00ff */
[----:B------:R-:W-:Y:S02]  /*70830*/  LEA.HI R11, R4, 0x90, RZ, 0x1e ;  /* 0x00000090040b7811 */ /* 0x000fe400078ff0ff */
[----:B------:R-:W1:Y:S02]  /*70840*/  S2R R4, SR_TID.X ;  /* 0x0000000000047919 */ /* 0x000e640000002100 */
[----:B------:R-:W-:-:S04]  /*70850*/  IADD3 R11, R15, R11, RZ ;  /* 0x0000000b0f0b7210 */ /* 0x000fc80007ffe0ff */
[----:B------:R-:W-:Y:S01]  /*70860*/  ISETP.GE.U32.AND P0, PT, R0, R11, PT ;  /* 0x0000000b0000720c */ /* 0x000fe20003f06070 */
[----:B------:R-:W-:Y:S01]  /*70870*/  STL [R1+0x120], R14 ;  /* 0x0001200e01007387 */ /* 0x000fe20000100800 */
[----:B0-----:R-:W-:-:S03]  /*70880*/  IMAD.SHL.U32 R9, R9, 0x100, RZ ;  /* 0x0000010009097824 */ /* 0x001fc600078e00ff */
[----:B------:R-:W-:Y:S01]  /*70890*/  STL [R1+0xac], R7 ;  /* 0x0000ac0701007387 */ /* 0x000fe20000100800 */
[----:B------:R0:W-:Y:S01]  /*708a0*/  STL [R1+0xa8], R5 ;  /* 0x0000a80501007387 */ /* 0x0001e20000100800 */
[----:B-1----:R-:W-:-:S04]  /*708b0*/  LOP3.LUT R4, R4, 0x1c, RZ, 0xc0, !PT ;  /* 0x0000001c04047812 */ /* 0x002fc800078ec0ff */
[C---:B------:R-:W-:Y:S01]  /*708c0*/  LEA.HI R11, R4.reuse, 0x88, RZ, 0x1e ;  /* 0x00000088040b7811 */ /* 0x040fe200078ff0ff */
[----:B------:R-:W-:Y:S01]  /*708d0*/  LEA.HI R4, R4, 0x80, RZ, 0x1e ;  /* 0x0000008004047811 */ /* 0x000fe200078ff0ff */
[----:B------:R-:W-:Y:S02]  /*708e0*/  ISETP.GE.U32.AND.EX P4, PT, R2, RZ, PT, P4 ;  /* 0x000000ff0200720c */ /* 0x000fe40003f86140 */
[----:B0-----:R-:W-:Y:S02]  /*708f0*/  FSEL R5, R13, -INF , !P2 ;  /* 0xff8000000d057808 */ /* 0x001fe40005000000 */
[C---:B------:R-:W-:Y:S01]  /*70900*/  IADD3 R11, R9.reuse, R11, RZ ;  /* 0x0000000b090b7210 */ /* 0x040fe20007ffe0ff */
[----:B------:R-:W-:Y:S01]  /*70910*/  IMAD.IADD R4, R9, 0x1, R4 ;  /* 0x0000000109047824 */ /* 0x000fe200078e0204 */
[----:B------:R0:W-:Y:S02]  /*70920*/  STL [R1+0x24a0], R0 ;  /* 0x0024a00001007387 */ /* 0x0001e40000100800 */
[----:B------:R-:W-:-:S02]  /*70930*/  ISETP.GE.U32.AND P1, PT, R0, R11, PT ;  /* 0x0000000b0000720c */ /* 0x000fc40003f26070 */
[----:B--2---:R-:W-:Y:S02]  /*70940*/  FMNMX R3, R29, R3, !PT ;  /* 0x000000031d037209 */ /* 0x004fe40007800000 */
[----:B------:R-:W-:Y:S01]  /*70950*/  ISETP.GE.U32.AND P2, PT, R0, R4, PT ;  /* 0x000000040000720c */ /* 0x000fe20003f46070 */
[----:B------:R1:W-:Y:S01]  /*70960*/  STL [R1+0xa4], R5 ;  /* 0x0000a40501007387 */ /* 0x0003e20000100800 */
[----:B------:R-:W-:Y:S01]  /*70970*/  FMNMX R4, R18, R19, !PT ;  /* 0x0000001312047209 */ /* 0x000fe20007800000 */
[----:B------:R-:W-:Y:S01]  /*70980*/  STL [R1+0x248c], R2 ;  /* 0x00248c0201007387 */ /* 0x000fe20000100800 */
[----:B0-----:R-:W-:Y:S01]  /*70990*/  FSEL R0, R12, -INF , !P4 ;  /* 0xff8000000c007808 */ /* 0x001fe20006000000 */
[----:B------:R0:W-:Y:S01]  /*709a0*/  STL [R1+0x24dc], R3 ;  /* 0x0024dc0301007387 */ /* 0x0001e20000100800 */
[----:B------:R-:W-:Y:S02]  /*709b0*/  FMNMX R7, R22, R23, !PT ;  /* 0x0000001716077209 */ /* 0x000fe40007800000 */
[----:B-1----:R-:W-:Y:S01]  /*709c0*/  FMNMX R5, R26, R6, !PT ;  /* 0x000000061a057209 */ /* 0x002fe20007800000 */
[----:B------:R-:W-:Y:S01]  /*709d0*/  FMNMX R6, R24, R25, !PT ;  /* 0x0000001918067209 */ /* 0x000fe20007800000 */
[----:B------:R-:W-:Y:S01]  /*709e0*/  STL [R1+0x98], R0 ;  /* 0x0000980001007387 */ /* 0x000fe20000100800 */
[----:B------:R1:W-:Y:S01]  /*709f0*/  STL [R1+0x24d8], R4 ;  /* 0x0024d80401007387 */ /* 0x0003e20000100800 */
[----:B------:R-:W-:Y:S01]  /*70a00*/  FMNMX R9, R20, R17, !PT ;  /* 0x0000001114097209 */ /* 0x000fe20007800000 */
[----:B------:R2:W-:Y:S01]  /*70a10*/  STL [R1+0x24d4], R5 ;  /* 0x0024d40501007387 */ /* 0x0005e20000100800 */
[----:B------:R3:W-:Y:S01]  /*70a20*/  STL [R1+0x24d0], R6 ;  /* 0x0024d00601007387 */ /* 0x0007e20000100800 */
[----:B------:R3:W-:Y:S02]  /*70a30*/  STL [R1+0x24cc], R7 ;  /* 0x0024cc0701007387 */ /* 0x0007e40000100800 */
[----:B------:R-:W-:Y:S02]  /*70a40*/  STL [R1+0x24c8], R8 ;  /* 0x0024c80801007387 */ /* 0x000fe40000100800 */
[----:B------:R3:W-:Y:S01]  /*70a50*/  STL [R1+0x24c0], R9 ;  /* 0x0024c00901007387 */ /* 0x0007e20000100800 */
[----:B------:R-:W-:Y:S01]  /*70a60*/  FMNMX R10, R10, R16, !PT ;  /* 0x000000100a0a7209 */ /* 0x000fe20007800000 */
[----:B0-----:R-:W4:Y:S04]  /*70a70*/  LDL R3, [R1+0xd4] ;  /* 0x0000d40001037983 */ /* 0x001f280000100800 */
[----:B------:R-:W4:Y:S04]  /*70a80*/  LDL R11, [R1+0x118] ;  /* 0x00011800010b7983 */ /* 0x000f280000100800 */
[----:B-1----:R-:W4:Y:S04]  /*70a90*/  LDL R4, [R1+0x164] ;  /* 0x0001640001047983 */ /* 0x002f280000100800 */
[----:B--2---:R-:W2:Y:S04]  /*70aa0*/  LDL R5, [R1+0x168] ;  /* 0x0001680001057983 */ /* 0x004ea80000100800 */
[----:B---3--:R-:W3:Y:S04]  /*70ab0*/  LDL R6, [R1+0x16c] ;  /* 0x00016c0001067983 */ /* 0x008ee80000100800 */
[----:B------:R-:W2:Y:S04]  /*70ac0*/  LDL R7, [R1+0x170] ;  /* 0x0001700001077983 */ /* 0x000ea80000100800 */
[----:B------:R-:W2:Y:S04]  /*70ad0*/  LDL R9, [R1+0xcc] ;  /* 0x0000cc0001097983 */ /* 0x000ea80000100800 */
[----:B------:R-:W3:Y:S04]  /*70ae0*/  LDL R8, [R1+0x174] ;  /* 0x0001740001087983 */ /* 0x000ee80000100800 */
[----:B--2---:R0:W-:Y:S01]  /*70af0*/  STL [R1+0x24c4], R9 ;  /* 0x0024c40901007387 */ /* 0x0041e20000100800 */
[----:B------:R-:W2:Y:S03]  /*70b00*/  LDL R12, [R1+0xd0] ;  /* 0x0000d000010c7983 */ /* 0x000ea60000100800 */
[----:B0-----:R-:W2:Y:S01]  /*70b10*/  LDL R9, [R1+0x17c] ;  /* 0x00017c0001097983 */ /* 0x001ea20000100800 */
[----:B------:R0:W-:Y:S02]  /*70b20*/  STL [R1+0x24bc], R10 ;  /* 0x0024bc0a01007387 */ /* 0x0001e40000100800 */
[----:B------:R-:W2:Y:S01]  /*70b30*/  LDL R13, [R1+0xc8] ;  /* 0x0000c800010d7983 */ /* 0x000ea20000100800 */
[----:B0-----:R-:W3:Y:S04]  /*70b40*/  LDL R10, [R1+0x18c] ;  /* 0x00018c00010a7983 */ /* 0x001ee80000100800 */
[----:B--2---:R0:W-:Y:S04]  /*70b50*/  STL [R1+0x24b0], R13 ;  /* 0x0024b00d01007387 */ /* 0x0041e80000100800 */
[----:B0-----:R-:W2:Y:S04]  /*70b60*/  LDL R13, [R1+0x1e0] ;  /* 0x0001e000010d7983 */ /* 0x001ea80000100800 */
[----:B--2---:R0:W-:Y:S04]  /*70b70*/  STL [R1+0x24b4], R13 ;  /* 0x0024b40d01007387 */ /* 0x0041e80000100800 */
[----:B0-----:R-:W2:Y:S04]  /*70b80*/  LDL R13, [R1+0x1d4] ;  /* 0x0001d400010d7983 */ /* 0x001ea80000100800 */
[----:B--2---:R0:W-:Y:S01]  /*70b90*/  STL [R1+0x24b8], R13 ;  /* 0x0024b80d01007387 */ /* 0x0041e20000100800 */
[----:B------:R-:W2:Y:S03]  /*70ba0*/  LDL R14, [R1+0xc0] ;  /* 0x0000c000010e7983 */ /* 0x000ea60000100800 */
[----:B0-----:R-:W3:Y:S04]  /*70bb0*/  LDL R13, [R1+0x1a8] ;  /* 0x0001a800010d7983 */ /* 0x001ee80000100800 */
[----:B--2---:R0:W-:Y:S01]  /*70bc0*/  STL [R1+0x24ac], R14 ;  /* 0x0024ac0e01007387 */ /* 0x0041e20000100800 */
[----:B------:R-:W2:Y:S03]  /*70bd0*/  LDL R15, [R1+0x294] ;  /* 0x00029400010f7983 */ /* 0x000ea60000100800 */
[----:B0-----:R-:W3:Y:S04]  /*70be0*/  LDL R14, [R1+0xc4] ;  /* 0x0000c400010e7983 */ /* 0x001ee80000100800 */
[----:B--2---:R0:W-:Y:S01]  /*70bf0*/  STL [R1+0x24a8], R15 ;  /* 0x0024a80f01007387 */ /* 0x0041e20000100800 */
[----:B------:R-:W2:Y:S01]  /*70c00*/  LDL R0, [R1+0x188] ;  /* 0x0001880001007983 */ /* 0x000ea20000100800 */
[----:B------:R-:W-:-:S02]  /*70c10*/  ISETP.GE.U32.AND.EX P3, PT, R2, RZ, PT, P3 ;  /* 0x000000ff0200720c */ /* 0x000fc40003f66130 */
[----:B------:R-:W-:Y:S02]  /*70c20*/  ISETP.GE.U32.AND.EX P0, PT, R2, RZ, PT, P0 ;  /* 0x000000ff0200720c */ /* 0x000fe40003f06100 */
[----:B----4-:R-:W-:Y:S01]  /*70c30*/  FMNMX R11, R11, R3, !PT ;  /* 0x000000030b0b7209 */ /* 0x010fe20007800000 */
[----:B0-----:R-:W4:Y:S04]  /*70c40*/  LDL R15, [R1+0xb8] ;  /* 0x0000b800010f7983 */ /* 0x001f280000100800 */
[----:B--2---:R0:W-:Y:S01]  /*70c50*/  STL [R1+0x24a4], R0 ;  /* 0x0024a40001007387 */ /* 0x0041e20000100800 */
[----:B------:R-:W2:Y:S02]  /*70c60*/  LDL R2, [R1+0x1a4] ;  /* 0x0001a40001027983 */ /* 0x000ea40000100800 */
[----:B------:R-:W2:Y:S02]  /*70c70*/  LDL R28, [R1+0x1dc] ;  /* 0x0001dc00011c7983 */ /* 0x000ea40000100800 */
[----:B------:R-:W2:Y:S01]  /*70c80*/  LDL R27, [R1+0x178] ;  /* 0x00017800011b7983 */ /* 0x000ea20000100800 */
[----:B------:R-:W2:Y:S04]  /*70c90*/  LDL R29, [R1+0x180] ;  /* 0x00018000011d7983 */ /* 0x000ea80000100800 */
[----:B------:R-:W2:Y:S04]  /*70ca0*/  LDL R19, [R1+0x184] ;  /* 0x0001840001137983 */ /* 0x000ea80000100800 */
[----:B------:R-:W2:Y:S04]  /*70cb0*/  LDL R18, [R1+0x198] ;  /* 0x0001980001127983 */ /* 0x000ea80000100800 */
[----:B------:R-:W2:Y:S04]  /*70cc0*/  LDL R17, [R1+0x1d0] ;  /* 0x0001d00001117983 */ /* 0x000ea80000100800 */
[----:B0-----:R-:W2:Y:S04]  /*70cd0*/  LDL R0, [R1+0xb4] ;  /* 0x0000b40001007983 */ /* 0x001ea80000100800 */
[----:B------:R-:W2:Y:S04]  /*70ce0*/  LDL R16, [R1+0x1d8] ;  /* 0x0001d80001107983 */ /* 0x000ea80000100800 */
[----:B------:R-:W2:Y:S04]  /*70cf0*/  LDL R23, [R1+0x1e8] ;  /* 0x0001e80001177983 */ /* 0x000ea80000100800 */
[----:B------:R-:W2:Y:S04]  /*70d00*/  LDL R22, [R1+0x210] ;  /* 0x0002100001167983 */ /* 0x000ea80000100800 */
[----:B------:R-:W2:Y:S04]  /*70d10*/  LDL R21, [R1+0x20c] ;  /* 0x00020c0001157983 */ /* 0x000ea80000100800 */
[----:B------:R-:W2:Y:S04]  /*70d20*/  LDL R20, [R1+0x23c] ;  /* 0x00023c0001147983 */ /* 0x000ea80000100800 */
[----:B------:R-:W2:Y:S04]  /*70d30*/  LDL R26, [R1+0x224] ;  /* 0x00022400011a7983 */ /* 0x000ea80000100800 */
[----:B------:R-:W2:Y:S04]  /*70d40*/  LDL R25, [R1+0x248] ;  /* 0x0002480001197983 */ /* 0x000ea80000100800 */
[----:B------:R-:W2:Y:S01]  /*70d50*/  LDL R24, [R1+0x264] ;  /* 0x0002640001187983 */ /* 0x000ea20000100800 */
[----:B------:R-:W2:Y:S02]  /*70d60*/  LDL.LU R3, [R1+0x24dc] ;  /* 0x0024dc0001037983 */ /* 0x000ea40000300800 */
[----:B--2---:R-:W-:-:S02]  /*70d70*/  FMNMX R3, R4, R3, !PT ;  /* 0x0000000304037209 */ /* 0x004fc40007800000 */
[----:B------:R-:W2:Y:S02]  /*70d80*/  LDL.LU R4, [R1+0x24d8] ;  /* 0x0024d80001047983 */ /* 0x000ea40000300800 */
[----:B--2---:R-:W-:Y:S02]  /*70d90*/  FMNMX R4, R5, R4, !PT ;  /* 0x0000000405047209 */ /* 0x004fe40007800000 */
[----:B------:R-:W3:Y:S02]  /*70da0*/  LDL.LU R5, [R1+0x24d4] ;  /* 0x0024d40001057983 */ /* 0x000ee40000300800 */
[----:B---3--:R-:W-:Y:S02]  /*70db0*/  FMNMX R5, R6, R5, !PT ;  /* 0x0000000506057209 */ /* 0x008fe40007800000 */
[----:B------:R-:W2:Y:S02]  /*70dc0*/  LDL.LU R6, [R1+0x24d0] ;  /* 0x0024d00001067983 */ /* 0x000ea40000300800 */
[----:B--2---:R-:W-:-:S02]  /*70dd0*/  FMNMX R6, R7, R6, !PT ;  /* 0x0000000607067209 */ /* 0x004fc40007800000 */
[----:B------:R-:W2:Y:S02]  /*70de0*/  LDL.LU R7, [R1+0x24cc] ;  /* 0x0024cc0001077983 */ /* 0x000ea40000300800 */
[----:B--2---:R-:W-:Y:S02]  /*70df0*/  FMNMX R7, R8, R7, !PT ;  /* 0x0000000708077209 */ /* 0x004fe40007800000 */
[----:B------:R-:W2:Y:S02]  /*70e00*/  LDL.LU R8, [R1+0x24c8] ;  /* 0x0024c80001087983 */ /* 0x000ea40000300800 */
[----:B--2---:R-:W-:Y:S02]  /*70e10*/  FMNMX R8, R9, R8, !PT ;  /* 0x0000000809087209 */ /* 0x004fe40007800000 */
        /* <DEDUP_REMOVED lines=12> */
[----:B------:R-:W4:Y:S02]  /*70ee0*/  LDL.LU R14, [R1+0x24ac] ;  /* 0x0024ac00010e7983 */ /* 0x000f240000300800 */
[----:B----4-:R-:W-:-:S02]  /*70ef0*/  FMNMX R14, R14, R15, !PT ;  /* 0x0000000f0e0e7209 */ /* 0x010fc40007800000 */
[----:B------:R-:W2:Y:S02]  /*70f00*/  LDL.LU R15, [R1+0x24a8] ;  /* 0x0024a800010f7983 */ /* 0x000ea40000300800 */
[----:B--2---:R-:W-:Y:S02]  /*70f10*/  FMNMX R15, R15, R0, !PT ;  /* 0x000000000f0f7209 */ /* 0x004fe40007800000 */
[----:B------:R-:W2:Y:S01]  /*70f20*/  LDL.LU R0, [R1+0x24a4] ;  /* 0x0024a40001007983 */ /* 0x000ea20000300800 */
[----:B------:R-:W-:Y:S02]  /*70f30*/  FMNMX R4, R29, R4, !PT ;  /* 0x000000041d047209 */ /* 0x000fe40007800000 */
[----:B--2---:R-:W-:Y:S02]  /*70f40*/  FMNMX R13, R0, R13, !PT ;  /* 0x0000000d000d7209 */ /* 0x004fe40007800000 */
[----:B------:R-:W2:Y:S01]  /*70f50*/  LDL.LU R0, [R1+0x24a0] ;  /* 0x0024a00001007983 */ /* 0x000ea20000300800 */
[----:B------:R-:W3:Y:S01]  /*70f60*/  LDL.LU R29, [R1+0x2d4] ;  /* 0x0002d400011d7983 */ /* 0x000ee20000300800 */
[----:B------:R-:W-:-:S02]  /*70f70*/  FMNMX R3, R27, R3, !PT ;  /* 0x000000031b037209 */ /* 0x000fc40007800000 */
[----:B------:R-:W-:-:S03]  /*70f80*/  FMNMX R8, R16, R8, !PT ;  /* 0x0000000810087209 */ /* 0x000fc60007800000 */
[----:B------:R-:W0:Y:S04]  /*70f90*/  SHFL.BFLY PT, R16, R3, 0x2, 0x1f ;  /* 0x0c401f0003107f89 */ /* 0x000e2800000e0000 */
[----:B---3--:R1:W-:Y:S04]  /*70fa0*/  STL [R1+0x2490], R29 ;  /* 0x0024901d01007387 */ /* 0x0083e80000100800 */
[----:B-1----:R-:W3:Y:S01]  /*70fb0*/  LDL.LU R29, [R1+0x58] ;  /* 0x00005800011d7983 */ /* 0x002ee20000300800 */
[----:B------:R-:W-:Y:S02]  /*70fc0*/  FMNMX R15, R28, R15, !PT ;  /* 0x0000000f1c0f7209 */ /* 0x000fe40007800000 */
[----:B------:R-:W1:Y:S01]  /*70fd0*/  S2R R28, SR_CTAID.X ;  /* 0x00000000001c7919 */ /* 0x000e620000002500 */
[----:B------:R-:W-:-:S02]  /*70fe0*/  FMNMX R14, R2, R14, !PT ;  /* 0x0000000e020e7209 */ /* 0x000fc40007800000 */
[----:B------:R-:W4:Y:S04]  /*70ff0*/  S2R R2, SR_TID.X ;  /* 0x0000000000027919 */ /* 0x000f280000002100 */
[----:B---3--:R-:W-:Y:S01]  /*71000*/  STL [R1+0x2494], R29 ;  /* 0x0024941d01007387 */ /* 0x008fe20000100800 */
[----:B0-----:R-:W-:Y:S02]  /*71010*/  STL [R1+0x249c], R16 ;  /* 0x00249c1001007387 */ /* 0x001fe40000100800 */
[----:B------:R0:W-:Y:S02]  /*71020*/  STL [R1+0x2498], R3 ;  /* 0x0024980301007387 */ /* 0x0001e40000100800 */
[----:B0-----:R-:W3:Y:S01]  /*71030*/  LDL.LU R3, [R1+0x54] ;  /* 0x0000540001037983 */ /* 0x001ee20000300800 */
[----:B-1----:R-:W-:-:S02]  /*71040*/  SHF.L.U32 R16, R28, 0x8, RZ ;  /* 0x000000081c107819 */ /* 0x002fc400000006ff */
[----:B------:R-:W0:Y:S01]  /*71050*/  S2R R28, SR_CTAID.X ;  /* 0x00000000001c7919 */ /* 0x000e220000002500 */
[----:B----4-:R-:W-:-:S04]  /*71060*/  LOP3.LUT R29, R2, 0x1c, RZ, 0xc0, !PT ;  /* 0x0000001c021d7812 */ /* 0x010fc800078ec0ff */
[----:B------:R-:W-:Y:S01]  /*71070*/  LEA.HI R29, R29, 0x78, RZ, 0x1e ;  /* 0x000000781d1d7811 */ /* 0x000fe200078ff0ff */
[----:B------:R-:W-:-:S04]  /*71080*/  LOP3.LUT R2, R2, 0x1c, RZ, 0xc0, !PT ;  /* 0x0000001c02027812 */ /* 0x000fc800078ec0ff */
[----:B------:R-:W-:-:S05]  /*71090*/  IMAD.IADD R29, R16, 0x1, R29 ;  /* 0x00000001101d7824 */ /* 0x000fca00078e021d */
[----:B--2---:R-:W-:Y:S01]  /*710a0*/  ISETP.GT.U32.AND P4, PT, R0, R29, PT ;  /* 0x0000001d0000720c */ /* 0x004fe20003f84070 */
[C---:B------:R-:W-:Y:S01]  /*710b0*/  LEA.HI R29, R2.reuse, 0x70, RZ, 0x1e ;  /* 0x00000070021d7811 */ /* 0x040fe200078ff0ff */
[----:B------:R-:W-:Y:S02]  /*710c0*/  LEA.HI R2, R2, 0x68, RZ, 0x1e ;  /* 0x0000006802027811 */ /* 0x000fe400078ff0ff */
[----:B0-----:R-:W-:-:S05]  /*710d0*/  SHF.L.U32 R16, R28, 0x8, RZ ;  /* 0x000000081c107819 */ /* 0x001fca00000006ff */
[C---:B------:R-:W-:Y:S01]  /*710e0*/  IMAD.IADD R29, R16.reuse, 0x1, R29 ;  /* 0x00000001101d7824 */ /* 0x040fe200078e021d */
[----:B------:R-:W-:Y:S02]  /*710f0*/  IADD3 R2, R16, R2, RZ ;  /* 0x0000000210027210 */ /* 0x000fe40007ffe0ff */
[----:B------:R-:W2:Y:S01]  /*71100*/  LDL.LU R16, [R1+0x249c] ;  /* 0x00249c0001107983 */ /* 0x000ea20000300800 */
[----:B---3--:R-:W-:Y:S01]  /*71110*/  FSEL R3, R3, -INF , !P3 ;  /* 0xff80000003037808 */ /* 0x008fe20005800000 */
[----:B------:R-:W-:-:S04]  /*71120*/  ISETP.GT.U32.AND P3, PT, R0, R29, PT ;  /* 0x0000001d0000720c */ /* 0x000fc80003f64070 */
[----:B------:R0:W-:Y:S04]  /*71130*/  STL [R1+0x9c], R3 ;  /* 0x00009c0301007387 */ /* 0x0001e80000100800 */
[----:B0-----:R-:W2:Y:S01]  /*71140*/  LDL.LU R3, [R1+0x2498] ;  /* 0x0024980001037983 */ /* 0x001ea20000300800 */
[----:B------:R-:W3:Y:S01]  /*71150*/  LDL.LU R29, [R1+0x2494] ;  /* 0x00249400011d7983 */ /* 0x000ee20000300800 */
[----:B------:R-:W-:Y:S02]  /*71160*/  FMNMX R5, R19, R5, !PT ;  /* 0x0000000513057209 */ /* 0x000fe40007800000 */
[----:B------:R-:W-:Y:S02]  /*71170*/  FMNMX R6, R18, R6, !PT ;  /* 0x0000000612067209 */ /* 0x000fe40007800000 */
[----:B------:R-:W-:-:S02]  /*71180*/  FMNMX R7, R17, R7, !PT ;  /* 0x0000000711077209 */ /* 0x000fc40007800000 */
[----:B------:R-:W0:Y:S04]  /*71190*/  SHFL.BFLY PT, R17, R4, 0x2, 0x1f ;  /* 0x0c401f0004117f89 */ /* 0x000e2800000e0000 */
[----:B------:R-:W1:Y:S04]  /*711a0*/  SHFL.BFLY PT, R18, R5, 0x2, 0x1f ;  /* 0x0c401f0005127f89 */ /* 0x000e6800000e0000 */
[----:B------:R-:W4:Y:S01]  /*711b0*/  SHFL.BFLY PT, R19, R6, 0x2, 0x1f ;  /* 0x0c401f0006137f89 */ /* 0x000f2200000e0000 */
[----:B------:R-:W-:Y:S02]  /*711c0*/  FMNMX R9, R23, R9, !PT ;  /* 0x0000000917097209 */ /* 0x000fe40007800000 */
[----:B------:R-:W-:-:S02]  /*711d0*/  FMNMX R12, R20, R12, !PT ;  /* 0x0000000c140c7209 */ /* 0x000fc40007800000 */
[----:B---3--:R-:W-:Y:S01]  /*711e0*/  FSEL R29, R29, -INF , !P0 ;  /* 0xff8000001d1d7808 */ /* 0x008fe20004000000 */
[----:B------:R-:W-:-:S04]  /*711f0*/  ISETP.GT.U32.AND P0, PT, R0, R2, PT ;  /* 0x000000020000720c */ /* 0x000fc80003f04070 */
[----:B------:R3:W-:Y:S04]  /*71200*/  STL [R1+0xa0], R29 ;  /* 0x0000a01d01007387 */ /* 0x0007e80000100800 */
[----:B---3--:R-:W3:Y:S01]  /*71210*/  LDL.LU R29, [R1+0x2490] ;  /* 0x00249000011d7983 */ /* 0x008ee20000300800 */
[----:B------:R-:W3:Y:S03]  /*71220*/  LDL.LU R2, [R1+0x248c] ;  /* 0x00248c0001027983 */ /* 0x000ee60000300800 */
[----:B------:R-:W3:Y:S01]  /*71230*/  SHFL.BFLY PT, R20, R7, 0x2, 0x1f ;  /* 0x0c401f0007147f89 */ /* 0x000ee200000e0000 */
[----:B------:R-:W-:Y:S02]  /*71240*/  FMNMX R11, R21, R11, !PT ;  /* 0x0000000b150b7209 */ /* 0x000fe40007800000 */
[----:B------:R-:W-:Y:S01]  /*71250*/  FMNMX R10, R22, R10, !PT ;  /* 0x0000000a160a7209 */ /* 0x000fe20007800000 */
[----:B------:R-:W-:Y:S01]  /*71260*/  SHFL.BFLY PT, R21, R8, 0x2, 0x1f ;  /* 0x0c401f0008157f89 */ /* 0x000fe200000e0000 */
[----:B------:R-:W3:Y:S01]  /*71270*/  SHFL.BFLY PT, R22, R9, 0x2, 0x1f ;  /* 0x0c401f0009167f89 */ /* 0x000ee200000e0000 */
[----:B------:R-:W-:-:S03]  /*71280*/  FMNMX R15, R24, R15, !PT ;  /* 0x0000000f180f7209 */ /* 0x000fc60007800000 */
[----:B------:R-:W3:Y:S01]  /*71290*/  SHFL.BFLY PT, R23, R10, 0x2, 0x1f ;  /* 0x0c401f000a177f89 */ /* 0x000ee200000e0000 */
[----:B------:R-:W-:Y:S01]  /*712a0*/  FMNMX R14, R25, R14, !PT ;  /* 0x0000000e190e7209 */ /* 0x000fe20007800000 */
[----:B------:R-:W3:Y:S02]  /*712b0*/  SHFL.BFLY PT, R24, R11, 0x2, 0x1f ;  /* 0x0c401f000b187f89 */ /* 0x000ee400000e0000 */
[----:B------:R-:W3:Y:S01]  /*712c0*/  SHFL.BFLY PT, R25, R12, 0x2, 0x1f ;  /* 0x0c401f000c197f89 */ /* 0x000ee200000e0000 */
[----:B--2---:R-:W-:Y:S01]  /*712d0*/  FMNMX R3, R3, R16, !PT ;  /* 0x0000001003037209 */ /* 0x004fe20007800000 */
[----:B------:R-:W2:Y:S01]  /*712e0*/  LDL.LU R0, [R1+0x140] ;  /* 0x0001400001007983 */ /* 0x000ea20000300800 */
[----:B0-----:R-:W-:Y:S02]  /*712f0*/  FMNMX R4, R4, R17, !PT ;  /* 0x0000001104047209 */ /* 0x001fe40007800000 */
[----:B-1----:R-:W-:Y:S02]  /*71300*/  FMNMX R5, R5, R18, !PT ;  /* 0x0000001205057209 */ /* 0x002fe40007800000 */
[----:B------:R-:W-:-:S05]  /*71310*/  FMNMX R13, R26, R13, !PT ;  /* 0x0000000d1a0d7209 */ /* 0x000fca0007800000 */
[----:B------:R-:W0:Y:S04]  /*71320*/  SHFL.BFLY PT, R26, R13, 0x2, 0x1f ;  /* 0x0c401f000d1a7f89 */ /* 0x000e2800000e0000 */
[----:B------:R-:W1:Y:S04]  /*71330*/  SHFL.BFLY PT, R27, R14, 0x2, 0x1f ;  /* 0x0c401f000e1b7f89 */ /* 0x000e6800000e0000 */
[----:B------:R-:W0:Y:S01]  /*71340*/  SHFL.BFLY PT, R28, R15, 0x2, 0x1f ;  /* 0x0c401f000f1c7f89 */ /* 0x000e2200000e0000 */
[C---:B---3--:R-:W-:Y:S02]  /*71350*/  ISETP.GE.U32.AND.EX P1, PT, R2.reuse, RZ, PT, P1 ;  /* 0x000000ff0200720c */ /* 0x048fe40003f26110 */
[----:B------:R-:W-:-:S02]  /*71360*/  ISETP.GE.U32.AND.EX P2, PT, R2, RZ, PT, P2 ;  /* 0x000000ff0200720c */ /* 0x000fc40003f46120 */
[C---:B------:R-:W-:Y:S02]  /*71370*/  ISETP.GT.U32.AND.EX P4, PT, R2.reuse, RZ, PT, P4 ;  /* 0x000000ff0200720c */ /* 0x040fe40003f84140 */
[C---:B------:R-:W-:Y:S02]  /*71380*/  ISETP.GT.U32.AND.EX P3, PT, R2.reuse, RZ, PT, P3 ;  /* 0x000000ff0200720c */ /* 0x040fe40003f64130 */
[----:B------:R-:W-:Y:S02]  /*71390*/  ISETP.GT.U32.AND.EX P0, PT, R2, RZ, PT, P0 ;  /* 0x000000ff0200720c */ /* 0x000fe40003f04100 */
[----:B------:R-:W3:Y:S01]  /*713a0*/  LDL.LU R2, [R1+0x2dc] ;  /* 0x0002dc0001027983 */ /* 0x000ee20000300800 */
[----:B------:R-:W3:Y:S02]  /*713b0*/  LDL.LU R16, [R1+0x218] ;  /* 0x0002180001107983 */ /* 0x000ee40000300800 */
[----:B------:R4:W-:Y:S02]  /*713c0*/  STL [R1+0x34], R3 ;  /* 0x0000340301007387 */ /* 0x0009e40000100800 */
[----:B------:R0:W-:Y:S01]  /*713d0*/  STL [R1+0x2c], R4 ;  /* 0x00002c0401007387 */ /* 0x0001e20000100800 */
[----:B------:R1:W-:Y:S01]  /*713e0*/  STL [R1+0x80], R5 ;  /* 0x0000800501007387 */ /* 0x0003e20000100800 */
[----:B----4-:R-:W-:-:S02]  /*713f0*/  FMNMX R3, R6, R19, !PT ;  /* 0x0000001306037209 */ /* 0x010fc40007800000 */
[----:B0-----:R-:W-:Y:S02]  /*71400*/  FMNMX R4, R7, R20, !PT ;  /* 0x0000001407047209 */ /* 0x001fe40007800000 */
[----:B------:R-:W4:Y:S01]  /*71410*/  LDL.LU R20, [R1+0x148] ;  /* 0x0001480001147983 */ /* 0x000f220000300800 */
[----:B------:R0:W-:Y:S01]  /*71420*/  STL [R1+0x7c], R3 ;  /* 0x00007c0301007387 */ /* 0x0001e20000100800 */
[----:B-1----:R-:W-:Y:S01]  /*71430*/  FMNMX R5, R9, R22, !PT ;  /* 0x0000001609057209 */ /* 0x002fe20007800000 */
[----:B------:R1:W-:Y:S01]  /*71440*/  STL [R1+0x78], R4 ;  /* 0x0000780401007387 */ /* 0x0003e20000100800 */
[----:B0-----:R-:W-:Y:S02]  /*71450*/  FMNMX R3, R8, R21, !PT ;  /* 0x0000001508037209 */ /* 0x001fe40007800000 */
[----:B-1----:R-:W-:-:S03]  /*71460*/  FMNMX R4, R10, R23, !PT ;  /* 0x000000170a047209 */ /* 0x002fc60007800000 */
[----:B------:R0:W-:Y:S01]  /*71470*/  STL [R1+0x74], R3 ;  /* 0x0000740301007387 */ /* 0x0001e20000100800 */
[----:B------:R1:W-:Y:S02]  /*71480*/  STL [R1+0x70], R5 ;  /* 0x0000700501007387 */ /* 0x0003e40000100800 */
[----:B------:R-:W4:Y:S02]  /*71490*/  LDL R19, [R1+0xb0] ;  /* 0x0000b00001137983 */ /* 0x000f240000100800 */
[----:B------:R-:W-:Y:S01]  /*714a0*/  STL [R1+0x6c], R4 ;  /* 0x00006c0401007387 */ /* 0x000fe20000100800 */
[----:B0-----:R-:W-:Y:S02]  /*714b0*/  FMNMX R3, R11, R24, !PT ;  /* 0x000000180b037209 */ /* 0x001fe40007800000 */
[----:B-1----:R-:W-:-:S03]  /*714c0*/  FMNMX R5, R12, R25, !PT ;  /* 0x000000190c057209 */ /* 0x002fc60007800000 */
[----:B------:R-:W-:Y:S02]  /*714d0*/  STL [R1+0x5c], R3 ;  /* 0x00005c0301007387 */ /* 0x000fe40000100800 */
[----:B------:R0:W-:Y:S02]  /*714e0*/  STL [R1+0x58], R5 ;  /* 0x0000580501007387 */ /* 0x0001e40000100800 */
[----:B0-----:R-:W4:Y:S01]  /*714f0*/  LDL R5, [R1+0x1f4] ;  /* 0x0001f40001057983 */ /* 0x001f220000100800 */
[----:B------:R-:W-:Y:S02]  /*71500*/  FMNMX R4, R13, R26, !PT ;  /* 0x0000001a0d047209 */ /* 0x000fe40007800000 */
[----:B------:R-:W-:-:S03]  /*71510*/  FMNMX R3, R14, R27, !PT ;  /* 0x0000001b0e037209 */ /* 0x000fc60007800000 */
[----:B------:R0:W-:Y:S02]  /*71520*/  STL [R1+0x54], R4 ;  /* 0x0000540401007387 */ /* 0x0001e40000100800 */
[----:B------:R-:W-:Y:S01]  /*71530*/  STL [R1+0x50], R3 ;  /* 0x0000500301007387 */ /* 0x000fe20000100800 */
[----:B0-----:R-:W-:-:S05]  /*71540*/  FMNMX R4, R15, R28, !PT ;  /* 0x0000001c0f047209 */ /* 0x001fca0007800000 */
[----:B------:R2:W-:Y:S01]  /*71550*/  STL [R1+0x4c], R4 ;  /* 0x00004c0401007387 */ /* 0x0005e20000100800 */
[----:B------:R-:W4:Y:S02]  /*71560*/  LDL R28, [R1+0xbc] ;  /* 0x0000bc00011c7983 */ /* 0x000f240000100800 */
[----:B------:R-:W4:Y:S02]  /*71570*/  LDL R27, [R1+0x11c] ;  /* 0x00011c00011b7983 */ /* 0x000f240000100800 */
[----:B------:R-:W4:Y:S01]  /*71580*/  LDL R18, [R1+0x208] ;  /* 0x0002080001127983 */ /* 0x000f220000100800 */
[----:B------:R-:W4:Y:S04]  /*71590*/  LDL R17, [R1+0x298] ;  /* 0x0002980001117983 */ /* 0x000f280000100800 */
[----:B------:R-:W4:Y:S04]  /*715a0*/  LDL R26, [R1+0x1a0] ;  /* 0x0001a000011a7983 */ /* 0x000f280000100800 */
[----:B------:R-:W4:Y:S04]  /*715b0*/  LDL R12, [R1+0xa0] ;  /* 0x0000a000010c7983 */ /* 0x000f280000100800 */
[----:B------:R-:W4:Y:S04]  /*715c0*/  LDL R25, [R1+0x1e4] ;  /* 0x0001e40001197983 */ /* 0x000f280000100800 */
[----:B------:R-:W4:Y:S04]  /*715d0*/  LDL R11, [R1+0x9c] ;  /* 0x00009c00010b7983 */ /* 0x000f280000100800 */
[----:B------:R-:W4:Y:S01]  /*715e0*/  LDL R24, [R1+0x1fc] ;  /* 0x0001fc0001187983 */ /* 0x000f220000100800 */
[----:B--2---:R-:W-:-:S02]  /*715f0*/  FMUL R4, R0, c[0x0][0x188] ;  /* 0x0000620000047a20 */ /* 0x004fc40000400000 */
[----:B------:R-:W-:Y:S01]  /*71600*/  FMUL R0, R29, c[0x0][0x188] ;  /* 0x000062001d007a20 */ /* 0x000fe20000400000 */
[----:B------:R-:W2:Y:S04]  /*71610*/  LDL R10, [R1+0x1ec] ;  /* 0x0001ec00010a7983 */ /* 0x000ea80000100800 */
[----:B------:R-:W2:Y:S04]  /*71620*/  LDL R29, [R1+0x194] ;  /* 0x00019400011d7983 */ /* 0x000ea80000100800 */
[----:B------:R-:W2:Y:S04]  /*71630*/  LDL R23, [R1+0x228] ;  /* 0x0002280001177983 */ /* 0x000ea80000100800 */
[----:B------:R-:W2:Y:S01]  /*71640*/  LDL R9, [R1+0x258] ;  /* 0x0002580001097983 */ /* 0x000ea20000100800 */
[----:B------:R-:W-:-:S02]  /*71650*/  FSEL R14, R4, -INF , !P3 ;  /* 0xff800000040e7808 */ /* 0x000fc40005800000 */
[----:B------:R-:W-:Y:S01]  /*71660*/  FSEL R0, R0, -INF , !P2 ;  /* 0xff80000000007808 */ /* 0x000fe20005000000 */
[----:B---3--:R-:W-:Y:S02]  /*71670*/  FMUL R3, R16, c[0x0][0x188] ;  /* 0x0000620010037a20 */ /* 0x008fe40000400000 */
[----:B------:R-:W-:Y:S01]  /*71680*/  FMUL R2, R2, c[0x0][0x188] ;  /* 0x0000620002027a20 */ /* 0x000fe20000400000 */
[----:B------:R-:W3:Y:S02]  /*71690*/  LDL R16, [R1+0x1c4] ;  /* 0x0001c40001107983 */ /* 0x000ee40000100800 */
[----:B------:R-:W-:Y:S02]  /*716a0*/  FSEL R6, R3, -INF , !P0 ;  /* 0xff80000003067808 */ /* 0x000fe40004000000 */
[----:B------:R-:W-:Y:S01]  /*716b0*/  FSEL R13, R2, -INF , !P1 ;  /* 0xff800000020d7808 */ /* 0x000fe20004800000 */
[----:B----4-:R-:W-:Y:S02]  /*716c0*/  FMUL R3, R20, c[0x0][0x188] ;  /* 0x0000620014037a20 */ /* 0x010fe40000400000 */
[----:B------:R0:W-:Y:S01]  /*716d0*/  STL [R1+0x84], R6 ;  /* 0x0000840601007387 */ /* 0x0001e20000100800 */
[----:B------:R-:W4:Y:S02]  /*716e0*/  LDL R22, [R1+0x98] ;  /* 0x0000980001167983 */ /* 0x000f240000100800 */
[----:B------:R-:W4:Y:S01]  /*716f0*/  LDL R8, [R1+0x234] ;  /* 0x0002340001087983 */ /* 0x000f220000100800 */
[----:B------:R-:W-:Y:S01]  /*71700*/  FSEL R4, R3, -INF , !P4 ;  /* 0xff80000003047808 */ /* 0x000fe20006000000 */
[----:B------:R-:W-:Y:S01]  /*71710*/  STL [R1+0x8c], R13 ;  /* 0x00008c0d01007387 */ /* 0x000fe20000100800 */
[----:B------:R-:W-:Y:S03]  /*71720*/  STL [R1+0x88], R14 ;  /* 0x0000880e01007387 */ /* 0x000fe60000100800 */
[----:B------:R-:W-:Y:S01]  /*71730*/  STL [R1+0x94], R4 ;  /* 0x0000940401007387 */ /* 0x000fe20000100800 */
[----:B------:R-:W4:Y:S02]  /*71740*/  LDL R21, [R1+0xa4] ;  /* 0x0000a40001157983 */ /* 0x000f240000100800 */
[----:B------:R-:W4:Y:S02]  /*71750*/  LDL R7, [R1+0x260] ;  /* 0x0002600001077983 */ /* 0x000f240000100800 */
[----:B------:R2:W-:Y:S01]  /*71760*/  STL [R1+0x90], R0 ;  /* 0x0000900001007387 */ /* 0x0005e20000100800 */
[----:B------:R-:W4:Y:S01]  /*71770*/  LDL R20, [R1+0xa8] ;  /* 0x0000a80001147983 */ /* 0x000f220000100800 */
[----:B------:R-:W-:-:S03]  /*71780*/  FMNMX R2, R6, R19, !PT ;  /* 0x0000001306027209 */ /* 0x000fc60007800000 */
[----:B0-----:R-:W4:Y:S01]  /*71790*/  LDL R6, [R1+0x200] ;  /* 0x0002000001067983 */ /* 0x001f220000100800 */
[----:B------:R-:W-:-:S03]  /*717a0*/  FMNMX R19, R5, R2, !PT ;  /* 0x0000000205137209 */ /* 0x000fc60007800000 */
[----:B------:R-:W4:Y:S02]  /*717b0*/  LDL R5, [R1+0x270] ;  /* 0x0002700001057983 */ /* 0x000f240000100800 */
[----:B------:R-:W-:Y:S01]  /*717c0*/  STL [R1+0x246c], R19 ;  /* 0x00246c1301007387 */ /* 0x000fe20000100800 */
[----:B------:R-:W-:Y:S02]  /*717d0*/  FMNMX R3, R14, R28, !PT ;  /* 0x0000001c0e037209 */ /* 0x000fe40007800000 */
[----:B------:R-:W-:Y:S02]  /*717e0*/  FMNMX R2, R4, R27, !PT ;  /* 0x0000001b04027209 */ /* 0x000fe40007800000 */
[----:B------:R-:W-:Y:S02]  /*717f0*/  FMNMX R18, R18, R3, !PT ;  /* 0x0000000312127209 */ /* 0x000fe40007800000 */
[----:B------:R-:W-:Y:S01]  /*71800*/  FMNMX R17, R17, R2, !PT ;  /* 0x0000000211117209 */ /* 0x000fe20007800000 */
[----:B------:R-:W-:Y:S01]  /*71810*/  FMNMX R3, R26, R13, !PT ;  /* 0x0000000d1a037209 */ /* 0x000fe20007800000 */
[----:B------:R-:W-:-:S02]  /*71820*/  FMNMX R2, R25, R12, !PT ;  /* 0x0000000c19027209 */ /* 0x000fc40007800000 */
[----:B--2---:R-:W-:Y:S02]  /*71830*/  FMNMX R0, R29, R0, !PT ;  /* 0x000000001d007209 */ /* 0x004fe40007800000 */
[----:B------:R-:W-:Y:S01]  /*71840*/  FMNMX R15, R10, R3, !PT ;  /* 0x000000030a0f7209 */ /* 0x000fe20007800000 */
[----:B------:R-:W2:Y:S01]  /*71850*/  LDL R29, [R1+0x238] ;  /* 0x00023800011d7983 */ /* 0x000ea20000100800 */
[----:B------:R-:W-:Y:S01]  /*71860*/  FMNMX R13, R23, R2, !PT ;  /* 0x00000002170d7209 */ /* 0x000fe20007800000 */
[----:B------:R-:W-:Y:S02]  /*71870*/  STL [R1+0x2470], R18 ;  /* 0x0024701201007387 */ /* 0x000fe40000100800 */
[----:B------:R-:W-:Y:S01]  /*71880*/  STL [R1+0x2474], R17 ;  /* 0x0024741101007387 */ /* 0x000fe20000100800 */
[----:B---3--:R-:W-:Y:S01]  /*71890*/  FMNMX R16, R16, R0, !PT ;  /* 0x0000000010107209 */ /* 0x008fe20007800000 */
[----:B------:R-:W-:-:S04]  /*718a0*/  FMNMX R0, R24, R11, !PT ;  /* 0x0000000b18007209 */ /* 0x000fc80007800000 */
[----:B------:R-:W-:Y:S01]  /*718b0*/  FMNMX R12, R9, R0, !PT ;  /* 0x00000000090c7209 */ /* 0x000fe20007800000 */
[----:B------:R-:W-:Y:S01]  /*718c0*/  STL [R1+0x2478], R16 ;  /* 0x0024781001007387 */ /* 0x000fe20000100800 */
[----:B------:R-:W-:Y:S02]  /*718d0*/  STL [R1+0x247c], R15 ;  /* 0x00247c0f01007387 */ /* 0x000fe40000100800 */
[----:B------:R-:W-:Y:S01]  /*718e0*/  STL [R1+0x2480], R13 ;  /* 0x0024800d01007387 */ /* 0x000fe20000100800 */
[----:B------:R0:W-:Y:S01]  /*718f0*/  STL [R1+0x2484], R12 ;  /* 0x0024840c01007387 */ /* 0x0001e20000100800 */
[----:B------:R-:W3:Y:S02]  /*71900*/  LDL R11, [R1+0x120] ;  /* 0x00012000010b7983 */ /* 0x000ee40000100800 */
[----:B------:R-:W3:Y:S02]  /*71910*/  LDL R24, [R1+0x24c] ;  /* 0x00024c0001187983 */ /* 0x000ee40000100800 */
[----:B------:R-:W3:Y:S01]  /*71920*/  LDL R10, [R1+0x124] ;  /* 0x00012400010a7983 */ /* 0x000ee20000100800 */
[----:B------:R-:W3:Y:S01]  /*71930*/  LDL R23, [R1+0x268] ;  /* 0x0002680001177983 */ /* 0x000ee20000100800 */
[----:B----4-:R-:W-:-:S03]  /*71940*/  FMNMX R3, R8, R22, !PT ;  /* 0x0000001608037209 */ /* 0x010fc60007800000 */
[----:B------:R-:W4:Y:S04]  /*71950*/  LDL R8, [R1+0x244] ;  /* 0x0002440001087983 */ /* 0x000f280000100800 */
[----:B------:R-:W4:Y:S01]  /*71960*/  LDL R25, [R1+0x220] ;  /* 0x0002200001197983 */ /* 0x000f220000100800 */
[----:B------:R-:W4:Y:S01]  /*71970*/  LDL R22, [R1+0x254] ;  /* 0x0002540001167983 */ /* 0x000f220000100800 */
[----:B------:R-:W-:Y:S02]  /*71980*/  FMNMX R2, R7, R21, !PT ;  /* 0x0000001507027209 */ /* 0x000fe40007800000 */
[----:B------:R-:W4:Y:S01]  /*71990*/  LDL R21, [R1+0x278] ;  /* 0x0002780001157983 */ /* 0x000f220000100800 */
[----:B------:R-:W-:-:S03]  /*719a0*/  FMNMX R14, R5, R3, !PT ;  /* 0x00000003050e7209 */ /* 0x000fc60007800000 */
[----:B------:R-:W4:Y:S01]  /*719b0*/  LDL R5, [R1+0x290] ;  /* 0x0002900001057983 */ /* 0x000f220000100800 */
[----:B------:R-:W-:-:S03]  /*719c0*/  FMNMX R0, R6, R20, !PT ;  /* 0x0000001406007209 */ /* 0x000fc60007800000 */
[----:B------:R-:W4:Y:S01]  /*719d0*/  LDL R3, [R1+0xac] ;  /* 0x0000ac0001037983 */ /* 0x000f220000100800 */
[----:B------:R1:W-:Y:S02]  /*719e0*/  STL [R1+0x2488], R14 ;  /* 0x0024880e01007387 */ /* 0x0003e40000100800 */
[----:B------:R-:W4:Y:S02]  /*719f0*/  LDL R20, [R1+0x144] ;  /* 0x0001440001147983 */ /* 0x000f240000100800 */
[----:B0-----:R-:W4:Y:S01]  /*71a00*/  LDL R12, [R1+0x1f0] ;  /* 0x0001f000010c7983 */ /* 0x001f220000100800 */
[----:B------:R-:W4:Y:S04]  /*71a10*/  LDL R4, [R1+0x2a0] ;  /* 0x0002a00001047983 */ /* 0x000f280000100800 */
[----:B------:R-:W4:Y:S04]  /*71a20*/  LDL R7, [R1+0x2e4] ;  /* 0x0002e40001077983 */ /* 0x000f280000100800 */
[----:B------:R-:W4:Y:S04]  /*71a30*/  LDL R6, [R1+0x2f0] ;  /* 0x0002f00001067983 */ /* 0x000f280000100800 */
[----:B------:R-:W4:Y:S04]  /*71a40*/  LDL R13, [R1+0x204] ;  /* 0x00020400010d7983 */ /* 0x000f280000100800 */
[----:B------:R-:W4:Y:S04]  /*71a50*/  LDL R15, [R1+0x214] ;  /* 0x00021400010f7983 */ /* 0x000f280000100800 */
[----:B-1----:R-:W4:Y:S04]  /*71a60*/  LDL R14, [R1+0x1b8] ;  /* 0x0001b800010e7983 */ /* 0x002f280000100800 */
[----:B------:R-:W4:Y:S04]  /*71a70*/  LDL R16, [R1+0x21c] ;  /* 0x00021c0001107983 */ /* 0x000f280000100800 */
[----:B------:R-:W4:Y:S04]  /*71a80*/  LDL R17, [R1+0x2f4] ;  /* 0x0002f40001117983 */ /* 0x000f280000100800 */
[----:B------:R-:W4:Y:S04]  /*71a90*/  LDL R18, [R1+0x28c] ;  /* 0x00028c0001127983 */ /* 0x000f280000100800 */
[----:B------:R-:W4:Y:S04]  /*71aa0*/  LDL R19, [R1+0x2b0] ;  /* 0x0002b00001137983 */ /* 0x000f280000100800 */
[----:B------:R-:W4:Y:S04]  /*71ab0*/  LDL R28, [R1+0x27c] ;  /* 0x00027c00011c7983 */ /* 0x000f280000100800 */
[----:B------:R-:W4:Y:S01]  /*71ac0*/  LDL R27, [R1+0x2a4] ;  /* 0x0002a400011b7983 */ /* 0x000f220000100800 */
[----:B--2---:R-:W-:-:S03]  /*71ad0*/  FMNMX R9, R29, R2, !PT ;  /* 0x000000021d097209 */ /* 0x004fc60007800000 */
[----:B------:R-:W2:Y:S04]  /*71ae0*/  LDL R29, [R1+0x26c] ;  /* 0x00026c00011d7983 */ /* 0x000ea80000100800 */
[----:B------:R0:W-:Y:S01]  /*71af0*/  STL [R1+0x2468], R9 ;  /* 0x0024680901007387 */ /* 0x0001e20000100800 */
[----:B------:R-:W2:Y:S03]  /*71b00*/  LDL R26, [R1+0x2e0] ;  /* 0x0002e000011a7983 */ /* 0x000ea60000100800 */
[----:B0-----:R-:W2:Y:S01]  /*71b10*/  LDL R9, [R1+0x2fc] ;  /* 0x0002fc0001097983 */ /* 0x001ea20000100800 */
[----:B---3--:R-:W-:-:S03]  /*71b20*/  FMNMX R2, R24, R11, !PT ;  /* 0x0000000b18027209 */ /* 0x008fc60007800000 */
[----:B------:R-:W3:Y:S01]  /*71b30*/  LDL R24, [R1+0x1f8] ;  /* 0x0001f80001187983 */ /* 0x000ee20000100800 */
[----:B----4-:R-:W-:Y:S01]  /*71b40*/  FMNMX R8, R8, R0, !PT ;  /* 0x0000000008087209 */ /* 0x010fe20007800000 */
[----:B------:R-:W-:Y:S02]  /*71b50*/  FMNMX R0, R23, R10, !PT ;  /* 0x0000000a17007209 */ /* 0x000fe40007800000 */
[----:B------:R-:W4:Y:S01]  /*71b60*/  LDL R23, [R1+0x22c] ;  /* 0x00022c0001177983 */ /* 0x000f220000100800 */
[----:B------:R-:W-:-:S03]  /*71b70*/  FMNMX R10, R21, R2, !PT ;  /* 0x00000002150a7209 */ /* 0x000fc60007800000 */
[----:B------:R-:W3:Y:S04]  /*71b80*/  LDL R2, [R1+0x2a8] ;  /* 0x0002a80001027983 */ /* 0x000ee80000100800 */
[----:B------:R-:W4:Y:S01]  /*71b90*/  LDL R21, [R1+0x2f8] ;  /* 0x0002f80001157983 */ /* 0x000f220000100800 */
[----:B------:R-:W-:-:S03]  /*71ba0*/  FMNMX R5, R5, R0, !PT ;  /* 0x0000000005057209 */ /* 0x000fc60007800000 */
[----:B------:R-:W4:Y:S01]  /*71bb0*/  LDL R0, [R1+0x2d0] ;  /* 0x0002d00001007983 */ /* 0x000f220000100800 */
[----:B------:R-:W-:Y:S02]  /*71bc0*/  FMNMX R3, R25, R3, !PT ;  /* 0x0000000319037209 */ /* 0x000fe40007800000 */
[----:B------:R-:W4:Y:S02]  /*71bd0*/  LDL R25, [R1+0x1cc] ;  /* 0x0001cc0001197983 */ /* 0x000f240000100800 */
[----:B------:R-:W-:Y:S02]  /*71be0*/  FMNMX R11, R22, R3, !PT ;  /* 0x00000003160b7209 */ /* 0x000fe40007800000 */
[----:B------:R-:W4:Y:S01]  /*71bf0*/  LDL R22, [R1+0x25c] ;  /* 0x00025c0001167983 */ /* 0x000f220000100800 */
[----:B--2---:R-:W-:-:S03]  /*71c00*/  FMNMX R3, R29, R20, !PT ;  /* 0x000000141d037209 */ /* 0x004fc60007800000 */
[----:B------:R-:W2:Y:S04]  /*71c10*/  LDL R20, [R1+0x288] ;  /* 0x0002880001147983 */ /* 0x000ea80000100800 */
[----:B------:R-:W2:Y:S01]  /*71c20*/  LDL R29, [R1+0x300] ;  /* 0x00030000011d7983 */ /* 0x000ea20000100800 */
[----:B------:R-:W-:Y:S02]  /*71c30*/  FMNMX R4, R4, R3, !PT ;  /* 0x0000000304047209 */ /* 0x000fe40007800000 */
[----:B---3--:R-:W-:Y:S02]  /*71c40*/  FMNMX R2, R2, R14, !PT ;  /* 0x0000000e02027209 */ /* 0x008fe40007800000 */
[----:B------:R-:W3:Y:S02]  /*71c50*/  LDL.LU R14, [R1+0x2488] ;  /* 0x00248800010e7983 */ /* 0x000ee40000300800 */
[----:B------:R-:W-:-:S02]  /*71c60*/  FMNMX R7, R7, R2, !PT ;  /* 0x0000000207077209 */ /* 0x000fc40007800000 */
[----:B----4-:R-:W-:Y:S02]  /*71c70*/  FMNMX R0, R0, R12, !PT ;  /* 0x0000000c00007209 */ /* 0x010fe40007800000 */
[----:B------:R-:W4:Y:S01]  /*71c80*/  LDL.LU R12, [R1+0x2484] ;  /* 0x00248400010c7983 */ /* 0x000f220000300800 */
[----:B------:R-:W2:Y:S01]  /*71c90*/  LDL R2, [R1+0x2e8] ;  /* 0x0002e80001027983 */ /* 0x000ea20000100800 */
[----:B------:R-:W-:Y:S01]  /*71ca0*/  FMNMX R6, R6, R0, !PT ;  /* 0x0000000006067209 */ /* 0x000fe20007800000 */
[----:B------:R-:W3:Y:S01]  /*71cb0*/  LDL R3, [R1+0x284] ;  /* 0x0002840001037983 */ /* 0x000ee20000100800 */
[----:B------:R-:W3:Y:S01]  /*71cc0*/  LDL R0, [R1+0x280] ;  /* 0x0002800001007983 */ /* 0x000ee20000100800 */
[----:B--2---:R-:W-:-:S03]  /*71cd0*/  FMNMX R2, R2, R13, !PT ;  /* 0x0000000d02027209 */ /* 0x004fc60007800000 */
[----:B------:R-:W2:Y:S01]  /*71ce0*/  LDL.LU R13, [R1+0x2480] ;  /* 0x00248000010d7983 */ /* 0x000ea20000300800 */
[----:B---3--:R-:W-:Y:S02]  /*71cf0*/  FMNMX R0, R0, R15, !PT ;  /* 0x0000000f00007209 */ /* 0x008fe40007800000 */
[----:B------:R-:W-:Y:S01]  /*71d00*/  FMNMX R3, R3, R16, !PT ;  /* 0x0000001003037209 */ /* 0x000fe20007800000 */
[----:B------:R-:W3:Y:S01]  /*71d10*/  LDL.LU R15, [R1+0x247c] ;  /* 0x00247c00010f7983 */ /* 0x000ee20000300800 */
[----:B------:R-:W3:Y:S01]  /*71d20*/  LDL.LU R16, [R1+0x2478] ;  /* 0x0024780001107983 */ /* 0x000ee20000300800 */
[----:B------:R-:W-:Y:S02]  /*71d30*/  FMNMX R2, R17, R2, !PT ;  /* 0x0000000211027209 */ /* 0x000fe40007800000 */
[----:B------:R-:W3:Y:S01]  /*71d40*/  LDL.LU R17, [R1+0x2474] ;  /* 0x0024740001117983 */ /* 0x000ee20000300800 */
[----:B------:R-:W-:Y:S02]  /*71d50*/  FMNMX R0, R18, R0, !PT ;  /* 0x0000000012007209 */ /* 0x000fe40007800000 */
[----:B------:R-:W-:Y:S01]  /*71d60*/  FMNMX R3, R19, R3, !PT ;  /* 0x0000000313037209 */ /* 0x000fe20007800000 */
[----:B------:R-:W3:Y:S01]  /*71d70*/  LDL.LU R18, [R1+0x2470] ;  /* 0x0024700001127983 */ /* 0x000ee20000300800 */
[----:B------:R-:W3:Y:S01]  /*71d80*/  LDL.LU R19, [R1+0x246c] ;  /* 0x00246c0001137983 */ /* 0x000ee20000300800 */
[----:B----4-:R-:W-:-:S02]  /*71d90*/  FMNMX R22, R22, R12, !PT ;  /* 0x0000000c16167209 */ /* 0x010fc40007800000 */
[----:B------:R-:W-:Y:S01]  /*71da0*/  FMNMX R14, R9, R14, !PT ;  /* 0x0000000e090e7209 */ /* 0x000fe20007800000 */
[----:B------:R-:W4:Y:S01]  /*71db0*/  LDL R12, [R1+0x250] ;  /* 0x00025000010c7983 */ /* 0x000f220000100800 */
[----:B--2---:R-:W-:-:S03]  /*71dc0*/  FMNMX R23, R23, R13, !PT ;  /* 0x0000000d17177209 */ /* 0x004fc60007800000 */
[----:B------:R-:W2:Y:S01]  /*71dd0*/  LDL R13, [R1+0x240] ;  /* 0x00024000010d7983 */ /* 0x000ea20000100800 */
[----:B---3--:R-:W-:Y:S02]  /*71de0*/  FMNMX R24, R24, R15, !PT ;  /* 0x0000000f18187209 */ /* 0x008fe40007800000 */
[----:B------:R-:W-:Y:S01]  /*71df0*/  FMNMX R25, R25, R16, !PT ;  /* 0x0000001019197209 */ /* 0x000fe20007800000 */
[----:B------:R-:W3:Y:S01]  /*71e00*/  LDL R15, [R1+0x274] ;  /* 0x00027400010f7983 */ /* 0x000ee20000100800 */
[----:B------:R-:W-:-:S03]  /*71e10*/  FMNMX R26, R26, R17, !PT ;  /* 0x000000111a1a7209 */ /* 0x000fc60007800000 */
[----:B------:R-:W2:Y:S04]  /*71e20*/  LDL R16, [R1+0x29c] ;  /* 0x00029c0001107983 */ /* 0x000ea80000100800 */
[----:B------:R-:W2:Y:S01]  /*71e30*/  LDL R17, [R1+0x2ac] ;  /* 0x0002ac0001117983 */ /* 0x000ea20000100800 */
[----:B------:R-:W-:Y:S02]  /*71e40*/  FMNMX R27, R27, R18, !PT ;  /* 0x000000121b1b7209 */ /* 0x000fe40007800000 */
[----:B------:R-:W-:Y:S01]  /*71e50*/  FMNMX R28, R28, R19, !PT ;  /* 0x000000131c1c7209 */ /* 0x000fe20007800000 */
[----:B------:R-:W2:Y:S01]  /*71e60*/  LDL R18, [R1+0x2d8] ;  /* 0x0002d80001127983 */ /* 0x000ea20000100800 */
[----:B------:R-:W2:Y:S01]  /*71e70*/  LDL R19, [R1+0x2ec] ;  /* 0x0002ec0001137983 */ /* 0x000ea20000100800 */
[----:B------:R-:W2:Y:S01]  /*71e80*/  LDL.LU R9, [R1+0x2468] ;  /* 0x0024680001097983 */ /* 0x000ea20000300800 */
[----:B------:R-:W-:-:S02]  /*71e90*/  FMNMX R2, R21, R2, !PT ;  /* 0x0000000215027209 */ /* 0x000fc40007800000 */
[----:B----4-:R-:W-:Y:S02]  /*71ea0*/  FMNMX R11, R12, R11, !PT ;  /* 0x0000000b0c0b7209 */ /* 0x010fe40007800000 */
[----:B--2---:R-:W-:Y:S02]  /*71eb0*/  FMNMX R13, R13, R9, !PT ;  /* 0x000000090d0d7209 */ /* 0x004fe40007800000 */
[----:B------:R-:W2:Y:S01]  /*71ec0*/  LDL R9, [R1+0x230] ;  /* 0x0002300001097983 */ /* 0x000ea20000100800 */
[----:B------:R-:W-:Y:S02]  /*71ed0*/  STL [R1+0x2464], R2 ;  /* 0x0024640201007387 */ /* 0x000fe40000100800 */
[----:B------:R-:W0:Y:S01]  /*71ee0*/  SHFL.BFLY PT, R2, R11, 0x2, 0x1f ;  /* 0x0c401f000b027f89 */ /* 0x000e2200000e0000 */
[----:B---3--:R-:W-:Y:S02]  /*71ef0*/  FMNMX R10, R15, R10, !PT ;  /* 0x0000000a0f0a7209 */ /* 0x008fe40007800000 */
[----:B------:R-:W-:Y:S01]  /*71f00*/  FMNMX R5, R16, R5, !PT ;  /* 0x0000000510057209 */ /* 0x000fe20007800000 */
[----:B0-----:R-:W-:Y:S02]  /*71f10*/  STL [R1], R2 ;  /* 0x0000000201007387 */ /* 0x001fe40000100800 */
[----:B------:R-:W0:Y:S02]  /*71f20*/  SHFL.BFLY PT, R2, R10, 0x2, 0x1f ;  /* 0x0c401f000a027f89 */ /* 0x000e2400000e0000 */
[----:B------:R1:W-:Y:S02]  /*71f30*/  STL [R1+0x2460], R10 ;  /* 0x0024600a01007387 */ /* 0x0003e40000100800 */
[----:B-1----:R-:W3:Y:S04]  /*71f40*/  LDL R10, [R1+0x2c] ;  /* 0x00002c00010a7983 */ /* 0x002ee80000100800 */
[----:B0-----:R-:W-:Y:S02]  /*71f50*/  STL [R1+0x4], R2 ;  /* 0x0000040201007387 */ /* 0x001fe40000100800 */
[----:B------:R-:W0:Y:S01]  /*71f60*/  SHFL.BFLY PT, R2, R5, 0x2, 0x1f ;  /* 0x0c401f0005027f89 */ /* 0x000e2200000e0000 */
[----:B------:R-:W-:Y:S01]  /*71f70*/  FMNMX R4, R17, R4, !PT ;  /* 0x0000000411047209 */ /* 0x000fe20007800000 */
[----:B------:R1:W-:Y:S02]  /*71f80*/  STL [R1+0x245c], R5 ;  /* 0x00245c0501007387 */ /* 0x0003e40000100800 */
[----:B-1----:R-:W4:Y:S04]  /*71f90*/  LDL R5, [R1+0x34] ;  /* 0x0000340001057983 */ /* 0x002f280000100800 */
[----:B0-----:R-:W-:Y:S02]  /*71fa0*/  STL [R1+0x8], R2 ;  /* 0x0000080201007387 */ /* 0x001fe40000100800 */
[----:B------:R-:W0:Y:S01]  /*71fb0*/  SHFL.BFLY PT, R2, R4, 0x2, 0x1f ;  /* 0x0c401f0004027f89 */ /* 0x000e2200000e0000 */
[----:B------:R-:W-:-:S02]  /*71fc0*/  FMNMX R7, R18, R7, !PT ;  /* 0x0000000712077209 */ /* 0x000fc40007800000 */
[----:B------:R-:W-:Y:S01]  /*71fd0*/  FMNMX R6, R19, R6, !PT ;  /* 0x0000000613067209 */ /* 0x000fe20007800000 */
[----:B0-----:R-:W-:Y:S02]  /*71fe0*/  STL [R1+0xc], R2 ;  /* 0x00000c0201007387 */ /* 0x001fe40000100800 */
[----:B------:R-:W0:Y:S02]  /*71ff0*/  SHFL.BFLY PT, R2, R7, 0x2, 0x1f ;  /* 0x0c401f0007027f89 */ /* 0x000e2400000e0000 */
[----:B0-----:R-:W-:Y:S02]  /*72000*/  STL [R1+0x10], R2 ;  /* 0x0000100201007387 */ /* 0x001fe40000100800 */
[----:B------:R-:W0:Y:S02]  /*72010*/  SHFL.BFLY PT, R2, R6, 0x2, 0x1f ;  /* 0x0c401f0006027f89 */ /* 0x000e2400000e0000 */
[----:B0-----:R0:W-:Y:S04]  /*72020*/  STL [R1+0x14], R2 ;  /* 0x0000140201007387 */ /* 0x0011e80000100800 */
[----:B0-----:R-:W2:Y:S01]  /*72030*/  LDL.LU R2, [R1+0x2464] ;  /* 0x0024640001027983 */ /* 0x001ea20000300800 */
[----:B------:R-:W-:Y:S01]  /*72040*/  STL [R1+0x2458], R6 ;  /* 0x0024580601007387 */ /* 0x000fe20000100800 */
[----:B------:R-:W-:-:S02]  /*72050*/  FMNMX R0, R20, R0, !PT ;  /* 0x0000000014007209 */ /* 0x000fc40007800000 */
[----:B------:R-:W-:Y:S02]  /*72060*/  FMNMX R3, R29, R3, !PT ;  /* 0x000000031d037209 */ /* 0x000fe40007800000 */
[----:B------:R-:W-:Y:S04]  /*72070*/  SHFL.BFLY PT, R29, R28, 0x2, 0x1f ;  /* 0x0c401f001c1d7f89 */ /* 0x000fe800000e0000 */
[----:B------:R-:W0:Y:S02]  /*72080*/  SHFL.BFLY PT, R17, R26, 0x2, 0x1f ;  /* 0x0c401f001a117f89 */ /* 0x000e2400000e0000 */
[----:B0-----:R-:W-:Y:S02]  /*72090*/  FMNMX R26, R26, R17, !PT ;  /* 0x000000111a1a7209 */ /* 0x001fe40007800000 */
[----:B--2---:R-:W0:Y:S04]  /*720a0*/  SHFL.BFLY PT, R6, R2, 0x2, 0x1f ;  /* 0x0c401f0002067f89 */ /* 0x004e2800000e0000 */
[----:B------:R-:W-:Y:S04]  /*720b0*/  STL [R1+0x2454], R2 ;  /* 0x0024540201007387 */ /* 0x000fe80000100800 */
[----:B0-----:R-:W-:Y:S02]  /*720c0*/  STL [R1+0x18], R6 ;  /* 0x0000180601007387 */ /* 0x001fe40000100800 */
[----:B------:R-:W0:Y:S02]  /*720d0*/  SHFL.BFLY PT, R6, R0, 0x2, 0x1f ;  /* 0x0c401f0000067f89 */ /* 0x000e2400000e0000 */
[----:B------:R-:W1:Y:S01]  /*720e0*/  SHFL.BFLY PT, R2, R3, 0x2, 0x1f ;  /* 0x0c401f0003027f89 */ /* 0x000e6200000e0000 */
[----:B0-----:R-:W-:Y:S02]  /*720f0*/  STL [R1+0x20], R6 ;  /* 0x0000200601007387 */ /* 0x001fe40000100800 */
[----:B----4-:R-:W0:Y:S02]  /*72100*/  SHFL.BFLY PT, R6, R5, 0x1, 0x1f ;  /* 0x0c201f0005067f89 */ /* 0x010e2400000e0000 */
[----:B---3--:R-:W2:Y:S02]  /*72110*/  SHFL.BFLY PT, R5, R10, 0x1, 0x1f ;  /* 0x0c201f000a057f89 */ /* 0x008ea400000e0000 */
[----:B-1----:R1:W-:Y:S02]  /*72120*/  STL [R1+0x30], R2 ;  /* 0x0000300201007387 */ /* 0x0023e40000100800 */
[----:B-1----:R-:W-:Y:S01]  /*72130*/  FMNMX R2, R28, R29, !PT ;  /* 0x0000001d1c027209 */ /* 0x002fe20007800000 */
[----:B0-----:R-:W-:Y:S01]  /*72140*/  STL [R1+0x44], R6 ;  /* 0x0000440601007387 */ /* 0x001fe20000100800 */
[----:B------:R-:W3:Y:S02]  /*72150*/  LDL.LU R10, [R1] ;  /* 0x00000000010a7983 */ /* 0x000ee40000300800 */
[----:B--2---:R0:W-:Y:S02]  /*72160*/  STL [R1+0x48], R5 ;  /* 0x0000480501007387 */ /* 0x0041e40000100800 */
[----:B0-----:R-:W2:Y:S01]  /*72170*/  LDL.LU R5, [R1+0x4] ;  /* 0x0000040001057983 */ /* 0x001ea20000300800 */
[----:B------:R0:W-:Y:S02]  /*72180*/  STL [R1+0x40], R2 ;  /* 0x0000400201007387 */ /* 0x0001e40000100800 */
[----:B------:R-:W4:Y:S01]  /*72190*/  LDL.LU R6, [R1+0x10] ;  /* 0x0000100001067983 */ /* 0x000f220000300800 */
[----:B0-----:R-:W2:Y:S01]  /*721a0*/  LDL.LU R2, [R1+0x14] ;  /* 0x0000140001027983 */ /* 0x001ea20000300800 */
[----:B------:R-:W2:Y:S03]  /*721b0*/  LDL R17, [R1+0x5c] ;  /* 0x00005c0001117983 */ /* 0x000ea60000100800 */
[----:B--2---:R0:W-:Y:S04]  /*721c0*/  STL [R1+0x2440], R17 ;  /* 0x0024401101007387 */ /* 0x0041e80000100800 */
[----:B0-----:R-:W2:Y:S04]  /*721d0*/  LDL R17, [R1+0x7c] ;  /* 0x00007c0001117983 */ /* 0x001ea80000100800 */
[----:B--2---:R0:W-:Y:S04]  /*721e0*/  STL [R1+0x2444], R17 ;  /* 0x0024441101007387 */ /* 0x0041e80000100800 */
[----:B0-----:R-:W2:Y:S04]  /*721f0*/  LDL R17, [R1+0x80] ;  /* 0x0000800001117983 */ /* 0x001ea80000100800 */
[----:B--2---:R0:W-:Y:S04]  /*72200*/  STL [R1+0x2448], R17 ;  /* 0x0024481101007387 */ /* 0x0041e80000100800 */
[----:B0-----:R-:W2:Y:S04]  /*72210*/  LDL.LU R17, [R1+0x48] ;  /* 0x0000480001117983 */ /* 0x001ea80000300800 */
[----:B------:R-:W0:Y:S04]  /*72220*/  SHFL.BFLY PT, R15, R27, 0x2, 0x1f ;  /* 0x0c401f001b0f7f89 */ /* 0x000e2800000e0000 */
[----:B------:R-:W1:Y:S04]  /*72230*/  SHFL.BFLY PT, R18, R25, 0x2, 0x1f ;  /* 0x0c401f0019127f89 */ /* 0x000e6800000e0000 */
[----:B------:R-:W0:Y:S04]  /*72240*/  SHFL.BFLY PT, R19, R24, 0x2, 0x1f ;  /* 0x0c401f0018137f89 */ /* 0x000e2800000e0000 */
[----:B------:R-:W0:Y:S01]  /*72250*/  SHFL.BFLY PT, R20, R23, 0x2, 0x1f ;  /* 0x0c401f0017147f89 */ /* 0x000e2200000e0000 */
[----:B------:R-:W-:-:S03]  /*72260*/  FMNMX R8, R9, R8, !PT ;  /* 0x0000000809087209 */ /* 0x000fc60007800000 */
[----:B------:R-:W0:Y:S04]  /*72270*/  SHFL.BFLY PT, R21, R22, 0x2, 0x1f ;  /* 0x0c401f0016157f89 */ /* 0x000e2800000e0000 */
[----:B------:R-:W0:Y:S04]  /*72280*/  SHFL.BFLY PT, R16, R14, 0x2, 0x1f ;  /* 0x0c401f000e107f89 */ /* 0x000e2800000e0000 */
[----:B------:R-:W0:Y:S04]  /*72290*/  SHFL.BFLY PT, R12, R13, 0x2, 0x1f ;  /* 0x0c401f000d0c7f89 */ /* 0x000e2800000e0000 */
[----:B------:R-:W0:Y:S04]  /*722a0*/  SHFL.BFLY PT, R9, R8, 0x2, 0x1f ;  /* 0x0c401f0008097f89 */ /* 0x000e2800000e0000 */
[----:B--2---:R2:W-:Y:S04]  /*722b0*/  STL [R1+0x244c], R17 ;  /* 0x00244c1101007387 */ /* 0x0045e80000100800 */
[----:B--2---:R-:W2:Y:S01]  /*722c0*/  LDL.LU R17, [R1+0x44] ;  /* 0x0000440001117983 */ /* 0x004ea20000300800 */
[----:B0-----:R-:W-:-:S02]  /*722d0*/  FMNMX R27, R27, R15, !PT ;  /* 0x0000000f1b1b7209 */ /* 0x001fc40007800000 */
[----:B-1----:R-:W-:Y:S02]  /*722e0*/  FMNMX R25, R25, R18, !PT ;  /* 0x0000001219197209 */ /* 0x002fe40007800000 */
[----:B------:R-:W-:Y:S02]  /*722f0*/  FMNMX R28, R24, R19, !PT ;  /* 0x00000013181c7209 */ /* 0x000fe40007800000 */
[----:B------:R-:W-:Y:S01]  /*72300*/  FMNMX R29, R23, R20, !PT ;  /* 0x00000014171d7209 */ /* 0x000fe20007800000 */
[----:B------:R-:W-:Y:S01]  /*72310*/  FMNMX R15, R22, R21, !PT ;  /* 0x00000015160f7209 */ /* 0x000fe20007800000 */
[----:B------:R-:W-:Y:S02]  /*72320*/  FMNMX R14, R14, R16, !PT ;  /* 0x000000100e0e7209 */ /* 0x000fe40007800000 */
[----:B------:R-:W-:Y:S01]  /*72330*/  FMNMX R13, R13, R12, !PT ;  /* 0x0000000c0d0d7209 */ /* 0x000fe20007800000 */
[----:B------:R-:W-:Y:S01]  /*72340*/  FMNMX R12, R8, R9, !PT ;  /* 0x00000009080c7209 */ /* 0x000fe20007800000 */
[----:B---3--:R-:W-:Y:S01]  /*72350*/  FMNMX R11, R11, R10, !PT ;  /* 0x0000000a0b0b7209 */ /* 0x008fe20007800000 */
[----:B--2---:R0:W-:Y:S04]  /*72360*/  STL [R1+0x2450], R17 ;  /* 0x0024501101007387 */ /* 0x0041e80000100800 */
[----:B0-----:R-:W2:Y:S01]  /*72370*/  LDL.LU R17, [R1+0x30] ;  /* 0x0000300001117983 */ /* 0x001ea20000300800 */
[----:B------:R-:W3:Y:S02]  /*72380*/  LDL R18, [R1+0x58] ;  /* 0x0000580001127983 */ /* 0x000ee40000100800 */
[----:B------:R-:W2:Y:S02]  /*72390*/  LDL R19, [R1+0x54] ;  /* 0x0000540001137983 */ /* 0x000ea40000100800 */
[----:B------:R-:W2:Y:S01]  /*723a0*/  LDL R24, [R1+0x40] ;  /* 0x0000400001187983 */ /* 0x000ea20000100800 */
[----:B------:R-:W-:Y:S01]  /*723b0*/  STL [R1+0x3c], R27 ;  /* 0x00003c1b01007387 */ /* 0x000fe20000100800 */
[----:B------:R-:W2:Y:S02]  /*723c0*/  LDL R20, [R1+0x50] ;  /* 0x0000500001147983 */ /* 0x000ea40000100800 */
[----:B------:R-:W2:Y:S02]  /*723d0*/  LDL R23, [R1+0x4c] ;  /* 0x00004c0001177983 */ /* 0x000ea40000100800 */
[----:B------:R-:W-:Y:S01]  /*723e0*/  STL [R1+0x38], R26 ;  /* 0x0000381a01007387 */ /* 0x000fe20000100800 */
[----:B------:R-:W2:Y:S04]  /*723f0*/  LDL R22, [R1+0x70] ;  /* 0x0000700001167983 */ /* 0x000ea80000100800 */
[----:B------:R-:W2:Y:S01]  /*72400*/  LDL R21, [R1+0x6c] ;  /* 0x00006c0001157983 */ /* 0x000ea20000100800 */
[----:B------:R-:W-:Y:S02]  /*72410*/  STL [R1+0x28], R25 ;  /* 0x0000281901007387 */ /* 0x000fe40000100800 */
[----:B------:R-:W2:Y:S02]  /*72420*/  LDL R16, [R1+0x74] ;  /* 0x0000740001107983 */ /* 0x000ea40000100800 */
[----:B------:R-:W-:Y:S01]  /*72430*/  STL [R1+0x24], R28 ;  /* 0x0000241c01007387 */ /* 0x000fe20000100800 */
[----:B------:R-:W-:Y:S01]  /*72440*/  STL [R1+0x1c], R29 ;  /* 0x00001c1d01007387 */ /* 0x000fe20000100800 */
[----:B------:R-:W2:Y:S02]  /*72450*/  LDL.LU R9, [R1+0x8] ;  /* 0x0000080001097983 */ /* 0x000ea40000300800 */
[----:B------:R-:W2:Y:S02]  /*72460*/  LDL.LU R8, [R1+0xc] ;  /* 0x00000c0001087983 */ /* 0x000ea40000300800 */
[----:B------:R-:W2:Y:S02]  /*72470*/  LDL.LU R10, [R1+0x2460] ;  /* 0x00246000010a7983 */ /* 0x000ea40000300800 */
[----:B--2---:R-:W-:-:S02]  /*72480*/  FMNMX R10, R10, R5, !PT ;  /* 0x000000050a0a7209 */ /* 0x004fc40007800000 */
[----:B------:R-:W2:Y:S01]  /*72490*/  LDL.LU R5, [R1+0x245c] ;  /* 0x00245c0001057983 */ /* 0x000ea20000300800 */
[----:B------:R-:W-:Y:S02]  /*724a0*/  FMNMX R8, R4, R8, !PT ;  /* 0x0000000804087209 */ /* 0x000fe40007800000 */
[----:B----4-:R-:W-:Y:S02]  /*724b0*/  FMNMX R7, R7, R6, !PT ;  /* 0x0000000607077209 */ /* 0x010fe40007800000 */
[----:B--2---:R-:W-:Y:S02]  /*724c0*/  FMNMX R9, R5, R9, !PT ;  /* 0x0000000905097209 */ /* 0x004fe40007800000 */
[----:B------:R-:W2:Y:S01]  /*724d0*/  LDL.LU R5, [R1+0x18] ;  /* 0x0000180001057983 */ /* 0x000ea20000300800 */
[----:B------:R-:W4:Y:S02]  /*724e0*/  LDL.LU R4, [R1+0x20] ;  /* 0x0000200001047983 */ /* 0x000f240000300800 */
[----:B------:R-:W2:Y:S02]  /*724f0*/  LDL.LU R6, [R1+0x2458] ;  /* 0x0024580001067983 */ /* 0x000ea40000300800 */
[----:B--2---:R-:W-:-:S02]  /*72500*/  FMNMX R6, R6, R2, !PT ;  /* 0x0000000206067209 */ /* 0x004fc40007800000 */
[----:B------:R-:W2:Y:S01]  /*72510*/  LDL.LU R2, [R1+0x2454] ;  /* 0x0024540001027983 */ /* 0x000ea20000300800 */
[----:B----4-:R-:W-:Y:S02]  /*72520*/  FMNMX R4, R0, R4, !PT ;  /* 0x0000000400047209 */ /* 0x010fe40007800000 */
[----:B------:R-:W-:Y:S02]  /*72530*/  FMNMX R3, R3, R17, !PT ;  /* 0x0000001103037209 */ /* 0x000fe40007800000 */
[----:B--2---:R-:W-:Y:S02]  /*72540*/  FMNMX R5, R2, R5, !PT ;  /* 0x0000000502057209 */ /* 0x004fe40007800000 */
[----:B------:R-:W2:Y:S01]  /*72550*/  LDL.LU R2, [R1+0x34] ;  /* 0x0000340001027983 */ /* 0x000ea20000300800 */
[----:B------:R-:W4:Y:S02]  /*72560*/  LDL.LU R0, [R1+0x2c] ;  /* 0x00002c0001007983 */ /* 0x000f240000300800 */
[----:B------:R-:W2:Y:S02]  /*72570*/  LDL.LU R17, [R1+0x2450] ;  /* 0x0024500001117983 */ /* 0x000ea40000300800 */
[----:B--2---:R-:W-:-:S02]  /*72580*/  FMNMX R2, R2, R17, !PT ;  /* 0x0000001102027209 */ /* 0x004fc40007800000 */
[----:B------:R-:W4:Y:S03]  /*72590*/  LDL.LU R17, [R1+0x244c] ;  /* 0x00244c0001117983 */ /* 0x000f260000300800 */
[----:B------:R0:W-:Y:S02]  /*725a0*/  STL [R1+0x243c], R2 ;  /* 0x00243c0201007387 */ /* 0x0001e40000100800 */
[----:B0-----:R-:W2:Y:S01]  /*725b0*/  LDL R2, [R1+0x78] ;  /* 0x0000780001027983 */ /* 0x001ea20000100800 */
[----:B----4-:R-:W-:-:S03]  /*725c0*/  FMNMX R0, R0, R17, !PT ;  /* 0x0000001100007209 */ /* 0x010fc60007800000 */
[----:B------:R-:W4:Y:S04]  /*725d0*/  LDL.LU R17, [R1+0x2448] ;  /* 0x0024480001117983 */ /* 0x000f280000300800 */
[----:B----4-:R-:W0:Y:S04]  /*725e0*/  SHFL.BFLY PT, R17, R17, 0x1, 0x1f ;  /* 0x0c201f0011117f89 */ /* 0x010e2800000e0000 */
[----:B0-----:R0:W-:Y:S04]  /*725f0*/  STL [R1+0x10], R17 ;  /* 0x0000101101007387 */ /* 0x0011e80000100800 */
[----:B0-----:R-:W4:Y:S04]  /*72600*/  LDL.LU R17, [R1+0x2444] ;  /* 0x0024440001117983 */ /* 0x001f280000300800 */
[----:B--2---:R-:W-:Y:S04]  /*72610*/  SHFL.BFLY PT, R2, R2, 0x1, 0x1f ;  /* 0x0c201f0002027f89 */ /* 0x004fe800000e0000 */
[----:B------:R-:W-:Y:S04]  /*72620*/  SHFL.BFLY PT, R16, R16, 0x1, 0x1f ;  /* 0x0c201f0010107f89 */ /* 0x000fe800000e0000 */
[----:B----4-:R-:W0:Y:S04]  /*72630*/  SHFL.BFLY PT, R17, R17, 0x1, 0x1f ;  /* 0x0c201f0011117f89 */ /* 0x010e2800000e0000 */
[----:B0-----:R0:W-:Y:S04]  /*72640*/  STL [R1+0xc], R17 ;  /* 0x00000c1101007387 */ /* 0x0011e80000100800 */
[----:B0-----:R-:W2:Y:S01]  /*72650*/  LDL.LU R17, [R1+0x2440] ;  /* 0x0024400001117983 */ /* 0x001ea20000300800 */
[----:B------:R-:W-:Y:S02]  /*72660*/  STL [R1+0x8], R2 ;  /* 0x0000080201007387 */ /* 0x000fe40000100800 */
[----:B------:R-:W0:Y:S02]  /*72670*/  SHFL.BFLY PT, R2, R22, 0x1, 0x1f ;  /* 0x0c201f0016027f89 */ /* 0x000e2400000e0000 */
[----:B------:R-:W-:Y:S02]  /*72680*/  STL [R1+0x4], R16 ;  /* 0x0000041001007387 */ /* 0x000fe40000100800 */
[----:B------:R-:W-:Y:S04]  /*72690*/  SHFL.BFLY PT, R16, R21, 0x1, 0x1f ;  /* 0x0c201f0015107f89 */ /* 0x000fe800000e0000 */
[----:B------:R-:W-:Y:S04]  /*726a0*/  SHFL.BFLY PT, R22, R24, 0x1, 0x1f ;  /* 0x0c201f0018167f89 */ /* 0x000fe800000e0000 */
[----:B0-----:R-:W-:Y:S02]  /*726b0*/  STL [R1], R2 ;  /* 0x0000000201007387 */ /* 0x001fe40000100800 */
[----:B------:R-:W0:Y:S02]  /*726c0*/  SHFL.BFLY PT, R2, R15, 0x1, 0x1f ;  /* 0x0c201f000f027f89 */ /* 0x000e2400000e0000 */
[----:B------:R-:W-:Y:S02]  /*726d0*/  SHFL.BFLY PT, R21, R23, 0x1, 0x1f ;  /* 0x0c201f0017157f89 */ /* 0x000fe400000e0000 */
[----:B------:R-:W-:Y:S01]  /*726e0*/  SHFL.BFLY PT, R24, R26, 0x1, 0x1f ;  /* 0x0c201f001a187f89 */ /* 0x000fe200000e0000 */
[----:B------:R-:W-:Y:S04]  /*726f0*/  SHFL.BFLY PT, R23, R27, 0x1, 0x1f ;  /* 0x0c201f001b177f89 */ /* 0x000fe800000e0000 */
[----:B------:R-:W-:Y:S01]  /*72700*/  SHFL.BFLY PT, R26, R28, 0x1, 0x1f ;  /* 0x0c201f001c1a7f89 */ /* 0x000fe200000e0000 */
[----:B------:R-:W-:Y:S02]  /*72710*/  SHFL.BFLY PT, R27, R29, 0x1, 0x1f ;  /* 0x0c201f001d1b7f89 */ /* 0x000fe400000e0000 */
[----:B------:R-:W1:Y:S02]  /*72720*/  SHFL.BFLY PT, R28, R14, 0x1, 0x1f ;  /* 0x0c201f000e1c7f89 */ /* 0x000e6400000e0000 */
[----:B------:R-:W4:Y:S01]  /*72730*/  SHFL.BFLY PT, R29, R13, 0x1, 0x1f ;  /* 0x0c201f000d1d7f89 */ /* 0x000f2200000e0000 */
[----:B0-----:R-:W-:Y:S02]  /*72740*/  STL [R1+0x14], R2 ;  /* 0x0000140201007387 */ /* 0x001fe40000100800 */
[----:B------:R-:W0:Y:S02]  /*72750*/  SHFL.BFLY PT, R2, R12, 0x1, 0x1f ;  /* 0x0c201f000c027f89 */ /* 0x000e2400000e0000 */
[----:B-1----:R-:W-:Y:S01]  /*72760*/  STL [R1+0x18], R28 ;  /* 0x0000181c01007387 */ /* 0x002fe20000100800 */
[----:B----4-:R-:W-:Y:S03]  /*72770*/  STL [R1+0x20], R29 ;  /* 0x0000201d01007387 */ /* 0x010fe60000100800 */
[----:B0-----:R-:W-:Y:S02]  /*72780*/  STL [R1+0x2c], R2 ;  /* 0x00002c0201007387 */ /* 0x001fe40000100800 */
[----:B------:R-:W0:Y:S02]  /*72790*/  SHFL.BFLY PT, R2, R9, 0x1, 0x1f ;  /* 0x0c201f0009027f89 */ /* 0x000e2400000e0000 */
        /* <DEDUP_REMOVED lines=12> */
[----:B0-----:R0:W-:Y:S04]  /*72860*/  STL [R1+0x68], R2 ;  /* 0x0000680201007387 */ /* 0x0011e80000100800 */
[----:B0-----:R0:W5:Y:S04]  /*72870*/  LDL.LU R2, [R1+0x243c] ;  /* 0x00243c0001027983 */ /* 0x0011680000300800 */
[----:B---3--:R-:W1:Y:S04]  /*72880*/  SHFL.BFLY PT, R18, R18, 0x1, 0x1f ;  /* 0x0c201f0012127f89 */ /* 0x008e6800000e0000 */
[----:B------:R-:W3:Y:S04]  /*72890*/  SHFL.BFLY PT, R19, R19, 0x1, 0x1f ;  /* 0x0c201f0013137f89 */ /* 0x000ee800000e0000 */
[----:B------:R-:W4:Y:S04]  /*728a0*/  SHFL.BFLY PT, R20, R20, 0x1, 0x1f ;  /* 0x0c201f0014147f89 */ /* 0x000f2800000e0000 */
[----:B------:R-:W0:Y:S01]  /*728b0*/  SHFL.BFLY PT, R25, R25, 0x1, 0x1f ;  /* 0x0c201f0019197f89 */ /* 0x000e2200000e0000 */
[----:B------:R0:W0:Y:S02]  /*728c0*/  SHFL.BFLY PT, R28, R11, 0x1, 0x1f ;  /* 0x0c201f000b1c7f89 */ /* 0x00002400000e0000 */
[----:B------:R0:W0:Y:S01]  /*728d0*/  SHFL.BFLY PT, R29, R10, 0x1, 0x1f ;  /* 0x0c201f000a1d7f89 */ /* 0x00002200000e0000 */
[----:B------:R-:W-:Y:S01]  /*728e0*/  BSSY B0, `(.L_x_1) ;  /* 0x0000012000007945 */ /* 0x000fe20003800000 */
[----:B--2---:R-:W2:Y:S01]  /*728f0*/  SHFL.BFLY PT, R17, R17, 0x1, 0x1f ;  /* 0x0c201f0011117f89 */ /* 0x004ea200000e0000 */
[----:B------:R-:W-:Y:S05]  /*72900*/  @P6 BRA `(.L_x_2) ;  /* 0x000000f000006947 */ /* 0x000fea0003800000 */
[----:B01-34-:R0:W-:Y:S04]  /*72910*/  STL [R1+0x2440], R4 ;  /* 0x0024400401007387 */ /* 0x01b1e80000100800 */
[----:B------:R1:W-:Y:S04]  /*72920*/  STL [R1+0x243c], R3 ;  /* 0x00243c0301007387 */ /* 0x0003e80000100800 */
[----:B0-----:R-:W0:Y:S04]  /*72930*/  S2R R4, SR_TID.X ;  /* 0x0000000000047919 */ /* 0x001e280000002100 */
[----:B-1----:R-:W1:Y:S01]  /*72940*/  S2R R3, SR_TID.X ;  /* 0x0000000000037919 */ /* 0x002e620000002100 */
[----:B0-----:R-:W-:-:S02]  /*72950*/  LOP3.LUT R4, R4, 0x1c, RZ, 0xc0, !PT ;  /* 0x0000001c04047812 */ /* 0x001fc400078ec0ff */
[----:B-1----:R-:W-:-:S03]  /*72960*/  LOP3.LUT R3, R3, 0xff, RZ, 0xc0, !PT ;  /* 0x000000ff03037812 */ /* 0x002fc600078ec0ff */
[----:B------:R-:W-:Y:S01]  /*72970*/  IMAD.SHL.U32 R4, R4, 0x8, RZ ;  /* 0x0000000804047824 */ /* 0x000fe200078e00ff */
[----:B------:R-:W-:-:S04]  /*72980*/  SHF.R.U32.HI R3, RZ, 0x3, R3 ;  /* 0x00000003ff037819 */ /* 0x000fc80000011603 */
[----:B------:R-:W-:-:S04]  /*72990*/  LOP3.LUT R3, R3, 0x1c, RZ, 0xc0, !PT ;  /* 0x0000001c03037812 */ /* 0x000fc800078ec0ff */
[----:B------:R-:W-:Y:S02]  /*729a0*/  IADD3 R3, R4, R3, RZ ;  /* 0x0000000304037210 */ /* 0x000fe40007ffe0ff */
[----:B------:R0:W5:Y:S04]  /*729b0*/  LDL.LU R4, [R1+0x2440] ;  /* 0x0024400001047983 */ /* 0x0001680000300800 */
[----:B-----5:R1:W-:Y:S04]  /*729c0*/  STS [R3+0x40000], R2 ;  /* 0x0400000203007388 */ /* 0x0203e80000000800 */
[----:B-1----:R0:W5:Y:S04]  /*729d0*/  LDL.LU R3, [R1+0x243c] ;  /* 0x00243c0001037983 */ /* 0x0021680000300800 */
[----:B------:R-:W3:Y:S04]  /*729e0*/  LDL R2, [R1+0x13e8] ;  /* 0x0013e80001027983 */ /* 0x000ee80000100800 */
[----:B---3--:R0:W-:Y:S02]  /*729f0*/  STS [R2+0x40000], R0 ;  /* 0x0400000002007388 */ /* 0x0081e40000000800 */
.L_x_2:
[----:B01-34-:R-:W-:Y:S05]  /*72a00*/  BSYNC B0 ;  /* 0x0000000000007941 */ /* 0x01bfea0003800000 */
.L_x_1:
[----:B------:R0:W-:Y:S04]  /*72a10*/  STL [R1+0x24a4], R16 ;  /* 0x0024a41001007387 */ /* 0x0001e80000100800 */
[----:B0-----:R-:W3:Y:S04]  /*72a20*/  LDL.LU R16, [R1+0xc] ;  /* 0x00000c0001107983 */ /* 0x001ee80000300800 */
[----:B---3--:R0:W-:Y:S04]  /*72a30*/  STL [R1+0x24a8], R16 ;  /* 0x0024a81001007387 */ /* 0x0081e80000100800 */
[----:B0-----:R-:W3:Y:S04]  /*72a40*/  LDL.LU R16, [R1+0x80] ;  /* 0x0000800001107983 */ /* 0x001ee80000300800 */
[----:B--2---:R0:W-:Y:S04]  /*72a50*/  STL [R1+0x24a0], R17 ;  /* 0x0024a01101007387 */ /* 0x0041e80000100800 */
[----:B0-----:R-:W2:Y:S04]  /*72a60*/  LDL.LU R17, [R1+0x7c] ;  /* 0x00007c0001117983 */ /* 0x001ea80000300800 */
[----:B--2---:R0:W-:Y:S04]  /*72a70*/  STL [R1+0x24ac], R17 ;  /* 0x0024ac1101007387 */ /* 0x0041e80000100800 */
[----:B0-----:R-:W3:Y:S04]  /*72a80*/  LDL.LU R17, [R1+0x10] ;  /* 0x0000100001117983 */ /* 0x001ee80000300800 */
[----:B------:R0:W-:Y:S04]  /*72a90*/  STL [R1+0x249c], R18 ;  /* 0x00249c1201007387 */ /* 0x0001e80000100800 */
[----:B0-----:R-:W2:Y:S04]  /*72aa0*/  LDL.LU R18, [R1+0x8] ;  /* 0x0000080001127983 */ /* 0x001ea80000300800 */
[----:B------:R0:W-:Y:S04]  /*72ab0*/  STL [R1+0x2498], R19 ;  /* 0x0024981301007387 */ /* 0x0001e80000100800 */
[----:B0-----:R-:W2:Y:S04]  /*72ac0*/  LDL.LU R19, [R1+0x78] ;  /* 0x0000780001137983 */ /* 0x001ea80000300800 */
[----:B------:R0:W-:Y:S04]  /*72ad0*/  STL [R1+0x2494], R20 ;  /* 0x0024941401007387 */ /* 0x0001e80000100800 */
[----:B0-----:R-:W4:Y:S04]  /*72ae0*/  LDL.LU R20, [R1+0x4] ;  /* 0x0000040001147983 */ /* 0x001f280000300800 */
[----:B------:R-:W4:Y:S04]  /*72af0*/  LDL.LU R0, [R1+0x74] ;  /* 0x0000740001007983 */ /* 0x000f280000300800 */
[----:B------:R0:W-:Y:S04]  /*72b00*/  STL [R1+0x2490], R21 ;  /* 0x0024901501007387 */ /* 0x0001e80000100800 */
[----:B0-----:R-:W2:Y:S04]  /*72b10*/  LDL.LU R21, [R1] ;  /* 0x0000000001157983 */ /* 0x001ea80000300800 */
[----:B-----5:R-:W2:Y:S04]  /*72b20*/  LDL.LU R2, [R1+0x70] ;  /* 0x0000700001027983 */ /* 0x020ea80000300800 */
[----:B------:R0:W-:Y:S04]  /*72b30*/  STL [R1+0x248c], R22 ;  /* 0x00248c1601007387 */ /* 0x0001e80000100800 */
[----:B0-----:R-:W4:Y:S04]  /*72b40*/  LDL.LU R22, [R1+0x6c] ;  /* 0x00006c0001167983 */ /* 0x001f280000300800 */
        /* <DEDUP_REMOVED lines=32> */
[----:B------:R0:W-:Y:S01]  /*72d50*/  STL [R1+0x2448], R6 ;  /* 0x0024480601007387 */ /* 0x0001e20000100800 */
[----:B---3--:R-:W-:-:S03]  /*72d60*/  FMNMX R16, R16, R17, !PT ;  /* 0x0000001110107209 */ /* 0x008fc60007800000 */
[----:B0-----:R-:W3:Y:S04]  /*72d70*/  LDL.LU R6, [R1+0x34] ;  /* 0x0000340001067983 */ /* 0x001ee80000300800 */
[----:B------:R0:W-:Y:S04]  /*72d80*/  STL [R1+0x2444], R5 ;  /* 0x0024440501007387 */ /* 0x0001e80000100800 */
[----:B0-----:R-:W3:Y:S04]  /*72d90*/  LDL.LU R5, [R1+0x44] ;  /* 0x0000440001057983 */ /* 0x001ee80000300800 */
[----:B------:R0:W-:Y:S04]  /*72da0*/  STL [R1+0x2440], R4 ;  /* 0x0024400401007387 */ /* 0x0001e80000100800 */
[----:B0-----:R-:W3:Y:S04]  /*72db0*/  LDL.LU R4, [R1+0x48] ;  /* 0x0000480001047983 */ /* 0x001ee80000300800 */
[----:B------:R0:W-:Y:S04]  /*72dc0*/  STL [R1+0x243c], R3 ;  /* 0x00243c0301007387 */ /* 0x0001e80000100800 */
[----:B0-----:R-:W3:Y:S04]  /*72dd0*/  LDL.LU R3, [R1+0x60] ;  /* 0x0000600001037983 */ /* 0x001ee80000300800 */
[----:B------:R-:W3:Y:S04]  /*72de0*/  LDL.LU R17, [R1+0x24ac] ;  /* 0x0024ac0001117983 */ /* 0x000ee80000300800 */
[----:B------:R0:W-:Y:S04]  /*72df0*/  STL [R1+0x10], R16 ;  /* 0x0000101001007387 */ /* 0x0001e80000100800 */
[----:B0-----:R-:W3:Y:S01]  /*72e00*/  LDL.LU R16, [R1+0x24a8] ;  /* 0x0024a80001107983 */ /* 0x001ee20000300800 */
[----:B--2---:R-:W-:-:S02]  /*72e10*/  FMNMX R19, R19, R18, !PT ;  /* 0x0000001213137209 */ /* 0x004fc40007800000 */
[----:B---3--:R-:W-:Y:S02]  /*72e20*/  FMNMX R17, R17, R16, !PT ;  /* 0x0000001011117209 */ /* 0x008fe40007800000 */
[----:B------:R-:W2:Y:S04]  /*72e30*/  LDL.LU R16, [R1+0x24a4] ;  /* 0x0024a40001107983 */ /* 0x000ea80000300800 */
[----:B------:R0:W-:Y:S04]  /*72e40*/  STL [R1+0xc], R17 ;  /* 0x00000c1101007387 */ /* 0x0001e80000100800 */
[----:B0-----:R-:W3:Y:S04]  /*72e50*/  LDL.LU R17, [R1+0x24a0] ;  /* 0x0024a00001117983 */ /* 0x001ee80000300800 */
[----:B------:R-:W3:Y:S01]  /*72e60*/  LDL.LU R18, [R1+0x249c] ;  /* 0x00249c0001127983 */ /* 0x000ee20000300800 */
[----:B----4-:R-:W-:-:S03]  /*72e70*/  FMNMX R0, R0, R20, !PT ;  /* 0x0000001400007209 */ /* 0x010fc60007800000 */
[----:B------:R0:W-:Y:S01]  /*72e80*/  STL [R1+0x8], R19 ;  /* 0x0000081301007387 */ /* 0x0001e20000100800 */
[----:B------:R-:W-:-:S03]  /*72e90*/  FMNMX R2, R2, R21, !PT ;  /* 0x0000001502027209 */ /* 0x000fc60007800000 */
[----:B0-----:R-:W4:Y:S04]  /*72ea0*/  LDL.LU R19, [R1+0x2498] ;  /* 0x0024980001137983 */ /* 0x001f280000300800 */
[----:B------:R-:W4:Y:S04]  /*72eb0*/  LDL.LU R20, [R1+0x2494] ;  /* 0x0024940001147983 */ /* 0x000f280000300800 */
[----:B------:R-:W4:Y:S01]  /*72ec0*/  LDL.LU R21, [R1+0x2490] ;  /* 0x0024900001157983 */ /* 0x000f220000300800 */
[----:B--2---:R-:W-:-:S03]  /*72ed0*/  FMNMX R16, R22, R16, !PT ;  /* 0x0000001016107209 */ /* 0x004fc60007800000 */
[----:B------:R-:W2:Y:S01]  /*72ee0*/  LDL.LU R22, [R1+0x248c] ;  /* 0x00248c0001167983 */ /* 0x000ea20000300800 */
[----:B---3--:R-:W-:-:S03]  /*72ef0*/  FMNMX R17, R23, R17, !PT ;  /* 0x0000001117117209 */ /* 0x008fc60007800000 */
[----:B------:R-:W3:Y:S01]  /*72f00*/  LDL.LU R23, [R1+0x2488] ;  /* 0x0024880001177983 */ /* 0x000ee20000300800 */
[----:B------:R-:W-:-:S03]  /*72f10*/  FMNMX R18, R24, R18, !PT ;  /* 0x0000001218127209 */ /* 0x000fc60007800000 */
[----:B------:R-:W3:Y:S01]  /*72f20*/  LDL.LU R24, [R1+0x2484] ;  /* 0x0024840001187983 */ /* 0x000ee20000300800 */
[----:B----4-:R-:W-:-:S03]  /*72f30*/  FMNMX R19, R25, R19, !PT ;  /* 0x0000001319137209 */ /* 0x010fc60007800000 */
[----:B------:R-:W4:Y:S01]  /*72f40*/  LDL.LU R25, [R1+0x2480] ;  /* 0x0024800001197983 */ /* 0x000f220000300800 */
[----:B------:R-:W-:-:S03]  /*72f50*/  FMNMX R20, R26, R20, !PT ;  /* 0x000000141a147209 */ /* 0x000fc60007800000 */
[----:B------:R-:W4:Y:S01]  /*72f60*/  LDL.LU R26, [R1+0x247c] ;  /* 0x00247c00011a7983 */ /* 0x000f220000300800 */
[----:B------:R-:W-:-:S03]  /*72f70*/  FMNMX R21, R27, R21, !PT ;  /* 0x000000151b157209 */ /* 0x000fc60007800000 */
        /* <DEDUP_REMOVED lines=16> */
[----:B------:R-:W2:Y:S01]  /*73080*/  LDL.LU R29, [R1+0x2458] ;  /* 0x00245800011d7983 */ /* 0x000ea20000300800 */
[----:B------:R-:W-:-:S03]  /*73090*/  FMNMX R13, R13, R9, !PT ;  /* 0x000000090d0d7209 */ /* 0x000fc60007800000 */
[----:B------:R-:W3:Y:S01]  /*730a0*/  LDL.LU R9, [R1+0x2454] ;  /* 0x0024540001097983 */ /* 0x000ee20000300800 */
[----:B----4-:R-:W-:-:S03]  /*730b0*/  FMNMX R12, R12, R8, !PT ;  /* 0x000000080c0c7209 */ /* 0x010fc60007800000 */
[----:B------:R-:W4:Y:S01]  /*730c0*/  LDL.LU R8, [R1+0x2450] ;  /* 0x0024500001087983 */ /* 0x000f220000300800 */
[----:B------:R-:W-:-:S03]  /*730d0*/  FMNMX R11, R11, R28, !PT ;  /* 0x0000001c0b0b7209 */ /* 0x000fc60007800000 */
[----:B------:R-:W4:Y:S01]  /*730e0*/  LDL.LU R28, [R1+0x68] ;  /* 0x00006800011c7983 */ /* 0x000f220000300800 */
[----:B--2---:R-:W-:-:S03]  /*730f0*/  FMNMX R10, R10, R29, !PT ;  /* 0x0000001d0a0a7209 */ /* 0x004fc60007800000 */
[----:B------:R-:W2:Y:S01]  /*73100*/  LDL.LU R29, [R1+0x64] ;  /* 0x00006400011d7983 */ /* 0x000ea20000300800 */
[----:B---3--:R-:W-:-:S03]  /*73110*/  FMNMX R9, R9, R7, !PT ;  /* 0x0000000709097209 */ /* 0x008fc60007800000 */
[----:B------:R-:W3:Y:S01]  /*73120*/  LDL.LU R7, [R1+0x244c] ;  /* 0x00244c0001077983 */ /* 0x000ee20000300800 */
[----:B----4-:R-:W-:-:S03]  /*73130*/  FMNMX R8, R8, R6, !PT ;  /* 0x0000000608087209 */ /* 0x010fc60007800000 */
[----:B------:R-:W4:Y:S01]  /*73140*/  LDL.LU R6, [R1+0x2448] ;  /* 0x0024480001067983 */ /* 0x000f220000300800 */
[----:B---3--:R-:W-:-:S03]  /*73150*/  FMNMX R7, R7, R5, !PT ;  /* 0x0000000507077209 */ /* 0x008fc60007800000 */
[----:B------:R-:W3:Y:S01]  /*73160*/  LDL.LU R5, [R1+0x2444] ;  /* 0x0024440001057983 */ /* 0x000ee20000300800 */
[----:B----4-:R-:W-:-:S03]  /*73170*/  FMNMX R6, R6, R4, !PT ;  /* 0x0000000406067209 */ /* 0x010fc60007800000 */
[----:B------:R-:W2:Y:S01]  /*73180*/  LDL.LU R4, [R1+0x2440] ;  /* 0x0024400001047983 */ /* 0x000ea20000300800 */
[----:B---3--:R-:W-:-:S03]  /*73190*/  FMNMX R5, R5, R3, !PT ;  /* 0x0000000305057209 */ /* 0x008fc60007800000 */
[----:B------:R-:W3:Y:S01]  /*731a0*/  LDL.LU R3, [R1+0x243c] ;  /* 0x00243c0001037983 */ /* 0x000ee20000300800 */
[----:B------:R-:W-:Y:S01]  /*731b0*/  BSSY B0, `(.L_x_3) ;  /* 0x0000119000007945 */ /* 0x000fe20003800000 */
[----:B------:R-:W-:Y:S01]  /*731c0*/  BSSY B1, `(.L_x_4) ;  /* 0x000010f000017945 */ /* 0x000fe20003800000 */
[----:B--2---:R-:W-:Y:S02]  /*731d0*/  FMNMX R4, R4, R29, !PT ;  /* 0x0000001d04047209 */ /* 0x004fe40007800000 */
[----:B---3--:R-:W-:Y:S01]  /*731e0*/  FMNMX R3, R3, R28, !PT ;  /* 0x0000001c03037209 */ /* 0x008fe20007800000 */
[----:B------:R-:W-:Y:S05]  /*731f0*/  @P6 BRA `(.L_x_5) ;  /* 0x0000007000006947 */ /* 0x000fea0003800000 */
[----:B------:R-:W2:Y:S04]  /*73200*/  LDL R29, [R1+0x13e4] ;  /* 0x0013e400011d7983 */ /* 0x000ea80000100800 */
[----:B------:R-:W2:Y:S04]  /*73210*/  LDL.LU R28, [R1+0x10] ;  /* 0x00001000011c7983 */ /* 0x000ea80000300800 */
[----:B--2---:R0:W-:Y:S01]  /*73220*/  STS [R29+0x40000], R28 ;  /* 0x0400001c1d007388 */ /* 0x0041e20000000800 */
[----:B------:R-:W-:Y:S05]  /*73230*/  @P6 BRA `(.L_x_6) ;  /* 0x0000007000006947 */ /* 0x000fea0003800000 */
[----:B0-----:R-:W2:Y:S04]  /*73240*/  LDL R29, [R1+0x13e0] ;  /* 0x0013e000011d7983 */ /* 0x001ea80000100800 */
[----:B------:R-:W2:Y:S04]  /*73250*/  LDL.LU R28, [R1+0xc] ;  /* 0x00000c00011c7983 */ /* 0x000ea80000300800 */
[----:B--2---:R0:W-:Y:S02]  /*73260*/  STS [R29+0x40000], R28 ;  /* 0x0400001c1d007388 */ /* 0x0041e40000000800 */
.L_x_5:
[----:B------:R-:W-:Y:S05]  /*73270*/  @P6 BRA `(.L_x_7) ;  /* 0x000000d000006947 */ /* 0x000fea0003800000 */
[----:B0-----:R-:W2:Y:S04]  /*73280*/  LDL R29, [R1+0x13dc] ;  /* 0x0013dc00011d7983 */ /* 0x001ea80000100800 */
[----:B------:R-:W2:Y:S04]  /*73290*/  LDL.LU R28, [R1+0x8] ;  /* 0x00000800011c7983 */ /* 0x000ea80000300800 */
[----:B--2---:R0:W-:Y:S02]  /*732a0*/  STS [R29+0x40000], R28 ;  /* 0x0400001c1d007388 */ /* 0x0041e40000000800 */
.L_x_6:
[----:B------:R-:W-:Y:S05]  /*732b0*/  @P6 BRA `(.L_x_8) ;  /* 0x0000013000006947 */ /* 0x000fea0003800000 */
[----:B0-----:R-:W0:Y:S02]  /*732c0*/  S2R R28, SR_TID.X ;  /* 0x00000000001c7919 */ /* 0x001e240000002100 */
[----:B0-----:R-:W-:-:S02]  /*732d0*/  LOP3.LUT R29, R28, 0x1c, RZ, 0xc0, !PT ;  /* 0x0000001c1c1d7812 */ /* 0x001fc400078ec0ff */
[----:B------:R-:W-:Y:S02]  /*732e0*/  LOP3.LUT R28, R28, 0xff, RZ, 0xc0, !PT ;  /* 0x000000ff1c1c7812 */ /* 0x000fe400078ec0ff */
[----:B------:R-:W-:Y:S02]  /*732f0*/  LEA.HI R29, R29, 0x28, RZ, 0x1e ;  /* 0x000000281d1d7811 */ /* 0x000fe400078ff0ff */
[----:B------:R-:W-:-:S03]  /*73300*/  SHF.R.U32.HI R28, RZ, 0x3, R28 ;  /* 0x00000003ff1c7819 */ /* 0x000fc6000001161c */
[----:B------:R-:W-:Y:S01]  /*73310*/  IMAD.SHL.U32 R29, R29, 0x20, RZ ;  /* 0x000000201d1d7824 */ /* 0x000fe200078e00ff */
[----:B------:R-:W-:-:S04]  /*73320*/  LOP3.LUT R28, R28, 0x1c, RZ, 0xc0, !PT ;  /* 0x0000001c1c1c7812 */ /* 0x000fc800078ec0ff */
[----:B------:R-:W-:-:S05]  /*73330*/  IADD3 R28, R28, R29, RZ ;  /* 0x0000001d1c1c7210 */ /* 0x000fca0007ffe0ff */
[----:B------:R0:W-:Y:S02]  /*73340*/  STS [R28+0x40000], R0 ;  /* 0x040000001c007388 */ /* 0x0001e40000000800 */
.L_x_7:
[----:B------:R-:W-:Y:S05]  /*73350*/  @P6 BRA `(.L_x_9) ;  /* 0x0000013000006947 */ /* 0x000fea0003800000 */
[----:B0-----:R-:W0:Y:S02]  /*73360*/  S2R R0, SR_TID.X ;  /* 0x0000000000007919 */ /* 0x001e240000002100 */
[C---:B0-----:R-:W-:Y:S02]  /*73370*/  LOP3.LUT R28, R0.reuse, 0x1c, RZ, 0xc0, !PT ;  /* 0x0000001c001c7812 */ /* 0x041fe400078ec0ff */
[----:B------:R-:W-:Y:S02]  /*73380*/  LOP3.LUT R0, R0, 0xff, RZ, 0xc0, !PT ;  /* 0x000000ff00007812 */ /* 0x000fe400078ec0ff */
[----:B------:R-:W-:Y:S02]  /*73390*/  LEA.HI R28, R28, 0x30, RZ, 0x1e ;  /* 0x000000301c1c7811 */ /* 0x000fe400078ff0ff */
[----:B------:R-:W-:-:S03]  /*733a0*/  SHF.R.U32.HI R0, RZ, 0x3, R0 ;  /* 0x00000003ff007819 */ /* 0x000fc60000011600 */
[----:B------:R-:W-:Y:S01]  /*733b0*/  IMAD.SHL.U32 R28, R28, 0x20, RZ ;  /* 0x000000201c1c7824 */ /* 0x000fe200078e00ff */
[----:B------:R-:W-:-:S04]  /*733c0*/  LOP3.LUT R0, R0, 0x1c, RZ, 0xc0, !PT ;  /* 0x0000001c00007812 */ /* 0x000fc800078ec0ff */
[----:B------:R-:W-:-:S05]  /*733d0*/  IADD3 R0, R0, R28, RZ ;  /* 0x0000001c00007210 */ /* 0x000fca0007ffe0ff */
[----:B------:R0:W-:Y:S02]  /*733e0*/  STS [R0+0x40000], R2 ;  /* 0x0400000200007388 */ /* 0x0001e40000000800 */
.L_x_8:
        /* <DEDUP_REMOVED lines=10> */
.L_x_9:
        /* <DEDUP_REMOVED lines=10> */
.L_x_10:
        /* <DEDUP_REMOVED lines=10> */
.L_x_11:
        /* <DEDUP_REMOVED lines=10> */
.L_x_12:
        /* <DEDUP_REMOVED lines=10> */
.L_x_13:
        /* <DEDUP_REMOVED lines=10> */
.L_x_14:
        /* <DEDUP_REMOVED lines=10> */
.L_x_15:
        /* <DEDUP_REMOVED lines=10> */
.L_x_16:
        /* <DEDUP_REMOVED lines=10> */
.L_x_17:
        /* <DEDUP_REMOVED lines=10> */
.L_x_18:
        /* <DEDUP_REMOVED lines=10> */
.L_x_19:
        /* <DEDUP_REMOVED lines=10> */
.L_x_20:
        /* <DEDUP_REMOVED lines=10> */
.L_x_21:
        /* <DEDUP_REMOVED lines=10> */
.L_x_22:
        /* <DEDUP_REMOVED lines=10> */
.L_x_23:
        /* <DEDUP_REMOVED lines=10> */
.L_x_24:
        /* <DEDUP_REMOVED lines=10> */
.L_x_25:
        /* <DEDUP_REMOVED lines=10> */
.L_x_26:
        /* <DEDUP_REMOVED lines=10> */
.L_x_27:
[----:B------:R-:W-:Y:S05]  /*73fd0*/  @P6 BRA `(.L_x_29) ;  /* 0x0000011000006947 */ /* 0x000fea0003800000 */
[----:B0-----:R-:W0:Y:S02]  /*73fe0*/  S2R R0, SR_TID.X ;  /* 0x0000000000007919 */ /* 0x001e240000002100 */
[C---:B0-----:R-:W-:Y:S02]  /*73ff0*/  LOP3.LUT R2, R0.reuse, 0x1c, RZ, 0xc0, !PT ;  /* 0x0000001c00027812 */ /* 0x041fe400078ec0ff */
[----:B------:R-:W-:-:S03]  /*74000*/  LOP3.LUT R0, R0, 0xff, RZ, 0xc0, !PT ;  /* 0x000000ff00007812 */ /* 0x000fc600078ec0ff */
[----:B------:R-:W-:Y:S01]  /*74010*/  IMAD.SHL.U32 R2, R2, 0x8, RZ ;  /* 0x0000000802027824 */ /* 0x000fe200078e00ff */
[----:B------:R-:W-:-:S04]  /*74020*/  SHF.R.U32.HI R0, RZ, 0x3, R0 ;  /* 0x00000003ff007819 */ /* 0x000fc80000011600 */
[----:B------:R-:W-:-:S04]  /*74030*/  LOP3.LUT R0, R0, 0x1c, RZ, 0xc0, !PT ;  /* 0x0000001c00007812 */ /* 0x000fc800078ec0ff */
[----:B------:R-:W-:-:S05]  /*74040*/  IADD3 R0, R2, R0, RZ ;  /* 0x0000000002007210 */ /* 0x000fca0007ffe0ff */
[----:B------:R0:W-:Y:S02]  /*74050*/  STS [R0+0x41a00], R8 ;  /* 0x041a000800007388 */ /* 0x0001e40000000800 */
.L_x_28:
        /* <DEDUP_REMOVED lines=9> */
.L_x_29:
        /* <DEDUP_REMOVED lines=9> */
.L_x_30:
        /* <DEDUP_REMOVED lines=9> */
.L_x_31:
[----:B------:R-:W-:Y:S01]  /*74210*/  @P6 BREAK B1 ;  /* 0x0000000000016942 */ /* 0x000fe20003800000 */
        /* <DEDUP_REMOVED lines=9> */
.L_x_32:
[----:B------:R-:W-:Y:S05]  /*742b0*/  BSYNC B1 ;  /* 0x0000000000017941 */ /* 0x000fea0003800000 */
.L_x_4:
[----:B0-----:R-:W0:Y:S02]  /*742c0*/  S2R R0, SR_TID.X ;  /* 0x0000000000007919 */ /* 0x001e240000002100 */
[C---:B0-----:R-:W-:Y:S02]  /*742d0*/  LOP3.LUT R2, R0.reuse, 0x1c, RZ, 0xc0, !PT ;  /* 0x0000001c00027812 */ /* 0x041fe400078ec0ff */
[----:B------:R-:W-:-:S03]  /*742e0*/  LOP3.LUT R0, R0, 0xff, RZ, 0xc0, !PT ;  /* 0x000000ff00007812 */ /* 0x000fc600078ec0ff */
[----:B------:R-:W-:Y:S01]  /*742f0*/  IMAD.SHL.U32 R2, R2, 0x8, RZ ;  /* 0x0000000802027824 */ /* 0x000fe200078e00ff */
[----:B------:R-:W-:-:S04]  /*74300*/  SHF.R.U32.HI R0, RZ, 0x3, R0 ;  /* 0x00000003ff007819 */ /* 0x000fc80000011600 */
[----:B------:R-:W-:-:S04]  /*74310*/  LOP3.LUT R0, R0, 0x1c, RZ, 0xc0, !PT ;  /* 0x0000001c00007812 */ /* 0x000fc800078ec0ff */
[----:B------:R-:W-:-:S05]  /*74320*/  IADD3 R0, R2, R0, RZ ;  /* 0x0000000002007210 */ /* 0x000fca0007ffe0ff */
[----:B------:R0:W-:Y:S02]  /*74330*/  @!P6 STS [R0+0x41f00], R3 ;  /* 0x041f00030000e388 */ /* 0x0001e40000000800 */
.L_x_33:
[----:B------:R-:W-:Y:S05]  /*74340*/  BSYNC B0 ;  /* 0x0000000000007941 */ /* 0x000fea0003800000 */
.L_x_3:
[----:B------:R-:W-:Y:S01]  /*74350*/  WARPSYNC 0xffffffff ;  /* 0xffffffff00007948 */ /* 0x000fe20003800000 */
[----:B0-----:R-:W0:Y:S04]  /*74360*/  S2R R0, SR_TID.X ;  /* 0x0000000000007919 */ /* 0x001e280000002100 */
[----:B------:R-:W-:Y:S06]  /*74370*/  BAR.SYNC.DEFER_BLOCKING 0x0 ;  /* 0x0000000000007b1d */ /* 0x000fec0000010000 */
[----:B------:R-:W2:Y:S04]  /*74380*/  LDL R18, [R1+0x390] ;  /* 0x0003900001127983 */ /* 0x000ea80000100800 */
[----:B------:R-:W3:Y:S04]  /*74390*/  LDL.LU R20, [R1+0xdc] ;  /* 0x0000dc0001147983 */ /* 0x000ee80000300800 */
[----:B------:R-:W4:Y:S04]  /*743a0*/  LDL.LU R12, [R1+0xd8] ;  /* 0x0000d800010c7983 */ /* 0x000f280000300800 */
[----:B------:R-:W2:Y:S01]  /*743b0*/  LDL.LU R17, [R1+0x164] ;  /* 0x0001640001117983 */ /* 0x000ea20000300800 */
[----:B0-----:R-:W-:-:S03]  /*743c0*/  LOP3.LUT R7, R0, 0xff, RZ, 0xc0, !PT ;  /* 0x000000ff00077812 */ /* 0x001fc600078ec0ff */
[----:B------:R-:W2:Y:S04]  /*743d0*/  LDL.LU R14, [R1+0x178] ;  /* 0x00017800010e7983 */ /* 0x000ea80000300800 */
[----:B------:R-:W0:Y:S04]  /*743e0*/  LDS R5, [R7.X4+0x40000] ;  /* 0x0400000007057984 */ /* 0x000e280000004800 */
[----:B------:R-:W1:Y:S04]  /*743f0*/  LDS R3, [R7.X4+0x40400] ;  /* 0x0404000007037984 */ /* 0x000e680000004800 */
[----:B------:R-:W1:Y:S04]  /*74400*/  LDS R2, [R7.X4+0x40800] ;  /* 0x0408000007027984 */ /* 0x000e680000004800 */
[----:B------:R-:W2:Y:S04]  /*74410*/  LDL R16, [R1+0x394] ;  /* 0x0003940001107983 */ /* 0x000ea80000100800 */
[----:B------:R-:W0:Y:S04]  /*74420*/  S2R R19, SR_TID.X ;  /* 0x0000000000137919 */ /* 0x000e280000002100 */
[----:B------:R-:W2:Y:S04]  /*74430*/  LDL.LU R15, [R1+0xe4] ;  /* 0x0000e400010f7983 */ /* 0x000ea80000300800 */
[----:B------:R-:W2:Y:S04]  /*74440*/  LDL.LU R13, [R1+0xe0] ;  /* 0x0000e000010d7983 */ /* 0x000ea80000300800 */
[----:B0-----:R-:W0:Y:S04]  /*74450*/  SHFL.BFLY PT, R6, R5, 0x4, 0x1f ;  /* 0x0c801f0005067f89 */ /* 0x001e2800000e0000 */
[----:B-1----:R-:W1:Y:S04]  /*74460*/  SHFL.BFLY PT, R4, R3, 0x4, 0x1f ;  /* 0x0c801f0003047f89 */ /* 0x002e6800000e0000 */
[----:B------:R-:W1:Y:S01]  /*74470*/  SHFL.BFLY PT, R0, R2, 0x4, 0x1f ;  /* 0x0c801f0002007f89 */ /* 0x000e6200000e0000 */
[----:B0-----:R-:W-:-:S02]  /*74480*/  FMNMX R6, R5, R6, !PT ;  /* 0x0000000605067209 */ /* 0x001fc40007800000 */
[----:B-1----:R-:W-:-:S03]  /*74490*/  FMNMX R3, R3, R4, !PT ;  /* 0x0000000403037209 */ /* 0x002fc60007800000 */
[----:B------:R-:W0:Y:S01]  /*744a0*/  SHFL.BFLY PT, R5, R6, 0x2, 0x1f ;  /* 0x0c401f0006057f89 */ /* 0x000e2200000e0000 */
[----:B------:R-:W-:-:S03]  /*744b0*/  FMNMX R2, R2, R0, !PT ;  /* 0x0000000002027209 */ /* 0x000fc60007800000 */
[----:B------:R-:W1:Y:S04]  /*744c0*/  SHFL.BFLY PT, R4, R3, 0x2, 0x1f ;  /* 0x0c401f0003047f89 */ /* 0x000e6800000e0000 */
[----:B------:R-:W1:Y:S01]  /*744d0*/  SHFL.BFLY PT, R0, R2, 0x2, 0x1f ;  /* 0x0c401f0002007f89 */ /* 0x000e6200000e0000 */
[----:B0-----:R-:W-:Y:S02]  /*744e0*/  FMNMX R5, R6, R5, !PT ;  /* 0x0000000506057209 */ /* 0x001fe40007800000 */
[----:B-1----:R-:W-:Y:S02]  /*744f0*/  FMNMX R3, R3, R4, !PT ;  /* 0x0000000403037209 */ /* 0x002fe40007800000 */
[----:B------:R-:W-:-:S03]  /*74500*/  FMNMX R0, R2, R0, !PT ;  /* 0x0000000002007209 */ /* 0x000fc60007800000 */
[----:B------:R-:W0:Y:S04]  /*74510*/  SHFL.BFLY PT, R4, R3, 0x1, 0x1f ;  /* 0x0c201f0003047f89 */ /* 0x000e2800000e0000 */
[----:B------:R-:W1:Y:S04]  /*74520*/  SHFL.BFLY PT, R2, R5, 0x1, 0x1f ;  /* 0x0c201f0005027f89 */ /* 0x000e6800000e0000 */
[----:B------:R-:W1:Y:S01]  /*74530*/  SHFL.BFLY PT, R6, R0, 0x1, 0x1f ;  /* 0x0c201f0000067f89 */ /* 0x000e6200000e0000 */
[----:B0-----:R-:W-:Y:S02]  /*74540*/  FMNMX R3, R3, R4, !PT ;  /* 0x0000000403037209 */ /* 0x001fe40007800000 */
[----:B-1----:R-:W-:-:S02]  /*74550*/  FMNMX R2, R5, R2, !PT ;  /* 0x0000000205027209 */ /* 0x002fc40007800000 */
[----:B------:R-:W-:-:S03]  /*74560*/  FMNMX R0, R0, R6, !PT ;  /* 0x0000000600007209 */ /* 0x000fc60007800000 */
[----:B------:R-:W-:Y:S04]  /*74570*/  @!P5 STS [R7.X4+0x40000], R2 ;  /* 0x040000020700d388 */ /* 0x000fe80000004800 */
[----:B------:R-:W-:Y:S04]  /*74580*/  @!P5 STS [R7.X4+0x40400], R3 ;  /* 0x040400030700d388 */ /* 0x000fe80000004800 */
[----:B------:R-:W-:Y:S04]  /*74590*/  @!P5 STS [R7.X4+0x40800], R0 ;  /* 0x040800000700d388 */ /* 0x000fe80000004800 */
[----:B------:R-:W0:Y:S04]  /*745a0*/  LDS R9, [R19.X4+0x40c00] ;  /* 0x040c000013097984 */ /* 0x000e280000004800 */
[----:B------:R-:W1:Y:S04]  /*745b0*/  LDS R7, [R19.X4+0x41000] ;  /* 0x0410000013077984 */ /* 0x000e680000004800 */
[----:B------:R-:W1:Y:S04]  /*745c0*/  LDS R6, [R19.X4+0x41400] ;  /* 0x0414000013067984 */ /* 0x000e680000004800 */
[----:B------:R-:W1:Y:S04]  /*745d0*/  LDS R5, [R19.X4+0x41800] ;  /* 0x0418000013057984 */ /* 0x000e680000004800 */
[----:B------:R-:W1:Y:S04]  /*745e0*/  LDS R4, [R19.X4+0x41c00] ;  /* 0x041c000013047984 */ /* 0x000e680000004800 */
[----:B0-----:R-:W0:Y:S04]  /*745f0*/  SHFL.BFLY PT, R10, R9, 0x4, 0x1f ;  /* 0x0c801f00090a7f89 */ /* 0x001e2800000e0000 */
[----:B-1----:R-:W1:Y:S04]  /*74600*/  SHFL.BFLY PT, R8, R7, 0x4, 0x1f ;  /* 0x0c801f0007087f89 */ /* 0x002e6800000e0000 */
[----:B------:R-:W1:Y:S04]  /*74610*/  SHFL.BFLY PT, R3, R6, 0x4, 0x1f ;  /* 0x0c801f0006037f89 */ /* 0x000e6800000e0000 */
[----:B------:R-:W1:Y:S04]  /*74620*/  SHFL.BFLY PT, R2, R5, 0x4, 0x1f ;  /* 0x0c801f0005027f89 */ /* 0x000e6800000e0000 */
[----:B------:R-:W1:Y:S01]  /*74630*/  SHFL.BFLY PT, R0, R4, 0x4, 0x1f ;  /* 0x0c801f0004007f89 */ /* 0x000e6200000e0000 */
[----:B0-----:R-:W-:-:S02]  /*74640*/  FMNMX R10, R9, R10, !PT ;  /* 0x0000000a090a7209 */ /* 0x001fc40007800000 */
[----:B-1----:R-:W-:-:S03]  /*74650*/  FMNMX R7, R7, R8, !PT ;  /* 0x0000000807077209 */ /* 0x002fc60007800000 */
[----:B------:R-:W0:Y:S01]  /*74660*/  SHFL.BFLY PT, R9, R10, 0x2, 0x1f ;  /* 0x0c401f000a097f89 */ /* 0x000e2200000e0000 */
[----:B------:R-:W-:-:S03]  /*74670*/  FMNMX R3, R6, R3, !PT ;  /* 0x0000000306037209 */ /* 0x000fc60007800000 */
[----:B------:R-:W1:Y:S01]  /*74680*/  SHFL.BFLY PT, R8, R7, 0x2, 0x1f ;  /* 0x0c401f0007087f89 */ /* 0x000e6200000e0000 */
[----:B------:R-:W-:Y:S02]  /*74690*/  FMNMX R2, R5, R2, !PT ;  /* 0x0000000205027209 */ /* 0x000fe40007800000 */
[----:B------:R-:W-:Y:S01]  /*746a0*/  FMNMX R6, R4, R0, !PT ;  /* 0x0000000004067209 */ /* 0x000fe20007800000 */
[----:B------:R-:W1:Y:S04]  /*746b0*/  SHFL.BFLY PT, R5, R3, 0x2, 0x1f ;  /* 0x0c401f0003057f89 */ /* 0x000e6800000e0000 */
[----:B------:R-:W1:Y:S04]  /*746c0*/  SHFL.BFLY PT, R0, R2, 0x2, 0x1f ;  /* 0x0c401f0002007f89 */ /* 0x000e6800000e0000 */
[----:B------:R-:W1:Y:S01]  /*746d0*/  SHFL.BFLY PT, R4, R6, 0x2, 0x1f ;  /* 0x0c401f0006047f89 */ /* 0x000e6200000e0000 */
[----:B0-----:R-:W-:-:S02]  /*746e0*/  FMNMX R9, R10, R9, !PT ;  /* 0x000000090a097209 */ /* 0x001fc40007800000 */
[----:B-1----:R-:W-:Y:S02]  /*746f0*/  FMNMX R7, R7, R8, !PT ;  /* 0x0000000807077209 */ /* 0x002fe40007800000 */
[----:B------:R-:W-:Y:S02]  /*74700*/  FMNMX R3, R3, R5, !PT ;  /* 0x0000000503037209 */ /* 0x000fe40007800000 */
[----:B------:R-:W-:Y:S01]  /*74710*/  FMNMX R0, R2, R0, !PT ;  /* 0x0000000002007209 */ /* 0x000fe20007800000 */
[----:B------:R-:W0:Y:S01]  /*74720*/  SHFL.BFLY PT, R5, R7, 0x1, 0x1f ;  /* 0x0c201f0007057f89 */ /* 0x000e2200000e0000 */
[----:B------:R-:W-:-:S03]  /*74730*/  FMNMX R2, R6, R4, !PT ;  /* 0x0000000406027209 */ /* 0x000fc60007800000 */
[----:B------:R-:W1:Y:S04]  /*74740*/  SHFL.BFLY PT, R4, R9, 0x1, 0x1f ;  /* 0x0c201f0009047f89 */ /* 0x000e6800000e0000 */
[----:B------:R-:W3:Y:S04]  /*74750*/  SHFL.BFLY PT, R6, R3, 0x1, 0x1f ;  /* 0x0c201f0003067f89 */ /* 0x000ee800000e0000 */
[----:B------:R-:W4:Y:S04]  /*74760*/  SHFL.BFLY PT, R8, R0, 0x1, 0x1f ;  /* 0x0c201f0000087f89 */ /* 0x000f2800000e0000 */
[----:B------:R-:W4:Y:S01]  /*74770*/  SHFL.BFLY PT, R10, R2, 0x1, 0x1f ;  /* 0x0c201f00020a7f89 */ /* 0x000f2200000e0000 */
[----:B0-----:R-:W-:-:S02]  /*74780*/  FMNMX R5, R7, R5, !PT ;  /* 0x0000000507057209 */ /* 0x001fc40007800000 */
[----:B-1----:R-:W-:Y:S02]  /*74790*/  FMNMX R4, R9, R4, !PT ;  /* 0x0000000409047209 */ /* 0x002fe40007800000 */
[----:B---3--:R-:W-:-:S03]  /*747a0*/  FMNMX R3, R3, R6, !PT ;  /* 0x0000000603037209 */ /* 0x008fc60007800000 */
[----:B------:R-:W-:Y:S01]  /*747b0*/  @!P5 STS [R19.X4+0x40c00], R4 ;  /* 0x040c00041300d388 */ /* 0x000fe20000004800 */
[----:B----4-:R-:W-:-:S03]  /*747c0*/  FMNMX R0, R0, R8, !PT ;  /* 0x0000000800007209 */ /* 0x010fc60007800000 */
[----:B------:R-:W0:Y:S01]  /*747d0*/  S2R R9, SR_TID.X ;  /* 0x0000000000097919 */ /* 0x000e220000002100 */
[----:B------:R-:W-:-:S03]  /*747e0*/  FMNMX R2, R2, R10, !PT ;  /* 0x0000000a02027209 */ /* 0x000fc60007800000 */
[----:B------:R-:W-:Y:S04]  /*747f0*/  @!P5 STS [R19.X4+0x41000], R5 ;  /* 0x041000051300d388 */ /* 0x000fe80000004800 */
[----:B------:R-:W-:Y:S04]  /*74800*/  @!P5 STS [R19.X4+0x41400], R3 ;  /* 0x041400031300d388 */ /* 0x000fe80000004800 */
[----:B------:R-:W-:Y:S04]  /*74810*/  @!P5 STS [R19.X4+0x41800], R0 ;  /* 0x041800001300d388 */ /* 0x000fe80000004800 */
[----:B------:R-:W-:Y:S01]  /*74820*/  @!P5 STS [R19.X4+0x41c00], R2 ;  /* 0x041c00021300d388 */ /* 0x000fe20000004800 */
[----:B0-----:R-:W-:-:S03]  /*74830*/  LOP3.LUT R7, R9, 0x1c, RZ, 0xc0, !PT ;  /* 0x0000001c09077812 */ /* 0x001fc600078ec0ff */
[----:B------:R-:W-:Y:S06]  /*74840*/  BAR.SYNC.DEFER_BLOCKING 0x0 ;  /* 0x0000000000007b1d */ /* 0x000fec0000010000 */
[----:B------:R-:W2:Y:S04]  /*74850*/  LDS R2, [R7.X8+0x40000] ;  /* 0x0400000007027984 */ /* 0x000ea80000008800 */
[----:B------:R-:W0:Y:S04]  /*74860*/  S2R R11, SR_TID.X ;  /* 0x00000000000b7919 */ /* 0x000e280000002100 */
[----:B------:R-:W-:Y:S04]  /*74870*/  STL [R1+0x24a0], R9 ;  /* 0x0024a00901007387 */ /* 0x000fe80000100800 */
[----:B------:R-:W-:Y:S04]  /*74880*/  STL [R1+0x2488], R19 ;  /* 0x0024881301007387 */ /* 0x000fe80000100800 */
[----:B------:R-:W-:Y:S01]  /*74890*/  STL [R1+0x2498], R7 ;  /* 0x0024980701007387 */ /* 0x000fe20000100800 */
[----:B0-----:R-:W-:-:S02]  /*748a0*/  LOP3.LUT R21, R11, 0x1c, RZ, 0xc0, !PT ;  /* 0x0000001c0b157812 */ /* 0x001fc400078ec0ff */
[----:B------:R-:W-:Y:S02]  /*748b0*/  LOP3.LUT R11, R11, 0x1c, RZ, 0xc0, !PT ;  /* 0x0000001c0b0b7812 */ /* 0x000fe400078ec0ff */
[----:B--2---:R-:W-:-:S05]  /*748c0*/  FMNMX R5, R2, R18, !PT ;  /* 0x0000001202057209 */ /* 0x004fca0007800000 */
[----:B------:R-:W-:Y:S01]  /*748d0*/  FADD R3, R20, -R5 ;  /* 0x8000000514037221 */ /* 0x000fe20000000000 */
[----:B------:R-:W-:Y:S02]  /*748e0*/  LEA.HI R18, R11, 0x10, RZ, 0x1e ;  /* 0x000000100b127811 */ /* 0x000fe400078ff0ff */
[----:B------:R-:W2:Y:S01]  /*748f0*/  LDL.LU R11, [R1+0x168] ;  /* 0x00016800010b7983 */ /* 0x000ea20000300800 */
[----:B------:R-:W-:-:S04]  /*74900*/  FMUL R3, R3, 1.4426950216293334961 ;  /* 0x3fb8aa3b03037820 */ /* 0x000fc80000400000 */
[----:B------:R0:W1:Y:S01]  /*74910*/  MUFU.EX2 R6, R3 ;  /* 0x0000000300067308 */ /* 0x0000620000000800 */
[----:B------:R-:W-:Y:S01]  /*74920*/  LEA.HI R21, R21, 0x8, RZ, 0x1e ;  /* 0x0000000815157811 */ /* 0x000fe200078ff0ff */
[----:B------:R-:W-:Y:S01]  /*74930*/  FADD R4, R12, -R5 ;  /* 0x800000050c047221 */ /* 0x000fe20000000000 */
[----:B------:R-:W-:Y:S03]  /*74940*/  STL [R1+0x1214], R5 ;  /* 0x0012140501007387 */ /* 0x000fe60000100800 */
[----:B------:R-:W-:Y:S01]  /*74950*/  IMAD.SHL.U32 R21, R21, 0x20, RZ ;  /* 0x0000002015157824 */ /* 0x000fe200078e00ff */
[----:B------:R-:W3:Y:S01]  /*74960*/  LDL.LU R12, [R1+0x180] ;  /* 0x00018000010c7983 */ /* 0x000ee20000300800 */
[----:B0-----:R-:W-:-:S03]  /*74970*/  FMUL R3, R4, 1.4426950216293334961 ;  /* 0x3fb8aa3b04037820 */ /* 0x001fc60000400000 */
[----:B------:R-:W0:Y:S04]  /*74980*/  LDS R0, [R21+0x40000] ;  /* 0x0400000015007984 */ /* 0x000e280000000800 */
[----:B-1----:R1:W-:Y:S02]  /*74990*/  STL [R1+0x1bc], R6 ;  /* 0x0001bc0601007387 */ /* 0x0023e40000100800 */
[----:B-1----:R-:W1:Y:S01]  /*749a0*/  MUFU.EX2 R6, R3 ;  /* 0x0000000300067308 */ /* 0x002e620000000800 */
[----:B------:R-:W-:Y:S01]  /*749b0*/  FADD R4, R17, -R5 ;  /* 0x8000000511047221 */ /* 0x000fe20000000000 */
[----:B-1----:R1:W-:Y:S04]  /*749c0*/  STL [R1+0x1b4], R6 ;  /* 0x0001b40601007387 */ /* 0x0023e80000100800 */
[----:B------:R-:W4:Y:S01]  /*749d0*/  LDL R8, [R1+0x398] ;  /* 0x0003980001087983 */ /* 0x000f220000100800 */
[----:B------:R-:W-:-:S02]  /*749e0*/  FMUL R3, R4, 1.4426950216293334961 ;  /* 0x3fb8aa3b04037820 */ /* 0x000fc40000400000 */
[----:B------:R-:W-:Y:S01]  /*749f0*/  FADD R4, R14, -R5 ;  /* 0x800000050e047221 */ /* 0x000fe20000000000 */
[----:B------:R-:W4:Y:S04]  /*74a00*/  LDL.LU R17, [R1+0xec] ;  /* 0x0000ec0001117983 */ /* 0x000f280000300800 */
[----:B------:R-:W1:Y:S01]  /*74a10*/  S2R R14, SR_TID.X ;  /* 0x00000000000e7919 */ /* 0x000e620000002100 */
[----:B0-----:R-:W-:-:S05]  /*74a20*/  FMNMX R9, R0, R16, !PT ;  /* 0x0000001000097209 */ /* 0x001fca0007800000 */
[----:B------:R-:W-:Y:S04]  /*74a30*/  STL [R1+0x1210], R9 ;  /* 0x0012100901007387 */ /* 0x000fe80000100800 */
[----:B------:R-:W4:Y:S01]  /*74a40*/  LDL.LU R16, [R1+0xe8] ;  /* 0x0000e80001107983 */ /* 0x000f220000300800 */
[----:B-1----:R0:W1:Y:S01]  /*74a50*/  MUFU.EX2 R6, R3 ;  /* 0x0000000300067308 */ /* 0x0020620000000800 */
[----:B------:R-:W-:Y:S01]  /*74a60*/  FMUL R0, R4, 1.4426950216293334961 ;  /* 0x3fb8aa3b04007820 */ /* 0x000fe20000400000 */
[----:B------:R-:W-:-:S04]  /*74a70*/  LOP3.LUT R14, R14, 0x1c, RZ, 0xc0, !PT ;  /* 0x0000001c0e0e7812 */ /* 0x000fc800078ec0ff */
[----:B------:R-:W-:Y:S01]  /*74a80*/  LEA.HI R14, R14, 0x18, RZ, 0x1e ;  /* 0x000000180e0e7811 */ /* 0x000fe200078ff0ff */
[----:B0-----:R-:W-:Y:S02]  /*74a90*/  FADD R3, R15, -R9 ;  /* 0x800000090f037221 */ /* 0x001fe40000000000 */
[----:B------:R-:W4:Y:S02]  /*74aa0*/  LDL.LU R15, [R1+0x16c] ;  /* 0x00016c00010f7983 */ /* 0x000f240000300800 */
[----:B------:R-:W-:Y:S01]  /*74ab0*/  IMAD.SHL.U32 R14, R14, 0x20, RZ ;  /* 0x000000200e0e7824 */ /* 0x000fe200078e00ff */
[----:B------:R0:W0:Y:S01]  /*74ac0*/  MUFU.EX2 R7, R0 ;  /* 0x0000000000077308 */ /* 0x0000220000000800 */
[----:B-1----:R-:W-:Y:S04]  /*74ad0*/  STL [R1+0x1c8], R6 ;  /* 0x0001c80601007387 */ /* 0x002fe80000100800 */
[----:B------:R-:W-:Y:S04]  /*74ae0*/  STL [R1+0x24a4], R6 ;  /* 0x0024a40601007387 */ /* 0x000fe80000100800 */
[----:B0-----:R0:W-:Y:S04]  /*74af0*/  LDS R0, [R14+0x40000] ;  /* 0x040000000e007984 */ /* 0x0011e80000000800 */
[----:B0-----:R-:W4:Y:S01]  /*74b00*/  LDL.LU R14, [R1+0x184] ;  /* 0x00018400010e7983 */ /* 0x001f220000300800 */
[----:B------:R-:W-:-:S04]  /*74b10*/  FMUL R3, R3, 1.4426950216293334961 ;  /* 0x3fb8aa3b03037820 */ /* 0x000fc80000400000 */
[----:B------:R-:W0:Y:S01]  /*74b20*/  MUFU.EX2 R5, R3 ;  /* 0x0000000300057308 */ /* 0x000e220000000800 */
[----:B------:R-:W-:Y:S01]  /*74b30*/  FADD R4, R13, -R9 ;  /* 0x800000090d047221 */ /* 0x000fe20000000000 */
[----:B------:R-:W-:Y:S04]  /*74b40*/  STL [R1+0x1c0], R7 ;  /* 0x0001c00701007387 */ /* 0x000fe80000100800 */
[----:B------:R-:W4:Y:S04]  /*74b50*/  LDL.LU R13, [R1+0xf4] ;  /* 0x0000f400010d7983 */ /* 0x000f280000300800 */
[----:B0-----:R-:W-:Y:S04]  /*74b60*/  STL [R1+0x19c], R5 ;  /* 0x00019c0501007387 */ /* 0x001fe80000100800 */
[----:B------:R-:W4:Y:S01]  /*74b70*/  LDL R6, [R1+0x39c] ;  /* 0x00039c0001067983 */ /* 0x000f220000100800 */
[----:B------:R-:W-:-:S05]  /*74b80*/  SHF.L.U32 R18, R18, 0x5, RZ ;  /* 0x0000000512127819 */ /* 0x000fca00000006ff */
[----:B------:R-:W4:Y:S01]  /*74b90*/  LDS R2, [R18+0x40000] ;  /* 0x0400000012027984 */ /* 0x000f220000000800 */
[----:B------:R-:W-:-:S04]  /*74ba0*/  FMUL R3, R4, 1.4426950216293334961 ;  /* 0x3fb8aa3b04037820 */ /* 0x000fc80000400000 */
[----:B------:R-:W0:Y:S02]  /*74bb0*/  MUFU.EX2 R24, R3 ;  /* 0x0000000300187308 */ /* 0x000e240000000800 */
[----:B0-----:R-:W-:Y:S01]  /*74bc0*/  STL [R1+0x190], R24 ;  /* 0x0001901801007387 */ /* 0x001fe20000100800 */
[----:B--2---:R-:W-:-:S03]  /*74bd0*/  FADD R4, R11, -R9 ;  /* 0x800000090b047221 */ /* 0x004fc60000000000 */
[----:B------:R-:W0:Y:S01]  /*74be0*/  S2R R11, SR_TID.X ;  /* 0x00000000000b7919 */ /* 0x000e220000002100 */
[----:B------:R-:W-:Y:S02]  /*74bf0*/  FMUL R3, R4, 1.4426950216293334961 ;  /* 0x3fb8aa3b04037820 */ /* 0x000fe40000400000 */
[----:B---3--:R-:W-:Y:S02]  /*74c00*/  FADD R4, R12, -R9 ;  /* 0x800000090c047221 */ /* 0x008fe40000000000 */
[----:B------:R1:W2:Y:S01]  /*74c10*/  MUFU.EX2 R10, R3 ;  /* 0x00000003000a7308 */ /* 0x0002a20000000800 */
[----:B------:R-:W3:Y:S01]  /*74c20*/  LDL.LU R12, [R1+0xf0] ;  /* 0x0000f000010c7983 */ /* 0x000ee20000300800 */
[----:B0-----:R-:W-:-:S04]  /*74c30*/  LOP3.LUT R11, R11, 0x1c, RZ, 0xc0, !PT ;  /* 0x0000001c0b0b7812 */ /* 0x001fc800078ec0ff */
[----:B------:R-:W-:-:S04]  /*74c40*/  LEA.HI R9, R11, 0x20, RZ, 0x1e ;  /* 0x000000200b097811 */ /* 0x000fc800078ff0ff */
[----:B------:R-:W-:-:S05]  /*74c50*/  SHF.L.U32 R9, R9, 0x5, RZ ;  /* 0x0000000509097819 */ /* 0x000fca00000006ff */
[----:B-1----:R0:W1:Y:S01]  /*74c60*/  LDS R3, [R9+0x40000] ;  /* 0x0400000009037984 */ /* 0x0020620000000800 */
[----:B----4-:R-:W-:Y:S01]  /*74c70*/  FMNMX R8, R2, R8, !PT ;  /* 0x0000000802087209 */ /* 0x010fe20007800000 */
[----:B------:R-:W-:-:S04]  /*74c80*/  FMUL R2, R4, 1.4426950216293334961 ;  /* 0x3fb8aa3b04027820 */ /* 0x000fc80000400000 */
[----:B0-----:R0:W4:Y:S01]  /*74c90*/  MUFU.EX2 R9, R2 ;  /* 0x0000000200097308 */ /* 0x0011220000000800 */
[----:B------:R-:W-:Y:S01]  /*74ca0*/  FADD R4, R17, -R8 ;  /* 0x8000000811047221 */ /* 0x000fe20000000000 */
[----:B------:R-:W-:Y:S04]  /*74cb0*/  STL [R1+0x120c], R8 ;  /* 0x00120c0801007387 */ /* 0x000fe80000100800 */
[----:B------:R-:W3:Y:S01]  /*74cc0*/  LDL.LU R11, [R1+0x170] ;  /* 0x00017000010b7983 */ /* 0x000ee20000300800 */
[----:B0-----:R-:W-:-:S03]  /*74cd0*/  FMUL R2, R4, 1.4426950216293334961 ;  /* 0x3fb8aa3b04027820 */ /* 0x001fc60000400000 */
[----:B--2---:R-:W-:Y:S04]  /*74ce0*/  STL [R1+0x1b0], R10 ;  /* 0x0001b00a01007387 */ /* 0x004fe80000100800 */
[----:B----4-:R0:W-:Y:S01]  /*74cf0*/  STL [R1+0x1ac], R9 ;  /* 0x0001ac0901007387 */ /* 0x0101e20000100800 */
[----:B------:R-:W-:-:S03]  /*74d00*/  FADD R4, R16, -R8 ;  /* 0x8000000810047221 */ /* 0x000fc60000000000 */
[----:B------:R-:W2:Y:S01]  /*74d10*/  LDL.LU R20, [R1+0x198] ;  /* 0x0001980001147983 */ /* 0x000ea20000300800 */
[----:B0-----:R0:W4:Y:S02]  /*74d20*/  MUFU.EX2 R9, R2 ;  /* 0x0000000200097308 */ /* 0x0011240000000800 */
[----:B0-----:R-:W-:Y:S01]  /*74d30*/  FMUL R2, R4, 1.4426950216293334961 ;  /* 0x3fb8aa3b04027820 */ /* 0x001fe20000400000 */
[----:B----4-:R0:W-:Y:S01]  /*74d40*/  STL [R1+0x178], R9 ;  /* 0x0001780901007387 */ /* 0x0101e20000100800 */
[----:B------:R-:W-:-:S03]  /*74d50*/  FADD R4, R15, -R8 ;  /* 0x800000080f047221 */ /* 0x000fc60000000000 */
[----:B------:R-:W2:Y:S01]  /*74d60*/  LDL.LU R16, [R1+0xfc] ;  /* 0x0000fc0001107983 */ /* 0x000ea20000300800 */
[----:B0-----:R0:W1:Y:S02]  /*74d70*/  MUFU.EX2 R9, R2 ;  /* 0x0000000200097308 */ /* 0x0010640000000800 */
[----:B0-----:R-:W-:Y:S02]  /*74d80*/  FMUL R2, R4, 1.4426950216293334961 ;  /* 0x3fb8aa3b04027820 */ /* 0x001fe40000400000 */
[----:B------:R-:W-:Y:S01]  /*74d90*/  FADD R4, R14, -R8 ;  /* 0x800000080e047221 */ /* 0x000fe20000000000 */
[----:B-1----:R0:W-:Y:S04]  /*74da0*/  STL [R1+0x164], R9 ;  /* 0x0001640901007387 */ /* 0x0021e80000100800 */
[----:B------:R-:W2:Y:S04]  /*74db0*/  LDL R8, [R1+0x3a0] ;  /* 0x0003a00001087983 */ /* 0x000ea80000100800 */
[----:B------:R-:W2:Y:S01]  /*74dc0*/  LDL.LU R14, [R1+0xf8] ;  /* 0x0000f800010e7983 */ /* 0x000ea20000300800 */
[----:B------:R1:W0:Y:S01]  /*74dd0*/  MUFU.EX2 R15, R2 ;  /* 0x00000002000f7308 */ /* 0x0002220000000800 */
[----:B------:R-:W-:-:S05]  /*74de0*/  FMNMX R6, R0, R6, !PT ;  /* 0x0000000600067209 */ /* 0x000fca0007800000 */
[----:B------:R-:W-:Y:S01]  /*74df0*/  STL [R1+0x1208], R6 ;  /* 0x0012080601007387 */ /* 0x000fe20000100800 */
[----:B-1----:R-:W-:-:S03]  /*74e00*/  FADD R2, R13, -R6 ;  /* 0x800000060d027221 */ /* 0x002fc60000000000 */
[----:B------:R-:W2:Y:S04]  /*74e10*/  LDL.LU R13, [R1+0x174] ;  /* 0x00017400010d7983 */ /* 0x000ea80000300800 */
[----:B0-----:R-:W-:Y:S04]  /*74e20*/  STL [R1+0x180], R15 ;  /* 0x0001800f01007387 */ /* 0x001fe80000100800 */
[----:B------:R-:W-:Y:S04]  /*74e30*/  STL [R1+0x249c], R15 ;  /* 0x00249c0f01007387 */ /* 0x000fe80000100800 */
[----:B------:R-:W2:Y:S01]  /*74e40*/  LDL.LU R18, [R1+0x1d0] ;  /* 0x0001d00001127983 */ /* 0x000ea20000300800 */
[----:B------:R-:W-:-:S04]  /*74e50*/  FMUL R0, R4, 1.4426950216293334961 ;  /* 0x3fb8aa3b04007820 */ /* 0x000fc80000400000 */
[----:B------:R-:W0:Y:S01]  /*74e60*/  MUFU.EX2 R4, R0 ;  /* 0x0000000000047308 */ /* 0x000e220000000800 */
[----:B------:R-:W1:Y:S01]  /*74e70*/  S2R R17, SR_TID.X ;  /* 0x0000000000117919 */ /* 0x000e620000002100 */
[----:B------:R-:W-:-:S06]  /*74e80*/  FMUL R2, R2, 1.4426950216293334961 ;  /* 0x3fb8aa3b02027820 */ /* 0x000fcc0000400000 */
[----:B------:R1:W1:Y:S01]  /*74e90*/  MUFU.EX2 R27, R2 ;  /* 0x00000002001b7308 */ /* 0x0002620000000800 */
[----:B0-----:R3:W-:Y:S01]  /*74ea0*/  STL [R1+0x16c], R4 ;  /* 0x00016c0401007387 */ /* 0x0017e20000100800 */
[----:B-1----:R-:W-:-:S04]  /*74eb0*/  LOP3.LUT R17, R17, 0x1c, RZ, 0xc0, !PT ;  /* 0x0000001c11117812 */ /* 0x002fc800078ec0ff */
[----:B------:R-:W-:-:S05]  /*74ec0*/  LEA.HI R9, R17, 0x28, RZ, 0x1e ;  /* 0x0000002811097811 */ /* 0x000fca00078ff0ff */
[----:B------:R-:W-:-:S05]  /*74ed0*/  IMAD.SHL.U32 R9, R9, 0x20, RZ ;  /* 0x0000002009097824 */ /* 0x000fca00078e00ff */
[----:B------:R-:W0:Y:S01]  /*74ee0*/  LDS R0, [R9+0x40000] ;  /* 0x0400000009007984 */ /* 0x000e220000000800 */
[----:B---3--:R-:W-:-:S04]  /*74ef0*/  FADD R4, R12, -R6 ;  /* 0x800000060c047221 */ /* 0x008fc80000000000 */
[----:B------:R-:W-:-:S06]  /*74f00*/  FMUL R2, R4, 1.4426950216293334961 ;  /* 0x3fb8aa3b04027820 */ /* 0x000fcc0000400000 */
[----:B------:R-:W1:Y:S01]  /*74f10*/  MUFU.EX2 R2, R2 ;  /* 0x0000000200027308 */ /* 0x000e620000000800 */
[----:B------:R-:W3:Y:S01]  /*74f20*/  S2R R12, SR_TID.X ;  /* 0x00000000000c7919 */ /* 0x000ee20000002100 */
[----:B------:R-:W-:-:S03]  /*74f30*/  FADD R4, R11, -R6 ;  /* 0x800000060b047221 */ /* 0x000fc60000000000 */
[----:B------:R-:W4:Y:S04]  /*74f40*/  LDL.LU R11, [R1+0x104] ;  /* 0x00010400010b7983 */ /* 0x000f280000300800 */
[----:B------:R-:W-:Y:S04]  /*74f50*/  STL [R1+0x154], R27 ;  /* 0x0001541b01007387 */ /* 0x000fe80000100800 */
[----:B-1----:R1:W-:Y:S04]  /*74f60*/  STL [R1+0x150], R2 ;  /* 0x0001500201007387 */ /* 0x0023e80000100800 */
[----:B------:R-:W4:Y:S01]  /*74f70*/  LDL.LU R17, [R1+0x100] ;  /* 0x0001000001117983 */ /* 0x000f220000300800 */
[----:B-1----:R-:W-:-:S06]  /*74f80*/  FMUL R2, R4, 1.4426950216293334961 ;  /* 0x3fb8aa3b04027820 */ /* 0x002fcc0000400000 */
[----:B------:R-:W1:Y:S01]  /*74f90*/  MUFU.EX2 R2, R2 ;  /* 0x0000000200027308 */ /* 0x000e620000000800 */
[----:B---3--:R-:W-:-:S04]  /*74fa0*/  LOP3.LUT R12, R12, 0x1c, RZ, 0xc0, !PT ;  /* 0x0000001c0c0c7812 */ /* 0x008fc800078ec0ff */
[----:B------:R-:W-:Y:S02]  /*74fb0*/  LEA.HI R9, R12, 0x30, RZ, 0x1e ;  /* 0x000000300c097811 */ /* 0x000fe400078ff0ff */
[----:B--2---:R-:W-:Y:S01]  /*74fc0*/  FMNMX R8, R3, R8, !PT ;  /* 0x0000000803087209 */ /* 0x004fe20007800000 */
[----:B------:R-:W-:-:S04]  /*74fd0*/  FADD R3, R20, -R6 ;  /* 0x8000000614037221 */ /* 0x000fc80000000000 */
[----:B------:R-:W-:Y:S04]  /*74fe0*/  STL [R1+0x1204], R8 ;  /* 0x0012040801007387 */ /* 0x000fe80000100800 */
[----:B------:R-:W0:Y:S01]  /*74ff0*/  LDL R6, [R1+0x3a4] ;  /* 0x0003a40001067983 */ /* 0x000e220000100800 */
[----:B------:R-:W-:-:S03]  /*75000*/  FMUL R3, R3, 1.4426950216293334961 ;  /* 0x3fb8aa3b03037820 */ /* 0x000fc60000400000 */
[----:B-1----:R1:W-:Y:S01]  /*75010*/  STL [R1+0x168], R2 ;  /* 0x0001680201007387 */ /* 0x0023e20000100800 */
[----:B------:R-:W-:Y:S01]  /*75020*/  SHF.L.U32 R9, R9, 0x5, RZ ;  /* 0x0000000509097819 */ /* 0x000fe200000006ff */
[----:B------:R2:W3:Y:S02]  /*75030*/  MUFU.EX2 R20, R3 ;  /* 0x0000000300147308 */ /* 0x0004e40000000800 */
[----:B------:R-:W4:Y:S01]  /*75040*/  LDL.LU R12, [R1+0x17c] ;  /* 0x00017c00010c7983 */ /* 0x000f220000300800 */
[--C-:B-1----:R-:W-:Y:S02]  /*75050*/  FADD R2, R16, -R8.reuse ;  /* 0x8000000810027221 */ /* 0x102fe40000000000 */
[----:B------:R-:W-:Y:S02]  /*75060*/  FADD R4, R14, -R8 ;  /* 0x800000080e047221 */ /* 0x000fe40000000000 */
[----:B--2---:R-:W-:Y:S01]  /*75070*/  FMUL R3, R2, 1.4426950216293334961 ;  /* 0x3fb8aa3b02037820 */ /* 0x004fe20000400000 */
[----:B------:R-:W2:Y:S04]  /*75080*/  LDL.LU R14, [R1+0x1d8] ;  /* 0x0001d800010e7983 */ /* 0x000ea80000300800 */
[----:B------:R1:W0:Y:S02]  /*75090*/  LDS R2, [R9+0x40000] ;  /* 0x0400000009027984 */ /* 0x0002240000000800 */
[----:B-1----:R1:W1:Y:S02]  /*750a0*/  MUFU.EX2 R9, R3 ;  /* 0x0000000300097308 */ /* 0x0022640000000800 */
[----:B---3--:R-:W-:Y:S04]  /*750b0*/  STL [R1+0x15c], R20 ;  /* 0x00015c1401007387 */ /* 0x008fe80000100800 */
[----:B------:R-:W-:Y:S01]  /*750c0*/  STL [R1+0x2494], R20 ;  /* 0x0024941401007387 */ /* 0x000fe20000100800 */
[----:B-1----:R-:W-:-:S03]  /*750d0*/  FMUL R3, R4, 1.4426950216293334961 ;  /* 0x3fb8aa3b04037820 */ /* 0x002fc60000400000 */
[----:B------:R1:W-:Y:S02]  /*750e0*/  STL [R1+0x140], R9 ;  /* 0x0001400901007387 */ /* 0x0003e40000100800 */
[----:B-1----:R1:W3:Y:S01]  /*750f0*/  MUFU.EX2 R9, R3 ;  /* 0x0000000300097308 */ /* 0x0022e20000000800 */
[--C-:B------:R-:W-:Y:S02]  /*75100*/  FADD R4, R13, -R8.reuse ;  /* 0x800000080d047221 */ /* 0x100fe40000000000 */
[----:B------:R-:W2:Y:S02]  /*75110*/  LDL.LU R13, [R1+0x10c] ;  /* 0x00010c00010d7983 */ /* 0x000ea40000300800 */
[----:B-1----:R-:W-:Y:S02]  /*75120*/  FMUL R3, R4, 1.4426950216293334961 ;  /* 0x3fb8aa3b04037820 */ /* 0x002fe40000400000 */
[----:B------:R-:W-:Y:S01]  /*75130*/  FADD R4, R18, -R8 ;  /* 0x8000000812047221 */ /* 0x000fe20000000000 */
[----:B---3--:R1:W-:Y:S04]  /*75140*/  STL [R1+0x138], R9 ;  /* 0x0001380901007387 */ /* 0x0083e80000100800 */
[----:B------:R-:W3:Y:S01]  /*75150*/  LDL R8, [R1+0x3a8] ;  /* 0x0003a80001087983 */ /* 0x000ee20000100800 */
[----:B------:R-:W1:Y:S03]  /*75160*/  MUFU.EX2 R3, R3 ;  /* 0x0000000300037308 */ /* 0x000e660000000800 */
[----:B------:R-:W1:Y:S04]  /*75170*/  S2R R16, SR_TID.X ;  /* 0x0000000000107919 */ /* 0x000e680000002100 */
[----:B-1----:R4:W-:Y:S04]  /*75180*/  STL [R1+0x160], R3 ;  /* 0x0001600301007387 */ /* 0x0029e80000100800 */
[----:B------:R-:W3:Y:S01]  /*75190*/  LDL.LU R21, [R1+0x108] ;  /* 0x0001080001157983 */ /* 0x000ee20000300800 */
[----:B------:R-:W-:-:S04]  /*751a0*/  LOP3.LUT R16, R16, 0x1c, RZ, 0xc0, !PT ;  /* 0x0000001c10107812 */ /* 0x000fc800078ec0ff */
[----:B------:R-:W-:Y:S02]  /*751b0*/  LEA.HI R9, R16, 0x38, RZ, 0x1e ;  /* 0x0000003810097811 */ /* 0x000fe400078ff0ff */
[----:B0-----:R-:W-:Y:S01]  /*751c0*/  FMNMX R6, R0, R6, !PT ;  /* 0x0000000600067209 */ /* 0x001fe20007800000 */
[----:B------:R-:W-:-:S04]  /*751d0*/  FMUL R0, R4, 1.4426950216293334961 ;  /* 0x3fb8aa3b04007820 */ /* 0x000fc80000400000 */
[--C-:B----4-:R-:W-:Y:S01]  /*751e0*/  FADD R3, R11, -R6.reuse ;  /* 0x800000060b037221 */ /* 0x110fe20000000000 */
[----:B------:R-:W-:Y:S01]  /*751f0*/  STL [R1+0x1200], R6 ;  /* 0x0012000601007387 */ /* 0x000fe20000100800 */
[----:B------:R-:W-:Y:S02]  /*75200*/  FADD R4, R17, -R6 ;  /* 0x8000000611047221 */ /* 0x000fe40000000000 */
[----:B------:R-:W-:Y:S01]  /*75210*/  FMUL R3, R3, 1.4426950216293334961 ;  /* 0x3fb8aa3b03037820 */ /* 0x000fe20000400000 */
[----:B------:R-:W4:Y:S03]  /*75220*/  LDL.LU R11, [R1+0x18c] ;  /* 0x00018c00010b7983 */ /* 0x000f260000300800 */
[----:B------:R0:W-:Y:S01]  /*75230*/  MUFU.EX2 R20, R3 ;  /* 0x0000000300147308 */ /* 0x0001e20000000800 */
[----:B------:R-:W4:Y:S01]  /*75240*/  LDL.LU R17, [R1+0x1e8] ;  /* 0x0001e80001117983 */ /* 0x000f220000300800 */
[----:B0-----:R-:W-:-:S06]  /*75250*/  FMUL R3, R4, 1.4426950216293334961 ;  /* 0x3fb8aa3b04037820 */ /* 0x001fcc0000400000 */
[----:B------:R-:W0:Y:S08]  /*75260*/  MUFU.EX2 R16, R0 ;  /* 0x0000000000107308 */ /* 0x000e300000000800 */
[----:B------:R-:W1:Y:S01]  /*75270*/  MUFU.EX2 R3, R3 ;  /* 0x0000000300037308 */ /* 0x000e620000000800 */
[----:B------:R-:W-:Y:S01]  /*75280*/  FADD R4, R12, -R6 ;  /* 0x800000060c047221 */ /* 0x000fe20000000000 */
[----:B0-----:R-:W-:Y:S04]  /*75290*/  STL [R1+0x158], R16 ;  /* 0x0001581001007387 */ /* 0x001fe80000100800 */
[----:B------:R-:W-:Y:S04]  /*752a0*/  STL [R1+0x248c], R16 ;  /* 0x00248c1001007387 */ /* 0x000fe80000100800 */
[----:B------:R-:W4:Y:S04]  /*752b0*/  LDL.LU R18, [R1+0x114] ;  /* 0x0001140001127983 */ /* 0x000f280000300800 */
[----:B------:R-:W-:Y:S04]  /*752c0*/  STL [R1+0x134], R20 ;  /* 0x0001341401007387 */ /* 0x000fe80000100800 */
[----:B-1----:R0:W-:Y:S04]  /*752d0*/  STL [R1+0x12c], R3 ;  /* 0x00012c0301007387 */ /* 0x0021e80000100800 */
[----:B------:R-:W1:Y:S01]  /*752e0*/  S2R R12, SR_TID.X ;  /* 0x00000000000c7919 */ /* 0x000e620000002100 */
[----:B0-----:R-:W-:-:S02]  /*752f0*/  FMUL R3, R4, 1.4426950216293334961 ;  /* 0x3fb8aa3b04037820 */ /* 0x001fc40000400000 */
[----:B--2---:R-:W-:Y:S02]  /*75300*/  FADD R4, R14, -R6 ;  /* 0x800000060e047221 */ /* 0x004fe40000000000 */
[----:B------:R-:W2:Y:S02]  /*75310*/  LDL R6, [R1+0x3ac] ;  /* 0x0003ac0001067983 */ /* 0x000ea40000100800 */
[----:B------:R-:W0:Y:S01]  /*75320*/  MUFU.EX2 R3, R3 ;  /* 0x0000000300037308 */ /* 0x000e220000000800 */
[----:B-1----:R-:W-:Y:S01]  /*75330*/  LOP3.LUT R14, R12, 0x1c, RZ, 0xc0, !PT ;  /* 0x0000001c0c0e7812 */ /* 0x002fe200078ec0ff */
[----:B0-----:R0:W-:Y:S04]  /*75340*/  STL [R1+0x14c], R3 ;  /* 0x00014c0301007387 */ /* 0x0011e80000100800 */
[----:B------:R-:W2:Y:S01]  /*75350*/  LDL.LU R12, [R1+0x110] ;  /* 0x00011000010c7983 */ /* 0x000ea20000300800 */
[----:B---3--:R-:W-:-:S05]  /*75360*/  FMNMX R8, R2, R8, !PT ;  /* 0x0000000802087209 */ /* 0x008fca0007800000 */
[----:B------:R-:W-:Y:S01]  /*75370*/  STL [R1+0x11fc], R8 ;  /* 0x0011fc0801007387 */ /* 0x000fe20000100800 */
[----:B0-----:R-:W-:-:S03]  /*75380*/  FADD R3, R13, -R8 ;  /* 0x800000080d037221 */ /* 0x001fc60000000000 */
[----:B------:R-:W3:Y:S04]  /*75390*/  LDL.LU R13, [R1+0x1a8] ;  /* 0x0001a800010d7983 */ /* 0x000ee80000300800 */
[----:B------:R-:W3:Y:S01]  /*753a0*/  LDL.LU R22, [R1+0x210] ;  /* 0x0002100001167983 */ /* 0x000ee20000300800 */
[----:B------:R-:W-:-:S05]  /*753b0*/  IMAD.SHL.U32 R9, R9, 0x20, RZ ;  /* 0x0000002009097824 */ /* 0x000fca00078e00ff */
[----:B------:R0:W2:Y:S01]  /*753c0*/  LDS R0, [R9+0x40000] ;  /* 0x0400000009007984 */ /* 0x0000a20000000800 */
[----:B------:R-:W-:Y:S02]  /*753d0*/  FMUL R2, R4, 1.4426950216293334961 ;  /* 0x3fb8aa3b04027820 */ /* 0x000fe40000400000 */
[----:B------:R-:W-:Y:S02]  /*753e0*/  FMUL R3, R3, 1.4426950216293334961 ;  /* 0x3fb8aa3b03037820 */ /* 0x000fe40000400000 */
[----:B------:R-:W-:Y:S02]  /*753f0*/  FADD R4, R21, -R8 ;  /* 0x8000000815047221 */ /* 0x000fe40000000000 */
[----:B------:R1:W-:Y:S01]  /*75400*/  MUFU.EX2 R16, R3 ;  /* 0x0000000300107308 */ /* 0x0003e20000000800 */
[----:B0-----:R-:W-:Y:S01]  /*75410*/  LEA.HI R9, R14, 0x40, RZ, 0x1e ;  /* 0x000000400e097811 */ /* 0x001fe200078ff0ff */
[----:B-1----:R-:W-:-:S06]  /*75420*/  FMUL R3, R4, 1.4426950216293334961 ;  /* 0x3fb8aa3b04037820 */ /* 0x002fcc0000400000 */
[----:B------:R-:W0:Y:S02]  /*75430*/  MUFU.EX2 R14, R2 ;  /* 0x00000002000e7308 */ /* 0x000e240000000800 */
[----:B0-----:R-:W-:Y:S04]  /*75440*/  STL [R1+0x148], R14 ;  /* 0x0001480e01007387 */ /* 0x001fe80000100800 */
[----:B------:R0:W-:Y:S02]  /*75450*/  STL [R1+0x2490], R14 ;  /* 0x0024900e01007387 */ /* 0x0001e40000100800 */
[----:B0-----:R-:W0:Y:S02]  /*75460*/  MUFU.EX2 R14, R3 ;  /* 0x00000003000e7308 */ /* 0x001e240000000800 */
[----:B------:R-:W-:Y:S04]  /*75470*/  STL [R1+0x130], R16 ;  /* 0x0001301001007387 */ /* 0x000fe80000100800 */
[----:B0-----:R-:W-:Y:S01]  /*75480*/  STL [R1+0x128], R14 ;  /* 0x0001280e01007387 */ /* 0x001fe20000100800 */
[----:B----4-:R-:W-:-:S03]  /*75490*/  FADD R4, R11, -R8 ;  /* 0x800000080b047221 */ /* 0x010fc60000000000 */
[----:B------:R-:W0:Y:S01]  /*754a0*/  S2R R11, SR_TID.X ;  /* 0x00000000000b7919 */ /* 0x000e220000002100 */
[----:B------:R-:W-:Y:S02]  /*754b0*/  FMUL R3, R4, 1.4426950216293334961 ;  /* 0x3fb8aa3b04037820 */ /* 0x000fe40000400000 */
[----:B------:R-:W-:Y:S02]  /*754c0*/  FADD R4, R17, -R8 ;  /* 0x8000000811047221 */ /* 0x000fe40000000000 */
[----:B------:R-:W4:Y:S04]  /*754d0*/  LDL.LU R17, [R1+0x118] ;  /* 0x0001180001117983 */ /* 0x000f280000300800 */
[----:B------:R-:W4:Y:S01]  /*754e0*/  LDL.LU R28, [R1+0xd4] ;  /* 0x0000d400011c7983 */ /* 0x000f220000300800 */
[----:B0-----:R-:W-:-:S02]  /*754f0*/  LOP3.LUT R11, R11, 0x1c, RZ, 0xc0, !PT ;  /* 0x0000001c0b0b7812 */ /* 0x001fc400078ec0ff */
[----:B--2---:R-:W-:Y:S02]  /*75500*/  FMNMX R8, R0, R6, !PT ;  /* 0x0000000600087209 */ /* 0x004fe40007800000 */
[----:B------:R-:W-:-:S05]  /*75510*/  LEA.HI R6, R11, 0x48, RZ, 0x1e ;  /* 0x000000480b067811 */ /* 0x000fca00078ff0ff */
[----:B------:R-:W-:Y:S01]  /*75520*/  IMAD.SHL.U32 R6, R6, 0x20, RZ ;  /* 0x0000002006067824 */ /* 0x000fe200078e00ff */
[----:B------:R0:W1:Y:S01]  /*75530*/  MUFU.EX2 R11, R3 ;  /* 0x00000003000b7308 */ /* 0x0000620000000800 */
[----:B------:R-:W-:Y:S04]  /*75540*/  STL [R1+0x11f8], R8 ;  /* 0x0011f80801007387 */ /* 0x000fe80000100800 */
[----:B0-----:R0:W-:Y:S04]  /*75550*/  LDS R3, [R6+0x40000] ;  /* 0x0400000006037984 */ /* 0x0011e80000000800 */
[----:B0-----:R-:W2:Y:S01]  /*75560*/  LDL R6, [R1+0x3b0] ;  /* 0x0003b00001067983 */ /* 0x001ea20000100800 */
[----:B------:R-:W-:-:S02]  /*75570*/  FMUL R0, R4, 1.4426950216293334961 ;  /* 0x3fb8aa3b04007820 */ /* 0x000fc40000400000 */
[--C-:B------:R-:W-:Y:S01]  /*75580*/  FADD R4, R18, -R8.reuse ;  /* 0x8000000812047221 */ /* 0x100fe20000000000 */
[----:B------:R-:W4:Y:S01]  /*75590*/  LDL.LU R21, [R1+0x1d4] ;  /* 0x0001d40001157983 */ /* 0x000f220000300800 */
[----:B------:R0:W3:Y:S02]  /*755a0*/  MUFU.EX2 R19, R0 ;  /* 0x0000000000137308 */ /* 0x0000e40000000800 */
[----:B0-----:R-:W-:Y:S02]  /*755b0*/  FMUL R0, R4, 1.4426950216293334961 ;  /* 0x3fb8aa3b04007820 */ /* 0x001fe40000400000 */
[----:B------:R-:W-:-:S04]  /*755c0*/  FADD R4, R12, -R8 ;  /* 0x800000080c047221 */ /* 0x000fc80000000000 */
[----:B------:R0:W3:Y:S01]  /*755d0*/  MUFU.EX2 R12, R0 ;  /* 0x00000000000c7308 */ /* 0x0000e20000000800 */
[----:B-1----:R-:W-:Y:S04]  /*755e0*/  STL [R1+0x13c], R11 ;  /* 0x00013c0b01007387 */ /* 0x002fe80000100800 */
[----:B------:R-:W4:Y:S01]  /*755f0*/  LDL.LU R18, [R1+0x20c] ;  /* 0x00020c0001127983 */ /* 0x000f220000300800 */
[----:B0-----:R-:W-:Y:S02]  /*75600*/  FMUL R0, R4, 1.4426950216293334961 ;  /* 0x3fb8aa3b04007820 */ /* 0x001fe40000400000 */
[----:B---3--:R-:W-:Y:S01]  /*75610*/  FADD R4, R13, -R8 ;  /* 0x800000080d047221 */ /* 0x008fe20000000000 */
[----:B------:R-:W-:Y:S01]  /*75620*/  STL [R1+0x114], R19 ;  /* 0x0001141301007387 */ /* 0x000fe20000100800 */
[----:B------:R0:W-:Y:S03]  /*75630*/  MUFU.EX2 R13, R0 ;  /* 0x00000000000d7308 */ /* 0x0001e60000000800 */
[----:B------:R-:W3:Y:S04]  /*75640*/  LDL.LU R23, [R1+0xd0] ;  /* 0x0000d00001177983 */ /* 0x000ee80000300800 */
[----:B------:R-:W-:Y:S01]  /*75650*/  STL [R1+0x108], R12 ;  /* 0x0001080c01007387 */ /* 0x000fe20000100800 */
[----:B0-----:R-:W-:-:S02]  /*75660*/  FMUL R0, R4, 1.4426950216293334961 ;  /* 0x3fb8aa3b04007820 */ /* 0x001fc40000400000 */
[----:B------:R-:W-:Y:S02]  /*75670*/  FADD R4, R22, -R8 ;  /* 0x8000000816047221 */ /* 0x000fe40000000000 */
[----:B------:R-:W3:Y:S01]  /*75680*/  LDL R8, [R1+0x3b4] ;  /* 0x0003b40001087983 */ /* 0x000ee20000100800 */
[----:B------:R-:W-:-:S05]  /*75690*/  SHF.L.U32 R9, R9, 0x5, RZ ;  /* 0x0000000509097819 */ /* 0x000fca00000006ff */
[----:B------:R-:W2:Y:S01]  /*756a0*/  LDS R2, [R9+0x40000] ;  /* 0x0400000009027984 */ /* 0x000ea20000000800 */
[----:B------:R-:W0:Y:S03]  /*756b0*/  MUFU.EX2 R0, R0 ;  /* 0x0000000000007308 */ /* 0x000e260000000800 */
[----:B------:R-:W1:Y:S04]  /*756c0*/  S2R R22, SR_TID.X ;  /* 0x0000000000167919 */ /* 0x000e680000002100 */
[----:B0-----:R0:W-:Y:S04]  /*756d0*/  STL [R1+0x110], R0 ;  /* 0x0001100001007387 */ /* 0x0011e80000100800 */
[----:B------:R-:W3:Y:S01]  /*756e0*/  LDL.LU R26, [R1+0xcc] ;  /* 0x0000cc00011a7983 */ /* 0x000ee20000300800 */
[----:B0-----:R-:W-:Y:S01]  /*756f0*/  FMUL R0, R4, 1.4426950216293334961 ;  /* 0x3fb8aa3b04007820 */ /* 0x001fe20000400000 */
[----:B-1----:R-:W-:-:S04]  /*75700*/  LOP3.LUT R22, R22, 0x1c, RZ, 0xc0, !PT ;  /* 0x0000001c16167812 */ /* 0x002fc800078ec0ff */
[----:B------:R-:W-:Y:S01]  /*75710*/  LEA.HI R9, R22, 0x50, RZ, 0x1e ;  /* 0x0000005016097811 */ /* 0x000fe200078ff0ff */
[----:B------:R-:W-:Y:S03]  /*75720*/  STL [R1+0x100], R13 ;  /* 0x0001000d01007387 */ /* 0x000fe60000100800 */
[----:B------:R-:W-:Y:S01]  /*75730*/  SHF.L.U32 R9, R9, 0x5, RZ ;  /* 0x0000000509097819 */ /* 0x000fe200000006ff */
[----:B------:R-:W3:Y:S01]  /*75740*/  LDL.LU R25, [R1+0x1e0] ;  /* 0x0001e00001197983 */ /* 0x000ee20000300800 */
[----:B--2---:R-:W-:-:S05]  /*75750*/  FMNMX R6, R2, R6, !PT ;  /* 0x0000000602067209 */ /* 0x004fca0007800000 */
[--C-:B----4-:R-:W-:Y:S02]  /*75760*/  FADD R2, R17, -R6.reuse ;  /* 0x8000000611027221 */ /* 0x110fe40000000000 */
[----:B------:R-:W-:Y:S02]  /*75770*/  FADD R4, R28, -R6 ;  /* 0x800000061c047221 */ /* 0x000fe40000000000 */
[----:B------:R-:W-:Y:S01]  /*75780*/  FMUL R2, R2, 1.4426950216293334961 ;  /* 0x3fb8aa3b02027820 */ /* 0x000fe20000400000 */
[----:B------:R-:W0:Y:S08]  /*75790*/  MUFU.EX2 R17, R0 ;  /* 0x0000000000117308 */ /* 0x000e300000000800 */
[----:B------:R1:W2:Y:S01]  /*757a0*/  MUFU.EX2 R15, R2 ;  /* 0x00000002000f7308 */ /* 0x0002a20000000800 */
[----:B------:R-:W-:Y:S04]  /*757b0*/  STL [R1+0x11f4], R6 ;  /* 0x0011f40601007387 */ /* 0x000fe80000100800 */
[----:B------:R-:W4:Y:S01]  /*757c0*/  LDL.LU R22, [R1+0x23c] ;  /* 0x00023c0001167983 */ /* 0x000f220000300800 */
[----:B-1----:R-:W-:-:S03]  /*757d0*/  FMUL R2, R4, 1.4426950216293334961 ;  /* 0x3fb8aa3b04027820 */ /* 0x002fc60000400000 */
[----:B------:R1:W3:Y:S03]  /*757e0*/  LDS R0, [R9+0x40000] ;  /* 0x0400000009007984 */ /* 0x0002e60000000800 */
[----:B------:R-:W3:Y:S01]  /*757f0*/  MUFU.EX2 R2, R2 ;  /* 0x0000000200027308 */ /* 0x000ee20000000800 */
[----:B0-----:R-:W-:Y:S01]  /*75800*/  STL [R1+0x10c], R17 ;  /* 0x00010c1101007387 */ /* 0x001fe20000100800 */
[----:B------:R-:W-:-:S03]  /*75810*/  FADD R4, R21, -R6 ;  /* 0x8000000615047221 */ /* 0x000fc60000000000 */
[----:B-1----:R-:W4:Y:S04]  /*75820*/  LDL.LU R9, [R1+0xc8] ;  /* 0x0000c80001097983 */ /* 0x002f280000300800 */
[----:B--2---:R3:W-:Y:S02]  /*75830*/  STL [R1+0xf8], R15 ;  /* 0x0000f80f01007387 */ /* 0x0047e40000100800 */
[----:B---3--:R-:W-:Y:S02]  /*75840*/  FMNMX R15, R3, R8, !PT ;  /* 0x00000008030f7209 */ /* 0x008fe40007800000 */
[----:B------:R-:W2:Y:S04]  /*75850*/  LDL.LU R8, [R1+0xc4] ;  /* 0x0000c40001087983 */ /* 0x000ea80000300800 */
[----:B------:R0:W-:Y:S02]  /*75860*/  STL [R1+0xf0], R2 ;  /* 0x0000f00201007387 */ /* 0x0001e40000100800 */
[----:B0-----:R-:W-:-:S06]  /*75870*/  FMUL R2, R4, 1.4426950216293334961 ;  /* 0x3fb8aa3b04027820 */ /* 0x001fcc0000400000 */
[----:B------:R-:W0:Y:S01]  /*75880*/  MUFU.EX2 R2, R2 ;  /* 0x0000000200027308 */ /* 0x000e220000000800 */
[----:B------:R-:W-:Y:S01]  /*75890*/  STL [R1+0x11f0], R15 ;  /* 0x0011f00f01007387 */ /* 0x000fe20000100800 */
[----:B------:R-:W-:-:S03]  /*758a0*/  FADD R3, R18, -R6 ;  /* 0x8000000612037221 */ /* 0x000fc60000000000 */
[----:B------:R-:W3:Y:S04]  /*758b0*/  LDL.LU R21, [R1+0x188] ;  /* 0x0001880001157983 */ /* 0x000ee80000300800 */
[----:B0-----:R0:W-:Y:S04]  /*758c0*/  STL [R1+0x104], R2 ;  /* 0x0001040201007387 */ /* 0x0011e80000100800 */
[----:B------:R-:W2:Y:S04]  /*758d0*/  LDL R6, [R1+0x3b8] ;  /* 0x0003b80001067983 */ /* 0x000ea80000100800 */
[----:B------:R-:W1:Y:S01]  /*758e0*/  S2R R18, SR_TID.X ;  /* 0x0000000000127919 */ /* 0x000e620000002100 */
[----:B------:R-:W-:-:S02]  /*758f0*/  FMUL R3, R3, 1.4426950216293334961 ;  /* 0x3fb8aa3b03037820 */ /* 0x000fc40000400000 */
[--C-:B0-----:R-:W-:Y:S02]  /*75900*/  FADD R2, R23, -R15.reuse ;  /* 0x8000000f17027221 */ /* 0x101fe40000000000 */
[----:B------:R-:W-:Y:S01]  /*75910*/  FADD R4, R26, -R15 ;  /* 0x8000000f1a047221 */ /* 0x000fe20000000000 */
[----:B------:R-:W3:Y:S03]  /*75920*/  LDL.LU R23, [R1+0x224] ;  /* 0x0002240001177983 */ /* 0x000ee60000300800 */
[----:B------:R-:W-:Y:S01]  /*75930*/  FMUL R4, R4, 1.4426950216293334961 ;  /* 0x3fb8aa3b04047820 */ /* 0x000fe20000400000 */
[----:B-1----:R-:W-:-:S04]  /*75940*/  LOP3.LUT R18, R18, 0x1c, RZ, 0xc0, !PT ;  /* 0x0000001c12127812 */ /* 0x002fc800078ec0ff */
[----:B------:R-:W-:Y:S02]  /*75950*/  LEA.HI R28, R18, 0x58, RZ, 0x1e ;  /* 0x00000058121c7811 */ /* 0x000fe400078ff0ff */
[----:B------:R0:W1:Y:S02]  /*75960*/  MUFU.EX2 R18, R3 ;  /* 0x0000000300127308 */ /* 0x0000640000000800 */
[----:B0-----:R-:W-:-:S06]  /*75970*/  FMUL R3, R2, 1.4426950216293334961 ;  /* 0x3fb8aa3b02037820 */ /* 0x001fcc0000400000 */
[----:B------:R0:W1:Y:S02]  /*75980*/  MUFU.EX2 R26, R3 ;  /* 0x00000003001a7308 */ /* 0x0000640000000800 */
[----:B0-----:R-:W-:-:S06]  /*75990*/  FADD R3, R25, -R15 ;  /* 0x8000000f19037221 */ /* 0x001fcc0000000000 */
[----:B------:R-:W0:Y:S01]  /*759a0*/  MUFU.EX2 R4, R4 ;  /* 0x0000000400047308 */ /* 0x000e220000000800 */
[----:B------:R-:W-:-:S07]  /*759b0*/  FMUL R3, R3, 1.4426950216293334961 ;  /* 0x3fb8aa3b03037820 */ /* 0x000fce0000400000 */
[----:B------:R-:W0:Y:S01]  /*759c0*/  MUFU.EX2 R3, R3 ;  /* 0x0000000300037308 */ /* 0x000e220000000800 */
[----:B-1----:R-:W-:Y:S04]  /*759d0*/  STL [R1+0xfc], R18 ;  /* 0x0000fc1201007387 */ /* 0x002fe80000100800 */
[----:B------:R1:W-:Y:S04]  /*759e0*/  STL [R1+0xdc], R26 ;  /* 0x0000dc1a01007387 */ /* 0x0003e80000100800 */
[----:B-1----:R-:W3:Y:S04]  /*759f0*/  LDL.LU R26, [R1+0xc0] ;  /* 0x0000c000011a7983 */ /* 0x002ee80000300800 */
[----:B0-----:R4:W-:Y:S04]  /*75a00*/  STL [R1+0xd0], R4 ;  /* 0x0000d00401007387 */ /* 0x0019e80000100800 */
[----:B------:R-:W3:Y:S04]  /*75a10*/  LDL.LU R29, [R1+0xb8] ;  /* 0x0000b800011d7983 */ /* 0x000ee80000300800 */
[----:B------:R-:W-:Y:S04]  /*75a20*/  STL [R1+0xf4], R3 ;  /* 0x0000f40301007387 */ /* 0x000fe80000100800 */
[----:B------:R-:W3:Y:S01]  /*75a30*/  LDL.LU R25, [R1+0x1a4] ;  /* 0x0001a40001197983 */ /* 0x000ee20000300800 */
[----:B----4-:R-:W-:Y:S01]  /*75a40*/  FADD R4, R22, -R15 ;  /* 0x8000000f16047221 */ /* 0x010fe20000000000 */
[----:B--2---:R-:W-:-:S05]  /*75a50*/  FMNMX R22, R0, R6, !PT ;  /* 0x0000000600167209 */ /* 0x004fca0007800000 */
[----:B------:R-:W-:Y:S04]  /*75a60*/  STL [R1+0x11ec], R22 ;  /* 0x0011ec1601007387 */ /* 0x000fe80000100800 */
[----:B------:R-:W2:Y:S01]  /*75a70*/  LDL R6, [R1+0x3bc] ;  /* 0x0003bc0001067983 */ /* 0x000ea20000100800 */
[----:B------:R-:W-:-:S05]  /*75a80*/  IMAD.SHL.U32 R28, R28, 0x20, RZ ;  /* 0x000000201c1c7824 */ /* 0x000fca00078e00ff */
[----:B------:R0:W2:Y:S04]  /*75a90*/  LDS R2, [R28+0x40000] ;  /* 0x040000001c027984 */ /* 0x0000a80000000800 */
[----:B0-----:R-:W0:Y:S01]  /*75aa0*/  S2R R28, SR_TID.X ;  /* 0x00000000001c7919 */ /* 0x001e220000002100 */
[----:B------:R-:W-:-:S04]  /*75ab0*/  FMUL R0, R4, 1.4426950216293334961 ;  /* 0x3fb8aa3b04007820 */ /* 0x000fc80000400000 */
[----:B------:R-:W1:Y:S01]  /*75ac0*/  MUFU.EX2 R4, R0 ;  /* 0x0000000000047308 */ /* 0x000e620000000800 */
[----:B------:R-:W-:-:S04]  /*75ad0*/  FADD R3, R9, -R22 ;  /* 0x8000001609037221 */ /* 0x000fc80000000000 */
[----:B------:R-:W-:Y:S01]  /*75ae0*/  FMUL R3, R3, 1.4426950216293334961 ;  /* 0x3fb8aa3b03037820 */ /* 0x000fe20000400000 */
[----:B0-----:R-:W-:-:S04]  /*75af0*/  LOP3.LUT R28, R28, 0x1c, RZ, 0xc0, !PT ;  /* 0x0000001c1c1c7812 */ /* 0x001fc800078ec0ff */
[----:B------:R-:W-:Y:S02]  /*75b00*/  LEA.HI R9, R28, 0x60, RZ, 0x1e ;  /* 0x000000601c097811 */ /* 0x000fe400078ff0ff */
[----:B------:R-:W4:Y:S04]  /*75b10*/  LDL.LU R28, [R1+0x248] ;  /* 0x00024800011c7983 */ /* 0x000f280000300800 */
[----:B-1----:R0:W-:Y:S02]  /*75b20*/  STL [R1+0xec], R4 ;  /* 0x0000ec0401007387 */ /* 0x0021e40000100800 */
[----:B0-----:R-:W-:Y:S02]  /*75b30*/  FADD R4, R8, -R22 ;  /* 0x8000001608047221 */ /* 0x001fe40000000000 */
[----:B------:R3:W0:Y:S02]  /*75b40*/  MUFU.EX2 R8, R3 ;  /* 0x0000000300087308 */ /* 0x0006240000000800 */
[----:B------:R-:W-:-:S02]  /*75b50*/  FMUL R4, R4, 1.4426950216293334961 ;  /* 0x3fb8aa3b04047820 */ /* 0x000fc40000400000 */
[----:B---3--:R-:W-:-:S04]  /*75b60*/  FADD R3, R21, -R22 ;  /* 0x8000001615037221 */ /* 0x008fc80000000000 */
[----:B------:R-:W1:Y:S01]  /*75b70*/  MUFU.EX2 R4, R4 ;  /* 0x0000000400047308 */ /* 0x000e620000000800 */
[----:B------:R-:W-:-:S07]  /*75b80*/  FMUL R3, R3, 1.4426950216293334961 ;  /* 0x3fb8aa3b03037820 */ /* 0x000fce0000400000 */
[----:B------:R-:W3:Y:S01]  /*75b90*/  MUFU.EX2 R3, R3 ;  /* 0x0000000300037308 */ /* 0x000ee20000000800 */
[----:B------:R-:W-:Y:S01]  /*75ba0*/  SHF.L.U32 R9, R9, 0x5, RZ ;  /* 0x0000000509097819 */ /* 0x000fe200000006ff */
[----:B0-----:R-:W-:Y:S04]  /*75bb0*/  STL [R1+0xc8], R8 ;  /* 0x0000c80801007387 */ /* 0x001fe80000100800 */
[----:B------:R-:W4:Y:S04]  /*75bc0*/  LDL.LU R21, [R1+0x294] ;  /* 0x0002940001157983 */ /* 0x000f280000300800 */
[----:B-1----:R0:W-:Y:S04]  /*75bd0*/  STL [R1+0xc4], R4 ;  /* 0x0000c40401007387 */ /* 0x0021e80000100800 */
[----:B------:R1:W2:Y:S04]  /*75be0*/  LDS R0, [R9+0x40000] ;  /* 0x0400000009007984 */ /* 0x0002a80000000800 */
[----:B------:R-:W-:Y:S01]  /*75bf0*/  STL [R1+0x243c], R22 ;  /* 0x00243c1601007387 */ /* 0x000fe20000100800 */
[----:B0-----:R-:W-:-:S03]  /*75c00*/  FADD R4, R23, -R22 ;  /* 0x8000001617047221 */ /* 0x001fc60000000000 */
[----:B-1----:R-:W4:Y:S04]  /*75c10*/  LDL.LU R9, [R1+0xb4] ;  /* 0x0000b40001097983 */ /* 0x002f280000300800 */
[----:B---3--:R0:W-:Y:S01]  /*75c20*/  STL [R1+0xe8], R3 ;  /* 0x0000e80301007387 */ /* 0x0081e20000100800 */
[----:B--2---:R-:W-:-:S03]  /*75c30*/  FMNMX R23, R2, R6, !PT ;  /* 0x0000000602177209 */ /* 0x004fc60007800000 */
[----:B------:R-:W2:Y:S04]  /*75c40*/  LDL R6, [R1+0x3c0] ;  /* 0x0003c00001067983 */ /* 0x000ea80000100800 */
[----:B------:R-:W1:Y:S01]  /*75c50*/  S2R R8, SR_TID.X ;  /* 0x0000000000087919 */ /* 0x000e620000002100 */
[----:B0-----:R-:W-:-:S04]  /*75c60*/  FMUL R3, R4, 1.4426950216293334961 ;  /* 0x3fb8aa3b04037820 */ /* 0x001fc80000400000 */
[----:B------:R0:W3:Y:S01]  /*75c70*/  MUFU.EX2 R4, R3 ;  /* 0x0000000300047308 */ /* 0x0000e20000000800 */
[----:B------:R-:W-:-:S04]  /*75c80*/  FADD R2, R26, -R23 ;  /* 0x800000171a027221 */ /* 0x000fc80000000000 */
[----:B------:R-:W-:Y:S01]  /*75c90*/  FMUL R2, R2, 1.4426950216293334961 ;  /* 0x3fb8aa3b02027820 */ /* 0x000fe20000400000 */
[----:B-1----:R-:W-:Y:S02]  /*75ca0*/  LOP3.LUT R15, R8, 0x1c, RZ, 0xc0, !PT ;  /* 0x0000001c080f7812 */ /* 0x002fe400078ec0ff */
[----:B------:R-:W2:Y:S02]  /*75cb0*/  LDL.LU R8, [R1+0x1dc] ;  /* 0x0001dc0001087983 */ /* 0x000ea40000300800 */
[----:B------:R-:W-:-:S05]  /*75cc0*/  LEA.HI R15, R15, 0x68, RZ, 0x1e ;  /* 0x000000680f0f7811 */ /* 0x000fca00078ff0ff */
[----:B------:R-:W-:Y:S01]  /*75cd0*/  IMAD.SHL.U32 R15, R15, 0x20, RZ ;  /* 0x000000200f0f7824 */ /* 0x000fe200078e00ff */
[----:B------:R-:W-:Y:S04]  /*75ce0*/  STL [R1+0x11e4], R23 ;  /* 0x0011e41701007387 */ /* 0x000fe80000100800 */
[----:B0-----:R0:W1:Y:S04]  /*75cf0*/  LDS R3, [R15+0x40000] ;  /* 0x040000000f037984 */ /* 0x0010680000000800 */
[----:B------:R-:W2:Y:S01]  /*75d00*/  LDL.LU R26, [R1+0x264] ;  /* 0x00026400011a7983 */ /* 0x000ea20000300800 */
[----:B0-----:R0:W0:Y:S03]  /*75d10*/  MUFU.EX2 R15, R2 ;  /* 0x00000002000f7308 */ /* 0x0010260000000800 */
[----:B---3--:R3:W-:Y:S01]  /*75d20*/  STL [R1+0xe4], R4 ;  /* 0x0000e40401007387 */ /* 0x0087e20000100800 */
[----:B0-----:R-:W-:-:S03]  /*75d30*/  FADD R2, R25, -R23 ;  /* 0x8000001719027221 */ /* 0x001fc60000000000 */
[----:B------:R-:W0:Y:S01]  /*75d40*/  S2R R25, SR_TID.X ;  /* 0x0000000000197919 */ /* 0x000e220000002100 */
[----:B---3--:R-:W-:-:S04]  /*75d50*/  FADD R4, R29, -R23 ;  /* 0x800000171d047221 */ /* 0x008fc80000000000 */
[----:B------:R-:W-:-:S06]  /*75d60*/  FMUL R4, R4, 1.4426950216293334961 ;  /* 0x3fb8aa3b04047820 */ /* 0x000fcc0000400000 */
[----:B------:R-:W3:Y:S01]  /*75d70*/  MUFU.EX2 R4, R4 ;  /* 0x0000000400047308 */ /* 0x000ee20000000800 */
[----:B------:R-:W-:Y:S01]  /*75d80*/  FMUL R2, R2, 1.4426950216293334961 ;  /* 0x3fb8aa3b02027820 */ /* 0x000fe20000400000 */
[----:B------:R-:W-:Y:S01]  /*75d90*/  STL [R1+0xc0], R15 ;  /* 0x0000c00f01007387 */ /* 0x000fe20000100800 */
[----:B0-----:R-:W-:-:S03]  /*75da0*/  LOP3.LUT R29, R25, 0x1c, RZ, 0xc0, !PT ;  /* 0x0000001c191d7812 */ /* 0x001fc600078ec0ff */
[----:B---3--:R4:W-:Y:S04]  /*75db0*/  STL [R1+0xb8], R4 ;  /* 0x0000b80401007387 */ /* 0x0089e80000100800 */
[----:B------:R-:W3:Y:S01]  /*75dc0*/  LDL.LU R22, [R1+0x84] ;  /* 0x0000840001167983 */ /* 0x000ee20000300800 */
[----:B----4-:R-:W-:-:S04]  /*75dd0*/  FADD R4, R28, -R23 ;  /* 0x800000171c047221 */ /* 0x010fc80000000000 */
[----:B------:R-:W-:Y:S01]  /*75de0*/  FMUL R4, R4, 1.4426950216293334961 ;  /* 0x3fb8aa3b04047820 */ /* 0x000fe20000400000 */
[----:B------:R0:W-:Y:S04]  /*75df0*/  STL [R1+0x2440], R23 ;  /* 0x0024401701007387 */ /* 0x0001e80000100800 */
[----:B------:R-:W1:Y:S04]  /*75e00*/  LDL R28, [R1+0x3c4] ;  /* 0x0003c400011c7983 */ /* 0x000e680000100800 */
[----:B0-----:R-:W3:Y:S01]  /*75e10*/  LDL.LU R23, [R1+0xb0] ;  /* 0x0000b00001177983 */ /* 0x001ee20000300800 */
[----:B--2---:R-:W-:-:S02]  /*75e20*/  FMNMX R25, R0, R6, !PT ;  /* 0x0000000600197209 */ /* 0x004fc40007800000 */
[----:B------:R-:W-:Y:S01]  /*75e30*/  LEA.HI R6, R29, 0x70, RZ, 0x1e ;  /* 0x000000701d067811 */ /* 0x000fe200078ff0ff */
[----:B------:R0:W2:Y:S03]  /*75e40*/  MUFU.EX2 R0, R2 ;  /* 0x0000000200007308 */ /* 0x0000a60000000800 */
[----:B------:R-:W-:-:S05]  /*75e50*/  SHF.L.U32 R6, R6, 0x5, RZ ;  /* 0x0000000506067819 */ /* 0x000fca00000006ff */
[----:B0-----:R0:W1:Y:S02]  /*75e60*/  LDS R2, [R6+0x40000] ;  /* 0x0400000006027984 */ /* 0x0010640000000800 */
[----:B0-----:R-:W0:Y:S02]  /*75e70*/  MUFU.EX2 R6, R4 ;  /* 0x0000000400067308 */ /* 0x001e240000000800 */
[----:B--2---:R2:W-:Y:S04]  /*75e80*/  STL [R1+0xe0], R0 ;  /* 0x0000e00001007387 */ /* 0x0045e80000100800 */
[----:B------:R-:W4:Y:S01]  /*75e90*/  LDL.LU R29, [R1+0x1f4] ;  /* 0x0001f400011d7983 */ /* 0x000f220000300800 */
[----:B--2---:R-:W-:-:S03]  /*75ea0*/  FADD R0, R21, -R25 ;  /* 0x8000001915007221 */ /* 0x004fc60000000000 */
[----:B------:R-:W-:Y:S01]  /*75eb0*/  STL [R1+0x11e0], R25 ;  /* 0x0011e01901007387 */ /* 0x000fe20000100800 */
[----:B------:R-:W-:-:S03]  /*75ec0*/  FMUL R0, R0, 1.4426950216293334961 ;  /* 0x3fb8aa3b00007820 */ /* 0x000fc60000400000 */
[----:B------:R-:W2:Y:S04]  /*75ed0*/  LDL.LU R21, [R1+0x27c] ;  /* 0x00027c0001157983 */ /* 0x000ea80000300800 */
[----:B0-----:R0:W-:Y:S01]  /*75ee0*/  STL [R1+0xd8], R6 ;  /* 0x0000d80601007387 */ /* 0x0011e20000100800 */
[--C-:B------:R-:W-:Y:S01]  /*75ef0*/  FADD R4, R9, -R25.reuse ;  /* 0x8000001909047221 */ /* 0x100fe20000000000 */
[----:B0-----:R-:W0:Y:S03]  /*75f00*/  MUFU.EX2 R6, R0 ;  /* 0x0000000000067308 */ /* 0x001e260000000800 */
[----:B------:R-:W-:Y:S01]  /*75f10*/  FMUL R4, R4, 1.4426950216293334961 ;  /* 0x3fb8aa3b04047820 */ /* 0x000fe20000400000 */
[----:B0-----:R0:W-:Y:S04]  /*75f20*/  STL [R1+0x78], R6 ;  /* 0x0000780601007387 */ /* 0x0011e80000100800 */
[----:B------:R-:W2:Y:S01]  /*75f30*/  LDL.LU R15, [R1+0x88] ;  /* 0x00008800010f7983 */ /* 0x000ea20000300800 */
[----:B0-----:R-:W0:Y:S03]  /*75f40*/  MUFU.EX2 R6, R4 ;  /* 0x0000000400067308 */ /* 0x001e260000000800 */
[----:B0-----:R0:W-:Y:S04]  /*75f50*/  STL [R1+0x48], R6 ;  /* 0x0000480601007387 */ /* 0x0011e80000100800 */
[----:B0-----:R-:W2:Y:S04]  /*75f60*/  LDL R6, [R1+0x3c8] ;  /* 0x0003c80001067983 */ /* 0x001ea80000100800 */
[----:B------:R-:W2:Y:S01]  /*75f70*/  LDL.LU R9, [R1+0xbc] ;  /* 0x0000bc0001097983 */ /* 0x000ea20000300800 */
[----:B------:R-:W-:-:S04]  /*75f80*/  FADD R0, R8, -R25 ;  /* 0x8000001908007221 */ /* 0x000fc80000000000 */
[----:B------:R-:W-:Y:S01]  /*75f90*/  FMUL R0, R0, 1.4426950216293334961 ;  /* 0x3fb8aa3b00007820 */ /* 0x000fe20000400000 */
[----:B------:R-:W0:Y:S05]  /*75fa0*/  S2R R8, SR_TID.X ;  /* 0x0000000000087919 */ /* 0x000e2a0000002100 */
[----:B------:R-:W3:Y:S01]  /*75fb0*/  MUFU.EX2 R0, R0 ;  /* 0x0000000000007308 */ /* 0x000ee20000000800 */
[----:B------:R-:W-:Y:S01]  /*75fc0*/  FADD R4, R26, -R25 ;  /* 0x800000191a047221 */ /* 0x000fe20000000000 */
[----:B------:R-:W-:Y:S01]  /*75fd0*/  STL [R1+0x2444], R25 ;  /* 0x0024441901007387 */ /* 0x000fe20000100800 */
[----:B-1----:R-:W-:-:S03]  /*75fe0*/  FMNMX R26, R3, R28, !PT ;  /* 0x0000001c031a7209 */ /* 0x002fc60007800000 */
[----:B---3--:R1:W-:Y:S01]  /*75ff0*/  STL [R1+0xd4], R0 ;  /* 0x0000d40001007387 */ /* 0x0083e20000100800 */
[----:B0-----:R-:W-:Y:S01]  /*76000*/  LOP3.LUT R8, R8, 0x1c, RZ, 0xc0, !PT ;  /* 0x0000001c08087812 */ /* 0x001fe200078ec0ff */
[----:B-1----:R-:W-:-:S04]  /*76010*/  FMUL R0, R4, 1.4426950216293334961 ;  /* 0x3fb8aa3b04007820 */ /* 0x002fc80000400000 */
[----:B------:R0:W1:Y:S01]  /*76020*/  MUFU.EX2 R4, R0 ;  /* 0x0000000000047308 */ /* 0x0000620000000800 */
[----:B------:R-:W-:Y:S01]  /*76030*/  LEA.HI R8, R8, 0x78, RZ, 0x1e ;  /* 0x0000007808087811 */ /* 0x000fe200078ff0ff */
[----:B------:R-:W-:Y:S01]  /*76040*/  FADD R3, R22, -R26 ;  /* 0x8000001a16037221 */ /* 0x000fe20000000000 */
[----:B------:R-:W-:Y:S03]  /*76050*/  STL [R1+0x2448], R28 ;  /* 0x0024481c01007387 */ /* 0x000fe60000100800 */
[----:B------:R-:W-:Y:S01]  /*76060*/  IMAD.SHL.U32 R8, R8, 0x20, RZ ;  /* 0x0000002008087824 */ /* 0x000fe200078e00ff */
[----:B------:R-:W-:Y:S01]  /*76070*/  STL [R1+0x11d8], R26 ;  /* 0x0011d81a01007387 */ /* 0x000fe20000100800 */
[----:B------:R-:W-:-:S03]  /*76080*/  FMUL R3, R3, 1.4426950216293334961 ;  /* 0x3fb8aa3b03037820 */ /* 0x000fc60000400000 */
[----:B------:R-:W3:Y:S04]  /*76090*/  LDL.LU R22, [R1+0x208] ;  /* 0x0002080001167983 */ /* 0x000ee80000300800 */
[----:B0-----:R0:W2:Y:S04]  /*760a0*/  LDS R0, [R8+0x40000] ;  /* 0x0400000008007984 */ /* 0x0010a80000000800 */
[----:B0-----:R-:W3:Y:S04]  /*760b0*/  LDL.LU R8, [R1+0x2a4] ;  /* 0x0002a40001087983 */ /* 0x001ee80000300800 */
[----:B-1----:R0:W-:Y:S02]  /*760c0*/  STL [R1+0xcc], R4 ;  /* 0x0000cc0401007387 */ /* 0x0021e40000100800 */
[----:B0-----:R-:W-:-:S02]  /*760d0*/  FADD R4, R23, -R26 ;  /* 0x8000001a17047221 */ /* 0x001fc40000000000 */
[----:B------:R-:W0:Y:S02]  /*760e0*/  MUFU.EX2 R23, R3 ;  /* 0x0000000300177308 */ /* 0x000e240000000800 */
[----:B------:R-:W-:-:S06]  /*760f0*/  FMUL R4, R4, 1.4426950216293334961 ;  /* 0x3fb8aa3b04047820 */ /* 0x000fcc0000400000 */
[----:B------:R-:W1:Y:S01]  /*76100*/  MUFU.EX2 R4, R4 ;  /* 0x0000000400047308 */ /* 0x000e620000000800 */
[----:B0-----:R-:W-:Y:S04]  /*76110*/  STL [R1+0x44], R23 ;  /* 0x0000441701007387 */ /* 0x001fe80000100800 */
[----:B-1----:R-:W-:Y:S04]  /*76120*/  STL [R1+0x40], R4 ;  /* 0x0000400401007387 */ /* 0x002fe80000100800 */
[----:B------:R-:W-:Y:S01]  /*76130*/  STL [R1+0x244c], R26 ;  /* 0x00244c1a01007387 */ /* 0x000fe20000100800 */
[----:B----4-:R-:W-:-:S04]  /*76140*/  FADD R3, R29, -R26 ;  /* 0x8000001a1d037221 */ /* 0x010fc80000000000 */
[----:B------:R-:W-:-:S06]  /*76150*/  FMUL R3, R3, 1.4426950216293334961 ;  /* 0x3fb8aa3b03037820 */ /* 0x000fcc0000400000 */
[----:B------:R-:W0:Y:S01]  /*76160*/  MUFU.EX2 R3, R3 ;  /* 0x0000000300037308 */ /* 0x000e220000000800 */
[----:B--2---:R-:W-:Y:S01]  /*76170*/  FMNMX R29, R2, R6, !PT ;  /* 0x00000006021d7209 */ /* 0x004fe20007800000 */
[----:B------:R-:W-:Y:S01]  /*76180*/  FADD R2, R21, -R26 ;  /* 0x8000001a15027221 */ /* 0x000fe20000000000 */
[----:B------:R-:W2:Y:S04]  /*76190*/  LDL.LU R6, [R1+0x94] ;  /* 0x0000940001067983 */ /* 0x000ea80000300800 */
[----:B------:R-:W1:Y:S04]  /*761a0*/  S2R R21, SR_TID.X ;  /* 0x0000000000157919 */ /* 0x000e680000002100 */
[----:B0-----:R0:W-:Y:S01]  /*761b0*/  STL [R1+0xb4], R3 ;  /* 0x0000b40301007387 */ /* 0x0011e20000100800 */
[----:B------:R-:W-:-:S02]  /*761c0*/  FMUL R2, R2, 1.4426950216293334961 ;  /* 0x3fb8aa3b02027820 */ /* 0x000fc40000400000 */
[----:B0-----:R-:W-:Y:S01]  /*761d0*/  FADD R3, R15, -R29 ;  /* 0x8000001d0f037221 */ /* 0x001fe20000000000 */
[----:B-1----:R-:W-:-:S04]  /*761e0*/  LOP3.LUT R21, R21, 0x1c, RZ, 0xc0, !PT ;  /* 0x0000001c15157812 */ /* 0x002fc800078ec0ff */
[----:B------:R-:W-:-:S04]  /*761f0*/  LEA.HI R15, R21, 0x80, RZ, 0x1e ;  /* 0x00000080150f7811 */ /* 0x000fc800078ff0ff */
[----:B------:R-:W-:Y:S01]  /*76200*/  SHF.L.U32 R15, R15, 0x5, RZ ;  /* 0x000000050f0f7819 */ /* 0x000fe200000006ff */
[----:B------:R-:W-:Y:S01]  /*76210*/  STL [R1+0x11d4], R29 ;  /* 0x0011d41d01007387 */ /* 0x000fe20000100800 */
[----:B------:R0:W1:Y:S03]  /*76220*/  MUFU.EX2 R23, R2 ;  /* 0x0000000200177308 */ /* 0x0000660000000800 */
[----:B------:R-:W4:Y:S04]  /*76230*/  LDL.LU R21, [R1+0x11c] ;  /* 0x00011c0001157983 */ /* 0x000f280000300800 */
[----:B0-----:R0:W2:Y:S04]  /*76240*/  LDS R2, [R15+0x40000] ;  /* 0x040000000f027984 */ /* 0x0010a80000000800 */
[----:B0-----:R-:W2:Y:S01]  /*76250*/  LDL R15, [R1+0x3cc] ;  /* 0x0003cc00010f7983 */ /* 0x001ea20000100800 */
[----:B------:R-:W-:-:S03]  /*76260*/  FADD R4, R9, -R29 ;  /* 0x8000001d09047221 */ /* 0x000fc60000000000 */
[----:B------:R-:W4:Y:S04]  /*76270*/  LDL.LU R9, [R1+0x298] ;  /* 0x0002980001097983 */ /* 0x000f280000300800 */
[----:B-1----:R-:W-:Y:S04]  /*76280*/  STL [R1+0xb0], R23 ;  /* 0x0000b01701007387 */ /* 0x002fe80000100800 */
[----:B------:R0:W-:Y:S04]  /*76290*/  STL [R1+0x2480], R23 ;  /* 0x0024801701007387 */ /* 0x0001e80000100800 */
[----:B------:R-:W4:Y:S01]  /*762a0*/  LDL.LU R26, [R1+0x2e0] ;  /* 0x0002e000011a7983 */ /* 0x000f220000300800 */
[----:B------:R-:W-:-:S06]  /*762b0*/  FMUL R3, R3, 1.4426950216293334961 ;  /* 0x3fb8aa3b03037820 */ /* 0x000fcc0000400000 */
[----:B------:R-:W1:Y:S01]  /*762c0*/  MUFU.EX2 R3, R3 ;  /* 0x0000000300037308 */ /* 0x000e620000000800 */
[----:B------:R-:W-:-:S07]  /*762d0*/  FMUL R4, R4, 1.4426950216293334961 ;  /* 0x3fb8aa3b04047820 */ /* 0x000fce0000400000 */
[----:B0-----:R3:W0:Y:S01]  /*762e0*/  MUFU.EX2 R23, R4 ;  /* 0x0000000400177308 */ /* 0x0016220000000800 */
[----:B-1----:R1:W-:Y:S01]  /*762f0*/  STL [R1+0x3c], R3 ;  /* 0x00003c0301007387 */ /* 0x0023e20000100800 */
[----:B---3--:R-:W-:-:S03]  /*76300*/  FADD R4, R8, -R29 ;  /* 0x8000001d08047221 */ /* 0x008fc60000000000 */
[----:B------:R-:W3:Y:S04]  /*76310*/  S2R R8, SR_TID.X ;  /* 0x0000000000087919 */ /* 0x000ee80000002100 */
[----:B------:R-:W4:Y:S01]  /*76320*/  LDL.LU R28, [R1+0x194] ;  /* 0x00019400011c7983 */ /* 0x000f220000300800 */
[----:B-1----:R-:W-:-:S03]  /*76330*/  FADD R3, R22, -R29 ;  /* 0x8000001d16037221 */ /* 0x002fc60000000000 */
[----:B------:R-:W4:Y:S01]  /*76340*/  LDL.LU R25, [R1+0x90] ;  /* 0x0000900001197983 */ /* 0x000f220000300800 */
[----:B------:R-:W-:-:S06]  /*76350*/  FMUL R3, R3, 1.4426950216293334961 ;  /* 0x3fb8aa3b03037820 */ /* 0x000fcc0000400000 */
[----:B------:R-:W1:Y:S01]  /*76360*/  MUFU.EX2 R3, R3 ;  /* 0x0000000300037308 */ /* 0x000e620000000800 */
[----:B------:R-:W-:Y:S04]  /*76370*/  STL [R1+0x2450], R29 ;  /* 0x0024501d01007387 */ /* 0x000fe80000100800 */
[----:B0-----:R-:W-:Y:S04]  /*76380*/  STL [R1+0x38], R23 ;  /* 0x0000381701007387 */ /* 0x001fe80000100800 */
[----:B------:R2:W-:Y:S04]  /*76390*/  STL [R1+0x2484], R23 ;  /* 0x0024841701007387 */ /* 0x0005e80000100800 */
[----:B-1----:R0:W-:Y:S01]  /*763a0*/  STL [R1+0xc2c], R3 ;  /* 0x000c2c0301007387 */ /* 0x0021e20000100800 */
[----:B--2---:R-:W-:Y:S01]  /*763b0*/  FMNMX R23, R0, R15, !PT ;  /* 0x0000000f00177209 */ /* 0x004fe20007800000 */
[----:B------:R-:W-:Y:S01]  /*763c0*/  FMUL R0, R4, 1.4426950216293334961 ;  /* 0x3fb8aa3b04007820 */ /* 0x000fe20000400000 */
[----:B---3--:R-:W-:-:S02]  /*763d0*/  LOP3.LUT R15, R8, 0x1c, RZ, 0xc0, !PT ;  /* 0x0000001c080f7812 */ /* 0x008fc400078ec0ff */
[----:B------:R-:W2:Y:S01]  /*763e0*/  LDL.LU R8, [R1+0x1c4] ;  /* 0x0001c40001087983 */ /* 0x000ea20000300800 */
[--C-:B0-----:R-:W-:Y:S02]  /*763f0*/  FADD R3, R6, -R23.reuse ;  /* 0x8000001706037221 */ /* 0x101fe40000000000 */
[----:B----4-:R-:W-:Y:S01]  /*76400*/  FADD R4, R21, -R23 ;  /* 0x8000001715047221 */ /* 0x010fe20000000000 */
[----:B------:R-:W-:Y:S01]  /*76410*/  STL [R1+0x11d0], R23 ;  /* 0x0011d01701007387 */ /* 0x000fe20000100800 */
[----:B------:R-:W-:-:S03]  /*76420*/  FMUL R3, R3, 1.4426950216293334961 ;  /* 0x3fb8aa3b03037820 */ /* 0x000fc60000400000 */
[----:B------:R-:W3:Y:S01]  /*76430*/  LDL R6, [R1+0x3e0] ;  /* 0x0003e00001067983 */ /* 0x000ee20000100800 */
[----:B------:R0:W-:Y:S01]  /*76440*/  MUFU.EX2 R29, R3 ;  /* 0x00000003001d7308 */ /* 0x0001e20000000800 */
[----:B------:R-:W-:-:S07]  /*76450*/  LEA.HI R15, R15, 0x88, RZ, 0x1e ;  /* 0x000000880f0f7811 */ /* 0x000fce00078ff0ff */
[----:B------:R1:W4:Y:S01]  /*76460*/  MUFU.EX2 R22, R0 ;  /* 0x0000000000167308 */ /* 0x0003220000000800 */
[----:B0-----:R-:W-:Y:S02]  /*76470*/  FMUL R3, R4, 1.4426950216293334961 ;  /* 0x3fb8aa3b04037820 */ /* 0x001fe40000400000 */
[----:B------:R-:W-:-:S05]  /*76480*/  FADD R4, R9, -R23 ;  /* 0x8000001709047221 */ /* 0x000fca0000000000 */
[----:B------:R0:W0:Y:S01]  /*76490*/  MUFU.EX2 R9, R3 ;  /* 0x0000000300097308 */ /* 0x0000220000000800 */
[----:B------:R-:W-:-:S05]  /*764a0*/  IMAD.SHL.U32 R15, R15, 0x20, RZ ;  /* 0x000000200f0f7824 */ /* 0x000fca00078e00ff */
[----:B-1----:R1:W2:Y:S04]  /*764b0*/  LDS R0, [R15+0x40000] ;  /* 0x040000000f007984 */ /* 0x0022a80000000800 */
[----:B-1----:R-:W2:Y:S04]  /*764c0*/  LDL.LU R15, [R1+0x1cc] ;  /* 0x0001cc00010f7983 */ /* 0x002ea80000300800 */
[----:B----4-:R-:W-:Y:S04]  /*764d0*/  STL [R1+0xc24], R22 ;  /* 0x000c241601007387 */ /* 0x010fe80000100800 */
[----:B------:R-:W2:Y:S04]  /*764e0*/  LDL.LU R21, [R1+0x1a0] ;  /* 0x0001a00001157983 */ /* 0x000ea80000300800 */
[----:B------:R1:W-:Y:S01]  /*764f0*/  STL [R1+0xbd0], R29 ;  /* 0x000bd01d01007387 */ /* 0x0003e20000100800 */
[----:B0-----:R-:W-:-:S03]  /*76500*/  FMUL R3, R4, 1.4426950216293334961 ;  /* 0x3fb8aa3b04037820 */ /* 0x001fc60000400000 */
[----:B-1----:R-:W2:Y:S04]  /*76510*/  LDL.LU R29, [R1+0x8c] ;  /* 0x00008c00011d7983 */ /* 0x002ea80000300800 */
[----:B------:R0:W-:Y:S01]  /*76520*/  STL [R1+0xbc8], R9 ;  /* 0x000bc80901007387 */ /* 0x0001e20000100800 */
[----:B------:R-:W1:Y:S03]  /*76530*/  MUFU.EX2 R3, R3 ;  /* 0x0000000300037308 */ /* 0x000e660000000800 */
[----:B0-----:R-:W0:Y:S01]  /*76540*/  S2R R9, SR_TID.X ;  /* 0x0000000000097919 */ /* 0x001e220000002100 */
[----:B------:R-:W-:-:S03]  /*76550*/  FADD R4, R26, -R23 ;  /* 0x800000171a047221 */ /* 0x000fc60000000000 */
[----:B-1----:R1:W-:Y:S01]  /*76560*/  STL [R1+0xc18], R3 ;  /* 0x000c180301007387 */ /* 0x0023e20000100800 */
[----:B0-----:R-:W-:-:S03]  /*76570*/  LOP3.LUT R26, R9, 0x1c, RZ, 0xc0, !PT ;  /* 0x0000001c091a7812 */ /* 0x001fc600078ec0ff */
[----:B------:R-:W2:Y:S04]  /*76580*/  LDL R9, [R1+0x3e4] ;  /* 0x0003e40001097983 */ /* 0x000ea80000100800 */
[----:B------:R-:W2:Y:S01]  /*76590*/  LDL.LU R23, [R1+0x1ec] ;  /* 0x0001ec0001177983 */ /* 0x000ea20000300800 */
[----:B------:R-:W-:-:S04]  /*765a0*/  LEA.HI R26, R26, 0x90, RZ, 0x1e ;  /* 0x000000901a1a7811 */ /* 0x000fc800078ff0ff */
[----:B------:R-:W-:Y:S02]  /*765b0*/  SHF.L.U32 R26, R26, 0x5, RZ ;  /* 0x000000051a1a7819 */ /* 0x000fe400000006ff */
[----:B---3--:R-:W-:Y:S01]  /*765c0*/  FMNMX R6, R2, R6, !PT ;  /* 0x0000000602067209 */ /* 0x008fe20007800000 */
[----:B------:R-:W-:-:S04]  /*765d0*/  FMUL R2, R4, 1.4426950216293334961 ;  /* 0x3fb8aa3b04027820 */ /* 0x000fc80000400000 */
[----:B------:R0:W3:Y:S01]  /*765e0*/  MUFU.EX2 R4, R2 ;  /* 0x0000000200047308 */ /* 0x0000e20000000800 */
[--C-:B-1----:R-:W-:Y:S01]  /*765f0*/  FADD R3, R28, -R6.reuse ;  /* 0x800000061c037221 */ /* 0x102fe20000000000 */
[----:B------:R-:W-:Y:S03]  /*76600*/  STL [R1+0x11c8], R6 ;  /* 0x0011c80601007387 */ /* 0x000fe60000100800 */
[----:B------:R-:W-:Y:S01]  /*76610*/  FMUL R3, R3, 1.4426950216293334961 ;  /* 0x3fb8aa3b03037820 */ /* 0x000fe20000400000 */
[----:B0-----:R0:W1:Y:S04]  /*76620*/  LDS R2, [R26+0x40000] ;  /* 0x040000001a027984 */ /* 0x0010680000000800 */
[----:B---3--:R3:W-:Y:S04]  /*76630*/  STL [R1+0xc10], R4 ;  /* 0x000c100401007387 */ /* 0x0087e80000100800 */
[----:B0-----:R-:W4:Y:S01]  /*76640*/  LDL.LU R26, [R1+0x1e4] ;  /* 0x0001e400011a7983 */ /* 0x001f220000300800 */
[----:B---3--:R-:W-:-:S02]  /*76650*/  FADD R4, R25, -R6 ;  /* 0x8000000619047221 */ /* 0x008fc40000000000 */
[----:B------:R0:W3:Y:S02]  /*76660*/  MUFU.EX2 R25, R3 ;  /* 0x0000000300197308 */ /* 0x0000e40000000800 */
[----:B0-----:R-:W-:Y:S02]  /*76670*/  FMUL R3, R4, 1.4426950216293334961 ;  /* 0x3fb8aa3b04037820 */ /* 0x001fe40000400000 */
[----:B--2---:R-:W-:Y:S02]  /*76680*/  FADD R4, R8, -R6 ;  /* 0x8000000608047221 */ /* 0x004fe40000000000 */
[----:B------:R-:W0:Y:S02]  /*76690*/  S2R R8, SR_TID.X ;  /* 0x0000000000087919 */ /* 0x000e240000002100 */
[----:B------:R-:W2:Y:S02]  /*766a0*/  MUFU.EX2 R3, R3 ;  /* 0x0000000300037308 */ /* 0x000ea40000000800 */
[----:B---3--:R3:W-:Y:S04]  /*766b0*/  STL [R1+0xbb4], R25 ;  /* 0x000bb41901007387 */ /* 0x0087e80000100800 */
[----:B------:R-:W4:Y:S04]  /*766c0*/  LDL.LU R28, [R1+0xa0] ;  /* 0x0000a000011c7983 */ /* 0x000f280000300800 */
[----:B--2---:R2:W-:Y:S04]  /*766d0*/  STL [R1+0xbb0], R3 ;  /* 0x000bb00301007387 */ /* 0x0045e80000100800 */
[----:B---3--:R-:W3:Y:S01]  /*766e0*/  LDL.LU R25, [R1+0x228] ;  /* 0x0002280001197983 */ /* 0x008ee20000300800 */
[----:B--2---:R-:W-:Y:S01]  /*766f0*/  FMUL R3, R4, 1.4426950216293334961 ;  /* 0x3fb8aa3b04037820 */ /* 0x004fe20000400000 */
[----:B0-----:R-:W-:-:S05]  /*76700*/  LOP3.LUT R8, R8, 0x1c, RZ, 0xc0, !PT ;  /* 0x0000001c08087812 */ /* 0x001fca00078ec0ff */
[----:B------:R-:W0:Y:S01]  /*76710*/  MUFU.EX2 R3, R3 ;  /* 0x0000000300037308 */ /* 0x000e220000000800 */
[----:B------:R-:W-:Y:S01]  /*76720*/  FMNMX R9, R0, R9, !PT ;  /* 0x0000000900097209 */ /* 0x000fe20007800000 */
[----:B------:R-:W-:Y:S01]  /*76730*/  FADD R0, R15, -R6 ;  /* 0x800000060f007221 */ /* 0x000fe20000000000 */
[----:B------:R-:W-:Y:S01]  /*76740*/  LEA.HI R4, R8, 0x98, RZ, 0x1e ;  /* 0x0000009808047811 */ /* 0x000fe200078ff0ff */
[----:B------:R-:W2:Y:S02]  /*76750*/  LDL.LU R6, [R1+0x24a4] ;  /* 0x0024a40001067983 */ /* 0x000ea40000300800 */
[----:B------:R-:W-:-:S06]  /*76760*/  FMUL R0, R0, 1.4426950216293334961 ;  /* 0x3fb8aa3b00007820 */ /* 0x000fcc0000400000 */
[----:B------:R-:W1:Y:S01]  /*76770*/  MUFU.EX2 R0, R0 ;  /* 0x0000000000007308 */ /* 0x000e620000000800 */
[----:B------:R-:W-:Y:S01]  /*76780*/  IMAD.SHL.U32 R4, R4, 0x20, RZ ;  /* 0x0000002004047824 */ /* 0x000fe200078e00ff */
[----:B0-----:R-:W-:Y:S04]  /*76790*/  STL [R1+0xc04], R3 ;  /* 0x000c040301007387 */ /* 0x001fe80000100800 */
[----:B------:R-:W-:Y:S04]  /*767a0*/  STL [R1+0x11c4], R9 ;  /* 0x0011c40901007387 */ /* 0x000fe80000100800 */
[----:B------:R0:W2:Y:S04]  /*767b0*/  LDS R3, [R4+0x40000] ;  /* 0x0400000004037984 */ /* 0x0000a80000000800 */
[----:B------:R-:W2:Y:S01]  /*767c0*/  LDL R15, [R1+0x3e8] ;  /* 0x0003e800010f7983 */ /* 0x000ea20000100800 */
[----:B0-----:R-:W-:-:S03]  /*767d0*/  FADD R4, R21, -R9 ;  /* 0x8000000915047221 */ /* 0x001fc60000000000 */
[----:B------:R-:W3:Y:S04]  /*767e0*/  LDL.LU R8, [R1+0x22c] ;  /* 0x00022c0001087983 */ /* 0x000ee80000300800 */
[----:B------:R-:W3:Y:S04]  /*767f0*/  LDL.LU R21, [R1+0x1fc] ;  /* 0x0001fc0001157983 */ /* 0x000ee80000300800 */
[----:B-1----:R0:W-:Y:S02]  /*76800*/  STL [R1+0xbfc], R0 ;  /* 0x000bfc0001007387 */ /* 0x0021e40000100800 */
[----:B0-----:R-:W-:-:S06]  /*76810*/  FMUL R0, R4, 1.4426950216293334961 ;  /* 0x3fb8aa3b04007820 */ /* 0x001fcc0000400000 */
[----:B------:R-:W0:Y:S01]  /*76820*/  MUFU.EX2 R0, R0 ;  /* 0x0000000000007308 */ /* 0x000e220000000800 */
[----:B------:R-:W-:Y:S01]  /*76830*/  FADD R4, R29, -R9 ;  /* 0x800000091d047221 */ /* 0x000fe20000000000 */
[----:B0-----:R0:W-:Y:S03]  /*76840*/  STL [R1+0xba0], R0 ;  /* 0x000ba00001007387 */ /* 0x0011e60000100800 */
[----:B0-----:R-:W-:-:S06]  /*76850*/  FMUL R0, R4, 1.4426950216293334961 ;  /* 0x3fb8aa3b04007820 */ /* 0x001fcc0000400000 */
[----:B------:R-:W0:Y:S01]  /*76860*/  MUFU.EX2 R0, R0 ;  /* 0x0000000000007308 */ /* 0x000e220000000800 */
[----:B------:R-:W-:Y:S02]  /*76870*/  FADD R4, R23, -R9 ;  /* 0x8000000917047221 */ /* 0x000fe40000000000 */
[----:B------:R-:W3:Y:S04]  /*76880*/  LDL R23, [R1+0x3ec] ;  /* 0x0003ec0001177983 */ /* 0x000ee80000100800 */
[----:B0-----:R0:W-:Y:S02]  /*76890*/  STL [R1+0xb94], R0 ;  /* 0x000b940001007387 */ /* 0x0011e40000100800 */
[----:B0-----:R-:W-:Y:S02]  /*768a0*/  FMUL R0, R4, 1.4426950216293334961 ;  /* 0x3fb8aa3b04007820 */ /* 0x001fe40000400000 */
[----:B------:R-:W3:Y:S04]  /*768b0*/  LDL.LU R4, [R1+0x1f8] ;  /* 0x0001f80001047983 */ /* 0x000ee80000300800 */
[----:B------:R-:W0:Y:S02]  /*768c0*/  S2R R29, SR_TID.X ;  /* 0x00000000001d7919 */ /* 0x000e240000002100 */
[----:B0-----:R-:W-:-:S04]  /*768d0*/  LOP3.LUT R29, R29, 0x1c, RZ, 0xc0, !PT ;  /* 0x0000001c1d1d7812 */ /* 0x001fc800078ec0ff */
[----:B------:R-:W-:-:S04]  /*768e0*/  LEA.HI R29, R29, 0xa0, RZ, 0x1e ;  /* 0x000000a01d1d7811 */ /* 0x000fc800078ff0ff */
[----:B------:R-:W-:Y:S02]  /*768f0*/  SHF.L.U32 R29, R29, 0x5, RZ ;  /* 0x000000051d1d7819 */ /* 0x000fe400000006ff */
[----:B--2---:R-:W-:Y:S02]  /*76900*/  FMNMX R15, R2, R15, !PT ;  /* 0x0000000f020f7209 */ /* 0x004fe40007800000 */
[----:B------:R0:W1:Y:S01]  /*76910*/  MUFU.EX2 R2, R0 ;  /* 0x0000000000027308 */ /* 0x0000620000000800 */
[----:B---3--:R-:W-:Y:S02]  /*76920*/  FADD R4, R4, -R9 ;  /* 0x8000000904047221 */ /* 0x008fe40000000000 */
[----:B------:R-:W2:Y:S02]  /*76930*/  LDL.LU R9, [R1+0x24a0] ;  /* 0x0024a00001097983 */ /* 0x000ea40000300800 */
[----:B0-----:R-:W-:-:S06]  /*76940*/  FMUL R0, R4, 1.4426950216293334961 ;  /* 0x3fb8aa3b04007820 */ /* 0x001fcc0000400000 */
[----:B------:R-:W0:Y:S01]  /*76950*/  MUFU.EX2 R0, R0 ;  /* 0x0000000000007308 */ /* 0x000e220000000800 */
[----:B-1----:R-:W-:Y:S01]  /*76960*/  STL [R1+0xbf0], R2 ;  /* 0x000bf00201007387 */ /* 0x002fe20000100800 */
[----:B----4-:R-:W-:-:S03]  /*76970*/  FADD R4, R26, -R15 ;  /* 0x8000000f1a047221 */ /* 0x010fc60000000000 */
[----:B------:R1:W3:Y:S04]  /*76980*/  LDS R2, [R29+0x40000] ;  /* 0x040000001d027984 */ /* 0x0002e80000000800 */
[----:B------:R-:W-:Y:S04]  /*76990*/  STL [R1+0x11c0], R15 ;  /* 0x0011c00f01007387 */ /* 0x000fe80000100800 */
[----:B-1----:R-:W4:Y:S04]  /*769a0*/  LDL.LU R29, [R1+0x25c] ;  /* 0x00025c00011d7983 */ /* 0x002f280000300800 */
[----:B------:R-:W2:Y:S04]  /*769b0*/  LDL.LU R26, [R1+0x234] ;  /* 0x00023400011a7983 */ /* 0x000ea80000300800 */
[----:B0-----:R0:W-:Y:S02]  /*769c0*/  STL [R1+0xbe8], R0 ;  /* 0x000be80001007387 */ /* 0x0011e40000100800 */
[----:B0-----:R-:W-:-:S02]  /*769d0*/  FMUL R0, R4, 1.4426950216293334961 ;  /* 0x3fb8aa3b04007820 */ /* 0x001fc40000400000 */
[--C-:B------:R-:W-:Y:S02]  /*769e0*/  FADD R4, R28, -R15.reuse ;  /* 0x8000000f1c047221 */ /* 0x100fe40000000000 */
[----:B------:R0:W1:Y:S02]  /*769f0*/  MUFU.EX2 R28, R0 ;  /* 0x00000000001c7308 */ /* 0x0000640000000800 */
[----:B0-----:R-:W-:Y:S02]  /*76a00*/  FMUL R0, R4, 1.4426950216293334961 ;  /* 0x3fb8aa3b04007820 */ /* 0x001fe40000400000 */
[----:B------:R-:W-:-:S04]  /*76a10*/  FADD R4, R25, -R15 ;  /* 0x8000000f19047221 */ /* 0x000fc80000000000 */
[----:B------:R0:W3:Y:S01]  /*76a20*/  MUFU.EX2 R25, R0 ;  /* 0x0000000000197308 */ /* 0x0000e20000000800 */
[----:B-1----:R-:W-:Y:S01]  /*76a30*/  STL [R1+0xb88], R28 ;  /* 0x000b881c01007387 */ /* 0x002fe20000100800 */
[----:B0-----:R-:W-:-:S03]  /*76a40*/  FMUL R0, R4, 1.4426950216293334961 ;  /* 0x3fb8aa3b04007820 */ /* 0x001fc60000400000 */
[----:B---3--:R0:W-:Y:S01]  /*76a50*/  STL [R1+0xb84], R25 ;  /* 0x000b841901007387 */ /* 0x0081e20000100800 */
[----:B------:R-:W-:Y:S01]  /*76a60*/  FMNMX R23, R3, R23, !PT ;  /* 0x0000001703177209 */ /* 0x000fe20007800000 */
[----:B------:R-:W-:Y:S02]  /*76a70*/  FADD R3, R8, -R15 ;  /* 0x8000000f08037221 */ /* 0x000fe40000000000 */
[----:B------:R-:W3:Y:S01]  /*76a80*/  LDL.LU R4, [R1+0x258] ;  /* 0x0002580001047983 */ /* 0x000ee20000300800 */
[----:B0-----:R0:W1:Y:S01]  /*76a90*/  MUFU.EX2 R25, R0 ;  /* 0x0000000000197308 */ /* 0x0010620000000800 */
[----:B------:R-:W-:Y:S02]  /*76aa0*/  FMUL R3, R3, 1.4426950216293334961 ;  /* 0x3fb8aa3b03037820 */ /* 0x000fe40000400000 */
[----:B------:R-:W2:Y:S04]  /*76ab0*/  LDL R15, [R1+0x3f0] ;  /* 0x0003f000010f7983 */ /* 0x000ea80000100800 */
[----:B------:R-:W2:Y:S01]  /*76ac0*/  LDL.LU R8, [R1+0x98] ;  /* 0x0000980001087983 */ /* 0x000ea20000300800 */
[----:B0-----:R-:W-:-:S03]  /*76ad0*/  FADD R0, R21, -R23 ;  /* 0x8000001715007221 */ /* 0x001fc60000000000 */
[----:B------:R-:W-:Y:S01]  /*76ae0*/  STL [R1+0x11b8], R23 ;  /* 0x0011b81701007387 */ /* 0x000fe20000100800 */
[----:B------:R0:W-:Y:S03]  /*76af0*/  MUFU.EX2 R21, R3 ;  /* 0x0000000300157308 */ /* 0x0001e60000000800 */
[----:B-1----:R1:W-:Y:S04]  /*76b00*/  STL [R1+0xbdc], R25 ;  /* 0x000bdc1901007387 */ /* 0x0023e80000100800 */
[----:B------:R-:W2:Y:S04]  /*76b10*/  LDL.LU R28, [R1+0x270] ;  /* 0x00027000011c7983 */ /* 0x000ea80000300800 */
[----:B0-----:R-:W2:Y:S04]  /*76b20*/  LDL.LU R3, [R1+0x9c] ;  /* 0x00009c0001037983 */ /* 0x001ea80000300800 */
[----:B-1----:R-:W0:Y:S01]  /*76b30*/  S2R R25, SR_TID.X ;  /* 0x0000000000197919 */ /* 0x002e220000002100 */
[----:B------:R-:W-:-:S06]  /*76b40*/  FMUL R0, R0, 1.4426950216293334961 ;  /* 0x3fb8aa3b00007820 */ /* 0x000fcc0000400000 */
[----:B------:R-:W1:Y:S01]  /*76b50*/  MUFU.EX2 R0, R0 ;  /* 0x0000000000007308 */ /* 0x000e620000000800 */
[----:B0-----:R-:W-:Y:S01]  /*76b60*/  LOP3.LUT R25, R25, 0x1c, RZ, 0xc0, !PT ;  /* 0x0000001c19197812 */ /* 0x001fe200078ec0ff */
[----:B-1----:R0:W-:Y:S03]  /*76b70*/  STL [R1+0xb70], R0 ;  /* 0x000b700001007387 */ /* 0x0021e60000100800 */
[----:B0-----:R-:W-:Y:S02]  /*76b80*/  LEA.HI R0, R25, 0xa8, RZ, 0x1e ;  /* 0x000000a819007811 */ /* 0x001fe400078ff0ff */
[----:B------:R-:W4:Y:S04]  /*76b90*/  LDL.LU R25, [R1+0x2fc] ;  /* 0x0002fc0001197983 */ /* 0x000f280000300800 */
[----:B------:R-:W-:Y:S04]  /*76ba0*/  STL [R1+0xbd4], R21 ;  /* 0x000bd41501007387 */ /* 0x000fe80000100800 */
[----:B------:R0:W-:Y:S01]  /*76bb0*/  STL [R1+0x2470], R21 ;  /* 0x0024701501007387 */ /* 0x0001e20000100800 */
[----:B---3--:R-:W-:-:S02]  /*76bc0*/  FADD R4, R4, -R23 ;  /* 0x8000001704047221 */ /* 0x008fc40000000000 */
[----:B--2---:R-:W-:-:S04]  /*76bd0*/  FADD R3, R3, -R23 ;  /* 0x8000001703037221 */ /* 0x004fc80000000000 */
[----:B------:R-:W-:-:S06]  /*76be0*/  FMUL R3, R3, 1.4426950216293334961 ;  /* 0x3fb8aa3b03037820 */ /* 0x000fcc0000400000 */
[----:B------:R-:W1:Y:S01]  /*76bf0*/  MUFU.EX2 R3, R3 ;  /* 0x0000000300037308 */ /* 0x000e620000000800 */
[----:B------:R-:W-:Y:S01]  /*76c00*/  FMNMX R15, R2, R15, !PT ;  /* 0x0000000f020f7209 */ /* 0x000fe20007800000 */
[----:B------:R-:W-:Y:S01]  /*76c10*/  FMUL R2, R4, 1.4426950216293334961 ;  /* 0x3fb8aa3b04027820 */ /* 0x000fe20000400000 */
[----:B-1----:R4:W-:Y:S05]  /*76c20*/  STL [R1+0xb68], R3 ;  /* 0x000b680301007387 */ /* 0x0029ea0000100800 */
[----:B0-----:R0:W1:Y:S01]  /*76c30*/  MUFU.EX2 R21, R2 ;  /* 0x0000000200157308 */ /* 0x0010620000000800 */
[----:B----4-:R-:W-:-:S04]  /*76c40*/  FADD R3, R29, -R23 ;  /* 0x800000171d037221 */ /* 0x010fc80000000000 */
[----:B------:R-:W-:-:S06]  /*76c50*/  FMUL R3, R3, 1.4426950216293334961 ;  /* 0x3fb8aa3b03037820 */ /* 0x000fcc0000400000 */
[----:B------:R-:W2:Y:S01]  /*76c60*/  MUFU.EX2 R3, R3 ;  /* 0x0000000300037308 */ /* 0x000ea20000000800 */
[--C-:B0-----:R-:W-:Y:S01]  /*76c70*/  FADD R2, R26, -R15.reuse ;  /* 0x8000000f1a027221 */ /* 0x101fe20000000000 */
[----:B------:R-:W-:Y:S03]  /*76c80*/  STL [R1+0x11b4], R15 ;  /* 0x0011b40f01007387 */ /* 0x000fe60000100800 */
[----:B------:R-:W-:Y:S01]  /*76c90*/  FMUL R2, R2, 1.4426950216293334961 ;  /* 0x3fb8aa3b02027820 */ /* 0x000fe20000400000 */
[----:B------:R-:W3:Y:S04]  /*76ca0*/  LDL R29, [R1+0x1ac] ;  /* 0x0001ac00011d7983 */ /* 0x000ee80000100800 */
[----:B------:R-:W4:Y:S01]  /*76cb0*/  LDL.LU R26, [R1+0x260] ;  /* 0x00026000011a7983 */ /* 0x000f220000300800 */
[----:B------:R0:W0:Y:S03]  /*76cc0*/  MUFU.EX2 R4, R2 ;  /* 0x0000000200047308 */ /* 0x0000260000000800 */
[----:B------:R-:W3:Y:S04]  /*76cd0*/  LDL R23, [R1+0x3f4] ;  /* 0x0003f40001177983 */ /* 0x000ee80000100800 */
[----:B-1----:R-:W-:Y:S04]  /*76ce0*/  STL [R1+0xbc0], R21 ;  /* 0x000bc01501007387 */ /* 0x002fe80000100800 */
[----:B--2---:R-:W-:Y:S04]  /*76cf0*/  STL [R1+0xbb8], R3 ;  /* 0x000bb80301007387 */ /* 0x004fe80000100800 */
[----:B------:R1:W-:Y:S04]  /*76d00*/  STL [R1+0x2474], R21 ;  /* 0x0024741501007387 */ /* 0x0003e80000100800 */
[----:B0-----:R-:W2:Y:S04]  /*76d10*/  LDL R2, [R1+0x1b4] ;  /* 0x0001b40001027983 */ /* 0x001ea80000100800 */
[----:B-1----:R-:W2:Y:S01]  /*76d20*/  LDL R21, [R1+0x1bc] ;  /* 0x0001bc0001157983 */ /* 0x002ea20000100800 */
[----:B------:R-:W-:-:S04]  /*76d30*/  FADD R3, R8, -R15 ;  /* 0x8000000f08037221 */ /* 0x000fc80000000000 */
[----:B------:R-:W-:-:S06]  /*76d40*/  FMUL R3, R3, 1.4426950216293334961 ;  /* 0x3fb8aa3b03037820 */ /* 0x000fcc0000400000 */
[----:B------:R-:W0:Y:S01]  /*76d50*/  MUFU.EX2 R3, R3 ;  /* 0x0000000300037308 */ /* 0x000e220000000800 */
[----:B------:R-:W-:Y:S01]  /*76d60*/  LOP3.LUT R9, R9, 0x1c, RZ, 0xc0, !PT ;  /* 0x0000001c09097812 */ /* 0x000fe200078ec0ff */
[----:B------:R1:W-:Y:S01]  /*76d70*/  STL [R1+0xb58], R4 ;  /* 0x000b580401007387 */ /* 0x0003e20000100800 */
[----:B------:R-:W-:-:S03]  /*76d80*/  IMAD.SHL.U32 R0, R0, 0x20, RZ ;  /* 0x0000002000007824 */ /* 0x000fc600078e00ff */
[----:B------:R-:W3:Y:S04]  /*76d90*/  LDL.LU R8, [R1+0xa4] ;  /* 0x0000a40001087983 */ /* 0x000ee80000300800 */
[----:B------:R-:W3:Y:S01]  /*76da0*/  LDS R0, [R0+0x40000] ;  /* 0x0400000000007984 */ /* 0x000ee20000000800 */
[----:B-1----:R-:W-:Y:S01]  /*76db0*/  FADD R4, R28, -R15 ;  /* 0x8000000f1c047221 */ /* 0x002fe20000000000 */
[----:B------:R-:W-:Y:S02]  /*76dc0*/  LEA.HI R28, R9, 0xb0, RZ, 0x1e ;  /* 0x000000b0091c7811 */ /* 0x000fe400078ff0ff */
[----:B------:R-:W4:Y:S02]  /*76dd0*/  LDL.LU R9, [R1+0x238] ;  /* 0x0002380001097983 */ /* 0x000f240000300800 */
[----:B------:R-:W-:-:S02]  /*76de0*/  SHF.L.U32 R28, R28, 0x5, RZ ;  /* 0x000000051c1c7819 */ /* 0x000fc400000006ff */
[----:B0-----:R2:W-:Y:S01]  /*76df0*/  STL [R1+0xb50], R3 ;  /* 0x000b500301007387 */ /* 0x0015e20000100800 */
[----:B------:R-:W-:Y:S02]  /*76e00*/  FMUL R4, R4, 1.4426950216293334961 ;  /* 0x3fb8aa3b04047820 */ /* 0x000fe40000400000 */
[----:B------:R-:W-:Y:S02]  /*76e10*/  FADD R5, R5, R24 ;  /* 0x0000001805057221 */ /* 0x000fe40000000000 */
[----:B------:R-:W0:Y:S02]  /*76e20*/  MUFU.EX2 R24, R4 ;  /* 0x0000000400187308 */ /* 0x000e240000000800 */
[----:B------:R-:W-:Y:S02]  /*76e30*/  FADD R5, R10, R5 ;  /* 0x000000050a057221 */ /* 0x000fe40000000000 */
[----:B--2---:R-:W-:Y:S02]  /*76e40*/  FADD R3, R21, R2 ;  /* 0x0000000215037221 */ /* 0x004fe40000000000 */
[----:B------:R1:W-:Y:S02]  /*76e50*/  LDS R2, [R28+0x40000] ;  /* 0x040000001c027984 */ /* 0x0003e40000000800 */
[----:B------:R-:W-:-:S02]  /*76e60*/  FADD R6, R6, R3 ;  /* 0x0000000306067221 */ /* 0x000fc40000000000 */
[----:B------:R-:W-:Y:S02]  /*76e70*/  FADD R3, R25, -R15 ;  /* 0x8000000f19037221 */ /* 0x000fe40000000000 */
[----:B------:R-:W-:Y:S01]  /*76e80*/  FADD R6, R7, R6 ;  /* 0x0000000607067221 */ /* 0x000fe20000000000 */
[----:B-1----:R-:W2:Y:S04]  /*76e90*/  LDL.LU R28, [R1+0x240] ;  /* 0x00024000011c7983 */ /* 0x002ea80000300800 */
[----:B------:R-:W2:Y:S04]  /*76ea0*/  LDL.LU R15, [R1+0x249c] ;  /* 0x00249c00010f7983 */ /* 0x000ea80000300800 */
[----:B------:R-:W2:Y:S01]  /*76eb0*/  LDL.LU R7, [R1+0x2498] ;  /* 0x0024980001077983 */ /* 0x000ea20000300800 */
[----:B---3--:R-:W-:-:S03]  /*76ec0*/  FMNMX R23, R0, R23, !PT ;  /* 0x0000001700177209 */ /* 0x008fc60007800000 */
[----:B------:R-:W3:Y:S04]  /*76ed0*/  LDL.LU R25, [R1+0x200] ;  /* 0x0002000001197983 */ /* 0x000ee80000300800 */
[----:B------:R-:W-:Y:S04]  /*76ee0*/  STL [R1+0x11ac], R23 ;  /* 0x0011ac1701007387 */ /* 0x000fe80000100800 */
[----:B------:R-:W3:Y:S04]  /*76ef0*/  LDL.LU R10, [R1+0xa8] ;  /* 0x0000a800010a7983 */ /* 0x000ee80000300800 */
[----:B0-----:R-:W-:Y:S04]  /*76f00*/  STL [R1+0xba4], R24 ;  /* 0x000ba41801007387 */ /* 0x001fe80000100800 */
[----:B------:R-:W-:Y:S04]  /*76f10*/  STL [R1+0x2478], R24 ;  /* 0x0024781801007387 */ /* 0x000fe80000100800 */
[----:B------:R-:W3:Y:S01]  /*76f20*/  LDL R21, [R1+0x3f8] ;  /* 0x0003f80001157983 */ /* 0x000ee20000100800 */
[----:B------:R-:W-:-:S02]  /*76f30*/  FMUL R4, R3, 1.4426950216293334961 ;  /* 0x3fb8aa3b03047820 */ /* 0x000fc40000400000 */
[----:B----4-:R-:W-:-:S04]  /*76f40*/  FADD R3, R26, -R23 ;  /* 0x800000171a037221 */ /* 0x010fc80000000000 */
[----:B------:R-:W0:Y:S01]  /*76f50*/  MUFU.EX2 R4, R4 ;  /* 0x0000000400047308 */ /* 0x000e220000000800 */
[----:B------:R-:W1:Y:S01]  /*76f60*/  SHFL.BFLY PT, R0, R6, 0x2, 0x1f ;  /* 0x0c401f0006007f89 */ /* 0x000e6200000e0000 */
[----:B------:R-:W-:Y:S02]  /*76f70*/  FADD R8, R8, -R23 ;  /* 0x8000001708087221 */ /* 0x000fe40000000000 */
[----:B------:R-:W-:Y:S02]  /*76f80*/  FADD R5, R29, R5 ;  /* 0x000000051d057221 */ /* 0x000fe40000000000 */
[----:B------:R-:W4:Y:S04]  /*76f90*/  LDL.LU R29, [R1+0x244] ;  /* 0x00024400011d7983 */ /* 0x000f280000300800 */
[----:B0-----:R-:W-:Y:S04]  /*76fa0*/  STL [R1+0xb98], R4 ;  /* 0x000b980401007387 */ /* 0x001fe80000100800 */
[----:B------:R-:W4:Y:S01]  /*76fb0*/  LDL.LU R26, [R1+0x230] ;  /* 0x00023000011a7983 */ /* 0x000f220000300800 */
[----:B-1----:R-:W-:Y:S01]  /*76fc0*/  FADD R0, R6, R0 ;  /* 0x0000000006007221 */ /* 0x002fe20000000000 */
[----:B--2---:R-:W-:Y:S01]  /*76fd0*/  LEA.HI R24, R7, 0xb8, RZ, 0x1e ;  /* 0x000000b807187811 */ /* 0x004fe200078ff0ff */
[----:B------:R-:W-:-:S04]  /*76fe0*/  FMUL R7, R3, 1.4426950216293334961 ;  /* 0x3fb8aa3b03077820 */ /* 0x000fc80000400000 */
[----:B------:R-:W-:-:S05]  /*76ff0*/  IMAD.SHL.U32 R24, R24, 0x20, RZ ;  /* 0x0000002018187824 */ /* 0x000fca00078e00ff */
[----:B------:R0:W-:Y:S02]  /*77000*/  LDS R3, [R24+0x40000] ;  /* 0x0400000018037984 */ /* 0x0001e40000000800 */
[----:B0-----:R0:W1:Y:S02]  /*77010*/  MUFU.EX2 R24, R7 ;  /* 0x0000000700187308 */ /* 0x0010640000000800 */
[----:B0-----:R-:W-:Y:S01]  /*77020*/  FMUL R7, R8, 1.4426950216293334961 ;  /* 0x3fb8aa3b08077820 */ /* 0x001fe20000400000 */
[----:B-1----:R0:W-:Y:S05]  /*77030*/  STL [R1+0xb3c], R24 ;  /* 0x000b3c1801007387 */ /* 0x0021ea0000100800 */
[----:B0-----:R-:W0:Y:S01]  /*77040*/  MUFU.EX2 R24, R7 ;  /* 0x0000000700187308 */ /* 0x001e220000000800 */
[----:B------:R-:W-:-:S02]  /*77050*/  FADD R8, R9, -R23 ;  /* 0x8000001709087221 */ /* 0x000fc40000000000 */
[----:B------:R-:W2:Y:S01]  /*77060*/  LDL.LU R9, [R1+0x220] ;  /* 0x0002200001097983 */ /* 0x000ea20000300800 */
[----:B------:R-:W-:Y:S01]  /*77070*/  FADD R6, R28, -R23 ;  /* 0x800000171c067221 */ /* 0x000fe20000000000 */
[----:B---3--:R-:W-:Y:S02]  /*77080*/  FMNMX R23, R2, R21, !PT ;  /* 0x0000001502177209 */ /* 0x008fe40007800000 */
[----:B0-----:R-:W-:Y:S04]  /*77090*/  STL [R1+0xb34], R24 ;  /* 0x000b341801007387 */ /* 0x001fe80000100800 */
[----:B------:R-:W3:Y:S01]  /*770a0*/  LDL R21, [R1+0x3fc] ;  /* 0x0003fc0001157983 */ /* 0x000ee20000100800 */
[----:B------:R-:W-:-:S03]  /*770b0*/  FMUL R7, R8, 1.4426950216293334961 ;  /* 0x3fb8aa3b08077820 */ /* 0x000fc60000400000 */
[----:B------:R-:W0:Y:S03]  /*770c0*/  SHFL.BFLY PT, R4, R5, 0x2, 0x1f ;  /* 0x0c401f0005047f89 */ /* 0x000e2600000e0000 */
[----:B------:R-:W1:Y:S01]  /*770d0*/  MUFU.EX2 R7, R7 ;  /* 0x0000000700077308 */ /* 0x000e620000000800 */
[----:B------:R-:W0:Y:S01]  /*770e0*/  S2R R28, SR_TID.X ;  /* 0x00000000001c7919 */ /* 0x000e220000002100 */
[----:B------:R-:W-:Y:S02]  /*770f0*/  FMUL R6, R6, 1.4426950216293334961 ;  /* 0x3fb8aa3b06067820 */ /* 0x000fe40000400000 */
[----:B----4-:R-:W-:-:S04]  /*77100*/  FADD R8, R29, -R23 ;  /* 0x800000171d087221 */ /* 0x010fc80000000000 */
[----:B------:R-:W4:Y:S01]  /*77110*/  MUFU.EX2 R6, R6 ;  /* 0x0000000600067308 */ /* 0x000f220000000800 */
[----:B-1----:R1:W-:Y:S01]  /*77120*/  STL [R1+0xb80], R7 ;  /* 0x000b800701007387 */ /* 0x0023e20000100800 */
[----:B0-----:R-:W-:Y:S02]  /*77130*/  FADD R2, R5, R4 ;  /* 0x0000000405027221 */ /* 0x001fe40000000000 */
[--C-:B------:R-:W-:Y:S02]  /*77140*/  FADD R5, R25, -R23.reuse ;  /* 0x8000001719057221 */ /* 0x100fe40000000000 */
[----:B-1----:R-:W-:Y:S02]  /*77150*/  FADD R7, R10, -R23 ;  /* 0x800000170a077221 */ /* 0x002fe40000000000 */
[----:B------:R-:W-:Y:S02]  /*77160*/  FMUL R5, R5, 1.4426950216293334961 ;  /* 0x3fb8aa3b05057820 */ /* 0x000fe40000400000 */
[----:B------:R-:W-:Y:S01]  /*77170*/  FMUL R7, R7, 1.4426950216293334961 ;  /* 0x3fb8aa3b07077820 */ /* 0x000fe20000400000 */
[----:B------:R-:W-:-:S02]  /*77180*/  LOP3.LUT R24, R28, 0x1c, RZ, 0xc0, !PT ;  /* 0x0000001c1c187812 */ /* 0x000fc400078ec0ff */
[----:B------:R-:W2:Y:S01]  /*77190*/  LDL.LU R28, [R1+0xac] ;  /* 0x0000ac00011c7983 */ /* 0x000ea20000300800 */
[----:B------:R-:W0:Y:S08]  /*771a0*/  MUFU.EX2 R5, R5 ;  /* 0x0000000500057308 */ /* 0x000e300000000800 */
[----:B------:R-:W1:Y:S01]  /*771b0*/  MUFU.EX2 R7, R7 ;  /* 0x0000000700077308 */ /* 0x000e620000000800 */
[----:B------:R-:W-:Y:S04]  /*771c0*/  STL [R1+0x11a8], R23 ;  /* 0x0011a81701007387 */ /* 0x000fe80000100800 */
[----:B----4-:R-:W-:Y:S04]  /*771d0*/  STL [R1+0xb78], R6 ;  /* 0x000b780601007387 */ /* 0x010fe80000100800 */
[----:B------:R-:W4:Y:S04]  /*771e0*/  LDL.LU R25, [R1+0x254] ;  /* 0x0002540001197983 */ /* 0x000f280000300800 */
[----:B------:R-:W4:Y:S04]  /*771f0*/  LDL.LU R10, [R1+0x250] ;  /* 0x00025000010a7983 */ /* 0x000f280000300800 */
[----:B0-----:R-:W-:Y:S04]  /*77200*/  STL [R1+0xb20], R5 ;  /* 0x000b200501007387 */ /* 0x001fe80000100800 */
[----:B-1----:R0:W-:Y:S02]  /*77210*/  STL [R1+0xb1c], R7 ;  /* 0x000b1c0701007387 */ /* 0x0021e40000100800 */
[----:B0-----:R-:W-:Y:S01]  /*77220*/  FADD R7, R26, -R23 ;  /* 0x800000171a077221 */ /* 0x001fe20000000000 */
[----:B---3--:R-:W-:Y:S01]  /*77230*/  FMNMX R21, R3, R21, !PT ;  /* 0x0000001503157209 */ /* 0x008fe20007800000 */
[----:B------:R-:W-:-:S06]  /*77240*/  FMUL R3, R8, 1.4426950216293334961 ;  /* 0x3fb8aa3b08037820 */ /* 0x000fcc0000400000 */
[----:B------:R-:W0:Y:S01]  /*77250*/  MUFU.EX2 R3, R3 ;  /* 0x0000000300037308 */ /* 0x000e220000000800 */
[----:B------:R-:W-:Y:S04]  /*77260*/  STL [R1+0x11a0], R21 ;  /* 0x0011a01501007387 */ /* 0x000fe80000100800 */
[----:B------:R-:W3:Y:S04]  /*77270*/  LDL R8, [R1+0x138] ;  /* 0x0001380001087983 */ /* 0x000ee80000100800 */
[----:B0-----:R0:W-:Y:S01]  /*77280*/  STL [R1+0xb64], R3 ;  /* 0x000b640301007387 */ /* 0x0011e20000100800 */
[----:B------:R-:W-:-:S03]  /*77290*/  LEA.HI R24, R24, 0xc0, RZ, 0x1e ;  /* 0x000000c018187811 */ /* 0x000fc600078ff0ff */
[----:B------:R-:W1:Y:S01]  /*772a0*/  SHFL.BFLY PT, R6, R0, 0x1, 0x1f ;  /* 0x0c201f0000067f89 */ /* 0x000e6200000e0000 */
[----:B0-----:R-:W-:-:S03]  /*772b0*/  FMUL R3, R7, 1.4426950216293334961 ;  /* 0x3fb8aa3b07037820 */ /* 0x001fc60000400000 */
[----:B------:R-:W0:Y:S01]  /*772c0*/  SHFL.BFLY PT, R5, R2, 0x1, 0x1f ;  /* 0x0c201f0002057f89 */ /* 0x000e2200000e0000 */
[----:B--2---:R-:W-:-:S03]  /*772d0*/  FADD R7, R9, -R21 ;  /* 0x8000001509077221 */ /* 0x004fc60000000000 */
[----:B------:R-:W2:Y:S01]  /*772e0*/  LDL R9, [R1+0x400] ;  /* 0x0004000001097983 */ /* 0x000ea20000100800 */
[----:B------:R-:W-:Y:S01]  /*772f0*/  SHF.L.U32 R24, R24, 0x5, RZ ;  /* 0x0000000518187819 */ /* 0x000fe200000006ff */
[----:B------:R-:W0:Y:S02]  /*77300*/  MUFU.EX2 R3, R3 ;  /* 0x0000000300037308 */ /* 0x000e240000000800 */
[----:B------:R-:W3:Y:S04]  /*77310*/  LDL R26, [R1+0x140] ;  /* 0x00014000011a7983 */ /* 0x000ee80000100800 */
[----:B------:R1:W2:Y:S01]  /*77320*/  LDS R4, [R24+0x40000] ;  /* 0x0400000018047984 */ /* 0x0002a20000000800 */
[----:B------:R-:W-:-:S03]  /*77330*/  FMUL R7, R7, 1.4426950216293334961 ;  /* 0x3fb8aa3b07077820 */ /* 0x000fc60000400000 */
[----:B-1----:R-:W3:Y:S04]  /*77340*/  LDL R24, [R1+0x12c] ;  /* 0x00012c0001187983 */ /* 0x002ee80000100800 */
[----:B0-----:R0:W-:Y:S01]  /*77350*/  STL [R1+0xb5c], R3 ;  /* 0x000b5c0301007387 */ /* 0x0011e20000100800 */
[----:B------:R-:W-:Y:S02]  /*77360*/  FADD R0, R0, R6 ;  /* 0x0000000600007221 */ /* 0x000fe40000000000 */
[----:B------:R-:W-:Y:S01]  /*77370*/  FADD R2, R2, R5 ;  /* 0x0000000502027221 */ /* 0x000fe20000000000 */
[----:B------:R-:W3:Y:S04]  /*77380*/  LDL R23, [R1+0x160] ;  /* 0x0001600001177983 */ /* 0x000ee80000100800 */
[----:B------:R-:W3:Y:S01]  /*77390*/  LDL R29, [R1+0x14c] ;  /* 0x00014c00011d7983 */ /* 0x000ee20000100800 */
[----:B0-----:R-:W-:-:S02]  /*773a0*/  FADD R3, R28, -R21 ;  /* 0x800000151c037221 */ /* 0x001fc40000000000 */
[----:B------:R0:W1:Y:S01]  /*773b0*/  MUFU.EX2 R28, R7 ;  /* 0x00000007001c7308 */ /* 0x0000620000000800 */
[--C-:B----4-:R-:W-:Y:S02]  /*773c0*/  FADD R6, R25, -R21.reuse ;  /* 0x8000001519067221 */ /* 0x110fe40000000000 */
[----:B------:R-:W-:Y:S01]  /*773d0*/  FADD R5, R10, -R21 ;  /* 0x800000150a057221 */ /* 0x000fe20000000000 */
[----:B0-----:R-:W4:Y:S04]  /*773e0*/  LDL R7, [R1+0x168] ;  /* 0x0001680001077983 */ /* 0x001f280000100800 */
[----:B-1----:R0:W-:Y:S04]  /*773f0*/  STL [R1+0xb08], R28 ;  /* 0x000b081c01007387 */ /* 0x0021e80000100800 */
[----:B0-----:R-:W4:Y:S04]  /*77400*/  LDL R28, [R1+0x16c] ;  /* 0x00016c00011c7983 */ /* 0x001f280000100800 */
[----:B------:R0:W-:Y:S04]  /*77410*/  STL [R1+0x2454], R0 ;  /* 0x0024540001007387 */ /* 0x0001e80000100800 */
[----:B0-----:R-:W4:Y:S04]  /*77420*/  LDL R0, [R1+0x150] ;  /* 0x0001500001007983 */ /* 0x001f280000100800 */
[----:B------:R0:W-:Y:S04]  /*77430*/  STL [R1+0x2458], R2 ;  /* 0x0024580201007387 */ /* 0x0001e80000100800 */
[----:B0-----:R-:W4:Y:S01]  /*77440*/  LDL R2, [R1+0x178] ;  /* 0x0001780001027983 */ /* 0x001f220000100800 */
[----:B--2---:R-:W-:-:S03]  /*77450*/  FMNMX R21, R4, R9, !PT ;  /* 0x0000000904157209 */ /* 0x004fc60007800000 */
[----:B------:R-:W4:Y:S01]  /*77460*/  LDL R4, [R1+0x164] ;  /* 0x0001640001047983 */ /* 0x000f220000100800 */
[----:B------:R-:W-:-:S06]  /*77470*/  FMUL R3, R3, 1.4426950216293334961 ;  /* 0x3fb8aa3b03037820 */ /* 0x000fcc0000400000 */
[----:B------:R-:W0:Y:S01]  /*77480*/  MUFU.EX2 R3, R3 ;  /* 0x0000000300037308 */ /* 0x000e220000000800 */
[----:B------:R-:W-:Y:S01]  /*77490*/  FMUL R9, R5, 1.4426950216293334961 ;  /* 0x3fb8aa3b05097820 */ /* 0x000fe20000400000 */
[----:B0-----:R0:W-:Y:S04]  /*774a0*/  STL [R1+0xaf8], R3 ;  /* 0x000af80301007387 */ /* 0x0011e80000100800 */
[----:B------:R-:W2:Y:S04]  /*774b0*/  LDL.LU R10, [R1+0x24c] ;  /* 0x00024c00010a7983 */ /* 0x000ea80000300800 */
[----:B------:R-:W2:Y:S01]  /*774c0*/  LDL R25, [R1+0x110] ;  /* 0x0001100001197983 */ /* 0x000ea20000100800 */
[----:B0-----:R-:W-:-:S03]  /*774d0*/  FMUL R3, R6, 1.4426950216293334961 ;  /* 0x3fb8aa3b06037820 */ /* 0x001fc60000400000 */
[----:B------:R-:W-:Y:S01]  /*774e0*/  STL [R1+0xcfc], R21 ;  /* 0x000cfc1501007387 */ /* 0x000fe20000100800 */
[----:B---3--:R-:W-:Y:S02]  /*774f0*/  FADD R6, R20, R24 ;  /* 0x0000001814067221 */ /* 0x008fe40000000000 */
[----:B----4-:R-:W-:Y:S02]  /*77500*/  FADD R5, R2, R4 ;  /* 0x0000000402057221 */ /* 0x010fe40000000000 */
[----:B------:R-:W-:Y:S02]  /*77510*/  FADD R4, R27, R0 ;  /* 0x000000001b047221 */ /* 0x000fe40000000000 */
[----:B------:R0:W1:Y:S02]  /*77520*/  MUFU.EX2 R27, R3 ;  /* 0x00000003001b7308 */ /* 0x0000640000000800 */
[----:B0-----:R-:W-:Y:S02]  /*77530*/  FADD R3, R15, R5 ;  /* 0x000000050f037221 */ /* 0x001fe40000000000 */
[----:B------:R-:W3:Y:S04]  /*77540*/  LDL.LU R15, [R1+0x120] ;  /* 0x00012000010f7983 */ /* 0x000ee80000300800 */
[----:B-1----:R-:W-:Y:S04]  /*77550*/  STL [R1+0xb44], R27 ;  /* 0x000b441b01007387 */ /* 0x002fe80000100800 */
[----:B------:R-:W-:Y:S04]  /*77560*/  STL [R1+0x247c], R27 ;  /* 0x00247c1b01007387 */ /* 0x000fe80000100800 */
[----:B------:R-:W4:Y:S01]  /*77570*/  LDL.LU R20, [R1+0x2494] ;  /* 0x0024940001147983 */ /* 0x000f220000300800 */
[----:B------:R-:W-:-:S03]  /*77580*/  FADD R5, R26, R8 ;  /* 0x000000081a057221 */ /* 0x000fc60000000000 */
[----:B------:R-:W0:Y:S01]  /*77590*/  S2R R26, SR_TID.X ;  /* 0x00000000001a7919 */ /* 0x000e220000002100 */
[----:B------:R-:W-:Y:S02]  /*775a0*/  FADD R4, R7, R4 ;  /* 0x0000000407047221 */ /* 0x000fe40000000000 */
[----:B------:R-:W-:Y:S02]  /*775b0*/  FADD R7, R16, R14 ;  /* 0x0000000e10077221 */ /* 0x000fe40000000000 */
[----:B------:R-:W3:Y:S04]  /*775c0*/  LDL.LU R14, [R1+0x2490] ;  /* 0x00249000010e7983 */ /* 0x000ee80000300800 */
[----:B------:R-:W3:Y:S01]  /*775d0*/  LDL.LU R16, [R1+0x248c] ;  /* 0x00248c0001107983 */ /* 0x000ee20000300800 */
[----:B------:R-:W-:-:S02]  /*775e0*/  FADD R6, R29, R6 ;  /* 0x000000061d067221 */ /* 0x000fc40000000000 */
[----:B------:R2:W1:Y:S01]  /*775f0*/  MUFU.EX2 R29, R9 ;  /* 0x00000009001d7308 */ /* 0x0004620000000800 */
[----:B------:R-:W-:Y:S01]  /*77600*/  FADD R11, R11, R7 ;  /* 0x000000070b0b7221 */ /* 0x000fe20000000000 */
[----:B------:R-:W3:Y:S01]  /*77610*/  LDL.LU R2, [R1+0x278] ;  /* 0x0002780001027983 */ /* 0x000ee20000300800 */
[----:B------:R-:W-:Y:S01]  /*77620*/  FADD R12, R12, R13 ;  /* 0x0000000d0c0c7221 */ /* 0x000fe20000000000 */
[----:B0-----:R-:W-:-:S04]  /*77630*/  LOP3.LUT R26, R26, 0x1c, RZ, 0xc0, !PT ;  /* 0x0000001c1a1a7812 */ /* 0x001fc800078ec0ff */
[----:B------:R-:W-:Y:S01]  /*77640*/  LEA.HI R0, R26, 0xc8, RZ, 0x1e ;  /* 0x000000c81a007811 */ /* 0x000fe200078ff0ff */
[----:B--2---:R-:W-:Y:S02]  /*77650*/  FADD R9, R25, R12 ;  /* 0x0000000c19097221 */ /* 0x004fe40000000000 */
[----:B------:R-:W-:Y:S02]  /*77660*/  FADD R11, R19, R11 ;  /* 0x0000000b130b7221 */ /* 0x000fe40000000000 */
[----:B------:R-:W-:Y:S02]  /*77670*/  IMAD.SHL.U32 R0, R0, 0x20, RZ ;  /* 0x0000002000007824 */ /* 0x000fe400078e00ff */
[----:B------:R-:W-:-:S03]  /*77680*/  FADD R9, R17, R9 ;  /* 0x0000000911097221 */ /* 0x000fc60000000000 */
[----:B------:R0:W-:Y:S01]  /*77690*/  LDS R8, [R0+0x40000] ;  /* 0x0400000000087984 */ /* 0x0001e20000000800 */
[----:B----4-:R-:W-:-:S03]  /*776a0*/  FADD R4, R20, R4 ;  /* 0x0000000414047221 */ /* 0x010fc60000000000 */
[----:B------:R-:W2:Y:S04]  /*776b0*/  LDL.LU R20, [R1+0x274] ;  /* 0x0002740001147983 */ /* 0x000ea80000300800 */
[----:B------:R-:W4:Y:S04]  /*776c0*/  LDL.LU R19, [R1+0x2488] ;  /* 0x0024880001137983 */ /* 0x000f280000300800 */
[----:B------:R-:W4:Y:S04]  /*776d0*/  LDL.LU R26, [R1+0x268] ;  /* 0x00026800011a7983 */ /* 0x000f280000300800 */
[----:B------:R-:W4:Y:S04]  /*776e0*/  LDL.LU R24, [R1+0x124] ;  /* 0x0001240001187983 */ /* 0x000f280000300800 */
[----:B-1----:R-:W-:Y:S04]  /*776f0*/  STL [R1+0xb2c], R29 ;  /* 0x000b2c1d01007387 */ /* 0x002fe80000100800 */
[----:B------:R-:W4:Y:S04]  /*77700*/  LDL.LU R17, [R1+0x290] ;  /* 0x0002900001117983 */ /* 0x000f280000300800 */
[----:B0-----:R-:W4:Y:S01]  /*77710*/  LDL R0, [R1+0x404] ;  /* 0x0004040001007983 */ /* 0x001f220000100800 */
[----:B------:R-:W-:-:S02]  /*77720*/  FADD R5, R23, R5 ;  /* 0x0000000517057221 */ /* 0x000fc40000000000 */
[----:B---3--:R-:W-:Y:S01]  /*77730*/  FADD R6, R14, R6 ;  /* 0x000000060e067221 */ /* 0x008fe20000000000 */
[----:B------:R-:W0:Y:S01]  /*77740*/  SHFL.BFLY PT, R7, R4, 0x2, 0x1f ;  /* 0x0c401f0004077f89 */ /* 0x000e2200000e0000 */
[----:B------:R-:W-:Y:S02]  /*77750*/  FADD R5, R16, R5 ;  /* 0x0000000510057221 */ /* 0x000fe40000000000 */
[----:B------:R-:W-:Y:S01]  /*77760*/  FADD R10, R10, -R21 ;  /* 0x800000150a0a7221 */ /* 0x000fe20000000000 */
[----:B------:R-:W1:Y:S04]  /*77770*/  SHFL.BFLY PT, R13, R6, 0x2, 0x1f ;  /* 0x0c401f00060d7f89 */ /* 0x000e6800000e0000 */
[----:B------:R-:W3:Y:S01]  /*77780*/  SHFL.BFLY PT, R14, R5, 0x2, 0x1f ;  /* 0x0c401f00050e7f89 */ /* 0x000ee200000e0000 */
[----:B------:R-:W-:-:S03]  /*77790*/  FMUL R10, R10, 1.4426950216293334961 ;  /* 0x3fb8aa3b0a0a7820 */ /* 0x000fc60000400000 */
[----:B------:R-:W2:Y:S03]  /*777a0*/  SHFL.BFLY PT, R12, R11, 0x2, 0x1f ;  /* 0x0c401f000b0c7f89 */ /* 0x000ea600000e0000 */
[----:B------:R-:W3:Y:S01]  /*777b0*/  MUFU.EX2 R10, R10 ;  /* 0x0000000a000a7308 */ /* 0x000ee20000000800 */
[----:B------:R-:W-:Y:S01]  /*777c0*/  FADD R15, R15, -R21 ;  /* 0x800000150f0f7221 */ /* 0x000fe20000000000 */
[----:B------:R-:W4:Y:S03]  /*777d0*/  LDL R23, [R1+0xf0] ;  /* 0x0000f00001177983 */ /* 0x000f260000100800 */
[----:B------:R-:W-:Y:S02]  /*777e0*/  FMUL R15, R15, 1.4426950216293334961 ;  /* 0x3fb8aa3b0f0f7820 */ /* 0x000fe40000400000 */
[----:B0-----:R-:W-:-:S02]  /*777f0*/  FADD R4, R4, R7 ;  /* 0x0000000704047221 */ /* 0x001fc40000000000 */
[----:B------:R-:W-:Y:S02]  /*77800*/  FADD R7, R2, -R21 ;  /* 0x8000001502077221 */ /* 0x000fe40000000000 */
[----:B-1----:R-:W-:Y:S02]  /*77810*/  FADD R6, R6, R13 ;  /* 0x0000000d06067221 */ /* 0x002fe40000000000 */
[----:B------:R-:W-:Y:S02]  /*77820*/  FMUL R13, R7, 1.4426950216293334961 ;  /* 0x3fb8aa3b070d7820 */ /* 0x000fe40000400000 */
[----:B---3--:R-:W-:Y:S01]  /*77830*/  FADD R5, R5, R14 ;  /* 0x0000000e05057221 */ /* 0x008fe20000000000 */
[----:B------:R-:W-:Y:S01]  /*77840*/  STL [R1+0xadc], R10 ;  /* 0x000adc0a01007387 */ /* 0x000fe20000100800 */
[----:B------:R-:W-:Y:S01]  /*77850*/  FADD R3, R28, R3 ;  /* 0x000000031c037221 */ /* 0x000fe20000000000 */
[----:B------:R-:W0:Y:S02]  /*77860*/  MUFU.EX2 R15, R15 ;  /* 0x0000000f000f7308 */ /* 0x000e240000000800 */
[----:B------:R-:W3:Y:S04]  /*77870*/  LDL R28, [R1+0xf8] ;  /* 0x0000f800011c7983 */ /* 0x000ee80000100800 */
[----:B------:R-:W3:Y:S02]  /*77880*/  LDL R25, [R1+0x104] ;  /* 0x0001040001197983 */ /* 0x000ee40000100800 */
[----:B------:R-:W1:Y:S01]  /*77890*/  MUFU.EX2 R13, R13 ;  /* 0x0000000d000d7308 */ /* 0x000e620000000800 */
[----:B--2---:R-:W-:-:S04]  /*778a0*/  FADD R14, R20, -R21 ;  /* 0x80000015140e7221 */ /* 0x004fc80000000000 */
[----:B------:R-:W-:Y:S01]  /*778b0*/  FMUL R14, R14, 1.4426950216293334961 ;  /* 0x3fb8aa3b0e0e7820 */ /* 0x000fe20000400000 */
[----:B----4-:R-:W-:Y:S02]  /*778c0*/  LOP3.LUT R2, R19, 0x1c, RZ, 0xc0, !PT ;  /* 0x0000001c13027812 */ /* 0x010fe400078ec0ff */
[----:B------:R-:W2:Y:S01]  /*778d0*/  LDL.LU R19, [R1+0x29c] ;  /* 0x00029c0001137983 */ /* 0x000ea20000300800 */
[----:B------:R-:W-:Y:S01]  /*778e0*/  FMNMX R21, R8, R0, !PT ;  /* 0x0000000008157209 */ /* 0x000fe20007800000 */
[----:B------:R-:W-:Y:S02]  /*778f0*/  FADD R8, R11, R12 ;  /* 0x0000000c0b087221 */ /* 0x000fe40000000000 */
[----:B------:R-:W4:Y:S02]  /*77900*/  SHFL.BFLY PT, R10, R9, 0x2, 0x1f ;  /* 0x0c401f00090a7f89 */ /* 0x000f2400000e0000 */
[----:B------:R-:W-:Y:S02]  /*77910*/  FADD R11, R26, -R21 ;  /* 0x800000151a0b7221 */ /* 0x000fe40000000000 */
[----:B------:R-:W3:Y:S01]  /*77920*/  SHFL.BFLY PT, R16, R3, 0x2, 0x1f ;  /* 0x0c401f0003107f89 */ /* 0x000ee200000e0000 */
[----:B------:R-:W4:Y:S03]  /*77930*/  MUFU.EX2 R26, R14 ;  /* 0x0000000e001a7308 */ /* 0x000f260000000800 */
[----:B0-----:R-:W-:Y:S04]  /*77940*/  STL [R1+0xad0], R15 ;  /* 0x000ad00f01007387 */ /* 0x001fe80000100800 */
[----:B------:R-:W2:Y:S04]  /*77950*/  LDL.LU R20, [R1+0x26c] ;  /* 0x00026c0001147983 */ /* 0x000ea80000300800 */
[----:B-1----:R0:W-:Y:S04]  /*77960*/  STL [R1+0xb10], R13 ;  /* 0x000b100d01007387 */ /* 0x0021e80000100800 */
[----:B------:R-:W-:Y:S04]  /*77970*/  STL [R1+0x11e8], R21 ;  /* 0x0011e81501007387 */ /* 0x000fe80000100800 */
[----:B----4-:R-:W-:Y:S04]  /*77980*/  STL [R1+0xb00], R26 ;  /* 0x000b001a01007387 */ /* 0x010fe80000100800 */
[----:B------:R-:W-:Y:S04]  /*77990*/  STL [R1+0x2464], R26 ;  /* 0x0024641a01007387 */ /* 0x000fe80000100800 */
[----:B------:R-:W4:Y:S04]  /*779a0*/  LDL R0, [R1+0x408] ;  /* 0x0004080001007983 */ /* 0x000f280000100800 */
[----:B------:R-:W4:Y:S01]  /*779b0*/  LDS R7, [R2.X8+0x41a00] ;  /* 0x041a000002077984 */ /* 0x000f220000008800 */
[----:B------:R-:W-:-:S02]  /*779c0*/  FADD R9, R9, R10 ;  /* 0x0000000a09097221 */ /* 0x000fc40000000000 */
[--C-:B------:R-:W-:Y:S02]  /*779d0*/  FADD R10, R24, -R21.reuse ;  /* 0x80000015180a7221 */ /* 0x100fe40000000000 */
[----:B------:R-:W-:Y:S02]  /*779e0*/  FMUL R11, R11, 1.4426950216293334961 ;  /* 0x3fb8aa3b0b0b7820 */ /* 0x000fe40000400000 */
[----:B---3--:R-:W-:Y:S02]  /*779f0*/  FADD R3, R3, R16 ;  /* 0x0000001003037221 */ /* 0x008fe40000000000 */
[----:B------:R1:W3:Y:S01]  /*77a00*/  MUFU.EX2 R12, R11 ;  /* 0x0000000b000c7308 */ /* 0x0002e20000000800 */
[----:B0-----:R-:W-:Y:S02]  /*77a10*/  FMUL R13, R10, 1.4426950216293334961 ;  /* 0x3fb8aa3b0a0d7820 */ /* 0x001fe40000400000 */
[----:B------:R-:W0:Y:S01]  /*77a20*/  SHFL.BFLY PT, R10, R3, 0x1, 0x1f ;  /* 0x0c201f00030a7f89 */ /* 0x000e2200000e0000 */
[----:B------:R-:W-:-:S02]  /*77a30*/  FADD R17, R17, -R21 ;  /* 0x8000001511117221 */ /* 0x000fc40000000000 */
[----:B-1----:R-:W-:Y:S02]  /*77a40*/  FADD R11, R28, R23 ;  /* 0x000000171c0b7221 */ /* 0x002fe40000000000 */
[----:B------:R-:W-:Y:S02]  /*77a50*/  FMUL R17, R17, 1.4426950216293334961 ;  /* 0x3fb8aa3b11117820 */ /* 0x000fe40000400000 */
[----:B------:R-:W-:Y:S02]  /*77a60*/  FADD R14, R25, R11 ;  /* 0x0000000b190e7221 */ /* 0x000fe40000000000 */
[----:B------:R-:W1:Y:S01]  /*77a70*/  SHFL.BFLY PT, R11, R4, 0x1, 0x1f ;  /* 0x0c201f00040b7f89 */ /* 0x000e6200000e0000 */
[----:B------:R-:W0:Y:S08]  /*77a80*/  MUFU.EX2 R15, R13 ;  /* 0x0000000d000f7308 */ /* 0x000e300000000800 */
[----:B------:R-:W1:Y:S01]  /*77a90*/  MUFU.EX2 R17, R17 ;  /* 0x0000001100117308 */ /* 0x000e620000000800 */
[----:B---3--:R-:W-:Y:S04]  /*77aa0*/  STL [R1+0xab8], R12 ;  /* 0x000ab80c01007387 */ /* 0x008fe80000100800 */
[----:B------:R-:W3:Y:S04]  /*77ab0*/  SHFL.BFLY PT, R12, R5, 0x1, 0x1f ;  /* 0x0c201f00050c7f89 */ /* 0x000ee800000e0000 */
[----:B0-----:R-:W-:Y:S04]  /*77ac0*/  STL [R1+0xab4], R15 ;  /* 0x000ab40f01007387 */ /* 0x001fe80000100800 */
[----:B-1----:R-:W-:Y:S01]  /*77ad0*/  STL [R1+0xaec], R17 ;  /* 0x000aec1101007387 */ /* 0x002fe20000100800 */
[----:B--2---:R-:W-:Y:S01]  /*77ae0*/  FADD R19, R19, -R21 ;  /* 0x8000001513137221 */ /* 0x004fe20000000000 */
[----:B----4-:R-:W-:-:S03]  /*77af0*/  FMNMX R21, R7, R0, !PT ;  /* 0x0000000007157209 */ /* 0x010fc60007800000 */
[----:B------:R-:W-:Y:S02]  /*77b00*/  FMUL R7, R19, 1.4426950216293334961 ;  /* 0x3fb8aa3b13077820 */ /* 0x000fe40000400000 */
[----:B------:R-:W-:Y:S01]  /*77b10*/  FADD R0, R3, R10 ;  /* 0x0000000a03007221 */ /* 0x000fe20000000000 */
[----:B------:R-:W-:Y:S01]  /*77b20*/  STL [R1+0x11dc], R21 ;  /* 0x0011dc1501007387 */ /* 0x000fe20000100800 */
[----:B------:R0:W1:Y:S03]  /*77b30*/  MUFU.EX2 R28, R7 ;  /* 0x00000007001c7308 */ /* 0x0000660000000800 */
[----:B------:R3:W-:Y:S01]  /*77b40*/  STL [R1+0xbc], R0 ;  /* 0x0000bc0001007387 */ /* 0x0007e20000100800 */
[----:B0-----:R-:W-:-:S03]  /*77b50*/  FADD R7, R4, R11 ;  /* 0x0000000b04077221 */ /* 0x001fc60000000000 */
[----:B------:R-:W2:Y:S01]  /*77b60*/  LDL.LU R4, [R1+0x144] ;  /* 0x0001440001047983 */ /* 0x000ea20000300800 */
[----:B---3--:R-:W-:Y:S02]  /*77b70*/  FADD R0, R5, R12 ;  /* 0x0000000c05007221 */ /* 0x008fe40000000000 */
[----:B------:R-:W-:Y:S01]  /*77b80*/  FADD R3, R20, -R21 ;  /* 0x8000001514037221 */ /* 0x000fe20000000000 */
[----:B------:R0:W-:Y:S04]  /*77b90*/  STL [R1+0xac], R7 ;  /* 0x0000ac0701007387 */ /* 0x0001e80000100800 */
[----:B------:R-:W3:Y:S04]  /*77ba0*/  LDL.LU R20, [R1+0x2a0] ;  /* 0x0002a00001147983 */ /* 0x000ee80000300800 */
[----:B------:R-:W4:Y:S04]  /*77bb0*/  LDL R23, [R1+0xd0] ;  /* 0x0000d00001177983 */ /* 0x000f280000100800 */
[----:B------:R-:W-:Y:S04]  /*77bc0*/  STL [R1+0xa8], R0 ;  /* 0x0000a80001007387 */ /* 0x000fe80000100800 */
[----:B0-----:R-:W4:Y:S04]  /*77bd0*/  LDL R7, [R1+0xdc] ;  /* 0x0000dc0001077983 */ /* 0x001f280000100800 */
[----:B------:R-:W0:Y:S04]  /*77be0*/  SHFL.BFLY PT, R13, R6, 0x1, 0x1f ;  /* 0x0c201f00060d7f89 */ /* 0x000e2800000e0000 */
[----:B------:R-:W1:Y:S01]  /*77bf0*/  SHFL.BFLY PT, R15, R8, 0x1, 0x1f ;  /* 0x0c201f00080f7f89 */ /* 0x000e6200000e0000 */
[----:B------:R-:W-:-:S03]  /*77c00*/  FMUL R3, R3, 1.4426950216293334961 ;  /* 0x3fb8aa3b03037820 */ /* 0x000fc60000400000 */
[----:B------:R-:W1:Y:S03]  /*77c10*/  SHFL.BFLY PT, R16, R9, 0x1, 0x1f ;  /* 0x0c201f0009107f89 */ /* 0x000e6600000e0000 */
[----:B------:R-:W1:Y:S01]  /*77c20*/  MUFU.EX2 R3, R3 ;  /* 0x0000000300037308 */ /* 0x000e620000000800 */
[----:B------:R-:W-:Y:S01]  /*77c30*/  FADD R14, R18, R14 ;  /* 0x0000000e120e7221 */ /* 0x000fe20000000000 */
[----:B------:R-:W4:Y:S04]  /*77c40*/  LDL R25, [R1+0xe0] ;  /* 0x0000e00001197983 */ /* 0x000f280000100800 */
[----:B------:R-:W4:Y:S04]  /*77c50*/  LDL R10, [R1+0x44] ;  /* 0x00004400010a7983 */ /* 0x000f280000100800 */
[----:B------:R-:W4:Y:S01]  /*77c60*/  LDL R12, [R1+0x3c] ;  /* 0x00003c00010c7983 */ /* 0x000f220000100800 */
[----:B0-----:R-:W-:-:S03]  /*77c70*/  FADD R5, R6, R13 ;  /* 0x0000000d06057221 */ /* 0x001fc60000000000 */
[----:B------:R-:W4:Y:S04]  /*77c80*/  LDL R11, [R1+0xd4] ;  /* 0x0000d400010b7983 */ /* 0x000f280000100800 */
[----:B------:R-:W4:Y:S04]  /*77c90*/  LDL R19, [R1+0xb4] ;  /* 0x0000b40001137983 */ /* 0x000f280000100800 */
[----:B------:R-:W4:Y:S04]  /*77ca0*/  LDL R17, [R1+0xc2c] ;  /* 0x000c2c0001117983 */ /* 0x000f280000100800 */
[----:B------:R-:W4:Y:S04]  /*77cb0*/  LDL R26, [R1+0xec] ;  /* 0x0000ec00011a7983 */ /* 0x000f280000100800 */
[----:B------:R-:W4:Y:S04]  /*77cc0*/  LDL R27, [R1+0xe4] ;  /* 0x0000e400011b7983 */ /* 0x000f280000100800 */
[----:B------:R-:W4:Y:S04]  /*77cd0*/  LDL R0, [R1+0xd8] ;  /* 0x0000d80001007983 */ /* 0x000f280000100800 */
[----:B------:R-:W4:Y:S04]  /*77ce0*/  LDL R24, [R1+0xcc] ;  /* 0x0000cc0001187983 */ /* 0x000f280000100800 */
[----:B-1----:R-:W-:Y:S04]  /*77cf0*/  STL [R1+0xae0], R28 ;  /* 0x000ae01c01007387 */ /* 0x002fe80000100800 */
[----:B------:R0:W-:Y:S04]  /*77d00*/  STL [R1+0x2460], R28 ;  /* 0x0024601c01007387 */ /* 0x0001e80000100800 */
[----:B------:R-:W4:Y:S04]  /*77d10*/  LDL R13, [R1+0x78] ;  /* 0x00007800010d7983 */ /* 0x000f280000100800 */
[----:B------:R-:W1:Y:S04]  /*77d20*/  SHFL.BFLY PT, R18, R14, 0x2, 0x1f ;  /* 0x0c401f000e127f89 */ /* 0x000e6800000e0000 */
[----:B0-----:R-:W4:Y:S04]  /*77d30*/  LDL R28, [R1+0x40] ;  /* 0x00004000011c7983 */ /* 0x001f280000100800 */
[----:B------:R0:W-:Y:S02]  /*77d40*/  STL [R1+0xa4], R5 ;  /* 0x0000a40501007387 */ /* 0x0001e40000100800 */
[----:B0-----:R-:W-:-:S02]  /*77d50*/  FADD R5, R8, R15 ;  /* 0x0000000f08057221 */ /* 0x001fc40000000000 */
[----:B------:R-:W4:Y:S04]  /*77d60*/  LDL R8, [R1+0xe8] ;  /* 0x0000e80001087983 */ /* 0x000f280000100800 */
[----:B------:R0:W-:Y:S04]  /*77d70*/  STL [R1+0xa98], R3 ;  /* 0x000a980301007387 */ /* 0x0001e80000100800 */
[----:B------:R-:W-:Y:S01]  /*77d80*/  STL [R1+0xa0], R5 ;  /* 0x0000a00501007387 */ /* 0x000fe20000100800 */
[----:B0-----:R-:W-:-:S03]  /*77d90*/  FADD R3, R9, R16 ;  /* 0x0000001009037221 */ /* 0x001fc60000000000 */
[----:B------:R-:W4:Y:S04]  /*77da0*/  LDL R9, [R1+0xf4] ;  /* 0x0000f40001097983 */ /* 0x000f280000100800 */
[----:B------:R-:W4:Y:S04]  /*77db0*/  LDL R16, [R1+0x48] ;  /* 0x0000480001107983 */ /* 0x000f280000100800 */
[----:B------:R0:W-:Y:S01]  /*77dc0*/  STL [R1+0x9c], R3 ;  /* 0x00009c0301007387 */ /* 0x0001e20000100800 */
[----:B-1----:R-:W-:-:S03]  /*77dd0*/  FADD R6, R14, R18 ;  /* 0x000000120e067221 */ /* 0x002fc60000000000 */
[----:B------:R-:W4:Y:S04]  /*77de0*/  LDL R14, [R1+0xb8] ;  /* 0x0000b800010e7983 */ /* 0x000f280000100800 */
[----:B------:R-:W4:Y:S01]  /*77df0*/  LDL R18, [R1+0xc0] ;  /* 0x0000c00001127983 */ /* 0x000f220000100800 */
[----:B--2---:R-:W-:-:S04]  /*77e00*/  FADD R4, R4, -R21 ;  /* 0x8000001504047221 */ /* 0x004fc80000000000 */
[----:B0-----:R-:W-:Y:S02]  /*77e10*/  FMUL R3, R4, 1.4426950216293334961 ;  /* 0x3fb8aa3b04037820 */ /* 0x001fe40000400000 */
[----:B------:R-:W2:Y:S02]  /*77e20*/  LDL R4, [R1+0xc8] ;  /* 0x0000c80001047983 */ /* 0x000ea40000100800 */
[----:B------:R0:W1:Y:S01]  /*77e30*/  MUFU.EX2 R15, R3 ;  /* 0x00000003000f7308 */ /* 0x0000620000000800 */
[----:B---3--:R-:W-:Y:S01]  /*77e40*/  FADD R5, R20, -R21 ;  /* 0x8000001514057221 */ /* 0x008fe20000000000 */
[----:B0-----:R-:W2:Y:S04]  /*77e50*/  LDL R3, [R1+0xc4] ;  /* 0x0000c40001037983 */ /* 0x001ea80000100800 */
[----:B------:R-:W3:Y:S01]  /*77e60*/  LDL.LU R20, [R1+0x2ac] ;  /* 0x0002ac0001147983 */ /* 0x000ee20000300800 */
[----:B----4-:R-:W-:-:S03]  /*77e70*/  FADD R7, R7, R23 ;  /* 0x0000001707077221 */ /* 0x010fc60000000000 */
[----:B-1----:R-:W-:Y:S04]  /*77e80*/  STL [R1+0xa88], R15 ;  /* 0x000a880f01007387 */ /* 0x002fe80000100800 */
[----:B------:R-:W4:Y:S04]  /*77e90*/  LDL.LU R23, [R1+0x2484] ;  /* 0x0024840001177983 */ /* 0x000f280000300800 */
[----:B------:R-:W0:Y:S01]  /*77ea0*/  LDS R15, [R2.X8+0x41b00] ;  /* 0x041b0000020f7984 */ /* 0x000e220000008800 */
[----:B------:R-:W-:Y:S02]  /*77eb0*/  FADD R9, R9, R7 ;  /* 0x0000000709097221 */ /* 0x000fe40000000000 */
[----:B--2---:R-:W-:-:S02]  /*77ec0*/  FADD R4, R4, R3 ;  /* 0x0000000304047221 */ /* 0x004fc40000000000 */
[----:B------:R-:W-:Y:S02]  /*77ed0*/  FADD R3, R18, R14 ;  /* 0x0000000e12037221 */ /* 0x000fe40000000000 */
[----:B------:R-:W-:Y:S02]  /*77ee0*/  FADD R8, R8, R4 ;  /* 0x0000000408087221 */ /* 0x000fe40000000000 */
[----:B------:R-:W-:Y:S02]  /*77ef0*/  FADD R7, R25, R3 ;  /* 0x0000000319077221 */ /* 0x000fe40000000000 */
[----:B------:R-:W2:Y:S01]  /*77f00*/  LDL.LU R25, [R1+0x2a8] ;  /* 0x0002a80001197983 */ /* 0x000ea20000300800 */
[----:B----4-:R-:W-:-:S03]  /*77f10*/  FADD R4, R12, R23 ;  /* 0x000000170c047221 */ /* 0x010fc60000000000 */
[----:B------:R-:W4:Y:S01]  /*77f20*/  LDL.LU R23, [R1+0x2480] ;  /* 0x0024800001177983 */ /* 0x000f220000300800 */
[----:B------:R-:W-:Y:S02]  /*77f30*/  FADD R3, R13, R16 ;  /* 0x000000100d037221 */ /* 0x000fe40000000000 */
[----:B------:R-:W-:Y:S02]  /*77f40*/  FADD R13, R0, R7 ;  /* 0x00000007000d7221 */ /* 0x000fe40000000000 */
[----:B------:R-:W0:Y:S01]  /*77f50*/  LDL R0, [R1+0x40c] ;  /* 0x00040c0001007983 */ /* 0x000e220000100800 */
[----:B------:R-:W-:-:S04]  /*77f60*/  FADD R10, R10, R28 ;  /* 0x0000001c0a0a7221 */ /* 0x000fc80000000000 */
[----:B------:R-:W-:Y:S02]  /*77f70*/  FADD R10, R19, R10 ;  /* 0x0000000a130a7221 */ /* 0x000fe40000000000 */
[----:B------:R-:W-:-:S04]  /*77f80*/  FADD R4, R17, R4 ;  /* 0x0000000411047221 */ /* 0x000fc80000000000 */
[----:B------:R-:W-:Y:S01]  /*77f90*/  FADD R4, R22, R4 ;  /* 0x0000000416047221 */ /* 0x000fe20000000000 */
[----:B------:R-:W1:Y:S01]  /*77fa0*/  SHFL.BFLY PT, R17, R6, 0x1, 0x1f ;  /* 0x0c201f0006117f89 */ /* 0x000e6200000e0000 */
[----:B------:R-:W-:Y:S02]  /*77fb0*/  FADD R16, R26, R9 ;  /* 0x000000091a107221 */ /* 0x000fe40000000000 */
[----:B------:R-:W-:-:S03]  /*77fc0*/  FMUL R19, R5, 1.4426950216293334961 ;  /* 0x3fb8aa3b05137820 */ /* 0x000fc60000400000 */
[----:B------:R-:W0:Y:S03]  /*77fd0*/  SHFL.BFLY PT, R18, R16, 0x2, 0x1f ;  /* 0x0c401f0010127f89 */ /* 0x000e2600000e0000 */
[----:B------:R-:W0:Y:S01]  /*77fe0*/  MUFU.EX2 R19, R19 ;  /* 0x0000001300137308 */ /* 0x000e220000000800 */
[----:B----4-:R-:W-:Y:S02]  /*77ff0*/  FADD R10, R23, R10 ;  /* 0x0000000a170a7221 */ /* 0x010fe40000000000 */
[----:B------:R-:W4:Y:S04]  /*78000*/  LDL.LU R23, [R1+0x1b8] ;  /* 0x0001b80001177983 */ /* 0x000f280000300800 */
[----:B------:R-:W4:Y:S01]  /*78010*/  LDL.LU R22, [R1+0x2e4] ;  /* 0x0002e40001167983 */ /* 0x000f220000300800 */
[----:B------:R-:W-:-:S02]  /*78020*/  FADD R14, R27, R8 ;  /* 0x000000081b0e7221 */ /* 0x000fc40000000000 */
[----:B---3--:R-:W-:Y:S01]  /*78030*/  FADD R20, R20, -R21 ;  /* 0x8000001514147221 */ /* 0x008fe20000000000 */
[----:B------:R-:W3:Y:S01]  /*78040*/  SHFL.BFLY PT, R8, R13, 0x2, 0x1f ;  /* 0x0c401f000d087f89 */ /* 0x000ee200000e0000 */
[----:B0-----:R-:W-:Y:S02]  /*78050*/  FMNMX R27, R15, R0, !PT ;  /* 0x000000000f1b7209 */ /* 0x001fe40007800000 */
[----:B------:R-:W-:Y:S01]  /*78060*/  FMUL R15, R20, 1.4426950216293334961 ;  /* 0x3fb8aa3b140f7820 */ /* 0x000fe20000400000 */
[----:B------:R-:W0:Y:S01]  /*78070*/  SHFL.BFLY PT, R7, R14, 0x2, 0x1f ;  /* 0x0c401f000e077f89 */ /* 0x000e2200000e0000 */
[----:B-1----:R-:W-:Y:S02]  /*78080*/  FADD R0, R6, R17 ;  /* 0x0000001106007221 */ /* 0x002fe40000000000 */
[----:B------:R-:W-:Y:S01]  /*78090*/  FADD R3, R11, R3 ;  /* 0x000000030b037221 */ /* 0x000fe20000000000 */
[----:B------:R-:W4:Y:S01]  /*780a0*/  LDL R26, [R1+0xbd0] ;  /* 0x000bd000011a7983 */ /* 0x000f220000100800 */
[----:B--2---:R-:W-:-:S02]  /*780b0*/  FADD R17, R25, -R27 ;  /* 0x8000001b19117221 */ /* 0x004fc40000000000 */
[----:B------:R1:W2:Y:S01]  /*780c0*/  MUFU.EX2 R25, R15 ;  /* 0x0000000f00197308 */ /* 0x0002a20000000800 */
[----:B------:R0:W-:Y:S01]  /*780d0*/  STL [R1+0xab0], R19 ;  /* 0x000ab01301007387 */ /* 0x0001e20000100800 */
[----:B------:R-:W-:-:S03]  /*780e0*/  FADD R9, R24, R3 ;  /* 0x0000000318097221 */ /* 0x000fc60000000000 */
[----:B------:R-:W-:Y:S01]  /*780f0*/  STL [R1+0x11cc], R27 ;  /* 0x0011cc1b01007387 */ /* 0x000fe20000100800 */
[----:B------:R-:W-:-:S03]  /*78100*/  FADD R6, R16, R18 ;  /* 0x0000001210067221 */ /* 0x000fc60000000000 */
[----:B------:R0:W-:Y:S04]  /*78110*/  STL [R1+0x98], R0 ;  /* 0x0000980001007387 */ /* 0x0001e80000100800 */
[----:B------:R-:W4:Y:S04]  /*78120*/  LDL R24, [R1+0x410] ;  /* 0x0004100001187983 */ /* 0x000f280000100800 */
[----:B------:R-:W4:Y:S04]  /*78130*/  LDL R20, [R1+0xbb0] ;  /* 0x000bb00001147983 */ /* 0x000f280000100800 */
[----:B0-----:R-:W4:Y:S04]  /*78140*/  LDL R19, [R1+0xbb4] ;  /* 0x000bb40001137983 */ /* 0x001f280000100800 */
[----:B------:R-:W4:Y:S04]  /*78150*/  LDL R21, [R1+0xc04] ;  /* 0x000c040001157983 */ /* 0x000f280000100800 */
[----:B------:R-:W4:Y:S04]  /*78160*/  LDL R28, [R1+0xc10] ;  /* 0x000c1000011c7983 */ /* 0x000f280000100800 */
[----:B------:R-:W4:Y:S04]  /*78170*/  LDL R0, [R1+0xbfc] ;  /* 0x000bfc0001007983 */ /* 0x000f280000100800 */
[----:B-1----:R-:W4:Y:S04]  /*78180*/  LDL R15, [R1+0xc18] ;  /* 0x000c1800010f7983 */ /* 0x002f280000100800 */
[----:B------:R-:W4:Y:S04]  /*78190*/  LDL.LU R16, [R1+0x2d8] ;  /* 0x0002d80001107983 */ /* 0x000f280000300800 */
[----:B------:R-:W4:Y:S01]  /*781a0*/  LDL R18, [R1+0xbc8] ;  /* 0x000bc80001127983 */ /* 0x000f220000100800 */
[----:B---3--:R-:W-:-:S03]  /*781b0*/  FADD R8, R13, R8 ;  /* 0x000000080d087221 */ /* 0x008fc60000000000 */
[----:B--2---:R-:W-:Y:S04]  /*781c0*/  STL [R1+0xaa4], R25 ;  /* 0x000aa41901007387 */ /* 0x004fe80000100800 */
[----:B------:R-:W-:Y:S01]  /*781d0*/  STL [R1+0x245c], R25 ;  /* 0x00245c1901007387 */ /* 0x000fe20000100800 */
[----:B------:R-:W-:-:S03]  /*781e0*/  FADD R7, R14, R7 ;  /* 0x000000070e077221 */ /* 0x000fc60000000000 */
[----:B------:R-:W0:Y:S01]  /*781f0*/  SHFL.BFLY PT, R11, R10, 0x2, 0x1f ;  /* 0x0c401f000a0b7f89 */ /* 0x000e2200000e0000 */
[----:B------:R-:W-:-:S03]  /*78200*/  FMUL R14, R17, 1.4426950216293334961 ;  /* 0x3fb8aa3b110e7820 */ /* 0x000fc60000400000 */
[----:B------:R-:W1:Y:S03]  /*78210*/  SHFL.BFLY PT, R5, R4, 0x2, 0x1f ;  /* 0x0c401f0004057f89 */ /* 0x000e6600000e0000 */
[----:B------:R-:W2:Y:S01]  /*78220*/  MUFU.EX2 R14, R14 ;  /* 0x0000000e000e7308 */ /* 0x000ea20000000800 */
[----:B------:R-:W3:Y:S01]  /*78230*/  LDS R3, [R2.X8+0x41c00] ;  /* 0x041c000002037984 */ /* 0x000ee20000008800 */
[----:B0-----:R-:W-:Y:S02]  /*78240*/  FADD R10, R10, R11 ;  /* 0x0000000b0a0a7221 */ /* 0x001fe40000000000 */
[----:B-1----:R-:W-:Y:S02]  /*78250*/  FADD R11, R4, R5 ;  /* 0x00000005040b7221 */ /* 0x002fe40000000000 */
[--C-:B----4-:R-:W-:Y:S02]  /*78260*/  FADD R13, R23, -R27.reuse ;  /* 0x8000001b170d7221 */ /* 0x110fe40000000000 */
[----:B------:R-:W4:Y:S01]  /*78270*/  LDL.LU R23, [R1+0x2d0] ;  /* 0x0002d00001177983 */ /* 0x000f220000300800 */
[----:B------:R-:W-:-:S03]  /*78280*/  FADD R4, R22, -R27 ;  /* 0x8000001b16047221 */ /* 0x000fc60000000000 */
[----:B--2---:R-:W-:Y:S04]  /*78290*/  STL [R1+0xa60], R14 ;  /* 0x000a600e01007387 */ /* 0x004fe80000100800 */
[----:B------:R-:W2:Y:S04]  /*782a0*/  LDL.LU R22, [R1+0x1f0] ;  /* 0x0001f00001167983 */ /* 0x000ea80000300800 */
[----:B------:R-:W0:Y:S01]  /*782b0*/  SHFL.BFLY PT, R12, R9, 0x2, 0x1f ;  /* 0x0c401f00090c7f89 */ /* 0x000e2200000e0000 */
[----:B------:R-:W-:-:S04]  /*782c0*/  FMUL R13, R13, 1.4426950216293334961 ;  /* 0x3fb8aa3b0d0d7820 */ /* 0x000fc80000400000 */
[----:B------:R-:W1:Y:S01]  /*782d0*/  MUFU.EX2 R5, R13 ;  /* 0x0000000d00057308 */ /* 0x000e620000000800 */
[----:B------:R-:W-:Y:S01]  /*782e0*/  FMUL R4, R4, 1.4426950216293334961 ;  /* 0x3fb8aa3b04047820 */ /* 0x000fe20000400000 */
[----:B---3--:R-:W-:Y:S01]  /*782f0*/  FMNMX R24, R3, R24, !PT ;  /* 0x0000001803187209 */ /* 0x008fe20007800000 */
[----:B0-----:R-:W-:Y:S01]  /*78300*/  FADD R9, R9, R12 ;  /* 0x0000000c09097221 */ /* 0x001fe20000000000 */
[----:B-1----:R0:W-:Y:S04]  /*78310*/  STL [R1+0xa50], R5 ;  /* 0x000a500501007387 */ /* 0x0021e80000100800 */
[----:B------:R-:W-:Y:S01]  /*78320*/  SHFL.BFLY PT, R13, R7, 0x1, 0x1f ;  /* 0x0c201f00070d7f89 */ /* 0x000fe200000e0000 */
[----:B------:R-:W-:-:S03]  /*78330*/  FADD R3, R16, -R27 ;  /* 0x8000001b10037221 */ /* 0x000fc60000000000 */
[----:B------:R-:W3:Y:S01]  /*78340*/  LDL.LU R27, [R1+0x247c] ;  /* 0x00247c00011b7983 */ /* 0x000ee20000300800 */
[----:B------:R-:W-:-:S04]  /*78350*/  FADD R12, R26, R18 ;  /* 0x000000121a0c7221 */ /* 0x000fc80000000000 */
[----:B------:R-:W-:Y:S02]  /*78360*/  FADD R16, R15, R12 ;  /* 0x0000000c0f107221 */ /* 0x000fe40000000000 */
[----:B------:R-:W1:Y:S01]  /*78370*/  SHFL.BFLY PT, R12, R6, 0x1, 0x1f ;  /* 0x0c201f00060c7f89 */ /* 0x000e6200000e0000 */
[----:B0-----:R-:W-:Y:S02]  /*78380*/  FMUL R5, R3, 1.4426950216293334961 ;  /* 0x3fb8aa3b03057820 */ /* 0x001fe40000400000 */
[----:B------:R0:W1:Y:S01]  /*78390*/  MUFU.EX2 R3, R4 ;  /* 0x0000000400037308 */ /* 0x0000620000000800 */
[----:B------:R-:W-:Y:S04]  /*783a0*/  STL [R1+0x11bc], R24 ;  /* 0x0011bc1801007387 */ /* 0x000fe80000100800 */
[----:B------:R-:W3:Y:S01]  /*783b0*/  LDL.LU R26, [R1+0x2f0] ;  /* 0x0002f000011a7983 */ /* 0x000ee20000300800 */
[----:B0-----:R-:W-:-:S04]  /*783c0*/  FADD R4, R19, R20 ;  /* 0x0000001413047221 */ /* 0x001fc80000000000 */
[----:B------:R-:W-:-:S04]  /*783d0*/  FADD R4, R21, R4 ;  /* 0x0000000415047221 */ /* 0x000fc80000000000 */
[----:B------:R-:W-:Y:S01]  /*783e0*/  FADD R4, R0, R4 ;  /* 0x0000000400047221 */ /* 0x000fe20000000000 */
[----:B-1----:R-:W-:Y:S01]  /*783f0*/  STL [R1+0xa80], R3 ;  /* 0x000a800301007387 */ /* 0x002fe20000100800 */
[----:B------:R-:W-:-:S03]  /*78400*/  FADD R0, R6, R12 ;  /* 0x0000000c06007221 */ /* 0x000fc60000000000 */
[----:B------:R-:W3:Y:S01]  /*78410*/  LDL.LU R21, [R1+0x2ec] ;  /* 0x0002ec0001157983 */ /* 0x000ee20000300800 */
[----:B------:R-:W-:-:S03]  /*78420*/  FADD R12, R7, R13 ;  /* 0x0000000d070c7221 */ /* 0x000fc60000000000 */
[----:B------:R-:W0:Y:S04]  /*78430*/  SHFL.BFLY PT, R14, R8, 0x1, 0x1f ;  /* 0x0c201f00080e7f89 */ /* 0x000e2800000e0000 */
[----:B------:R-:W1:Y:S04]  /*78440*/  SHFL.BFLY PT, R15, R9, 0x1, 0x1f ;  /* 0x0c201f00090f7f89 */ /* 0x000e6800000e0000 */
[----:B------:R-:W-:Y:S01]  /*78450*/  LDS R3, [R2.X8+0x41d00] ;  /* 0x041d000002037984 */ /* 0x000fe20000008800 */
[----:B----4-:R-:W-:Y:S02]  /*78460*/  FADD R20, R23, -R24 ;  /* 0x8000001817147221 */ /* 0x010fe40000000000 */
[----:B------:R-:W4:Y:S02]  /*78470*/  MUFU.EX2 R23, R5 ;  /* 0x0000000500177308 */ /* 0x000f240000000800 */
[----:B------:R-:W-:-:S06]  /*78480*/  FMUL R20, R20, 1.4426950216293334961 ;  /* 0x3fb8aa3b14147820 */ /* 0x000fcc0000400000 */
[----:B------:R-:W0:Y:S01]  /*78490*/  MUFU.EX2 R20, R20 ;  /* 0x0000001400147308 */ /* 0x000e220000000800 */
[----:B--2---:R-:W-:Y:S01]  /*784a0*/  FADD R6, R22, -R24 ;  /* 0x8000001816067221 */ /* 0x004fe20000000000 */
[----:B----4-:R-:W-:Y:S04]  /*784b0*/  STL [R1+0xa78], R23 ;  /* 0x000a781701007387 */ /* 0x010fe80000100800 */
[----:B------:R-:W-:Y:S04]  /*784c0*/  STL [R1+0x2468], R23 ;  /* 0x0024681701007387 */ /* 0x000fe80000100800 */
[----:B------:R2:W-:Y:S04]  /*784d0*/  STL [R1+0x94], R0 ;  /* 0x0000940001007387 */ /* 0x0005e80000100800 */
[----:B--2---:R-:W2:Y:S04]  /*784e0*/  LDL R0, [R1+0x414] ;  /* 0x0004140001007983 */ /* 0x004ea80000100800 */
[----:B0-----:R-:W-:Y:S04]  /*784f0*/  STL [R1+0xa38], R20 ;  /* 0x000a381401007387 */ /* 0x001fe80000100800 */
[----:B------:R-:W-:Y:S04]  /*78500*/  STL [R1+0x90], R12 ;  /* 0x0000900c01007387 */ /* 0x000fe80000100800 */
[----:B------:R-:W4:Y:S04]  /*78510*/  LDL.LU R25, [R1+0x2e8] ;  /* 0x0002e80001197983 */ /* 0x000f280000300800 */
[----:B------:R-:W4:Y:S04]  /*78520*/  LDL.LU R22, [R1+0x204] ;  /* 0x0002040001167983 */ /* 0x000f280000300800 */
[----:B------:R-:W-:Y:S04]  /*78530*/  SHFL.BFLY PT, R17, R10, 0x1, 0x1f ;  /* 0x0c201f000a117f89 */ /* 0x000fe800000e0000 */
[----:B------:R-:W0:Y:S01]  /*78540*/  SHFL.BFLY PT, R18, R11, 0x1, 0x1f ;  /* 0x0c201f000b127f89 */ /* 0x000e2200000e0000 */
[----:B------:R-:W-:-:S02]  /*78550*/  FMUL R6, R6, 1.4426950216293334961 ;  /* 0x3fb8aa3b06067820 */ /* 0x000fc40000400000 */
[----:B------:R-:W-:Y:S02]  /*78560*/  FADD R16, R28, R16 ;  /* 0x000000101c107221 */ /* 0x000fe40000000000 */
[----:B------:R-:W-:Y:S01]  /*78570*/  FADD R7, R8, R14 ;  /* 0x0000000e08077221 */ /* 0x000fe20000000000 */
[----:B------:R-:W0:Y:S01]  /*78580*/  SHFL.BFLY PT, R5, R4, 0x2, 0x1f ;  /* 0x0c401f0004057f89 */ /* 0x000e2200000e0000 */
[----:B-1----:R-:W-:Y:S02]  /*78590*/  FADD R8, R9, R15 ;  /* 0x0000000f09087221 */ /* 0x002fe40000000000 */
[----:B------:R0:W1:Y:S01]  /*785a0*/  MUFU.EX2 R9, R6 ;  /* 0x0000000600097308 */ /* 0x0000620000000800 */
[----:B------:R-:W1:Y:S04]  /*785b0*/  SHFL.BFLY PT, R19, R16, 0x2, 0x1f ;  /* 0x0c401f0010137f89 */ /* 0x000e6800000e0000 */
[----:B------:R3:W-:Y:S02]  /*785c0*/  STL [R1+0x8c], R7 ;  /* 0x00008c0701007387 */ /* 0x0007e40000100800 */
[----:B---3--:R-:W-:-:S04]  /*785d0*/  FADD R7, R26, -R24 ;  /* 0x800000181a077221 */ /* 0x008fc80000000000 */
[----:B------:R-:W-:Y:S01]  /*785e0*/  FMUL R7, R7, 1.4426950216293334961 ;  /* 0x3fb8aa3b07077820 */ /* 0x000fe20000400000 */
[----:B------:R3:W-:Y:S03]  /*785f0*/  STL [R1+0x88], R8 ;  /* 0x0000880801007387 */ /* 0x0007e60000100800 */
[----:B------:R3:W3:Y:S01]  /*78600*/  MUFU.EX2 R23, R7 ;  /* 0x0000000700177308 */ /* 0x0006e20000000800 */
[----:B0-----:R-:W-:Y:S01]  /*78610*/  FADD R6, R11, R18 ;  /* 0x000000120b067221 */ /* 0x001fe20000000000 */
[----:B-1----:R-:W-:Y:S04]  /*78620*/  STL [R1+0xa2c], R9 ;  /* 0x000a2c0901007387 */ /* 0x002fe80000100800 */
[----:B------:R-:W4:Y:S01]  /*78630*/  LDL.LU R26, [R1+0x2f4] ;  /* 0x0002f400011a7983 */ /* 0x000f220000300800 */
[----:B---3--:R-:W-:-:S05]  /*78640*/  FADD R8, R10, R17 ;  /* 0x000000110a087221 */ /* 0x008fca0000000000 */
[----:B------:R-:W-:Y:S04]  /*78650*/  STL [R1+0x84], R8 ;  /* 0x0000840801007387 */ /* 0x000fe80000100800 */
[----:B------:R-:W3:Y:S04]  /*78660*/  LDL R28, [R1+0xb88] ;  /* 0x000b8800011c7983 */ /* 0x000ee80000100800 */
[----:B------:R0:W-:Y:S01]  /*78670*/  STL [R1+0x80], R6 ;  /* 0x0000800601007387 */ /* 0x0001e20000100800 */
[----:B------:R-:W-:Y:S02]  /*78680*/  FADD R18, R4, R5 ;  /* 0x0000000504127221 */ /* 0x000fe40000000000 */
[----:B------:R-:W-:-:S02]  /*78690*/  FADD R15, R16, R19 ;  /* 0x00000013100f7221 */ /* 0x000fc40000000000 */
[----:B0-----:R-:W-:Y:S02]  /*786a0*/  FADD R6, R21, -R24 ;  /* 0x8000001815067221 */ /* 0x001fe40000000000 */
[----:B------:R-:W3:Y:S02]  /*786b0*/  LDL.LU R24, [R1+0x2478] ;  /* 0x0024780001187983 */ /* 0x000ee40000300800 */
[----:B------:R-:W-:Y:S02]  /*786c0*/  FMUL R4, R6, 1.4426950216293334961 ;  /* 0x3fb8aa3b06047820 */ /* 0x000fe40000400000 */
[----:B------:R-:W3:Y:S04]  /*786d0*/  LDL R21, [R1+0xb94] ;  /* 0x000b940001157983 */ /* 0x000ee80000100800 */
        /* <DEDUP_REMOVED lines=10> */
[----:B------:R-:W-:Y:S01]  /*78780*/  STL [R1+0xa58], R23 ;  /* 0x000a581701007387 */ /* 0x000fe20000100800 */
[----:B--2---:R-:W-:-:S05]  /*78790*/  FMNMX R0, R3, R0, !PT ;  /* 0x0000000003007209 */ /* 0x004fca0007800000 */
[----:B------:R-:W-:Y:S04]  /*787a0*/  STL [R1+0x11b0], R0 ;  /* 0x0011b00001007387 */ /* 0x000fe80000100800 */
[----:B------:R0:W-:Y:S01]  /*787b0*/  STL [R1+0x246c], R23 ;  /* 0x00246c1701007387 */ /* 0x0001e20000100800 */
[----:B----4-:R-:W-:-:S03]  /*787c0*/  FADD R6, R22, -R0 ;  /* 0x8000000016067221 */ /* 0x010fc60000000000 */
[----:B------:R-:W2:Y:S01]  /*787d0*/  LDL R13, [R1+0xbb8] ;  /* 0x000bb800010d7983 */ /* 0x000ea20000100800 */
[----:B------:R1:W4:Y:S01]  /*787e0*/  MUFU.EX2 R22, R4 ;  /* 0x0000000400167308 */ /* 0x0003220000000800 */
[----:B------:R-:W-:Y:S02]  /*787f0*/  FADD R3, R25, -R0 ;  /* 0x8000000019037221 */ /* 0x000fe40000000000 */
[----:B0-----:R-:W2:Y:S04]  /*78800*/  LDL R23, [R1+0xb20] ;  /* 0x000b200001177983 */ /* 0x001ea80000100800 */
[----:B------:R-:W2:Y:S04]  /*78810*/  LDL R12, [R1+0xb98] ;  /* 0x000b9800010c7983 */ /* 0x000ea80000100800 */
[----:B-1----:R-:W2:Y:S01]  /*78820*/  LDL R4, [R1+0xb84] ;  /* 0x000b840001047983 */ /* 0x002ea20000100800 */
[----:B------:R-:W-:-:S03]  /*78830*/  FMUL R3, R3, 1.4426950216293334961 ;  /* 0x3fb8aa3b03037820 */ /* 0x000fc60000400000 */
[----:B------:R-:W2:Y:S01]  /*78840*/  LDL R25, [R1+0xb78] ;  /* 0x000b780001197983 */ /* 0x000ea20000100800 */
[----:B------:R-:W-:-:S03]  /*78850*/  FADD R20, R26, -R0 ;  /* 0x800000001a147221 */ /* 0x000fc60000000000 */
[----:B------:R-:W2:Y:S04]  /*78860*/  LDL R26, [R1+0xb5c] ;  /* 0x000b5c00011a7983 */ /* 0x000ea80000100800 */
[----:B----4-:R-:W-:Y:S01]  /*78870*/  STL [R1+0xa48], R22 ;  /* 0x000a481601007387 */ /* 0x010fe20000100800 */
[----:B---3--:R-:W-:-:S03]  /*78880*/  FADD R5, R5, R21 ;  /* 0x0000001505057221 */ /* 0x008fc60000000000 */
[----:B------:R-:W3:Y:S01]  /*78890*/  LDL.LU R21, [R1+0x2474] ;  /* 0x0024740001157983 */ /* 0x000ee20000300800 */
[----:B--2---:R-:W-:Y:S02]  /*788a0*/  FADD R4, R28, R4 ;  /* 0x000000041c047221 */ /* 0x004fe40000000000 */
[----:B------:R0:W1:Y:S02]  /*788b0*/  MUFU.EX2 R28, R3 ;  /* 0x00000003001c7308 */ /* 0x0000640000000800 */
[----:B------:R-:W-:Y:S02]  /*788c0*/  FADD R8, R8, R4 ;  /* 0x0000000408087221 */ /* 0x000fe40000000000 */
[----:B------:R-:W2:Y:S04]  /*788d0*/  LDL R4, [R1+0xb68] ;  /* 0x000b680001047983 */ /* 0x000ea80000100800 */
[----:B0-----:R-:W4:Y:S01]  /*788e0*/  LDL R3, [R1+0xbf0] ;  /* 0x000bf00001037983 */ /* 0x001f220000100800 */
[----:B--2---:R-:W-:-:S02]  /*788f0*/  FADD R4, R7, R4 ;  /* 0x0000000407047221 */ /* 0x004fc40000000000 */
[----:B------:R-:W-:Y:S02]  /*78900*/  FADD R7, R17, R11 ;  /* 0x0000000b11077221 */ /* 0x000fe40000000000 */
[----:B----4-:R-:W-:Y:S01]  /*78910*/  FADD R3, R3, R5 ;  /* 0x0000000503037221 */ /* 0x010fe20000000000 */
[----:B------:R-:W-:Y:S01]  /*78920*/  LDS R17, [R2.X8+0x41e00] ;  /* 0x041e000002117984 */ /* 0x000fe20000008800 */
[----:B---3--:R-:W-:-:S03]  /*78930*/  FADD R11, R21, R4 ;  /* 0x00000004150b7221 */ /* 0x008fc60000000000 */
[----:B------:R-:W2:Y:S01]  /*78940*/  LDL R5, [R1+0xb1c] ;  /* 0x000b1c0001057983 */ /* 0x000ea20000100800 */
[----:B------:R-:W-:-:S03]  /*78950*/  FADD R7, R24, R7 ;  /* 0x0000000718077221 */ /* 0x000fc60000000000 */
[----:B-1----:R-:W-:Y:S01]  /*78960*/  STL [R1+0xa0c], R28 ;  /* 0x000a0c1c01007387 */ /* 0x002fe20000100800 */
[----:B------:R-:W-:-:S03]  /*78970*/  FADD R16, R16, R3 ;  /* 0x0000000310107221 */ /* 0x000fc60000000000 */
[----:B------:R-:W3:Y:S04]  /*78980*/  LDL.LU R21, [R1+0x2470] ;  /* 0x0024700001157983 */ /* 0x000ee80000300800 */
[----:B------:R-:W4:Y:S04]  /*78990*/  LDL R4, [R1+0xb3c] ;  /* 0x000b3c0001047983 */ /* 0x000f280000100800 */
[----:B------:R-:W3:Y:S04]  /*789a0*/  LDL.LU R24, [R1+0x2f8] ;  /* 0x0002f80001187983 */ /* 0x000ee80000300800 */
[----:B------:R-:W4:Y:S01]  /*789b0*/  LDL R3, [R1+0xb34] ;  /* 0x000b340001037983 */ /* 0x000f220000100800 */
[----:B--2---:R-:W-:-:S02]  /*789c0*/  FADD R5, R23, R5 ;  /* 0x0000000517057221 */ /* 0x004fc40000000000 */
[----:B----4-:R-:W-:Y:S02]  /*789d0*/  FADD R3, R4, R3 ;  /* 0x0000000304037221 */ /* 0x010fe40000000000 */
[----:B------:R-:W-:-:S04]  /*789e0*/  FADD R4, R10, R19 ;  /* 0x000000130a047221 */ /* 0x000fc80000000000 */
[----:B------:R-:W-:Y:S02]  /*789f0*/  FADD R4, R27, R4 ;  /* 0x000000041b047221 */ /* 0x000fe40000000000 */
[----:B------:R-:W2:Y:S04]  /*78a00*/  LDL.LU R27, [R1+0x280] ;  /* 0x00028000011b7983 */ /* 0x000ea80000300800 */
[----:B------:R-:W4:Y:S01]  /*78a10*/  LDL R23, [R1+0x418] ;  /* 0x0004180001177983 */ /* 0x000f220000100800 */
[----:B------:R-:W-:Y:S02]  /*78a20*/  FADD R5, R14, R5 ;  /* 0x000000050e057221 */ /* 0x000fe40000000000 */
[----:B---3--:R-:W-:Y:S02]  /*78a30*/  FADD R14, R21, R8 ;  /* 0x00000008150e7221 */ /* 0x008fe40000000000 */
[----:B------:R-:W0:Y:S01]  /*78a40*/  SHFL.BFLY PT, R21, R16, 0x2, 0x1f ;  /* 0x0c401f0010157f89 */ /* 0x000e2200000e0000 */
[----:B------:R-:W-:-:S02]  /*78a50*/  FMUL R6, R6, 1.4426950216293334961 ;  /* 0x3fb8aa3b06067820 */ /* 0x000fc40000400000 */
[----:B------:R-:W-:Y:S02]  /*78a60*/  FADD R5, R26, R5 ;  /* 0x000000051a057221 */ /* 0x000fe40000000000 */
[----:B------:R-:W1:Y:S01]  /*78a70*/  MUFU.EX2 R26, R6 ;  /* 0x00000006001a7308 */ /* 0x000e620000000800 */
[----:B------:R-:W-:Y:S02]  /*78a80*/  FADD R3, R9, R3 ;  /* 0x0000000309037221 */ /* 0x000fe40000000000 */
[----:B------:R-:W-:Y:S02]  /*78a90*/  FADD R12, R12, R7 ;  /* 0x000000070c0c7221 */ /* 0x000fe40000000000 */
[----:B------:R-:W-:Y:S02]  /*78aa0*/  FADD R7, R25, R3 ;  /* 0x0000000319077221 */ /* 0x000fe40000000000 */
[----:B------:R-:W-:Y:S01]  /*78ab0*/  FMUL R20, R20, 1.4426950216293334961 ;  /* 0x3fb8aa3b14147820 */ /* 0x000fe20000400000 */
[----:B------:R3:W-:Y:S01]  /*78ac0*/  LDS R3, [R2.X8+0x41f00] ;  /* 0x041f000002037984 */ /* 0x0007e20000008800 */
[----:B------:R-:W-:-:S03]  /*78ad0*/  FADD R4, R29, R4 ;  /* 0x000000041d047221 */ /* 0x000fc60000000000 */
[----:B---3--:R-:W3:Y:S01]  /*78ae0*/  LDL.LU R2, [R1+0x214] ;  /* 0x0002140001027983 */ /* 0x008ee20000300800 */
[----:B0-----:R-:W-:-:S03]  /*78af0*/  FADD R16, R16, R21 ;  /* 0x0000001510107221 */ /* 0x001fc60000000000 */
[----:B------:R-:W3:Y:S01]  /*78b00*/  LDL.LU R25, [R1+0x28c] ;  /* 0x00028c0001197983 */ /* 0x000ee20000300800 */
[----:B------:R-:W-:Y:S02]  /*78b10*/  FADD R21, R24, -R0 ;  /* 0x8000000018157221 */ /* 0x000fe40000000000 */
[----:B------:R4:W0:Y:S01]  /*78b20*/  MUFU.EX2 R0, R20 ;  /* 0x0000001400007308 */ /* 0x0008220000000800 */
[----:B------:R-:W3:Y:S04]  /*78b30*/  LDL.LU R29, [R1+0x288] ;  /* 0x00028800011d7983 */ /* 0x000ee80000300800 */
[----:B-1----:R-:W-:Y:S04]  /*78b40*/  STL [R1+0x9f0], R26 ;  /* 0x0009f01a01007387 */ /* 0x002fe80000100800 */
[----:B------:R-:W1:Y:S04]  /*78b50*/  SHFL.BFLY PT, R19, R14, 0x2, 0x1f ;  /* 0x0c401f000e137f89 */ /* 0x000e6800000e0000 */
[----:B------:R-:W0:Y:S04]  /*78b60*/  SHFL.BFLY PT, R10, R7, 0x2, 0x1f ;  /* 0x0c401f00070a7f89 */ /* 0x000e2800000e0000 */
[----:B------:R-:W0:Y:S01]  /*78b70*/  SHFL.BFLY PT, R9, R12, 0x2, 0x1f ;  /* 0x0c401f000c097f89 */ /* 0x000e2200000e0000 */
[----:B------:R-:W-:-:S03]  /*78b80*/  FADD R11, R13, R11 ;  /* 0x0000000b0d0b7221 */ /* 0x000fc60000000000 */
[----:B------:R-:W-:Y:S01]  /*78b90*/  SHFL.BFLY PT, R8, R5, 0x2, 0x1f ;  /* 0x0c401f0005087f89 */ /* 0x000fe200000e0000 */
[----:B------:R-:W-:Y:S03]  /*78ba0*/  BSSY B0, `(.L_x_34) ;  /* 0x00000ab000007945 */ /* 0x000fe60003800000 */
[----:B------:R-:W-:Y:S01]  /*78bb0*/  BAR.SYNC.DEFER_BLOCKING 0x0 ;  /* 0x0000000000007b1d */ /* 0x000fe20000010000 */
[----:B----4-:R-:W-:-:S05]  /*78bc0*/  FMNMX R20, R17, R23, !PT ;  /* 0x0000001711147209 */ /* 0x010fca0007800000 */
[----:B------:R-:W4:Y:S04]  /*78bd0*/  LDL R23, [R1+0x41c] ;  /* 0x00041c0001177983 */ /* 0x000f280000100800 */
[----:B------:R-:W4:Y:S04]  /*78be0*/  LDL.LU R24, [R1+0x284] ;  /* 0x0002840001187983 */ /* 0x000f280000300800 */
[----:B------:R-:W3:Y:S01]  /*78bf0*/  SHFL.BFLY PT, R6, R4, 0x2, 0x1f ;  /* 0x0c401f0004067f89 */ /* 0x000ee200000e0000 */
[----:B-1----:R-:W-:Y:S02]  /*78c00*/  FADD R14, R14, R19 ;  /* 0x000000130e0e7221 */ /* 0x002fe40000000000 */
[----:B--2---:R-:W-:-:S02]  /*78c10*/  FADD R19, R27, -R20 ;  /* 0x800000141b137221 */ /* 0x004fc40000000000 */
[----:B0-----:R-:W-:Y:S02]  /*78c20*/  FADD R7, R7, R10 ;  /* 0x0000000a07077221 */ /* 0x001fe40000000000 */
[----:B------:R-:W-:Y:S02]  /*78c30*/  FMUL R17, R21, 1.4426950216293334961 ;  /* 0x3fb8aa3b15117820 */ /* 0x000fe40000400000 */
[----:B------:R-:W-:Y:S01]  /*78c40*/  FADD R9, R12, R9 ;  /* 0x000000090c097221 */ /* 0x000fe20000000000 */
[----:B------:R-:W0:Y:S01]  /*78c50*/  SHFL.BFLY PT, R21, R15, 0x1, 0x1f ;  /* 0x0c201f000f157f89 */ /* 0x000e2200000e0000 */
[----:B------:R-:W-:Y:S02]  /*78c60*/  FMUL R12, R19, 1.4426950216293334961 ;  /* 0x3fb8aa3b130c7820 */ /* 0x000fe40000400000 */
[----:B---3--:R-:W-:Y:S01]  /*78c70*/  FADD R10, R2, -R20 ;  /* 0x80000014020a7221 */ /* 0x008fe20000000000 */
[----:B------:R-:W1:Y:S03]  /*78c80*/  MUFU.EX2 R27, R17 ;  /* 0x00000011001b7308 */ /* 0x000e660000000800 */
[----:B------:R-:W-:-:S02]  /*78c90*/  FMUL R10, R10, 1.4426950216293334961 ;  /* 0x3fb8aa3b0a0a7820 */ /* 0x000fc40000400000 */
[----:B------:R-:W-:Y:S02]  /*78ca0*/  FADD R4, R4, R6 ;  /* 0x0000000604047221 */ /* 0x000fe40000000000 */
[--C-:B------:R-:W-:Y:S01]  /*78cb0*/  FADD R6, R25, -R20.reuse ;  /* 0x8000001419067221 */ /* 0x100fe20000000000 */
[----:B------:R-:W2:Y:S03]  /*78cc0*/  MUFU.EX2 R2, R12 ;  /* 0x0000000c00027308 */ /* 0x000ea60000000800 */
[----:B------:R-:W-:Y:S01]  /*78cd0*/  FMUL R6, R6, 1.4426950216293334961 ;  /* 0x3fb8aa3b06067820 */ /* 0x000fe20000400000 */
[----:B------:R3:W-:Y:S04]  /*78ce0*/  STL [R1+0x11a4], R20 ;  /* 0x0011a41401007387 */ /* 0x0007e80000100800 */
[----:B------:R-:W3:Y:S01]  /*78cf0*/  MUFU.EX2 R25, R10 ;  /* 0x0000000a00197308 */ /* 0x000ee20000000800 */
[----:B------:R-:W-:Y:S04]  /*78d00*/  STL [R1+0xa24], R0 ;  /* 0x000a240001007387 */ /* 0x000fe80000100800 */
[----:B-1----:R-:W-:Y:S04]  /*78d10*/  STL [R1+0xa1c], R27 ;  /* 0x000a1c1b01007387 */ /* 0x002fe80000100800 */
[----:B--2---:R-:W-:Y:S01]  /*78d20*/  STL [R1+0x9dc], R2 ;  /* 0x0009dc0201007387 */ /* 0x004fe20000100800 */
[----:B0-----:R-:W-:Y:S01]  /*78d30*/  FADD R21, R15, R21 ;  /* 0x000000150f157221 */ /* 0x001fe20000000000 */
[----:B----4-:R-:W-:Y:S01]  /*78d40*/  FMNMX R23, R3, R23, !PT ;  /* 0x0000001703177209 */ /* 0x010fe20007800000 */
[----:B------:R-:W-:-:S04]  /*78d50*/  FADD R3, R29, -R20 ;  /* 0x800000141d037221 */ /* 0x000fc80000000000 */
[----:B------:R-:W-:Y:S01]  /*78d60*/  FMUL R3, R3, 1.4426950216293334961 ;  /* 0x3fb8aa3b03037820 */ /* 0x000fe20000400000 */
[----:B------:R-:W0:Y:S01]  /*78d70*/  MUFU.EX2 R29, R6 ;  /* 0x00000006001d7308 */ /* 0x000e220000000800 */
[----:B---3--:R-:W-:-:S07]  /*78d80*/  FADD R20, R24, -R23 ;  /* 0x8000001718147221 */ /* 0x008fce0000000000 */
[----:B------:R-:W1:Y:S01]  /*78d90*/  MUFU.EX2 R24, R3 ;  /* 0x0000000300187308 */ /* 0x000e620000000800 */
[----:B------:R-:W-:Y:S04]  /*78da0*/  STL [R1+0xcf8], R23 ;  /* 0x000cf81701007387 */ /* 0x000fe80000100800 */
[----:B------:R-:W-:Y:S04]  /*78db0*/  STL [R1+0x9c8], R25 ;  /* 0x0009c81901007387 */ /* 0x000fe80000100800 */
[----:B0-----:R-:W-:Y:S04]  /*78dc0*/  STL [R1+0xa00], R29 ;  /* 0x000a001d01007387 */ /* 0x001fe80000100800 */
[----:B-1----:R-:W-:Y:S04]  /*78dd0*/  STL [R1+0x9f8], R24 ;  /* 0x0009f81801007387 */ /* 0x002fe80000100800 */
[----:B------:R-:W2:Y:S04]  /*78de0*/  LDL.LU R15, [R1+0x21c] ;  /* 0x00021c00010f7983 */ /* 0x000ea80000300800 */
[----:B------:R-:W0:Y:S04]  /*78df0*/  SHFL.BFLY PT, R13, R11, 0x2, 0x1f ;  /* 0x0c401f000b0d7f89 */ /* 0x000e2800000e0000 */
[----:B------:R-:W1:Y:S04]  /*78e00*/  SHFL.BFLY PT, R19, R18, 0x1, 0x1f ;  /* 0x0c201f0012137f89 */ /* 0x000e6800000e0000 */
[----:B------:R-:W3:Y:S01]  /*78e10*/  SHFL.BFLY PT, R17, R16, 0x1, 0x1f ;  /* 0x0c201f0010117f89 */ /* 0x000ee200000e0000 */
[----:B------:R-:W-:-:S06]  /*78e20*/  FMUL R20, R20, 1.4426950216293334961 ;  /* 0x3fb8aa3b14147820 */ /* 0x000fcc0000400000 */
[----:B------:R-:W4:Y:S01]  /*78e30*/  MUFU.EX2 R20, R20 ;  /* 0x0000001400147308 */ /* 0x000f220000000800 */
[----:B0-----:R-:W-:Y:S02]  /*78e40*/  FADD R11, R11, R13 ;  /* 0x0000000d0b0b7221 */ /* 0x001fe40000000000 */
[----:B------:R-:W0:Y:S04]  /*78e50*/  SHFL.BFLY PT, R13, R14, 0x1, 0x1f ;  /* 0x0c201f000e0d7f89 */ /* 0x000e2800000e0000 */
[----:B------:R-:W4:Y:S01]  /*78e60*/  SHFL.BFLY PT, R12, R11, 0x1, 0x1f ;  /* 0x0c201f000b0c7f89 */ /* 0x000f2200000e0000 */
[----:B-1----:R-:W-:Y:S02]  /*78e70*/  FADD R19, R18, R19 ;  /* 0x0000001312137221 */ /* 0x002fe40000000000 */
[----:B---3--:R-:W-:Y:S01]  /*78e80*/  FADD R17, R16, R17 ;  /* 0x0000001110117221 */ /* 0x008fe20000000000 */
[----:B------:R1:W-:Y:S04]  /*78e90*/  STL [R1+0x7c], R21 ;  /* 0x00007c1501007387 */ /* 0x0003e80000100800 */
[----:B------:R-:W3:Y:S04]  /*78ea0*/  LDL R18, [R1+0xa38] ;  /* 0x000a380001127983 */ /* 0x000ee80000100800 */
[----:B-1----:R-:W3:Y:S04]  /*78eb0*/  LDL R21, [R1+0xa80] ;  /* 0x000a800001157983 */ /* 0x002ee80000100800 */
[----:B------:R1:W-:Y:S04]  /*78ec0*/  STL [R1+0x74], R19 ;  /* 0x0000741301007387 */ /* 0x0003e80000100800 */
[----:B------:R-:W3:Y:S01]  /*78ed0*/  LDL R16, [R1+0xa60] ;  /* 0x000a600001107983 */ /* 0x000ee20000100800 */
[----:B0-----:R-:W-:-:S03]  /*78ee0*/  FADD R14, R14, R13 ;  /* 0x0000000d0e0e7221 */ /* 0x001fc60000000000 */
[----:B-1----:R-:W3:Y:S04]  /*78ef0*/  LDL R19, [R1+0xab0] ;  /* 0x000ab00001137983 */ /* 0x002ee80000100800 */
[----:B------:R0:W-:Y:S04]  /*78f00*/  STL [R1+0x70], R17 ;  /* 0x0000701101007387 */ /* 0x0001e80000100800 */
[----:B0-----:R-:W3:Y:S04]  /*78f10*/  LDL R17, [R1+0xa2c] ;  /* 0x000a2c0001117983 */ /* 0x001ee80000100800 */
[----:B----4-:R-:W-:Y:S04]  /*78f20*/  STL [R1+0x9b8], R20 ;  /* 0x0009b81401007387 */ /* 0x010fe80000100800 */
[----:B------:R-:W4:Y:S01]  /*78f30*/  LDL.LU R13, [R1+0x2b0] ;  /* 0x0002b000010d7983 */ /* 0x000f220000300800 */
[----:B------:R-:W-:-:S03]  /*78f40*/  FADD R12, R11, R12 ;  /* 0x0000000c0b0c7221 */ /* 0x000fc60000000000 */
[----:B------:R0:W-:Y:S01]  /*78f50*/  STL [R1+0x6c], R14 ;  /* 0x00006c0e01007387 */ /* 0x0001e20000100800 */
[----:B--2---:R-:W-:-:S04]  /*78f60*/  FADD R15, R15, -R23 ;  /* 0x800000170f0f7221 */ /* 0x004fc80000000000 */
[----:B------:R-:W-:-:S04]  /*78f70*/  FMUL R15, R15, 1.4426950216293334961 ;  /* 0x3fb8aa3b0f0f7820 */ /* 0x000fc80000400000 */
[----:B0-----:R0:W1:Y:S02]  /*78f80*/  MUFU.EX2 R14, R15 ;  /* 0x0000000f000e7308 */ /* 0x0010640000000800 */
[----:B0-----:R-:W2:Y:S04]  /*78f90*/  LDL R15, [R1+0xa50] ;  /* 0x000a5000010f7983 */ /* 0x001ea80000100800 */
[----:B------:R-:W2:Y:S04]  /*78fa0*/  LDL.LU R11, [R1+0x300] ;  /* 0x00030000010b7983 */ /* 0x000ea80000300800 */
[----:B------:R-:W0:Y:S01]  /*78fb0*/  SHFL.BFLY PT, R10, R9, 0x1, 0x1f ;  /* 0x0c201f00090a7f89 */ /* 0x000e2200000e0000 */
[----:B------:R-:W-:-:S03]  /*78fc0*/  FADD R5, R5, R8 ;  /* 0x0000000805057221 */ /* 0x000fc60000000000 */
[----:B------:R-:W1:Y:S04]  /*78fd0*/  SHFL.BFLY PT, R8, R7, 0x1, 0x1f ;  /* 0x0c201f0007087f89 */ /* 0x000e6800000e0000 */
[----:B------:R-:W1:Y:S04]  /*78fe0*/  SHFL.BFLY PT, R6, R5, 0x1, 0x1f ;  /* 0x0c201f0005067f89 */ /* 0x000e6800000e0000 */
[----:B------:R-:W1:Y:S04]  /*78ff0*/  SHFL.BFLY PT, R3, R4, 0x1, 0x1f ;  /* 0x0c201f0004037f89 */ /* 0x000e6800000e0000 */
[----:B------:R0:W-:Y:S02]  /*79000*/  STL [R1+0x68], R12 ;  /* 0x0000680c01007387 */ /* 0x0001e40000100800 */
[----:B0-----:R-:W-:-:S02]  /*79010*/  FADD R9, R9, R10 ;  /* 0x0000000a09097221 */ /* 0x001fc40000000000 */
[----:B------:R-:W3:Y:S01]  /*79020*/  LDL R12, [R1+0xab8] ;  /* 0x000ab800010c7983 */ /* 0x000ee20000100800 */
[----:B-1----:R-:W-:-:S03]  /*79030*/  FADD R7, R7, R8 ;  /* 0x0000000807077221 */ /* 0x002fc60000000000 */
[----:B------:R-:W3:Y:S04]  /*79040*/  LDL R10, [R1+0xb10] ;  /* 0x000b1000010a7983 */ /* 0x000ee80000100800 */
[----:B------:R0:W-:Y:S01]  /*79050*/  STL [R1+0x64], R9 ;  /* 0x0000640901007387 */ /* 0x0001e20000100800 */
[----:B------:R-:W-:Y:S02]  /*79060*/  FADD R6, R5, R6 ;  /* 0x0000000605067221 */ /* 0x000fe40000000000 */
[----:B------:R-:W-:Y:S02]  /*79070*/  FADD R4, R4, R3 ;  /* 0x0000000304047221 */ /* 0x000fe40000000000 */
[----:B----4-:R-:W-:-:S04]  /*79080*/  FADD R13, R13, -R23 ;  /* 0x800000170d0d7221 */ /* 0x010fc80000000000 */
[----:B0-----:R-:W-:Y:S02]  /*79090*/  FMUL R9, R13, 1.4426950216293334961 ;  /* 0x3fb8aa3b0d097820 */ /* 0x001fe40000400000 */
[----:B------:R-:W4:Y:S04]  /*790a0*/  LDL R13, [R1+0xa98] ;  /* 0x000a9800010d7983 */ /* 0x000f280000100800 */
[----:B------:R-:W-:Y:S04]  /*790b0*/  STL [R1+0x9ac], R14 ;  /* 0x0009ac0e01007387 */ /* 0x000fe80000100800 */
[----:B------:R-:W4:Y:S04]  /*790c0*/  LDL R8, [R1+0xa88] ;  /* 0x000a880001087983 */ /* 0x000f280000100800 */
[----:B------:R2:W-:Y:S02]  /*790d0*/  STL [R1+0x60], R7 ;  /* 0x0000600701007387 */ /* 0x0005e40000100800 */
[----:B--2---:R-:W-:-:S02]  /*790e0*/  FADD R7, R11, -R23 ;  /* 0x800000170b077221 */ /* 0x004fc40000000000 */
[----:B------:R-:W2:Y:S01]  /*790f0*/  LDL.LU R23, [R1+0x246c] ;  /* 0x00246c0001177983 */ /* 0x000ea20000300800 */
[----:B------:R0:W1:Y:S03]  /*79100*/  MUFU.EX2 R11, R9 ;  /* 0x00000009000b7308 */ /* 0x0000660000000800 */
[----:B------:R-:W2:Y:S04]  /*79110*/  LDL R5, [R1+0xadc] ;  /* 0x000adc0001057983 */ /* 0x000ea80000100800 */
[----:B0-----:R-:W2:Y:S04]  /*79120*/  LDL R9, [R1+0xaec] ;  /* 0x000aec0001097983 */ /* 0x001ea80000100800 */
[----:B------:R0:W-:Y:S04]  /*79130*/  STL [R1+0x5c], R6 ;  /* 0x00005c0601007387 */ /* 0x0001e80000100800 */
[----:B------:R-:W2:Y:S04]  /*79140*/  LDL R3, [R1+0xad0] ;  /* 0x000ad00001037983 */ /* 0x000ea80000100800 */
[----:B0-----:R-:W3:Y:S01]  /*79150*/  LDL R6, [R1+0xab4] ;  /* 0x000ab40001067983 */ /* 0x001ee20000100800 */
[----:B------:R-:W-:-:S03]  /*79160*/  FMUL R7, R7, 1.4426950216293334961 ;  /* 0x3fb8aa3b07077820 */ /* 0x000fc60000400000 */
[----:B------:R2:W-:Y:S04]  /*79170*/  STL [R1+0x58], R4 ;  /* 0x0000580401007387 */ /* 0x0005e80000100800 */
[----:B-1----:R0:W-:Y:S01]  /*79180*/  STL [R1+0x9d8], R11 ;  /* 0x0009d80b01007387 */ /* 0x0021e20000100800 */
[----:B--2---:R-:W-:Y:S02]  /*79190*/  FADD R4, R5, R3 ;  /* 0x0000000305047221 */ /* 0x004fe40000000000 */
[----:B---3--:R-:W-:Y:S02]  /*791a0*/  FADD R3, R12, R6 ;  /* 0x000000060c037221 */ /* 0x008fe40000000000 */
[----:B------:R1:W2:Y:S01]  /*791b0*/  MUFU.EX2 R12, R7 ;  /* 0x00000007000c7308 */ /* 0x0002a20000000800 */
[----:B------:R-:W-:-:S02]  /*791c0*/  FADD R10, R10, R4 ;  /* 0x000000040a0a7221 */ /* 0x000fc40000000000 */
[----:B------:R-:W-:Y:S02]  /*791d0*/  FADD R9, R9, R3 ;  /* 0x0000000309097221 */ /* 0x000fe40000000000 */
[----:B----4-:R-:W-:Y:S02]  /*791e0*/  FADD R4, R13, R8 ;  /* 0x000000080d047221 */ /* 0x010fe40000000000 */
[----:B------:R-:W-:Y:S02]  /*791f0*/  FADD R3, R18, R17 ;  /* 0x0000001112037221 */ /* 0x000fe40000000000 */
[----:B------:R-:W-:Y:S02]  /*79200*/  FADD R8, R19, R4 ;  /* 0x0000000413087221 */ /* 0x000fe40000000000 */
[----:B------:R-:W-:Y:S02]  /*79210*/  FADD R4, R23, R3 ;  /* 0x0000000317047221 */ /* 0x000fe40000000000 */
[----:B-1----:R-:W-:Y:S01]  /*79220*/  FADD R7, R28, R26 ;  /* 0x0000001a1c077221 */ /* 0x002fe20000000000 */
[----:B--2---:R-:W-:Y:S01]  /*79230*/  STL [R1+0x9cc], R12 ;  /* 0x0009cc0c01007387 */ /* 0x004fe20000100800 */
[----:B------:R-:W-:-:S03]  /*79240*/  FADD R5, R2, R25 ;  /* 0x0000001902057221 */ /* 0x000fc60000000000 */
[----:B------:R-:W0:Y:S04]  /*79250*/  LDL.LU R23, [R1+0x2468] ;  /* 0x0024680001177983 */ /* 0x000e280000300800 */
[----:B------:R-:W2:Y:S04]  /*79260*/  LDL.LU R26, [R1+0x2464] ;  /* 0x00246400011a7983 */ /* 0x000ea80000300800 */
[----:B------:R-:W3:Y:S04]  /*79270*/  LDL.LU R28, [R1+0x2460] ;  /* 0x00246000011c7983 */ /* 0x000ee80000300800 */
[----:B------:R-:W4:Y:S01]  /*79280*/  LDL.LU R25, [R1+0x245c] ;  /* 0x00245c0001197983 */ /* 0x000f220000300800 */
[----:B------:R-:W-:-:S02]  /*79290*/  FADD R3, R20, R14 ;  /* 0x0000000e14037221 */ /* 0x000fc40000000000 */
[----:B------:R-:W-:Y:S01]  /*792a0*/  FADD R7, R0, R7 ;  /* 0x0000000700077221 */ /* 0x000fe20000000000 */
[----:B------:R1:W5:Y:S01]  /*792b0*/  LDL.LU R2, [R1+0x2458] ;  /* 0x0024580001027983 */ /* 0x0003620000300800 */
[----:B------:R-:W-:Y:S02]  /*792c0*/  FADD R6, R16, R15 ;  /* 0x0000000f10067221 */ /* 0x000fe40000000000 */
[----:B------:R-:W-:Y:S01]  /*792d0*/  FADD R3, R11, R3 ;  /* 0x000000030b037221 */ /* 0x000fe20000000000 */
[----:B------:R1:W5:Y:S01]  /*792e0*/  LDL.LU R0, [R1+0x2454] ;  /* 0x0024540001007983 */ /* 0x0003620000300800 */
[----:B------:R-:W-:Y:S02]  /*792f0*/  FADD R5, R29, R5 ;  /* 0x000000051d057221 */ /* 0x000fe40000000000 */
[----:B------:R-:W-:Y:S01]  /*79300*/  FADD R7, R27, R7 ;  /* 0x000000071b077221 */ /* 0x000fe20000000000 */
[----:B------:R1:W5:Y:S01]  /*79310*/  LDL.LU R29, [R1+0x2450] ;  /* 0x00245000011d7983 */ /* 0x0003620000300800 */
[----:B------:R-:W-:-:S02]  /*79320*/  FADD R6, R21, R6 ;  /* 0x0000000615067221 */ /* 0x000fc40000000000 */
[----:B------:R-:W-:Y:S02]  /*79330*/  FADD R3, R12, R3 ;  /* 0x000000030c037221 */ /* 0x000fe40000000000 */
[----:B------:R-:W-:Y:S02]  /*79340*/  FADD R5, R24, R5 ;  /* 0x0000000518057221 */ /* 0x000fe40000000000 */
[----:B0-----:R-:W-:Y:S02]  /*79350*/  FADD R11, R23, R6 ;  /* 0x00000006170b7221 */ /* 0x001fe40000000000 */
[----:B---3--:R-:W-:Y:S02]  /*79360*/  FADD R15, R28, R9 ;  /* 0x000000091c0f7221 */ /* 0x008fe40000000000 */
[----:B----4-:R-:W-:-:S03]  /*79370*/  FADD R13, R25, R8 ;  /* 0x00000008190d7221 */ /* 0x010fc60000000000 */
[----:B------:R-:W0:Y:S01]  /*79380*/  SHFL.BFLY PT, R16, R15, 0x2, 0x1f ;  /* 0x0c401f000f107f89 */ /* 0x000e2200000e0000 */
[----:B------:R-:W-:-:S03]  /*79390*/  FADD R9, R22, R4 ;  /* 0x0000000416097221 */ /* 0x000fc60000000000 */
[----:B------:R-:W3:Y:S04]  /*793a0*/  SHFL.BFLY PT, R14, R13, 0x2, 0x1f ;  /* 0x0c401f000d0e7f89 */ /* 0x000ee800000e0000 */
[----:B------:R-:W4:Y:S04]  /*793b0*/  SHFL.BFLY PT, R8, R7, 0x2, 0x1f ;  /* 0x0c401f0007087f89 */ /* 0x000f2800000e0000 */
[----:B------:R-:W1:Y:S04]  /*793c0*/  SHFL.BFLY PT, R4, R3, 0x2, 0x1f ;  /* 0x0c401f0003047f89 */ /* 0x000e6800000e0000 */
[----:B------:R-:W2:Y:S01]  /*793d0*/  SHFL.BFLY PT, R6, R5, 0x2, 0x1f ;  /* 0x0c401f0005067f89 */ /* 0x000ea200000e0000 */
[----:B0-----:R-:W-:-:S02]  /*793e0*/  FADD R21, R15, R16 ;  /* 0x000000100f157221 */ /* 0x001fc40000000000 */
[----:B---3--:R-:W-:Y:S02]  /*793f0*/  FADD R19, R13, R14 ;  /* 0x0000000e0d137221 */ /* 0x008fe40000000000 */
[----:B----4-:R-:W-:Y:S02]  /*79400*/  FADD R16, R7, R8 ;  /* 0x0000000807107221 */ /* 0x010fe40000000000 */
[----:B-1----:R-:W-:Y:S02]  /*79410*/  FADD R14, R3, R4 ;  /* 0x00000004030e7221 */ /* 0x002fe40000000000 */
[----:B--2---:R-:W-:-:S03]  /*79420*/  FADD R15, R5, R6 ;  /* 0x00000006050f7221 */ /* 0x004fc60000000000 */
[----:B------:R-:W-:Y:S04]  /*79430*/  SHFL.BFLY PT, R3, R14, 0x1, 0x1f ;  /* 0x0c201f000e037f89 */ /* 0x000fe800000e0000 */
[----:B------:R-:W0:Y:S04]  /*79440*/  SHFL.BFLY PT, R5, R16, 0x1, 0x1f ;  /* 0x0c201f0010057f89 */ /* 0x000e2800000e0000 */
[----:B------:R-:W1:Y:S01]  /*79450*/  SHFL.BFLY PT, R4, R15, 0x1, 0x1f ;  /* 0x0c201f000f047f89 */ /* 0x000e6200000e0000 */
[----:B------:R-:W-:-:S03]  /*79460*/  FADD R17, R26, R10 ;  /* 0x0000000a1a117221 */ /* 0x000fc60000000000 */
[----:B------:R-:W-:Y:S04]  /*79470*/  SHFL.BFLY PT, R12, R11, 0x2, 0x1f ;  /* 0x0c401f000b0c7f89 */ /* 0x000fe800000e0000 */
[----:B------:R-:W2:Y:S04]  /*79480*/  SHFL.BFLY PT, R18, R17, 0x2, 0x1f ;  /* 0x0c401f0011127f89 */ /* 0x000ea800000e0000 */
[----:B------:R-:W3:Y:S04]  /*79490*/  SHFL.BFLY PT, R10, R9, 0x2, 0x1f ;  /* 0x0c401f00090a7f89 */ /* 0x000ee800000e0000 */
[----:B------:R4:W5:Y:S04]  /*794a0*/  LDL.LU R26, [R1+0x244c] ;  /* 0x00244c00011a7983 */ /* 0x0009680000300800 */
[----:B------:R4:W5:Y:S04]  /*794b0*/  LDL.LU R28, [R1+0x2448] ;  /* 0x00244800011c7983 */ /* 0x0009680000300800 */
[----:B------:R4:W5:Y:S04]  /*794c0*/  LDL.LU R25, [R1+0x2444] ;  /* 0x0024440001197983 */ /* 0x0009680000300800 */
[----:B------:R4:W5:Y:S04]  /*794d0*/  LDL.LU R23, [R1+0x2440] ;  /* 0x0024400001177983 */ /* 0x0009680000300800 */
[----:B------:R4:W5:Y:S04]  /*794e0*/  LDL.LU R22, [R1+0x243c] ;  /* 0x00243c0001167983 */ /* 0x0009680000300800 */
[----:B0-----:R4:W-:Y:S04]  /*794f0*/  STL [R1+0x4c], R5 ;  /* 0x00004c0501007387 */ /* 0x0019e80000100800 */
[----:B------:R4:W-:Y:S04]  /*79500*/  STL [R1+0x54], R3 ;  /* 0x0000540301007387 */ /* 0x0009e80000100800 */
[----:B-1----:R4:W-:Y:S01]  /*79510*/  STL [R1+0x50], R4 ;  /* 0x0000500401007387 */ /* 0x0029e20000100800 */
[----:B--2---:R-:W-:-:S02]  /*79520*/  FADD R24, R17, R18 ;  /* 0x0000001211187221 */ /* 0x004fc40000000000 */
[----:B------:R-:W-:Y:S02]  /*79530*/  FADD R18, R11, R12 ;  /* 0x0000000c0b127221 */ /* 0x000fe40000000000 */
[----:B---3--:R-:W-:Y:S01]  /*79540*/  FADD R17, R9, R10 ;  /* 0x0000000a09117221 */ /* 0x008fe20000000000 */
[----:B------:R4:W0:Y:S04]  /*79550*/  SHFL.BFLY PT, R11, R21, 0x1, 0x1f ;  /* 0x0c201f00150b7f89 */ /* 0x00082800000e0000 */
[----:B------:R4:W1:Y:S04]  /*79560*/  SHFL.BFLY PT, R10, R24, 0x1, 0x1f ;  /* 0x0c201f00180a7f89 */ /* 0x00086800000e0000 */
[----:B------:R4:W2:Y:S04]  /*79570*/  SHFL.BFLY PT, R12, R19, 0x1, 0x1f ;  /* 0x0c201f00130c7f89 */ /* 0x0008a800000e0000 */
[----:B------:R4:W3:Y:S04]  /*79580*/  SHFL.BFLY PT, R13, R18, 0x1, 0x1f ;  /* 0x0c201f00120d7f89 */ /* 0x0008e800000e0000 */
[----:B------:R4:W0:Y:S01]  /*79590*/  SHFL.BFLY PT, R27, R17, 0x1, 0x1f ;  /* 0x0c201f00111b7f89 */ /* 0x00082200000e0000 */
[----:B------:R-:W-:Y:S05]  /*795a0*/  @P6 BRA `(.L_x_35) ;  /* 0x000000a000006947 */ /* 0x000fea0003800000 */
[----:B------:R-:W4:Y:S02]  /*795b0*/  S2R R9, SR_TID.X ;  /* 0x0000000000097919 */ /* 0x000f240000002100 */
[----:B----4-:R-:W-:-:S02]  /*795c0*/  LOP3.LUT R20, R9, 0x1c, RZ, 0xc0, !PT ;  /* 0x0000001c09147812 */ /* 0x010fc400078ec0ff */
[----:B------:R-:W-:Y:S02]  /*795d0*/  LOP3.LUT R9, R9, 0xff, RZ, 0xc0, !PT ;  /* 0x000000ff09097812 */ /* 0x000fe400078ec0ff */
[----:B------:R-:W-:Y:S02]  /*795e0*/  SHF.L.U32 R20, R20, 0x3, RZ ;  /* 0x0000000314147819 */ /* 0x000fe400000006ff */
[----:B------:R-:W-:-:S04]  /*795f0*/  SHF.R.U32.HI R9, RZ, 0x3, R9 ;  /* 0x00000003ff097819 */ /* 0x000fc80000011609 */
[----:B------:R-:W-:-:S05]  /*79600*/  LOP3.LUT R9, R9, 0x1c, RZ, 0xc0, !PT ;  /* 0x0000001c09097812 */ /* 0x000fca00078ec0ff */
[----:B------:R-:W-:Y:S02]  /*79610*/  IMAD.IADD R9, R20, 0x1, R9 ;  /* 0x0000000114097824 */ /* 0x000fe400078e0209 */
[----:B------:R-:W4:Y:S04]  /*79620*/  LDL R20, [R1+0x13e8] ;  /* 0x0013e80001147983 */ /* 0x000f280000100800 */
[----:B-----5:R3:W-:Y:S04]  /*79630*/  STS [R9+0x40000], R0 ;  /* 0x0400000009007388 */ /* 0x0207e80000000800 */
[----:B----4-:R3:W-:Y:S02]  /*79640*/  STS [R20+0x40000], R2 ;  /* 0x0400000214007388 */ /* 0x0107e40000000800 */
.L_x_35:
[----:B------:R-:W-:Y:S05]  /*79650*/  BSYNC B0 ;  /* 0x0000000000007941 */ /* 0x000fea0003800000 */
.L_x_34:
[----:B---3--:R-:W3:Y:S04]  /*79660*/  LDL.LU R20, [R1+0x390] ;  /* 0x0003900001147983 */ /* 0x008ee80000300800 */
[----:B-----5:R-:W3:Y:S04]  /*79670*/  LDL R2, [R1+0x1214] ;  /* 0x0012140001027983 */ /* 0x020ee80000100800 */
[----:B----4-:R-:W4:Y:S04]  /*79680*/  LDL.LU R8, [R1+0x394] ;  /* 0x0003940001087983 */ /* 0x010f280000300800 */
[----:B------:R-:W4:Y:S04]  /*79690*/  LDL R0, [R1+0x1210] ;  /* 0x0012100001007983 */ /* 0x000f280000100800 */
[----:B--2---:R-:W2:Y:S04]  /*796a0*/  LDL R9, [R1+0x120c] ;  /* 0x00120c0001097983 */ /* 0x004ea80000100800 */
[----:B------:R-:W2:Y:S04]  /*796b0*/  LDL R7, [R1+0x1208] ;  /* 0x0012080001077983 */ /* 0x000ea80000100800 */
[----:B------:R-:W2:Y:S04]  /*796c0*/  LDL R6, [R1+0x1204] ;  /* 0x0012040001067983 */ /* 0x000ea80000100800 */
[----:B------:R-:W2:Y:S04]  /*796d0*/  LDL R5, [R1+0x1200] ;  /* 0x0012000001057983 */ /* 0x000ea80000100800 */
[----:B------:R-:W2:Y:S04]  /*796e0*/  LDL.LU R4, [R1+0x3a8] ;  /* 0x0003a80001047983 */ /* 0x000ea80000300800 */
[----:B------:R-:W2:Y:S04]  /*796f0*/  LDL R3, [R1+0x11fc] ;  /* 0x0011fc0001037983 */ /* 0x000ea80000100800 */
[----:B------:R1:W-:Y:S04]  /*79700*/  STL [R1+0x2460], R21 ;  /* 0x0024601501007387 */ /* 0x0003e80000100800 */
[----:B-1----:R-:W2:Y:S04]  /*79710*/  LDL R21, [R1+0x11f8] ;  /* 0x0011f80001157983 */ /* 0x002ea80000100800 */
[----:B------:R1:W-:Y:S04]  /*79720*/  STL [R1+0x245c], R12 ;  /* 0x00245c0c01007387 */ /* 0x0003e80000100800 */
[----:B-1----:R-:W2:Y:S04]  /*79730*/  LDL.LU R12, [R1+0x3ac] ;  /* 0x0003ac00010c7983 */ /* 0x002ea80000300800 */
[----:B------:R1:W-:Y:S04]  /*79740*/  STL [R1+0x2458], R19 ;  /* 0x0024581301007387 */ /* 0x0003e80000100800 */
[----:B-1----:R-:W2:Y:S04]  /*79750*/  LDL R19, [R1+0x11f4] ;  /* 0x0011f40001137983 */ /* 0x002ea80000100800 */
[----:B------:R-:W-:Y:S04]  /*79760*/  STL [R1+0x2454], R13 ;  /* 0x0024540d01007387 */ /* 0x000fe80000100800 */
[----:B------:R1:W-:Y:S04]  /*79770*/  STL [R1+0x2450], R18 ;  /* 0x0024501201007387 */ /* 0x0003e80000100800 */
[----:B-1----:R-:W2:Y:S04]  /*79780*/  LDL.LU R18, [R1+0x3b0] ;  /* 0x0003b00001127983 */ /* 0x002ea80000300800 */
[----:B------:R1:W-:Y:S04]  /*79790*/  STL [R1+0x244c], R17 ;  /* 0x00244c1101007387 */ /* 0x0003e80000100800 */
[----:B-1----:R-:W2:Y:S04]  /*797a0*/  LDL.LU R17, [R1+0x398] ;  /* 0x0003980001117983 */ /* 0x002ea80000300800 */
[----:B0-----:R0:W-:Y:S04]  /*797b0*/  STL [R1+0x2448], R27 ;  /* 0x0024481b01007387 */ /* 0x0011e80000100800 */
[----:B0-----:R-:W2:Y:S04]  /*797c0*/  LDL.LU R27, [R1+0x39c] ;  /* 0x00039c00011b7983 */ /* 0x001ea80000300800 */
[----:B------:R0:W-:Y:S04]  /*797d0*/  STL [R1+0x2444], R16 ;  /* 0x0024441001007387 */ /* 0x0001e80000100800 */
[----:B0-----:R-:W2:Y:S04]  /*797e0*/  LDL.LU R16, [R1+0x3a4] ;  /* 0x0003a40001107983 */ /* 0x001ea80000300800 */
[----:B------:R0:W-:Y:S04]  /*797f0*/  STL [R1+0x2440], R15 ;  /* 0x0024400f01007387 */ /* 0x0001e80000100800 */
[----:B0-----:R-:W2:Y:S04]  /*79800*/  LDL.LU R15, [R1+0x3a0] ;  /* 0x0003a000010f7983 */ /* 0x001ea80000300800 */
[----:B------:R0:W-:Y:S04]  /*79810*/  STL [R1+0x243c], R14 ;  /* 0x00243c0e01007387 */ /* 0x0001e80000100800 */
[----:B------:R-:W2:Y:S01]  /*79820*/  LDL.LU R13, [R1+0x3b4] ;  /* 0x0003b400010d7983 */ /* 0x000ea20000300800 */
[----:B---3--:R-:W-:-:S03]  /*79830*/  FADD R2, -R2, R20 ;  /* 0x0000001402027221 */ /* 0x008fc60000000100 */
[----:B------:R-:W3:Y:S01]  /*79840*/  LDL R20, [R1+0x11f0] ;  /* 0x0011f00001147983 */ /* 0x000ee20000100800 */
[----:B------:R-:W-:Y:S02]  /*79850*/  FMUL R2, R2, 1.4426950216293334961 ;  /* 0x3fb8aa3b02027820 */ /* 0x000fe40000400000 */
[----:B----4-:R-:W-:Y:S02]  /*79860*/  FADD R0, -R0, R8 ;  /* 0x0000000800007221 */ /* 0x010fe40000000100 */
[----:B------:R2:W-:Y:S02]  /*79870*/  MUFU.EX2 R8, R2 ;  /* 0x0000000200087308 */ /* 0x0005e40000000800 */
[----:B------:R-:W-:Y:S02]  /*79880*/  FMUL R0, R0, 1.4426950216293334961 ;  /* 0x3fb8aa3b00007820 */ /* 0x000fe40000400000 */
[----:B--2---:R-:W-:-:S04]  /*79890*/  FADD R2, -R9, R17 ;  /* 0x0000001109027221 */ /* 0x004fc80000000100 */
[----:B------:R1:W-:Y:S01]  /*798a0*/  MUFU.EX2 R9, R0 ;  /* 0x0000000000097308 */ /* 0x0003e20000000800 */
[----:B------:R-:W2:Y:S01]  /*798b0*/  LDL.LU R17, [R1+0x3b8] ;  /* 0x0003b80001117983 */ /* 0x000ea20000300800 */
[----:B------:R-:W-:Y:S02]  /*798c0*/  FMUL R2, R2, 1.4426950216293334961 ;  /* 0x3fb8aa3b02027820 */ /* 0x000fe40000400000 */
[----:B-1----:R-:W-:-:S04]  /*798d0*/  FADD R0, -R7, R27 ;  /* 0x0000001b07007221 */ /* 0x002fc80000000100 */
[----:B------:R1:W-:Y:S01]  /*798e0*/  MUFU.EX2 R7, R2 ;  /* 0x0000000200077308 */ /* 0x0003e20000000800 */
[----:B------:R-:W4:Y:S01]  /*798f0*/  LDL.LU R27, [R1+0x3bc] ;  /* 0x0003bc00011b7983 */ /* 0x000f220000300800 */
[----:B-1----:R-:W-:-:S03]  /*79900*/  FADD R2, -R6, R15 ;  /* 0x0000000f06027221 */ /* 0x002fc60000000100 */
[----:B------:R-:W4:Y:S01]  /*79910*/  LDL.LU R15, [R1+0x3c0] ;  /* 0x0003c000010f7983 */ /* 0x000f220000300800 */
[----:B------:R-:W-:-:S04]  /*79920*/  FMUL R0, R0, 1.4426950216293334961 ;  /* 0x3fb8aa3b00007820 */ /* 0x000fc80000400000 */
[----:B------:R1:W-:Y:S01]  /*79930*/  MUFU.EX2 R6, R0 ;  /* 0x0000000000067308 */ /* 0x0003e20000000800 */
[----:B------:R-:W-:Y:S02]  /*79940*/  FMUL R2, R2, 1.4426950216293334961 ;  /* 0x3fb8aa3b02027820 */ /* 0x000fe40000400000 */
[----:B-1----:R-:W-:-:S04]  /*79950*/  FADD R0, -R5, R16 ;  /* 0x0000001005007221 */ /* 0x002fc80000000100 */
[----:B------:R-:W-:Y:S01]  /*79960*/  FMUL R0, R0, 1.4426950216293334961 ;  /* 0x3fb8aa3b00007820 */ /* 0x000fe20000400000 */
[----:B------:R1:W-:Y:S01]  /*79970*/  MUFU.EX2 R5, R2 ;  /* 0x0000000200057308 */ /* 0x0003e20000000800 */
[----:B------:R-:W-:Y:S02]  /*79980*/  FADD R3, -R3, R4 ;  /* 0x0000000403037221 */ /* 0x000fe40000000100 */
[----:B------:R-:W-:-:S05]  /*79990*/  FADD R26, -R26, R28 ;  /* 0x0000001c1a1a7221 */ /* 0x000fca0000000100 */
[----:B------:R0:W-:Y:S01]  /*799a0*/  MUFU.EX2 R4, R0 ;  /* 0x0000000000047308 */ /* 0x0001e20000000800 */
[----:B-1----:R-:W-:Y:S02]  /*799b0*/  FADD R2, -R21, R12 ;  /* 0x0000000c15027221 */ /* 0x002fe40000000100 */
[----:B------:R-:W4:Y:S04]  /*799c0*/  LDL.LU R12, [R1+0x3cc] ;  /* 0x0003cc00010c7983 */ /* 0x000f280000300800 */
[----:B------:R-:W4:Y:S01]  /*799d0*/  LDL R21, [R1+0x11d0] ;  /* 0x0011d00001157983 */ /* 0x000f220000100800 */
[----:B0-----:R-:W-:-:S03]  /*799e0*/  FADD R0, -R19, R18 ;  /* 0x0000001213007221 */ /* 0x001fc60000000100 */
[----:B------:R-:W4:Y:S04]  /*799f0*/  LDL R19, [R1+0x11c8] ;  /* 0x0011c80001137983 */ /* 0x000f280000100800 */
[----:B------:R-:W4:Y:S01]  /*79a00*/  LDL.LU R18, [R1+0x3e4] ;  /* 0x0003e40001127983 */ /* 0x000f220000300800 */
[----:B---3--:R-:W-:-:S03]  /*79a10*/  FADD R20, -R20, R13 ;  /* 0x0000000d14147221 */ /* 0x008fc60000000100 */
[----:B------:R-:W3:Y:S01]  /*79a20*/  LDL R13, [R1+0x11c4] ;  /* 0x0011c400010d7983 */ /* 0x000ee20000100800 */
[----:B--2---:R-:W-:-:S03]  /*79a30*/  FADD R22, -R22, R17 ;  /* 0x0000001116167221 */ /* 0x004fc60000000100 */
[----:B------:R-:W2:Y:S04]  /*79a40*/  LDL R17, [R1+0x11c0] ;  /* 0x0011c00001117983 */ /* 0x000ea80000100800 */
[----:B------:R-:W2:Y:S04]  /*79a50*/  LDL.LU R16, [R1+0x3ec] ;  /* 0x0003ec0001107983 */ /* 0x000ea80000300800 */
[----:B------:R-:W2:Y:S01]  /*79a60*/  LDL R14, [R1+0x11ac] ;  /* 0x0011ac00010e7983 */ /* 0x000ea20000100800 */
[----:B----4-:R-:W-:-:S03]  /*79a70*/  FADD R23, -R23, R27 ;  /* 0x0000001b17177221 */ /* 0x010fc60000000100 */
[----:B------:R-:W4:Y:S01]  /*79a80*/  LDL R27, [R1+0x11b8] ;  /* 0x0011b800011b7983 */ /* 0x000f220000100800 */
[----:B------:R-:W-:-:S03]  /*79a90*/  FADD R25, -R25, R15 ;  /* 0x0000000f19197221 */ /* 0x000fc60000000100 */
[----:B------:R-:W2:Y:S01]  /*79aa0*/  LDL R15, [R1+0x11b4] ;  /* 0x0011b400010f7983 */ /* 0x000ea20000100800 */
[----:B------:R-:W-:-:S04]  /*79ab0*/  FMUL R25, R25, 1.4426950216293334961 ;  /* 0x3fb8aa3b19197820 */ /* 0x000fc80000400000 */
[----:B------:R0:W-:Y:S02]  /*79ac0*/  MUFU.EX2 R28, R25 ;  /* 0x00000019001c7308 */ /* 0x0001e40000000800 */
[----:B0-----:R-:W2:Y:S01]  /*79ad0*/  LDL.LU R25, [R1+0x3c8] ;  /* 0x0003c80001197983 */ /* 0x001ea20000300800 */
[----:B------:R-:W-:Y:S02]  /*79ae0*/  FMUL R26, R26, 1.4426950216293334961 ;  /* 0x3fb8aa3b1a1a7820 */ /* 0x000fe40000400000 */
[----:B--2---:R-:W-:-:S04]  /*79af0*/  FADD R25, -R29, R25 ;  /* 0x000000191d197221 */ /* 0x004fc80000000100 */
[----:B------:R-:W-:Y:S01]  /*79b00*/  FMUL R25, R25, 1.4426950216293334961 ;  /* 0x3fb8aa3b19197820 */ /* 0x000fe20000400000 */
[----:B------:R0:W-:Y:S02]  /*79b10*/  MUFU.EX2 R29, R26 ;  /* 0x0000001a001d7308 */ /* 0x0001e40000000800 */
[----:B0-----:R-:W-:Y:S02]  /*79b20*/  FADD R26, -R21, R12 ;  /* 0x0000000c151a7221 */ /* 0x001fe40000000100 */
[----:B------:R-:W2:Y:S04]  /*79b30*/  LDL.LU R21, [R1+0x3f8] ;  /* 0x0003f80001157983 */ /* 0x000ea80000300800 */
[----:B------:R0:W1:Y:S02]  /*79b40*/  MUFU.EX2 R12, R25 ;  /* 0x00000019000c7308 */ /* 0x0000640000000800 */
[----:B0-----:R-:W2:Y:S01]  /*79b50*/  LDL.LU R25, [R1+0x3e0] ;  /* 0x0003e00001197983 */ /* 0x001ea20000300800 */
[----:B------:R-:W-:-:S06]  /*79b60*/  FMUL R26, R26, 1.4426950216293334961 ;  /* 0x3fb8aa3b1a1a7820 */ /* 0x000fcc0000400000 */
[----:B------:R-:W0:Y:S01]  /*79b70*/  MUFU.EX2 R26, R26 ;  /* 0x0000001a001a7308 */ /* 0x000e220000000800 */
[----:B-1----:R1:W-:Y:S04]  /*79b80*/  STL [R1], R12 ;  /* 0x0000000c01007387 */ /* 0x0023e80000100800 */
[----:B-1----:R-:W4:Y:S01]  /*79b90*/  LDL.LU R12, [R1+0x3fc] ;  /* 0x0003fc00010c7983 */ /* 0x002f220000300800 */
[----:B--2---:R-:W-:-:S03]  /*79ba0*/  FADD R25, -R19, R25 ;  /* 0x0000001913197221 */ /* 0x004fc60000000100 */
[----:B------:R-:W2:Y:S01]  /*79bb0*/  LDL.LU R19, [R1+0x400] ;  /* 0x0004000001137983 */ /* 0x000ea20000300800 */
[----:B------:R-:W-:-:S03]  /*79bc0*/  FMUL R25, R25, 1.4426950216293334961 ;  /* 0x3fb8aa3b19197820 */ /* 0x000fc60000400000 */
[----:B0-----:R3:W-:Y:S02]  /*79bd0*/  STL [R1+0x4], R26 ;  /* 0x0000041a01007387 */ /* 0x0017e40000100800 */
[----:B---3--:R-:W-:Y:S02]  /*79be0*/  FADD R26, -R13, R18 ;  /* 0x000000120d1a7221 */ /* 0x008fe40000000100 */
[----:B------:R-:W3:Y:S01]  /*79bf0*/  LDL.LU R13, [R1+0x404] ;  /* 0x00040400010d7983 */ /* 0x000ee20000300800 */
[----:B------:R0:W1:Y:S03]  /*79c00*/  MUFU.EX2 R18, R25 ;  /* 0x0000001900127308 */ /* 0x0000660000000800 */
[----:B0-----:R-:W2:Y:S01]  /*79c10*/  LDL.LU R25, [R1+0x3e8] ;  /* 0x0003e80001197983 */ /* 0x001ea20000300800 */
[----:B------:R-:W-:-:S06]  /*79c20*/  FMUL R26, R26, 1.4426950216293334961 ;  /* 0x3fb8aa3b1a1a7820 */ /* 0x000fcc0000400000 */
[----:B------:R-:W0:Y:S01]  /*79c30*/  MUFU.EX2 R26, R26 ;  /* 0x0000001a001a7308 */ /* 0x000e220000000800 */
[----:B-1----:R1:W-:Y:S04]  /*79c40*/  STL [R1+0x8], R18 ;  /* 0x0000081201007387 */ /* 0x0023e80000100800 */
[----:B-1----:R-:W3:Y:S01]  /*79c50*/  LDL.LU R18, [R1+0x408] ;  /* 0x0004080001127983 */ /* 0x002ee20000300800 */
[----:B--2---:R-:W-:-:S03]  /*79c60*/  FADD R25, -R17, R25 ;  /* 0x0000001911197221 */ /* 0x004fc60000000100 */
[----:B------:R-:W2:Y:S01]  /*79c70*/  LDL.LU R17, [R1+0x40c] ;  /* 0x00040c0001117983 */ /* 0x000ea20000300800 */
[----:B------:R-:W-:-:S03]  /*79c80*/  FMUL R25, R25, 1.4426950216293334961 ;  /* 0x3fb8aa3b19197820 */ /* 0x000fc60000400000 */
[----:B0-----:R4:W-:Y:S02]  /*79c90*/  STL [R1+0xc], R26 ;  /* 0x00000c1a01007387 */ /* 0x0019e40000100800 */
[----:B----4-:R-:W-:Y:S02]  /*79ca0*/  FADD R26, -R27, R16 ;  /* 0x000000101b1a7221 */ /* 0x010fe40000000100 */
[----:B------:R-:W4:Y:S01]  /*79cb0*/  LDL.LU R27, [R1+0x410] ;  /* 0x00041000011b7983 */ /* 0x000f220000300800 */
[----:B------:R0:W1:Y:S03]  /*79cc0*/  MUFU.EX2 R16, R25 ;  /* 0x0000001900107308 */ /* 0x0000660000000800 */
[----:B0-----:R-:W2:Y:S01]  /*79cd0*/  LDL.LU R25, [R1+0x3f0] ;  /* 0x0003f00001197983 */ /* 0x001ea20000300800 */
[----:B------:R-:W-:-:S03]  /*79ce0*/  FMUL R26, R26, 1.4426950216293334961 ;  /* 0x3fb8aa3b1a1a7820 */ /* 0x000fc60000400000 */
[----:B-1----:R0:W-:Y:S04]  /*79cf0*/  STL [R1+0x10], R16 ;  /* 0x0000101001007387 */ /* 0x0021e80000100800 */
[----:B0-----:R-:W3:Y:S01]  /*79d00*/  LDL.LU R16, [R1+0x414] ;  /* 0x0004140001107983 */ /* 0x001ee20000300800 */
[----:B--2---:R-:W-:Y:S02]  /*79d10*/  FADD R25, -R15, R25 ;  /* 0x000000190f197221 */ /* 0x004fe40000000100 */
[----:B------:R0:W1:Y:S02]  /*79d20*/  MUFU.EX2 R15, R26 ;  /* 0x0000001a000f7308 */ /* 0x0000640000000800 */
[----:B0-----:R-:W2:Y:S01]  /*79d30*/  LDL.LU R26, [R1+0x3f4] ;  /* 0x0003f400011a7983 */ /* 0x001ea20000300800 */
[----:B------:R-:W-:-:S06]  /*79d40*/  FMUL R25, R25, 1.4426950216293334961 ;  /* 0x3fb8aa3b19197820 */ /* 0x000fcc0000400000 */
[----:B------:R-:W0:Y:S01]  /*79d50*/  MUFU.EX2 R25, R25 ;  /* 0x0000001900197308 */ /* 0x000e220000000800 */
[----:B-1----:R1:W-:Y:S04]  /*79d60*/  STL [R1+0x14], R15 ;  /* 0x0000140f01007387 */ /* 0x0023e80000100800 */
[----:B-1----:R-:W3:Y:S01]  /*79d70*/  LDL.LU R15, [R1+0x418] ;  /* 0x00041800010f7983 */ /* 0x002ee20000300800 */
[----:B--2---:R-:W-:-:S03]  /*79d80*/  FADD R26, -R14, R26 ;  /* 0x0000001a0e1a7221 */ /* 0x004fc60000000100 */
[----:B------:R-:W2:Y:S04]  /*79d90*/  LDL.LU R14, [R1+0x41c] ;  /* 0x00041c00010e7983 */ /* 0x000ea80000300800 */
[----:B0-----:R0:W-:Y:S04]  /*79da0*/  STL [R1+0x18], R25 ;  /* 0x0000181901007387 */ /* 0x0011e80000100800 */
[----:B0-----:R-:W2:Y:S01]  /*79db0*/  LDL R25, [R1+0x11a8] ;  /* 0x0011a80001197983 */ /* 0x001ea20000100800 */
[----:B------:R-:W-:-:S06]  /*79dc0*/  FMUL R26, R26, 1.4426950216293334961 ;  /* 0x3fb8aa3b1a1a7820 */ /* 0x000fcc0000400000 */
[----:B------:R-:W0:Y:S01]  /*79dd0*/  MUFU.EX2 R26, R26 ;  /* 0x0000001a001a7308 */ /* 0x000e220000000800 */
[----:B--2---:R-:W-:Y:S02]  /*79de0*/  FADD R25, -R25, R21 ;  /* 0x0000001519197221 */ /* 0x004fe40000000100 */
        /* <DEDUP_REMOVED lines=14> */
[----:B0-----:R-:W3:Y:S01]  /*79ed0*/  LDL R26, [R1+0x11e8] ;  /* 0x0011e800011a7983 */ /* 0x001ee20000100800 */
[----:B------:R-:W-:-:S06]  /*79ee0*/  FMUL R25, R25, 1.4426950216293334961 ;  /* 0x3fb8aa3b19197820 */ /* 0x000fcc0000400000 */
[----:B------:R-:W0:Y:S01]  /*79ef0*/  MUFU.EX2 R25, R25 ;  /* 0x0000001900197308 */ /* 0x000e220000000800 */
[----:B---3--:R-:W-:Y:S02]  /*79f00*/  FADD R26, -R26, R13 ;  /* 0x0000000d1a1a7221 */ /* 0x008fe40000000100 */
[----:B------:R-:W3:Y:S04]  /*79f10*/  LDL.LU R13, [R1+0x2454] ;  /* 0x00245400010d7983 */ /* 0x000ee80000300800 */
[----:B0-----:R0:W-:Y:S04]  /*79f20*/  STL [R1+0x28], R25 ;  /* 0x0000281901007387 */ /* 0x0011e80000100800 */
[----:B0-----:R-:W2:Y:S01]  /*79f30*/  LDL R25, [R1+0x11dc] ;  /* 0x0011dc0001197983 */ /* 0x001ea20000100800 */
[----:B------:R-:W-:-:S06]  /*79f40*/  FMUL R26, R26, 1.4426950216293334961 ;  /* 0x3fb8aa3b1a1a7820 */ /* 0x000fcc0000400000 */
[----:B------:R-:W0:Y:S01]  /*79f50*/  MUFU.EX2 R26, R26 ;  /* 0x0000001a001a7308 */ /* 0x000e220000000800 */
[----:B--2---:R-:W-:Y:S02]  /*79f60*/  FADD R25, -R25, R18 ;  /* 0x0000001219197221 */ /* 0x004fe40000000100 */
[----:B------:R-:W3:Y:S04]  /*79f70*/  LDL.LU R18, [R1+0x2450] ;  /* 0x0024500001127983 */ /* 0x000ee80000300800 */
[----:B0-----:R0:W-:Y:S04]  /*79f80*/  STL [R1+0x2c], R26 ;  /* 0x00002c1a01007387 */ /* 0x0011e80000100800 */
[----:B0-----:R-:W2:Y:S01]  /*79f90*/  LDL R26, [R1+0x11cc] ;  /* 0x0011cc00011a7983 */ /* 0x001ea20000100800 */
[----:B------:R-:W-:-:S06]  /*79fa0*/  FMUL R25, R25, 1.4426950216293334961 ;  /* 0x3fb8aa3b19197820 */ /* 0x000fcc0000400000 */
[----:B------:R-:W0:Y:S01]  /*79fb0*/  MUFU.EX2 R25, R25 ;  /* 0x0000001900197308 */ /* 0x000e220000000800 */
[----:B--2---:R-:W-:Y:S02]  /*79fc0*/  FADD R26, -R26, R17 ;  /* 0x000000111a1a7221 */ /* 0x004fe40000000100 */
[----:B------:R-:W2:Y:S04]  /*79fd0*/  LDL.LU R17, [R1+0x244c] ;  /* 0x00244c0001117983 */ /* 0x000ea80000300800 */
[----:B0-----:R0:W-:Y:S04]  /*79fe0*/  STL [R1+0x30], R25 ;  /* 0x0000301901007387 */ /* 0x0011e80000100800 */
[----:B0-----:R-:W4:Y:S01]  /*79ff0*/  LDL R25, [R1+0x11bc] ;  /* 0x0011bc0001197983 */ /* 0x001f220000100800 */
[----:B------:R-:W-:-:S06]  /*7a000*/  FMUL R26, R26, 1.4426950216293334961 ;  /* 0x3fb8aa3b1a1a7820 */ /* 0x000fcc0000400000 */
[----:B------:R-:W0:Y:S01]  /*7a010*/  MUFU.EX2 R26, R26 ;  /* 0x0000001a001a7308 */ /* 0x000e220000000800 */
[----:B----4-:R-:W-:Y:S02]  /*7a020*/  FADD R25, -R25, R27 ;  /* 0x0000001b19197221 */ /* 0x010fe40000000100 */
[----:B------:R-:W2:Y:S04]  /*7a030*/  LDL.LU R27, [R1+0x2448] ;  /* 0x00244800011b7983 */ /* 0x000ea80000300800 */
[----:B0-----:R0:W-:Y:S04]  /*7a040*/  STL [R1+0x34], R26 ;  /* 0x0000341a01007387 */ /* 0x0011e80000100800 */
[----:B0-----:R-:W4:Y:S01]  /*7a050*/  LDL R26, [R1+0x11b0] ;  /* 0x0011b000011a7983 */ /* 0x001f220000100800 */
[----:B------:R-:W-:-:S06]  /*7a060*/  FMUL R25, R25, 1.4426950216293334961 ;  /* 0x3fb8aa3b19197820 */ /* 0x000fcc0000400000 */
[----:B------:R-:W0:Y:S01]  /*7a070*/  MUFU.EX2 R25, R25 ;  /* 0x0000001900197308 */ /* 0x000e220000000800 */
[----:B----4-:R-:W-:Y:S02]  /*7a080*/  FADD R26, -R26, R16 ;  /* 0x000000101a1a7221 */ /* 0x010fe40000000100 */
[----:B------:R-:W4:Y:S04]  /*7a090*/  LDL.LU R16, [R1+0x2444] ;  /* 0x0024440001107983 */ /* 0x000f280000300800 */
        /* <DEDUP_REMOVED lines=10> */
[----:B------:R-:W-:Y:S02]  /*7a140*/  FADD R10, R24, R10 ;  /* 0x0000000a180a7221 */ /* 0x000fe40000000000 */
[----:B--2---:R-:W-:Y:S02]  /*7a150*/  FADD R26, -R26, R14 ;  /* 0x0000000e1a1a7221 */ /* 0x004fe40000000100 */
[----:B------:R-:W2:Y:S02]  /*7a160*/  LDL.LU R14, [R1+0x243c] ;  /* 0x00243c00010e7983 */ /* 0x000ea40000300800 */
[----:B------:R-:W-:-:S06]  /*7a170*/  FMUL R26, R26, 1.4426950216293334961 ;  /* 0x3fb8aa3b1a1a7820 */ /* 0x000fcc0000400000 */
[----:B------:R-:W1:Y:S01]  /*7a180*/  MUFU.EX2 R26, R26 ;  /* 0x0000001a001a7308 */ /* 0x000e620000000800 */
[----:B0-----:R0:W-:Y:S04]  /*7a190*/  STL [R1+0xce0], R25 ;  /* 0x000ce01901007387 */ /* 0x0011e80000100800 */
[----:B0-----:R-:W2:Y:S04]  /*7a1a0*/  LDL.LU R25, [R1+0x54] ;  /* 0x0000540001197983 */ /* 0x001ea80000300800 */
[----:B------:R-:W4:Y:S04]  /*7a1b0*/  LDL.LU R24, [R1+0x50] ;  /* 0x0000500001187983 */ /* 0x000f280000300800 */
[----:B-1----:R0:W-:Y:S04]  /*7a1c0*/  STL [R1+0xccc], R26 ;  /* 0x000ccc1a01007387 */ /* 0x0021e80000100800 */
[----:B0-----:R-:W4:Y:S01]  /*7a1d0*/  LDL.LU R26, [R1+0x4c] ;  /* 0x00004c00011a7983 */ /* 0x001f220000300800 */
[----:B------:R-:W-:-:S02]  /*7a1e0*/  FMUL R3, R3, 1.4426950216293334961 ;  /* 0x3fb8aa3b03037820 */ /* 0x000fc40000400000 */
[----:B------:R-:W-:Y:S02]  /*7a1f0*/  FMUL R2, R2, 1.4426950216293334961 ;  /* 0x3fb8aa3b02027820 */ /* 0x000fe40000400000 */
[----:B------:R-:W-:Y:S02]  /*7a200*/  FMUL R0, R0, 1.4426950216293334961 ;  /* 0x3fb8aa3b00007820 */ /* 0x000fe40000400000 */
[----:B------:R-:W-:Y:S02]  /*7a210*/  FMUL R20, R20, 1.4426950216293334961 ;  /* 0x3fb8aa3b14147820 */ /* 0x000fe40000400000 */
[----:B------:R-:W-:Y:S02]  /*7a220*/  FMUL R22, R22, 1.4426950216293334961 ;  /* 0x3fb8aa3b16167820 */ /* 0x000fe40000400000 */
[----:B------:R-:W-:Y:S01]  /*7a230*/  FMUL R23, R23, 1.4426950216293334961 ;  /* 0x3fb8aa3b17177820 */ /* 0x000fe20000400000 */
[----:B------:R-:W0:Y:S08]  /*7a240*/  MUFU.EX2 R3, R3 ;  /* 0x0000000300037308 */ /* 0x000e300000000800 */
[----:B------:R-:W1:Y:S08]  /*7a250*/  MUFU.EX2 R2, R2 ;  /* 0x0000000200027308 */ /* 0x000e700000000800 */
[----:B------:R-:W0:Y:S08]  /*7a260*/  MUFU.EX2 R0, R0 ;  /* 0x0000000000007308 */ /* 0x000e300000000800 */
[----:B------:R-:W0:Y:S08]  /*7a270*/  MUFU.EX2 R20, R20 ;  /* 0x0000001400147308 */ /* 0x000e300000000800 */
[----:B------:R-:W0:Y:S08]  /*7a280*/  MUFU.EX2 R22, R22 ;  /* 0x0000001600167308 */ /* 0x000e300000000800 */
[----:B------:R-:W0:Y:S01]  /*7a290*/  MUFU.EX2 R23, R23 ;  /* 0x0000001700177308 */ /* 0x000e220000000800 */
[----:B------:R-:W-:Y:S01]  /*7a2a0*/  BSSY B0, `(.L_x_36) ;  /* 0x0000138000007945 */ /* 0x000fe20003800000 */
[----:B------:R-:W-:Y:S01]  /*7a2b0*/  BSSY B1, `(.L_x_37) ;  /* 0x000012e000017945 */ /* 0x000fe20003800000 */
[----:B------:R-:W-:-:S02]  /*7a2c0*/  FADD R11, R21, R11 ;  /* 0x0000000b150b7221 */ /* 0x000fc40000000000 */
[----:B------:R-:W-:Y:S02]  /*7a2d0*/  FADD R12, R19, R12 ;  /* 0x0000000c130c7221 */ /* 0x000fe40000000000 */
[----:B---3--:R-:W-:Y:S02]  /*7a2e0*/  FADD R13, R18, R13 ;  /* 0x0000000d120d7221 */ /* 0x008fe40000000000 */
[----:B------:R-:W-:Y:S02]  /*7a2f0*/  FADD R17, R17, R27 ;  /* 0x0000001b11117221 */ /* 0x000fe40000000000 */
[----:B--2---:R-:W-:Y:S02]  /*7a300*/  FADD R14, R14, R25 ;  /* 0x000000190e0e7221 */ /* 0x004fe40000000000 */
[----:B----4-:R-:W-:Y:S02]  /*7a310*/  FADD R15, R15, R24 ;  /* 0x000000180f0f7221 */ /* 0x010fe40000000000 */
[----:B------:R-:W-:Y:S01]  /*7a320*/  FADD R16, R16, R26 ;  /* 0x0000001a10107221 */ /* 0x000fe20000000000 */
[----:B------:R-:W-:Y:S05]  /*7a330*/  @P6 BRA `(.L_x_38) ;  /* 0x0000007000006947 */ /* 0x000fea0003800000 */
[----:B01----:R-:W2:Y:S04]  /*7a340*/  LDL R24, [R1+0x13e4] ;  /* 0x0013e40001187983 */ /* 0x003ea80000100800 */
[----:B------:R-:W2:Y:S04]  /*7a350*/  LDL.LU R25, [R1+0xbc] ;  /* 0x0000bc0001197983 */ /* 0x000ea80000300800 */
[----:B--2---:R0:W-:Y:S01]  /*7a360*/  STS [R24+0x40000], R25 ;  /* 0x0400001918007388 */ /* 0x0041e20000000800 */
[----:B------:R-:W-:Y:S05]  /*7a370*/  @P6 BRA `(.L_x_39) ;  /* 0x000000e000006947 */ /* 0x000fea0003800000 */
[----:B0-----:R-:W2:Y:S04]  /*7a380*/  LDL R24, [R1+0x13e0] ;  /* 0x0013e00001187983 */ /* 0x001ea80000100800 */
[----:B------:R-:W2:Y:S04]  /*7a390*/  LDL.LU R25, [R1+0xac] ;  /* 0x0000ac0001197983 */ /* 0x000ea80000300800 */
[----:B--2---:R0:W-:Y:S02]  /*7a3a0*/  STS [R24+0x40000], R25 ;  /* 0x0400001918007388 */ /* 0x0041e40000000800 */
.L_x_38:
[----:B01----:R-:W-:Y:S05]  /*7a3b0*/  @P6 BRA `(.L_x_40) ;  /* 0x0000015000006947 */ /* 0x003fea0003800000 */
[----:B------:R-:W0:Y:S02]  /*7a3c0*/  S2R R18, SR_TID.X ;  /* 0x0000000000127919 */ /* 0x000e240000002100 */
[----:B0-----:R-:W-:-:S02]  /*7a3d0*/  LOP3.LUT R19, R18, 0x1c, RZ, 0xc0, !PT ;  /* 0x0000001c12137812 */ /* 0x001fc400078ec0ff */
[----:B------:R-:W-:Y:S02]  /*7a3e0*/  LOP3.LUT R18, R18, 0xff, RZ, 0xc0, !PT ;  /* 0x000000ff12127812 */ /* 0x000fe400078ec0ff */
[----:B------:R-:W-:Y:S02]  /*7a3f0*/  LEA.HI R21, R19, 0x20, RZ, 0x1e ;  /* 0x0000002013157811 */ /* 0x000fe400078ff0ff */
[----:B------:R-:W-:Y:S02]  /*7a400*/  SHF.R.U32.HI R19, RZ, 0x3, R18 ;  /* 0x00000003ff137819 */ /* 0x000fe40000011612 */
[----:B------:R-:W2:Y:S01]  /*7a410*/  LDL.LU R18, [R1+0xa8] ;  /* 0x0000a80001127983 */ /* 0x000ea20000300800 */
[----:B------:R-:W-:Y:S02]  /*7a420*/  SHF.L.U32 R21, R21, 0x5, RZ ;  /* 0x0000000515157819 */ /* 0x000fe400000006ff */
[----:B------:R-:W-:-:S05]  /*7a430*/  LOP3.LUT R19, R19, 0x1c, RZ, 0xc0, !PT ;  /* 0x0000001c13137812 */ /* 0x000fca00078ec0ff */
[----:B------:R-:W-:-:S05]  /*7a440*/  IMAD.IADD R19, R19, 0x1, R21 ;  /* 0x0000000113137824 */ /* 0x000fca00078e0215 */
[----:B--2---:R0:W-:Y:S02]  /*7a450*/  STS [R19+0x40000], R18 ;  /* 0x0400001213007388 */ /* 0x0041e40000000800 */
.L_x_39:
[----:B------:R-:W-:Y:S05]  /*7a460*/  @P6 BRA `(.L_x_41) ;  /* 0x0000015000006947 */ /* 0x000fea0003800000 */
[----:B0-----:R-:W0:Y:S02]  /*7a470*/  S2R R18, SR_TID.X ;  /* 0x0000000000127919 */ /* 0x001e240000002100 */
[C---:B0-----:R-:W-:Y:S02]  /*7a480*/  LOP3.LUT R19, R18.reuse, 0x1c, RZ, 0xc0, !PT ;  /* 0x0000001c12137812 */ /* 0x041fe400078ec0ff */
[----:B------:R-:W-:Y:S02]  /*7a490*/  LOP3.LUT R18, R18, 0xff, RZ, 0xc0, !PT ;  /* 0x000000ff12127812 */ /* 0x000fe400078ec0ff */
[----:B------:R-:W-:Y:S02]  /*7a4a0*/  LEA.HI R21, R19, 0x28, RZ, 0x1e ;  /* 0x0000002813157811 */ /* 0x000fe400078ff0ff */
[----:B------:R-:W-:Y:S02]  /*7a4b0*/  SHF.R.U32.HI R19, RZ, 0x3, R18 ;  /* 0x00000003ff137819 */ /* 0x000fe40000011612 */
[----:B------:R-:W2:Y:S01]  /*7a4c0*/  LDL.LU R18, [R1+0xa4] ;  /* 0x0000a40001127983 */ /* 0x000ea20000300800 */
[----:B------:R-:W-:-:S02]  /*7a4d0*/  SHF.L.U32 R21, R21, 0x5, RZ ;  /* 0x0000000515157819 */ /* 0x000fc400000006ff */
[----:B------:R-:W-:-:S05]  /*7a4e0*/  LOP3.LUT R19, R19, 0x1c, RZ, 0xc0, !PT ;  /* 0x0000001c13137812 */ /* 0x000fca00078ec0ff */
[----:B------:R-:W-:-:S05]  /*7a4f0*/  IMAD.IADD R19, R19, 0x1, R21 ;  /* 0x0000000113137824 */ /* 0x000fca00078e0215 */
[----:B--2---:R0:W-:Y:S02]  /*7a500*/  STS [R19+0x40000], R18 ;  /* 0x0400001213007388 */ /* 0x0041e40000000800 */
.L_x_40:
        /* <DEDUP_REMOVED lines=11> */
.L_x_41:
        /* <DEDUP_REMOVED lines=11> */
.L_x_42:
        /* <DEDUP_REMOVED lines=11> */
.L_x_43:
        /* <DEDUP_REMOVED lines=11> */
.L_x_44:
        /* <DEDUP_REMOVED lines=11> */
.L_x_45:
        /* <DEDUP_REMOVED lines=11> */
.L_x_46:
        /* <DEDUP_REMOVED lines=11> */
.L_x_47:
        /* <DEDUP_REMOVED lines=11> */
.L_x_48:
        /* <DEDUP_REMOVED lines=11> */
.L_x_49:
        /* <DEDUP_REMOVED lines=11> */
.L_x_50:
        /* <DEDUP_REMOVED lines=11> */
.L_x_51:
        /* <DEDUP_REMOVED lines=11> */
.L_x_52:
        /* <DEDUP_REMOVED lines=11> */
.L_x_53:
        /* <DEDUP_REMOVED lines=11> */
.L_x_54:
        /* <DEDUP_REMOVED lines=11> */
.L_x_55:
        /* <DEDUP_REMOVED lines=11> */
.L_x_56:
        /* <DEDUP_REMOVED lines=11> */
.L_x_57:
        /* <DEDUP_REMOVED lines=11> */
.L_x_58:
[----:B------:R-:W-:Y:S05]  /*7b170*/  @P6 BRA `(.L_x_60) ;  /* 0x0000013000006947 */ /* 0x000fea0003800000 */
[----:B0-----:R-:W0:Y:S02]  /*7b180*/  S2R R18, SR_TID.X ;  /* 0x0000000000127919 */ /* 0x001e240000002100 */
[C---:B0-----:R-:W-:Y:S02]  /*7b190*/  LOP3.LUT R19, R18.reuse, 0x1c, RZ, 0xc0, !PT ;  /* 0x0000001c12137812 */ /* 0x041fe400078ec0ff */
[----:B------:R-:W-:Y:S02]  /*7b1a0*/  LOP3.LUT R18, R18, 0xff, RZ, 0xc0, !PT ;  /* 0x000000ff12127812 */ /* 0x000fe400078ec0ff */
[----:B------:R-:W-:Y:S02]  /*7b1b0*/  LEA.HI R19, R19, 0xc0, RZ, 0x1e ;  /* 0x000000c013137811 */ /* 0x000fe400078ff0ff */
[----:B------:R-:W-:Y:S02]  /*7b1c0*/  SHF.R.U32.HI R18, RZ, 0x3, R18 ;  /* 0x00000003ff127819 */ /* 0x000fe40000011612 */
[----:B------:R-:W-:-:S02]  /*7b1d0*/  SHF.L.U32 R19, R19, 0x5, RZ ;  /* 0x0000000513137819 */ /* 0x000fc400000006ff */
[----:B------:R-:W-:-:S05]  /*7b1e0*/  LOP3.LUT R18, R18, 0x1c, RZ, 0xc0, !PT ;  /* 0x0000001c12127812 */ /* 0x000fca00078ec0ff */
[----:B------:R-:W-:-:S05]  /*7b1f0*/  IMAD.IADD R18, R18, 0x1, R19 ;  /* 0x0000000112127824 */ /* 0x000fca00078e0213 */
[----:B------:R0:W-:Y:S02]  /*7b200*/  STS [R18+0x40000], R10 ;  /* 0x0400000a12007388 */ /* 0x0001e40000000800 */
.L_x_59:
        /* <DEDUP_REMOVED lines=10> */
.L_x_60:
[----:B------:R-:W-:Y:S05]  /*7b2b0*/  @P6 BRA `(.L_x_62) ;  /* 0x0000011000006947 */ /* 0x000fea0003800000 */
[----:B0-----:R-:W0:Y:S02]  /*7b2c0*/  S2R R10, SR_TID.X ;  /* 0x00000000000a7919 */ /* 0x001e240000002100 */
[C---:B0-----:R-:W-:Y:S02]  /*7b2d0*/  LOP3.LUT R11, R10.reuse, 0x1c, RZ, 0xc0, !PT ;  /* 0x0000001c0a0b7812 */ /* 0x041fe400078ec0ff */
[----:B------:R-:W-:Y:S02]  /*7b2e0*/  LOP3.LUT R10, R10, 0xff, RZ, 0xc0, !PT ;  /* 0x000000ff0a0a7812 */ /* 0x000fe400078ec0ff */
[----:B------:R-:W-:Y:S02]  /*7b2f0*/  SHF.L.U32 R11, R11, 0x3, RZ ;  /* 0x000000030b0b7819 */ /* 0x000fe400000006ff */
[----:B------:R-:W-:-:S04]  /*7b300*/  SHF.R.U32.HI R10, RZ, 0x3, R10 ;  /* 0x00000003ff0a7819 */ /* 0x000fc8000001160a */
[----:B------:R-:W-:-:S05]  /*7b310*/  LOP3.LUT R10, R10, 0x1c, RZ, 0xc0, !PT ;  /* 0x0000001c0a0a7812 */ /* 0x000fca00078ec0ff */
[----:B------:R-:W-:-:S05]  /*7b320*/  IMAD.IADD R10, R11, 0x1, R10 ;  /* 0x000000010b0a7824 */ /* 0x000fca00078e020a */
[----:B------:R0:W-:Y:S02]  /*7b330*/  STS [R10+0x41a00], R12 ;  /* 0x041a000c0a007388 */ /* 0x0001e40000000800 */
.L_x_61:
        /* <DEDUP_REMOVED lines=9> */
.L_x_62:
        /* <DEDUP_REMOVED lines=9> */
.L_x_63:
        /* <DEDUP_REMOVED lines=9> */
.L_x_64:
[----:B------:R-:W-:Y:S01]  /*7b4f0*/  @P6 BREAK B1 ;  /* 0x0000000000016942 */ /* 0x000fe20003800000 */
        /* <DEDUP_REMOVED lines=9> */
.L_x_65:
[----:B------:R-:W-:Y:S05]  /*7b590*/  BSYNC B1 ;  /* 0x0000000000017941 */ /* 0x000fea0003800000 */
.L_x_37:
[----:B0-----:R-:W0:Y:S02]  /*7b5a0*/  S2R R10, SR_TID.X ;  /* 0x00000000000a7919 */ /* 0x001e240000002100 */
[C---:B0-----:R-:W-:Y:S02]  /*7b5b0*/  LOP3.LUT R11, R10.reuse, 0x1c, RZ, 0xc0, !PT ;  /* 0x0000001c0a0b7812 */ /* 0x041fe400078ec0ff */
[----:B------:R-:W-:Y:S02]  /*7b5c0*/  LOP3.LUT R10, R10, 0xff, RZ, 0xc0, !PT ;  /* 0x000000ff0a0a7812 */ /* 0x000fe400078ec0ff */
[----:B------:R-:W-:Y:S02]  /*7b5d0*/  SHF.L.U32 R11, R11, 0x3, RZ ;  /* 0x000000030b0b7819 */ /* 0x000fe400000006ff */
[----:B------:R-:W-:-:S04]  /*7b5e0*/  SHF.R.U32.HI R10, RZ, 0x3, R10 ;  /* 0x00000003ff0a7819 */ /* 0x000fc8000001160a */
[----:B------:R-:W-:-:S05]  /*7b5f0*/  LOP3.LUT R10, R10, 0x1c, RZ, 0xc0, !PT ;  /* 0x0000001c0a0a7812 */ /* 0x000fca00078ec0ff */
[----:B------:R-:W-:-:S05]  /*7b600*/  IMAD.IADD R10, R11, 0x1, R10 ;  /* 0x000000010b0a7824 */ /* 0x000fca00078e020a */
[----:B------:R0:W-:Y:S02]  /*7b610*/  @!P6 STS [R10+0x41f00], R14 ;  /* 0x041f000e0a00e388 */ /* 0x0001e40000000800 */
.L_x_66:
[----:B------:R-:W-:Y:S05]  /*7b620*/  BSYNC B0 ;  /* 0x0000000000007941 */ /* 0x000fea0003800000 */
.L_x_36:
[----:B------:R-:W-:Y:S01]  /*7b630*/  WARPSYNC 0xffffffff ;  /* 0xffffffff00007948 */ /* 0x000fe20003800000 */
        /* <DEDUP_REMOVED lines=13> */
[----:B------:R1:W-:Y:S04]  /*7b710*/  STL [R1+0x6314], R29 ;  /* 0x0063141d01007387 */ /* 0x0003e80000100800 */
[----:B0-----:R-:W0:Y:S04]  /*7b720*/  S2R R10, SR_TID.X ;  /* 0x00000000000a7919 */ /* 0x001e280000002100 */
[----:B------:R-:W2:Y:S04]  /*7b730*/  S2R R25, SR_TID.X ;  /* 0x0000000000197919 */ /* 0x000ea80000002100 */
[----:B-1----:R-:W3:Y:S01]  /*7b740*/  LDL.LU R29, [R1+0x190] ;  /* 0x00019000011d7983 */ /* 0x002ee20000300800 */
[----:B0-----:R-:W-:-:S03]  /*7b750*/  LOP3.LUT R16, R10, 0xff, RZ, 0xc0, !PT ;  /* 0x000000ff0a107812 */ /* 0x001fc600078ec0ff */
[----:B------:R-:W-:Y:S06]  /*7b760*/  BAR.SYNC.DEFER_BLOCKING 0x0 ;  /* 0x0000000000007b1d */ /* 0x000fec0000010000 */
[----:B------:R-:W0:Y:S04]  /*7b770*/  LDS R14, [R16.X4+0x40000] ;  /* 0x04000000100e7984 */ /* 0x000e280000004800 */
[----:B------:R-:W1:Y:S04]  /*7b780*/  LDS R12, [R16.X4+0x40400] ;  /* 0x04040000100c7984 */ /* 0x000e680000004800 */
[----:B------:R-:W4:Y:S04]  /*7b790*/  LDS R11, [R16.X4+0x40800] ;  /* 0x04080000100b7984 */ /* 0x000f280000004800 */
[----:B0-----:R-:W0:Y:S04]  /*7b7a0*/  SHFL.BFLY PT, R15, R14, 0x4, 0x1f ;  /* 0x0c801f000e0f7f89 */ /* 0x001e2800000e0000 */
[----:B-1----:R-:W1:Y:S04]  /*7b7b0*/  SHFL.BFLY PT, R13, R12, 0x4, 0x1f ;  /* 0x0c801f000c0d7f89 */ /* 0x002e6800000e0000 */
[----:B----4-:R-:W4:Y:S01]  /*7b7c0*/  SHFL.BFLY PT, R10, R11, 0x4, 0x1f ;  /* 0x0c801f000b0a7f89 */ /* 0x010f2200000e0000 */
[----:B0-----:R-:W-:-:S02]  /*7b7d0*/  FADD R15, R14, R15 ;  /* 0x0000000f0e0f7221 */ /* 0x001fc40000000000 */
[----:B-1----:R-:W-:-:S03]  /*7b7e0*/  FADD R13, R12, R13 ;  /* 0x0000000d0c0d7221 */ /* 0x002fc60000000000 */
[----:B------:R-:W0:Y:S01]  /*7b7f0*/  SHFL.BFLY PT, R14, R15, 0x2, 0x1f ;  /* 0x0c401f000f0e7f89 */ /* 0x000e2200000e0000 */
[----:B----4-:R-:W-:-:S03]  /*7b800*/  FADD R11, R11, R10 ;  /* 0x0000000a0b0b7221 */ /* 0x010fc60000000000 */
[----:B------:R-:W1:Y:S04]  /*7b810*/  SHFL.BFLY PT, R12, R13, 0x2, 0x1f ;  /* 0x0c401f000d0c7f89 */ /* 0x000e6800000e0000 */
[----:B------:R-:W4:Y:S01]  /*7b820*/  SHFL.BFLY PT, R10, R11, 0x2, 0x1f ;  /* 0x0c401f000b0a7f89 */ /* 0x000f2200000e0000 */
[----:B0-----:R-:W-:Y:S02]  /*7b830*/  FADD R14, R15, R14 ;  /* 0x0000000e0f0e7221 */ /* 0x001fe40000000000 */
[----:B-1----:R-:W-:Y:S02]  /*7b840*/  FADD R12, R13, R12 ;  /* 0x0000000c0d0c7221 */ /* 0x002fe40000000000 */
[----:B----4-:R-:W-:-:S03]  /*7b850*/  FADD R10, R11, R10 ;  /* 0x0000000a0b0a7221 */ /* 0x010fc60000000000 */
[----:B------:R-:W0:Y:S04]  /*7b860*/  SHFL.BFLY PT, R13, R12, 0x1, 0x1f ;  /* 0x0c201f000c0d7f89 */ /* 0x000e2800000e0000 */
[----:B------:R-:W1:Y:S04]  /*7b870*/  SHFL.BFLY PT, R11, R14, 0x1, 0x1f ;  /* 0x0c201f000e0b7f89 */ /* 0x000e6800000e0000 */
[----:B------:R-:W4:Y:S01]  /*7b880*/  SHFL.BFLY PT, R15, R10, 0x1, 0x1f ;  /* 0x0c201f000a0f7f89 */ /* 0x000f2200000e0000 */
[----:B0-----:R-:W-:Y:S02]  /*7b890*/  FADD R13, R12, R13 ;  /* 0x0000000d0c0d7221 */ /* 0x001fe40000000000 */
[----:B-1----:R-:W-:-:S02]  /*7b8a0*/  FADD R11, R14, R11 ;  /* 0x0000000b0e0b7221 */ /* 0x002fc40000000000 */
[----:B----4-:R-:W-:-:S03]  /*7b8b0*/  FADD R10, R10, R15 ;  /* 0x0000000f0a0a7221 */ /* 0x010fc60000000000 */
[----:B------:R-:W-:Y:S04]  /*7b8c0*/  @!P5 STS [R16.X4+0x40000], R11 ;  /* 0x0400000b1000d388 */ /* 0x000fe80000004800 */
[----:B------:R-:W-:Y:S04]  /*7b8d0*/  @!P5 STS [R16.X4+0x40400], R13 ;  /* 0x0404000d1000d388 */ /* 0x000fe80000004800 */
[----:B------:R-:W-:Y:S04]  /*7b8e0*/  @!P5 STS [R16.X4+0x40800], R10 ;  /* 0x0408000a1000d388 */ /* 0x000fe80000004800 */
[----:B--2---:R-:W0:Y:S04]  /*7b8f0*/  LDS R18, [R25.X4+0x40c00] ;  /* 0x040c000019127984 */ /* 0x004e280000004800 */
[----:B------:R-:W1:Y:S04]  /*7b900*/  LDS R16, [R25.X4+0x41000] ;  /* 0x0410000019107984 */ /* 0x000e680000004800 */
[----:B------:R-:W2:Y:S04]  /*7b910*/  LDS R15, [R25.X4+0x41400] ;  /* 0x04140000190f7984 */ /* 0x000ea80000004800 */
[----:B------:R-:W4:Y:S04]  /*7b920*/  LDS R14, [R25.X4+0x41800] ;  /* 0x04180000190e7984 */ /* 0x000f280000004800 */
[----:B------:R-:W5:Y:S04]  /*7b930*/  LDS R13, [R25.X4+0x41c00] ;  /* 0x041c0000190d7984 */ /* 0x000f680000004800 */
[----:B---3--:R3:W-:Y:S04]  /*7b940*/  STL [R1+0x639c], R29 ;  /* 0x00639c1d01007387 */ /* 0x0087e80000100800 */
[----:B---3--:R-:W3:Y:S04]  /*7b950*/  LDL.LU R29, [R1+0x1b4] ;  /* 0x0001b400011d7983 */ /* 0x008ee80000300800 */
        /* <DEDUP_REMOVED lines=17> */
[----:B------:R0:W-:Y:S04]  /*7ba70*/  STL [R1+0x634c], R25 ;  /* 0x00634c1901007387 */ /* 0x0001e80000100800 */
[----:B0-----:R-:W3:Y:S02]  /*7ba80*/  LDL.LU R25, [R1+0x1bc] ;  /* 0x0001bc0001197983 */ /* 0x001ee40000300800 */
[----:B---3--:R-:W-:-:S02]  /*7ba90*/  F2FP.PACK_AB R25, R29, R25 ;  /* 0x000000191d19723e */ /* 0x008fc400000000ff */
[----:B------:R-:W3:Y:S01]  /*7baa0*/  LDL.LU R29, [R1+0x639c] ;  /* 0x00639c00011d7983 */ /* 0x000ee20000300800 */
[----:B--2---:R-:W-:-:S03]  /*7bab0*/  F2FP.PACK_AB R22, R23, R22 ;  /* 0x000000161716723e */ /* 0x004fc600000000ff */
[----:B------:R3:W-:Y:S01]  /*7bac0*/  STL [R1+0x948], R25 ;  /* 0x0009481901007387 */ /* 0x0007e20000100800 */
[----:B------:R-:W-:Y:S02]  /*7bad0*/  F2FP.PACK_AB R0, R20, R0 ;  /* 0x000000001400723e */ /* 0x000fe400000000ff */
[----:B------:R-:W-:Y:S02]  /*7bae0*/  F2FP.PACK_AB R3, R2, R3 ;  /* 0x000000030203723e */ /* 0x000fe400000000ff */
[----:B------:R-:W-:Y:S02]  /*7baf0*/  F2FP.PACK_AB R2, R4, R5 ;  /* 0x000000050402723e */ /* 0x000fe400000000ff */
[----:B---3--:R-:W-:-:S05]  /*7bb00*/  F2FP.PACK_AB R25, R29, R28 ;  /* 0x0000001c1d19723e */ /* 0x008fca00000000ff */
[----:B------:R-:W-:Y:S04]  /*7bb10*/  STL [R1+0x944], R25 ;  /* 0x0009441901007387 */ /* 0x000fe80000100800 */
[----:B------:R-:W-:Y:S04]  /*7bb20*/  STL [R1+0x940], R22 ;  /* 0x0009401601007387 */ /* 0x000fe80000100800 */
[----:B------:R0:W-:Y:S04]  /*7bb30*/  STL [R1+0x93c], R0 ;  /* 0x00093c0001007387 */ /* 0x0001e80000100800 */
[----:B------:R2:W-:Y:S01]  /*7bb40*/  STL [R1+0x938], R3 ;  /* 0x0009380301007387 */ /* 0x0005e20000100800 */
[----:B0-----:R-:W-:-:S03]  /*7bb50*/  F2FP.PACK_AB R0, R6, R7 ;  /* 0x000000070600723e */ /* 0x001fc600000000ff */
[----:B------:R0:W-:Y:S01]  /*7bb60*/  STL [R1+0x930], R2 ;  /* 0x0009300201007387 */ /* 0x0001e20000100800 */
[----:B--2---:R-:W-:-:S03]  /*7bb70*/  F2FP.PACK_AB R3, R9, R8 ;  /* 0x000000080903723e */ /* 0x004fc600000000ff */
[----:B------:R2:W-:Y:S04]  /*7bb80*/  STL [R1+0x92c], R0 ;  /* 0x00092c0001007387 */ /* 0x0005e80000100800 */
[----:B------:R-:W-:Y:S04]  /*7bb90*/  STL [R1+0x928], R3 ;  /* 0x0009280301007387 */ /* 0x000fe80000100800 */
[----:B------:R-:W3:Y:S01]  /*7bba0*/  LDL.LU R25, [R1+0xf4] ;  /* 0x0000f40001197983 */ /* 0x000ee20000300800 */
[----:B0-----:R-:W-:Y:S02]  /*7bbb0*/  F2FP.PACK_AB R2, R27, R26 ;  /* 0x0000001a1b02723e */ /* 0x001fe400000000ff */
[----:B--2---:R-:W-:-:S03]  /*7bbc0*/  F2FP.PACK_AB R0, R24, R21 ;  /* 0x000000151800723e */ /* 0x004fc600000000ff */
[----:B------:R-:W-:Y:S04]  /*7bbd0*/  STL [R1+0x920], R2 ;  /* 0x0009200201007387 */ /* 0x000fe80000100800 */
[----:B---3--:R0:W-:Y:S04]  /*7bbe0*/  STL [R1+0x6354], R25 ;  /* 0x0063541901007387 */ /* 0x0081e80000100800 */
[----:B------:R-:W-:Y:S04]  /*7bbf0*/  STL [R1+0x91c], R0 ;  /* 0x00091c0001007387 */ /* 0x000fe80000100800 */
[----:B0-----:R-:W2:Y:S04]  /*7bc00*/  LDL.LU R25, [R1+0x104] ;  /* 0x0001040001197983 */ /* 0x001ea80000300800 */
[----:B--2---:R0:W-:Y:S04]  /*7bc10*/  STL [R1+0x635c], R25 ;  /* 0x00635c1901007387 */ /* 0x0041e80000100800 */
        /* <DEDUP_REMOVED lines=15> */
[----:B------:R-:W3:Y:S04]  /*7bd10*/  LDL.LU R8, [R1+0xc4] ;  /* 0x0000c40001087983 */ /* 0x000ee80000300800 */
[----:B---3--:R0:W-:Y:S04]  /*7bd20*/  STL [R1+0x6350], R8 ;  /* 0x0063500801007387 */ /* 0x0081e80000100800 */
[----:B0-----:R-:W3:Y:S04]  /*7bd30*/  LDL.LU R8, [R1+0xec] ;  /* 0x0000ec0001087983 */ /* 0x001ee80000300800 */
        /* <DEDUP_REMOVED lines=17> */
[----:B0-----:R-:W2:Y:S04]  /*7be50*/  LDL.LU R8, [R1+0x158] ;  /* 0x0001580001087983 */ /* 0x001ea80000300800 */
        /* <DEDUP_REMOVED lines=16> */
[----:B------:R-:W3:Y:S01]  /*7bf60*/  LDL.LU R21, [R1+0x3c] ;  /* 0x00003c0001157983 */ /* 0x000ee20000300800 */
[----:B--2---:R-:W-:-:S03]  /*7bf70*/  F2FP.PACK_AB R25, R8, R25 ;  /* 0x000000190819723e */ /* 0x004fc600000000ff */
[----:B------:R-:W2:Y:S04]  /*7bf80*/  LDL.LU R8, [R1+0x6398] ;  /* 0x0063980001087983 */ /* 0x000ea80000300800 */
[----:B------:R0:W-:Y:S04]  /*7bf90*/  STL [R1+0x90c], R25 ;  /* 0x00090c1901007387 */ /* 0x0001e80000100800 */
[----:B0-----:R-:W2:Y:S02]  /*7bfa0*/  LDL.LU R25, [R1+0x6394] ;  /* 0x0063940001197983 */ /* 0x001ea40000300800 */
[----:B--2---:R-:W-:-:S02]  /*7bfb0*/  F2FP.PACK_AB R25, R8, R25 ;  /* 0x000000190819723e */ /* 0x004fc400000000ff */
        /* <DEDUP_REMOVED lines=30> */
[----:B0-----:R-:W2:Y:S04]  /*7c1a0*/  LDL.LU R25, [R1+0x6354] ;  /* 0x0063540001197983 */ /* 0x001ea80000300800 */
[----:B------:R-:W0:Y:S04]  /*7c1b0*/  SHFL.BFLY PT, R19, R18, 0x4, 0x1f ;  /* 0x0c801f0012137f89 */ /* 0x000e2800000e0000 */
[----:B-1----:R-:W1:Y:S04]  /*7c1c0*/  SHFL.BFLY PT, R17, R16, 0x4, 0x1f ;  /* 0x0c801f0010117f89 */ /* 0x002e6800000e0000 */
[----:B------:R-:W2:Y:S04]  /*7c1d0*/  SHFL.BFLY PT, R12, R15, 0x4, 0x1f ;  /* 0x0c801f000f0c7f89 */ /* 0x000ea800000e0000 */
[----:B----4-:R-:W4:Y:S04]  /*7c1e0*/  SHFL.BFLY PT, R11, R14, 0x4, 0x1f ;  /* 0x0c801f000e0b7f89 */ /* 0x010f2800000e0000 */
[----:B-----5:R-:W5:Y:S01]  /*7c1f0*/  SHFL.BFLY PT, R10, R13, 0x4, 0x1f ;  /* 0x0c801f000d0a7f89 */ /* 0x020f6200000e0000 */
[----:B0-----:R-:W-:-:S02]  /*7c200*/  FADD R19, R18, R19 ;  /* 0x0000001312137221 */ /* 0x001fc40000000000 */
[----:B-1----:R-:W-:Y:S01]  /*7c210*/  FADD R17, R16, R17 ;  /* 0x0000001110117221 */ /* 0x002fe20000000000 */
[----:B--2---:R-:W-:Y:S02]  /*7c220*/  F2FP.PACK_AB R25, R8, R25 ;  /* 0x000000190819723e */ /* 0x004fe400000000ff */
[----:B------:R-:W2:Y:S04]  /*7c230*/  LDL.LU R8, [R1+0x6350] ;  /* 0x0063500001087983 */ /* 0x000ea80000300800 */
[----:B------:R0:W-:Y:S04]  /*7c240*/  STL [R1+0x8dc], R25 ;  /* 0x0008dc1901007387 */ /* 0x0001e80000100800 */
[----:B0-----:R-:W2:Y:S01]  /*7c250*/  LDL.LU R25, [R1+0x634c] ;  /* 0x00634c0001197983 */ /* 0x001ea20000300800 */
[----:B------:R-:W-:-:S02]  /*7c260*/  FADD R12, R15, R12 ;  /* 0x0000000c0f0c7221 */ /* 0x000fc40000000000 */
[----:B----4-:R-:W-:Y:S01]  /*7c270*/  FADD R11, R14, R11 ;  /* 0x0000000b0e0b7221 */ /* 0x010fe20000000000 */
[----:B------:R-:W0:Y:S01]  /*7c280*/  SHFL.BFLY PT, R18, R19, 0x2, 0x1f ;  /* 0x0c401f0013127f89 */ /* 0x000e2200000e0000 */
[----:B-----5:R-:W-:-:S03]  /*7c290*/  FADD R15, R13, R10 ;  /* 0x0000000a0d0f7221 */ /* 0x020fc60000000000 */
[----:B------:R-:W1:Y:S04]  /*7c2a0*/  SHFL.BFLY PT, R16, R17, 0x2, 0x1f ;  /* 0x0c401f0011107f89 */ /* 0x000e6800000e0000 */
[----:B------:R-:W4:Y:S04]  /*7c2b0*/  SHFL.BFLY PT, R14, R12, 0x2, 0x1f ;  /* 0x0c401f000c0e7f89 */ /* 0x000f2800000e0000 */
[----:B------:R-:W5:Y:S04]  /*7c2c0*/  SHFL.BFLY PT, R13, R11, 0x2, 0x1f ;  /* 0x0c401f000b0d7f89 */ /* 0x000f6800000e0000 */
[----:B------:R-:W3:Y:S01]  /*7c2d0*/  SHFL.BFLY PT, R10, R15, 0x2, 0x1f ;  /* 0x0c401f000f0a7f89 */ /* 0x000ee200000e0000 */
[----:B0-----:R-:W-:-:S02]  /*7c2e0*/  FADD R18, R19, R18 ;  /* 0x0000001213127221 */ /* 0x001fc40000000000 */
[----:B-1----:R-:W-:Y:S02]  /*7c2f0*/  FADD R16, R17, R16 ;  /* 0x0000001011107221 */ /* 0x002fe40000000000 */
[----:B----4-:R-:W-:Y:S02]  /*7c300*/  FADD R14, R12, R14 ;  /* 0x0000000e0c0e7221 */ /* 0x010fe40000000000 */
[----:B------:R-:W0:Y:S01]  /*7c310*/  SHFL.BFLY PT, R12, R18, 0x1, 0x1f ;  /* 0x0c201f00120c7f89 */ /* 0x000e2200000e0000 */
[----:B-----5:R-:W-:-:S03]  /*7c320*/  FADD R11, R11, R13 ;  /* 0x0000000d0b0b7221 */ /* 0x020fc60000000000 */
[----:B------:R-:W1:Y:S01]  /*7c330*/  SHFL.BFLY PT, R13, R16, 0x1, 0x1f ;  /* 0x0c201f00100d7f89 */ /* 0x000e6200000e0000 */
[----:B---3--:R-:W-:Y:S01]  /*7c340*/  FADD R10, R15, R10 ;  /* 0x0000000a0f0a7221 */ /* 0x008fe20000000000 */
[----:B------:R-:W-:Y:S02]  /*7c350*/  F2FP.PACK_AB R6, R7, R6 ;  /* 0x000000060706723e */ /* 0x000fe400000000ff */
[----:B------:R-:W-:Y:S02]  /*7c360*/  F2FP.PACK_AB R4, R5, R4 ;  /* 0x000000040504723e */ /* 0x000fe400000000ff */
[----:B------:R-:W3:Y:S01]  /*7c370*/  SHFL.BFLY PT, R19, R10, 0x1, 0x1f ;  /* 0x0c201f000a137f89 */ /* 0x000ee200000e0000 */
[----:B------:R-:W-:-:S03]  /*7c380*/  F2FP.PACK_AB R23, R3, R23 ;  /* 0x000000170317723e */ /* 0x000fc600000000ff */
[----:B------:R-:W4:Y:S01]  /*7c390*/  SHFL.BFLY PT, R17, R11, 0x1, 0x1f ;  /* 0x0c201f000b117f89 */ /* 0x000f2200000e0000 */
[----:B------:R-:W-:Y:S02]  /*7c3a0*/  F2FP.PACK_AB R0, R2, R0 ;  /* 0x000000000200723e */ /* 0x000fe400000000ff */
[----:B------:R-:W-:Y:S02]  /*7c3b0*/  F2FP.PACK_AB R29, R29, R28 ;  /* 0x0000001c1d1d723e */ /* 0x000fe400000000ff */
[----:B------:R-:W-:Y:S02]  /*7c3c0*/  F2FP.PACK_AB R27, R27, R26 ;  /* 0x0000001a1b1b723e */ /* 0x000fe400000000ff */
[----:B------:R-:W-:Y:S01]  /*7c3d0*/  F2FP.PACK_AB R22, R20, R22 ;  /* 0x000000161416723e */ /* 0x000fe200000000ff */
[----:B0-----:R-:W-:Y:S01]  /*7c3e0*/  FADD R12, R18, R12 ;  /* 0x0000000c120c7221 */ /* 0x001fe20000000000 */
[----:B------:R-:W-:Y:S01]  /*7c3f0*/  F2FP.PACK_AB R21, R24, R21 ;  /* 0x000000151815723e */ /* 0x000fe200000000ff */
[----:B-1----:R-:W-:-:S02]  /*7c400*/  FADD R13, R16, R13 ;  /* 0x0000000d100d7221 */ /* 0x002fc40000000000 */
[----:B---3--:R-:W-:Y:S02]  /*7c410*/  FADD R10, R10, R19 ;  /* 0x000000130a0a7221 */ /* 0x008fe40000000000 */
[----:B----4-:R-:W-:Y:S01]  /*7c420*/  FADD R11, R11, R17 ;  /* 0x000000110b0b7221 */ /* 0x010fe20000000000 */
[----:B--2---:R-:W-:Y:S02]  /*7c430*/  F2FP.PACK_AB R9, R8, R9 ;  /* 0x000000090809723e */ /* 0x004fe400000000ff */
[----:B------:R-:W2:Y:S04]  /*7c440*/  LDL.LU R8, [R1+0x6348] ;  /* 0x0063480001087983 */ /* 0x000ea80000300800 */
[----:B------:R0:W-:Y:S04]  /*7c450*/  STL [R1+0x8d8], R9 ;  /* 0x0008d80901007387 */ /* 0x0001e80000100800 */
[----:B0-----:R-:W3:Y:S04]  /*7c460*/  LDL.LU R9, [R1+0x6344] ;  /* 0x0063440001097983 */ /* 0x001ee80000300800 */
[----:B------:R-:W4:Y:S04]  /*7c470*/  LDL.LU R7, [R1+0x6340] ;  /* 0x0063400001077983 */ /* 0x000f280000300800 */
[----:B------:R0:W-:Y:S04]  /*7c480*/  STL [R1+0x8d0], R6 ;  /* 0x0008d00601007387 */ /* 0x0001e80000100800 */
[----:B0-----:R-:W5:Y:S04]  /*7c490*/  LDL.LU R6, [R1+0x633c] ;  /* 0x00633c0001067983 */ /* 0x001f680000300800 */
[----:B------:R-:W2:Y:S04]  /*7c4a0*/  LDL.LU R5, [R1+0x6338] ;  /* 0x0063380001057983 */ /* 0x000ea80000300800 */
[----:B------:R0:W-:Y:S04]  /*7c4b0*/  STL [R1+0x8cc], R4 ;  /* 0x0008cc0401007387 */ /* 0x0001e80000100800 */
[----:B0-----:R-:W2:Y:S04]  /*7c4c0*/  LDL.LU R4, [R1+0x6334] ;  /* 0x0063340001047983 */ /* 0x001ea80000300800 */
[----:B------:R-:W2:Y:S04]  /*7c4d0*/  LDL.LU R3, [R1+0x6330] ;  /* 0x0063300001037983 */ /* 0x000ea80000300800 */
[----:B------:R0:W-:Y:S04]  /*7c4e0*/  STL [R1+0x8c8], R23 ;  /* 0x0008c81701007387 */ /* 0x0001e80000100800 */
[----:B0-----:R-:W2:Y:S04]  /*7c4f0*/  LDL R23, [R1+0x638] ;  /* 0x0006380001177983 */ /* 0x001ea80000100800 */
[----:B------:R-:W2:Y:S04]  /*7c500*/  LDL.LU R2, [R1+0x632c] ;  /* 0x00632c0001027983 */ /* 0x000ea80000300800 */
[----:B------:R0:W-:Y:S04]  /*7c510*/  STL [R1+0x8c0], R0 ;  /* 0x0008c00001007387 */ /* 0x0001e80000100800 */
[----:B0-----:R-:W2:Y:S04]  /*7c520*/  LDL.LU R0, [R1+0x6328] ;  /* 0x0063280001007983 */ /* 0x001ea80000300800 */
[----:B------:R0:W-:Y:S04]  /*7c530*/  STL [R1+0x8bc], R29 ;  /* 0x0008bc1d01007387 */ /* 0x0001e80000100800 */
[----:B------:R-:W-:Y:S04]  /*7c540*/  @!P5 STS [R25.X4+0x40c00], R12 ;  /* 0x040c000c1900d388 */ /* 0x000fe80000004800 */
[----:B0-----:R-:W2:Y:S04]  /*7c550*/  LDL.64 R28, [R1+0x1bd0] ;  /* 0x001bd000011c7983 */ /* 0x001ea80000100a00 */
[----:B------:R0:W-:Y:S04]  /*7c560*/  STL [R1+0x8b4], R27 ;  /* 0x0008b41b01007387 */ /* 0x0001e80000100800 */
[----:B------:R-:W-:Y:S04]  /*7c570*/  @!P5 STS [R25.X4+0x41000], R13 ;  /* 0x0410000d1900d388 */ /* 0x000fe80000004800 */
[----:B0-----:R-:W2:Y:S04]  /*7c580*/  LDL.64 R26, [R1+0x1bc8] ;  /* 0x001bc800011a7983 */ /* 0x001ea80000100a00 */
[----:B------:R-:W2:Y:S04]  /*7c590*/  LDL.LU R20, [R1+0x6324] ;  /* 0x0063240001147983 */ /* 0x000ea80000300800 */
[----:B------:R0:W-:Y:S04]  /*7c5a0*/  STL [R1+0x8b0], R22 ;  /* 0x0008b01601007387 */ /* 0x0001e80000100800 */
[----:B0-----:R-:W2:Y:S04]  /*7c5b0*/  LDL.LU R22, [R1+0x6320] ;  /* 0x0063200001167983 */ /* 0x001ea80000300800 */
[----:B------:R-:W-:Y:S04]  /*7c5c0*/  STL [R1+0x8a8], R21 ;  /* 0x0008a81501007387 */ /* 0x000fe80000100800 */
[----:B------:R-:W2:Y:S04]  /*7c5d0*/  LDL.64 R12, [R1+0x1be8] ;  /* 0x001be800010c7983 */ /* 0x000ea80000100a00 */
[----:B------:R-:W3:Y:S04]  /*7c5e0*/  LDL.64 R18, [R1+0x1be0] ;  /* 0x001be00001127983 */ /* 0x000ee80000100a00 */
[----:B------:R-:W4:Y:S04]  /*7c5f0*/  LDL.64 R16, [R1+0x1bd8] ;  /* 0x001bd80001107983 */ /* 0x000f280000100a00 */
[----:B------:R-:W0:Y:S02]  /*7c600*/  SHFL.BFLY PT, R15, R14, 0x1, 0x1f ;  /* 0x0c201f000e0f7f89 */ /* 0x000e2400000e0000 */
[----:B0-----:R-:W-:-:S05]  /*7c610*/  FADD R15, R14, R15 ;  /* 0x0000000f0e0f7221 */ /* 0x001fca0000000000 */
[----:B------:R-:W-:Y:S04]  /*7c620*/  @!P5 STS [R25.X4+0x41400], R15 ;  /* 0x0414000f1900d388 */ /* 0x000fe80000004800 */
[----:B------:R-:W-:Y:S04]  /*7c630*/  @!P5 STS [R25.X4+0x41800], R11 ;  /* 0x0418000b1900d388 */ /* 0x000fe80000004800 */
[----:B------:R2:W-:Y:S04]  /*7c640*/  @!P5 STS [R25.X4+0x41c00], R10 ;  /* 0x041c000a1900d388 */ /* 0x0005e80000004800 */
[----:B------:R-:W-:Y:S01]  /*7c650*/  BAR.SYNC.DEFER_BLOCKING 0x0 ;  /* 0x0000000000007b1d */ /* 0x000fe20000010000 */
[----:B--2---:R-:W-:-:S04]  /*7c660*/  IMAD.WIDE R10, R23, 0x2, R12 ;  /* 0x00000002170a7825 */ /* 0x004fc800078e020c */
[----:B---3--:R-:W-:-:S04]  /*7c670*/  IMAD.WIDE R12, R23, 0x2, R18 ;  /* 0x00000002170c7825 */ /* 0x008fc800078e0212 */
[C---:B------:R-:W-:Y:S01]  /*7c680*/  IMAD.WIDE R18, R23.reuse, 0x2, R26 ;  /* 0x0000000217127825 */ /* 0x040fe200078e021a */
[----:B------:R0:W2:Y:S04]  /*7c690*/  LDG.E.U16 R24, [R12.64] ;  /* 0x000000060c187981 */ /* 0x0000a8000c1e1500 */
[----:B------:R1:W3:Y:S01]  /*7c6a0*/  LDG.E.U16 R27, [R10.64] ;  /* 0x000000060a1b7981 */ /* 0x0002e2000c1e1500 */
[----:B----4-:R-:W-:-:S05]  /*7c6b0*/  IMAD.WIDE R14, R23, 0x2, R16 ;  /* 0x00000002170e7825 */ /* 0x010fca00078e0210 */
[----:B------:R4:W2:Y:S01]  /*7c6c0*/  LDG.E.U16 R21, [R14.64] ;  /* 0x000000060e157981 */ /* 0x0008a2000c1e1500 */
[----:B------:R-:W-:-:S03]  /*7c6d0*/  IMAD.WIDE R16, R23, 0x2, R28 ;  /* 0x0000000217107825 */ /* 0x000fc600078e021c */
[----:B-1----:R-:W2:Y:S04]  /*7c6e0*/  LDL.64 R10, [R1+0x1bc0] ;  /* 0x001bc000010a7983 */ /* 0x002ea80000100a00 */
[----:B0-----:R-:W2:Y:S04]  /*7c6f0*/  LDL.64 R12, [R1+0x1bb8] ;  /* 0x001bb800010c7983 */ /* 0x001ea80000100a00 */
[----:B----4-:R-:W4:Y:S04]  /*7c700*/  LDL.64 R14, [R1+0x1bb0] ;  /* 0x001bb000010e7983 */ /* 0x010f280000100a00 */
[----:B------:R-:W4:Y:S04]  /*7c710*/  LDL.64 R28, [R1+0x1b80] ;  /* 0x001b8000011c7983 */ /* 0x000f280000100a00 */
[----:B---3--:R0:W-:Y:S04]  /*7c720*/  STL [R1+0xcb4], R27 ;  /* 0x000cb41b01007387 */ /* 0x0081e80000100800 */
[----:B0-----:R-:W3:Y:S04]  /*7c730*/  LDL.64 R26, [R1+0x1b78] ;  /* 0x001b7800011a7983 */ /* 0x001ee80000100a00 */
[----:B--2---:R0:W-:Y:S04]  /*7c740*/  STL [R1+0xcb0], R24 ;  /* 0x000cb01801007387 */ /* 0x0041e80000100800 */
[----:B0-----:R0:W2:Y:S04]  /*7c750*/  LDG.E.U16 R24, [R16.64] ;  /* 0x0000000610187981 */ /* 0x0010a8000c1e1500 */
[----:B0-----:R-:W3:Y:S04]  /*7c760*/  LDL.64 R16, [R1+0x1ba8] ;  /* 0x001ba80001107983 */ /* 0x001ee80000100a00 */
[----:B------:R0:W-:Y:S04]  /*7c770*/  STL [R1+0xcac], R21 ;  /* 0x000cac1501007387 */ /* 0x0001e80000100800 */
[----:B0-----:R0:W3:Y:S01]  /*7c780*/  LDG.E.U16 R21, [R18.64] ;  /* 0x0000000612157981 */ /* 0x0010e2000c1e1500 */
[----:B------:R-:W-:-:S04]  /*7c790*/  IMAD.WIDE R10, R23, 0x2, R10 ;  /* 0x00000002170a7825 */ /* 0x000fc800078e020a */
[C---:B------:R-:W-:Y:S01]  /*7c7a0*/  IMAD.WIDE R12, R23.reuse, 0x2, R12 ;  /* 0x00000002170c7825 */ /* 0x040fe200078e020c */
[----:B0-----:R-:W4:Y:S04]  /*7c7b0*/  LDL.64 R18, [R1+0x1ba0] ;  /* 0x001ba00001127983 */ /* 0x001f280000100a00 */
[----:B--2---:R0:W-:Y:S04]  /*7c7c0*/  STL [R1+0xca8], R24 ;  /* 0x000ca81801007387 */ /* 0x0041e80000100800 */
[----:B0-----:R0:W2:Y:S04]  /*7c7d0*/  LDG.E.U16 R24, [R10.64] ;  /* 0x000000060a187981 */ /* 0x0010a8000c1e1500 */
[----:B0-----:R-:W5:Y:S04]  /*7c7e0*/  LDL.64 R10, [R1+0x1b98] ;  /* 0x001b9800010a7983 */ /* 0x001f680000100a00 */
[----:B---3--:R0:W-:Y:S04]  /*7c7f0*/  STL [R1+0xca4], R21 ;  /* 0x000ca41501007387 */ /* 0x0081e80000100800 */
[----:B0-----:R0:W3:Y:S01]  /*7c800*/  LDG.E.U16 R21, [R12.64] ;  /* 0x000000060c157981 */ /* 0x0010e2000c1e1500 */
[----:B----4-:R-:W-:-:S04]  /*7c810*/  IMAD.WIDE R14, R23, 0x2, R14 ;  /* 0x00000002170e7825 */ /* 0x010fc800078e020e */
[C---:B------:R-:W-:Y:S01]  /*7c820*/  IMAD.WIDE R16, R23.reuse, 0x2, R16 ;  /* 0x0000000217107825 */ /* 0x040fe200078e0210 */
[----:B0-----:R-:W4:Y:S04]  /*7c830*/  LDL.64 R12, [R1+0x1b90] ;  /* 0x001b9000010c7983 */ /* 0x001f280000100a00 */
[----:B--2---:R0:W-:Y:S04]  /*7c840*/  STL [R1+0xca0], R24 ;  /* 0x000ca01801007387 */ /* 0x0041e80000100800 */
[----:B0-----:R0:W2:Y:S04]  /*7c850*/  LDG.E.U16 R24, [R14.64] ;  /* 0x000000060e187981 */ /* 0x0010a8000c1e1500 */
[----:B0-----:R-:W2:Y:S04]  /*7c860*/  LDL.64 R14, [R1+0x1b88] ;  /* 0x001b8800010e7983 */ /* 0x001ea80000100a00 */
[----:B---3--:R0:W-:Y:S04]  /*7c870*/  STL [R1+0xc9c], R21 ;  /* 0x000c9c1501007387 */ /* 0x0081e80000100800 */
[----:B0-----:R-:W3:Y:S01]  /*7c880*/  LDG.E.U16 R21, [R16.64] ;  /* 0x0000000610157981 */ /* 0x001ee2000c1e1500 */
[----:B------:R-:W-:-:S04]  /*7c890*/  IMAD.WIDE R18, R23, 0x2, R18 ;  /* 0x0000000217127825 */ /* 0x000fc800078e0212 */
[----:B-----5:R-:W-:-:S04]  /*7c8a0*/  IMAD.WIDE R10, R23, 0x2, R10 ;  /* 0x00000002170a7825 */ /* 0x020fc800078e020a */
[C---:B----4-:R-:W-:Y:S01]  /*7c8b0*/  IMAD.WIDE R12, R23.reuse, 0x2, R12 ;  /* 0x00000002170c7825 */ /* 0x050fe200078e020c */
[----:B--2---:R0:W-:Y:S04]  /*7c8c0*/  STL [R1+0xc98], R24 ;  /* 0x000c981801007387 */ /* 0x0041e80000100800 */
[----:B0-----:R0:W2:Y:S02]  /*7c8d0*/  LDG.E.U16 R24, [R18.64] ;  /* 0x0000000612187981 */ /* 0x0010a4000c1e1500 */
[C---:B0-----:R-:W-:Y:S02]  /*7c8e0*/  IMAD.WIDE R18, R23.reuse, 0x2, R26 ;  /* 0x0000000217127825 */ /* 0x041fe400078e021a */
[----:B------:R0:W4:Y:S04]  /*7c8f0*/  LDG.E.U16 R27, [R10.64] ;  /* 0x000000060a1b7981 */ /* 0x000128000c1e1500 */
[----:B0-----:R-:W5:Y:S04]  /*7c900*/  LDL.64 R10, [R1+0x1b70] ;  /* 0x001b7000010a7983 */ /* 0x001f680000100a00 */
[----:B---3--:R0:W-:Y:S04]  /*7c910*/  STL [R1+0xc94], R21 ;  /* 0x000c941501007387 */ /* 0x0081e80000100800 */
[----:B0-----:R0:W3:Y:S01]  /*7c920*/  LDG.E.U16 R21, [R12.64] ;  /* 0x000000060c157981 */ /* 0x0010e2000c1e1500 */
[----:B------:R-:W-:-:S04]  /*7c930*/  IMAD.WIDE R14, R23, 0x2, R14 ;  /* 0x00000002170e7825 */ /* 0x000fc800078e020e */
[C---:B------:R-:W-:Y:S01]  /*7c940*/  IMAD.WIDE R16, R23.reuse, 0x2, R28 ;  /* 0x0000000217107825 */ /* 0x040fe200078e021c */
[----:B0-----:R-:W5:Y:S04]  /*7c950*/  LDL.64 R12, [R1+0x1b68] ;  /* 0x001b6800010c7983 */ /* 0x001f680000100a00 */
[----:B--2---:R0:W-:Y:S04]  /*7c960*/  STL [R1+0xc90], R24 ;  /* 0x000c901801007387 */ /* 0x0041e80000100800 */
[----:B------:R-:W2:Y:S04]  /*7c970*/  LDL.64 R28, [R1+0x1b30] ;  /* 0x001b3000011c7983 */ /* 0x000ea80000100a00 */
[----:B0-----:R0:W2:Y:S04]  /*7c980*/  LDG.E.U16 R24, [R14.64] ;  /* 0x000000060e187981 */ /* 0x0010a8000c1e1500 */
[----:B0-----:R-:W2:Y:S04]  /*7c990*/  LDL.64 R14, [R1+0x1b60] ;  /* 0x001b6000010e7983 */ /* 0x001ea80000100a00 */
[----:B----4-:R0:W-:Y:S04]  /*7c9a0*/  STL [R1+0xc8c], R27 ;  /* 0x000c8c1b01007387 */ /* 0x0101e80000100800 */
[----:B0-----:R-:W4:Y:S04]  /*7c9b0*/  LDL.64 R26, [R1+0x1b28] ;  /* 0x001b2800011a7983 */ /* 0x001f280000100a00 */
[----:B---3--:R0:W-:Y:S04]  /*7c9c0*/  STL [R1+0xc88], R21 ;  /* 0x000c881501007387 */ /* 0x0081e80000100800 */
[----:B0-----:R0:W3:Y:S01]  /*7c9d0*/  LDG.E.U16 R21, [R16.64] ;  /* 0x0000000610157981 */ /* 0x0010e2000c1e1500 */
[----:B-----5:R-:W-:-:S03]  /*7c9e0*/  IMAD.WIDE R10, R23, 0x2, R10 ;  /* 0x00000002170a7825 */ /* 0x020fc600078e020a */
[----:B0-----:R-:W5:Y:S04]  /*7c9f0*/  LDL.64 R16, [R1+0x1b58] ;  /* 0x001b580001107983 */ /* 0x001f680000100a00 */
[----:B--2---:R0:W-:Y:S04]  /*7ca00*/  STL [R1+0xc84], R24 ;  /* 0x000c841801007387 */ /* 0x0041e80000100800 */
[----:B0-----:R0:W2:Y:S04]  /*7ca10*/  LDG.E.U16 R24, [R18.64] ;  /* 0x0000000612187981 */ /* 0x0010a8000c1e1500 */
[----:B0-----:R-:W4:Y:S04]  /*7ca20*/  LDL.64 R18, [R1+0x1b50] ;  /* 0x001b500001127983 */ /* 0x001f280000100a00 */
[----:B---3--:R0:W-:Y:S04]  /*7ca30*/  STL [R1+0xc80], R21 ;  /* 0x000c801501007387 */ /* 0x0081e80000100800 */
[----:B0-----:R0:W3:Y:S01]  /*7ca40*/  LDG.E.U16 R21, [R10.64] ;  /* 0x000000060a157981 */ /* 0x0010e2000c1e1500 */
[----:B------:R-:W-:-:S04]  /*7ca50*/  IMAD.WIDE R12, R23, 0x2, R12 ;  /* 0x00000002170c7825 */ /* 0x000fc800078e020c */
[C---:B------:R-:W-:Y:S01]  /*7ca60*/  IMAD.WIDE R14, R23.reuse, 0x2, R14 ;  /* 0x00000002170e7825 */ /* 0x040fe200078e020e */
[----:B0-----:R-:W4:Y:S04]  /*7ca70*/  LDL.64 R10, [R1+0x1b48] ;  /* 0x001b4800010a7983 */ /* 0x001f280000100a00 */
[----:B--2---:R0:W-:Y:S04]  /*7ca80*/  STL [R1+0xc7c], R24 ;  /* 0x000c7c1801007387 */ /* 0x0041e80000100800 */
[----:B0-----:R0:W2:Y:S04]  /*7ca90*/  LDG.E.U16 R24, [R12.64] ;  /* 0x000000060c187981 */ /* 0x0010a8000c1e1500 */
[----:B0-----:R-:W2:Y:S04]  /*7caa0*/  LDL.64 R12, [R1+0x1b40] ;  /* 0x001b4000010c7983 */ /* 0x001ea80000100a00 */
[----:B---3--:R0:W-:Y:S04]  /*7cab0*/  STL [R1+0xc78], R21 ;  /* 0x000c781501007387 */ /* 0x0081e80000100800 */
[----:B0-----:R0:W3:Y:S01]  /*7cac0*/  LDG.E.U16 R21, [R14.64] ;  /* 0x000000060e157981 */ /* 0x0010e2000c1e1500 */
[----:B-----5:R-:W-:-:S04]  /*7cad0*/  IMAD.WIDE R16, R23, 0x2, R16 ;  /* 0x0000000217107825 */ /* 0x020fc800078e0210 */
[C---:B----4-:R-:W-:Y:S01]  /*7cae0*/  IMAD.WIDE R18, R23.reuse, 0x2, R18 ;  /* 0x0000000217127825 */ /* 0x050fe200078e0212 */
[----:B0-----:R-:W4:Y:S04]  /*7caf0*/  LDL.64 R14, [R1+0x1b38] ;  /* 0x001b3800010e7983 */ /* 0x001f280000100a00 */
[----:B--2---:R0:W-:Y:S04]  /*7cb00*/  STL [R1+0xc74], R24 ;  /* 0x000c741801007387 */ /* 0x0041e80000100800 */
[----:B0-----:R-:W2:Y:S04]  /*7cb10*/  LDG.E.U16 R24, [R16.64] ;  /* 0x0000000610187981 */ /* 0x001ea8000c1e1500 */
[----:B---3--:R0:W-:Y:S04]  /*7cb20*/  STL [R1+0xc70], R21 ;  /* 0x000c701501007387 */ /* 0x0081e80000100800 */
[----:B0-----:R0:W3:Y:S01]  /*7cb30*/  LDG.E.U16 R21, [R18.64] ;  /* 0x0000000612157981 */ /* 0x0010e2000c1e1500 */
[----:B------:R-:W-:-:S04]  /*7cb40*/  IMAD.WIDE R10, R23, 0x2, R10 ;  /* 0x00000002170a7825 */ /* 0x000fc800078e020a */
[----:B------:R-:W-:-:S04]  /*7cb50*/  IMAD.WIDE R12, R23, 0x2, R12 ;  /* 0x00000002170c7825 */ /* 0x000fc800078e020c */
[C---:B0-----:R-:W-:Y:S02]  /*7cb60*/  IMAD.WIDE R18, R23.reuse, 0x2, R26 ;  /* 0x0000000217127825 */ /* 0x041fe400078e021a */
[----:B------:R0:W5:Y:S02]  /*7cb70*/  LDG.E.U16 R27, [R10.64] ;  /* 0x000000060a1b7981 */ /* 0x000164000c1e1500 */
[C---:B----4-:R-:W-:Y:S02]  /*7cb80*/  IMAD.WIDE R14, R23.reuse, 0x2, R14 ;  /* 0x00000002170e7825 */ /* 0x050fe400078e020e */
[----:B0-----:R-:W4:Y:S04]  /*7cb90*/  LDL.64 R10, [R1+0x1b20] ;  /* 0x001b2000010a7983 */ /* 0x001f280000100a00 */
[----:B--2---:R0:W-:Y:S04]  /*7cba0*/  STL [R1+0xc6c], R24 ;  /* 0x000c6c1801007387 */ /* 0x0041e80000100800 */
[----:B0-----:R0:W2:Y:S04]  /*7cbb0*/  LDG.E.U16 R24, [R12.64] ;  /* 0x000000060c187981 */ /* 0x0010a8000c1e1500 */
[----:B0-----:R-:W4:Y:S04]  /*7cbc0*/  LDL.64 R12, [R1+0x1b18] ;  /* 0x001b1800010c7983 */ /* 0x001f280000100a00 */
[----:B---3--:R0:W-:Y:S04]  /*7cbd0*/  STL [R1+0xc68], R21 ;  /* 0x000c681501007387 */ /* 0x0081e80000100800 */
[----:B0-----:R0:W3:Y:S01]  /*7cbe0*/  LDG.E.U16 R21, [R14.64] ;  /* 0x000000060e157981 */ /* 0x0010e2000c1e1500 */
[----:B------:R-:W-:-:S03]  /*7cbf0*/  IMAD.WIDE R16, R23, 0x2, R28 ;  /* 0x0000000217107825 */ /* 0x000fc600078e021c */
[----:B------:R-:W4:Y:S04]  /*7cc00*/  LDL.64 R28, [R1+0x1ae0] ;  /* 0x001ae000011c7983 */ /* 0x000f280000100a00 */
[----:B0-----:R-:W4:Y:S04]  /*7cc10*/  LDL.64 R14, [R1+0x1b10] ;  /* 0x001b1000010e7983 */ /* 0x001f280000100a00 */
[----:B-----5:R0:W-:Y:S04]  /*7cc20*/  STL [R1+0xc64], R27 ;  /* 0x000c641b01007387 */ /* 0x0201e80000100800 */
[----:B0-----:R-:W5:Y:S04]  /*7cc30*/  LDL.64 R26, [R1+0x1ad8] ;  /* 0x001ad800011a7983 */ /* 0x001f680000100a00 */
        /* <DEDUP_REMOVED lines=10> */
[----:B0-----:R-:W4:Y:S04]  /*7cce0*/  LDL.64 R10, [R1+0x1af8] ;  /* 0x001af800010a7983 */ /* 0x001f280000100a00 */
[----:B---3--:R0:W-:Y:S04]  /*7ccf0*/  STL [R1+0xc54], R21 ;  /* 0x000c541501007387 */ /* 0x0081e80000100800 */
[----:B0-----:R0:W3:Y:S01]  /*7cd00*/  LDG.E.U16 R21, [R12.64] ;  /* 0x000000060c157981 */ /* 0x0010e2000c1e1500 */
[----:B------:R-:W-:-:S04]  /*7cd10*/  IMAD.WIDE R14, R23, 0x2, R14 ;  /* 0x00000002170e7825 */ /* 0x000fc800078e020e */
[C---:B-----5:R-:W-:Y:S01]  /*7cd20*/  IMAD.WIDE R16, R23.reuse, 0x2, R16 ;  /* 0x0000000217107825 */ /* 0x060fe200078e0210 */
[----:B0-----:R-:W5:Y:S04]  /*7cd30*/  LDL.64 R12, [R1+0x1af0] ;  /* 0x001af000010c7983 */ /* 0x001f680000100a00 */
[----:B--2---:R0:W-:Y:S04]  /*7cd40*/  STL [R1+0xc50], R24 ;  /* 0x000c501801007387 */ /* 0x0041e80000100800 */
[----:B0-----:R0:W2:Y:S04]  /*7cd50*/  LDG.E.U16 R24, [R14.64] ;  /* 0x000000060e187981 */ /* 0x0010a8000c1e1500 */
[----:B0-----:R-:W2:Y:S04]  /*7cd60*/  LDL.64 R14, [R1+0x1ae8] ;  /* 0x001ae800010e7983 */ /* 0x001ea80000100a00 */
[----:B---3--:R0:W-:Y:S04]  /*7cd70*/  STL [R1+0xc4c], R21 ;  /* 0x000c4c1501007387 */ /* 0x0081e80000100800 */
[----:B0-----:R-:W3:Y:S01]  /*7cd80*/  LDG.E.U16 R21, [R16.64] ;  /* 0x0000000610157981 */ /* 0x001ee2000c1e1500 */
[----:B----4-:R-:W-:-:S04]  /*7cd90*/  IMAD.WIDE R18, R23, 0x2, R18 ;  /* 0x0000000217127825 */ /* 0x010fc800078e0212 */
[----:B------:R-:W-:-:S04]  /*7cda0*/  IMAD.WIDE R10, R23, 0x2, R10 ;  /* 0x00000002170a7825 */ /* 0x000fc800078e020a */
[C---:B-----5:R-:W-:Y:S01]  /*7cdb0*/  IMAD.WIDE R12, R23.reuse, 0x2, R12 ;  /* 0x00000002170c7825 */ /* 0x060fe200078e020c */
        /* <DEDUP_REMOVED lines=308> */
[----:B0-----:R0:W3:Y:S01]  /*7e100*/  LDG.E.U16 R21, [R12.64] ;  /* 0x000000060c157981 */ /* 0x0010e2000c1e1500 */
[----:B------:R-:W-:-:S04]  /*7e110*/  IMAD.WIDE R14, R23, 0x2, R14 ;  /* 0x00000002170e7825 */ /* 0x000fc800078e020e */
[C---:B-----5:R-:W-:Y:S02]  /*7e120*/  IMAD.WIDE R16, R23.reuse, 0x2, R16 ;  /* 0x0000000217107825 */ /* 0x060fe400078e0210 */
[----:B------:R-:W5:Y:S02]  /*7e130*/  LDG.E.U16 R15, [R14.64] ;  /* 0x000000060e0f7981 */ /* 0x000f64000c1e1500 */
[C---:B----4-:R-:W-:Y:S02]  /*7e140*/  IMAD.WIDE R18, R23.reuse, 0x2, R18 ;  /* 0x0000000217127825 */ /* 0x050fe400078e0212 */
[----:B0-----:R-:W4:Y:S04]  /*7e150*/  LDL.64 R12, [R1+0x1878] ;  /* 0x00187800010c7983 */ /* 0x001f280000100a00 */
[----:B--2---:R0:W-:Y:S04]  /*7e160*/  STL [R1+0xa28], R24 ;  /* 0x000a281801007387 */ /* 0x0041e80000100800 */
[----:B0-----:R0:W2:Y:S04]  /*7e170*/  LDG.E.U16 R24, [R16.64] ;  /* 0x0000000610187981 */ /* 0x0010a8000c1e1500 */
[----:B---3--:R1:W-:Y:S04]  /*7e180*/  STL [R1+0xa20], R21 ;  /* 0x000a201501007387 */ /* 0x0083e80000100800 */
[----:B-1----:R1:W3:Y:S01]  /*7e190*/  LDG.E.U16 R21, [R18.64] ;  /* 0x0000000612157981 */ /* 0x0022e2000c1e1500 */
[----:B----4-:R-:W-:-:S04]  /*7e1a0*/  IMAD.WIDE R12, R23, 0x2, R12 ;  /* 0x00000002170c7825 */ /* 0x010fc800078e020c */
[C---:B0-----:R-:W-:Y:S01]  /*7e1b0*/  IMAD.WIDE R16, R23.reuse, 0x2, R28 ;  /* 0x0000000217107825 */ /* 0x041fe200078e021c */
[----:B-1----:R-:W4:Y:S04]  /*7e1c0*/  LDL.64 R18, [R1+0x1838] ;  /* 0x0018380001127983 */ /* 0x002f280000100a00 */
[----:B-----5:R0:W-:Y:S02]  /*7e1d0*/  STL [R1+0xa18], R15 ;  /* 0x000a180f01007387 */ /* 0x0201e40000100800 */
[----:B0-----:R-:W-:-:S04]  /*7e1e0*/  IMAD.WIDE R14, R23, 0x2, R10 ;  /* 0x00000002170e7825 */ /* 0x001fc800078e020a */
[C---:B------:R-:W-:Y:S02]  /*7e1f0*/  IMAD.WIDE R10, R23.reuse, 0x2, R26 ;  /* 0x00000002170a7825 */ /* 0x040fe400078e021a */
[----:B------:R0:W5:Y:S04]  /*7e200*/  LDG.E.U16 R26, [R12.64] ;  /* 0x000000060c1a7981 */ /* 0x000168000c1e1500 */
[----:B------:R1:W4:Y:S04]  /*7e210*/  LDG.E.U16 R27, [R14.64] ;  /* 0x000000060e1b7981 */ /* 0x000328000c1e1500 */
[----:B------:R-:W5:Y:S04]  /*7e220*/  LDG.E.U16 R11, [R10.64] ;  /* 0x000000060a0b7981 */ /* 0x000f68000c1e1500 */
[----:B--2---:R-:W-:Y:S04]  /*7e230*/  STL [R1+0xa14], R24 ;  /* 0x000a141801007387 */ /* 0x004fe80000100800 */
[----:B0-----:R-:W2:Y:S04]  /*7e240*/  LDL.64 R12, [R1+0x1850] ;  /* 0x00185000010c7983 */ /* 0x001ea80000100a00 */
[----:B-1----:R-:W2:Y:S04]  /*7e250*/  LDL.64 R14, [R1+0x1848] ;  /* 0x00184800010e7983 */ /* 0x002ea80000100a00 */
[----:B---3--:R0:W-:Y:S04]  /*7e260*/  STL [R1+0xa10], R21 ;  /* 0x000a101501007387 */ /* 0x0081e80000100800 */
[----:B------:R-:W3:Y:S04]  /*7e270*/  LDL.64 R28, [R1+0x1830] ;  /* 0x00183000011c7983 */ /* 0x000ee80000100a00 */
[----:B0-----:R0:W2:Y:S04]  /*7e280*/  LDG.E.U16 R21, [R16.64] ;  /* 0x0000000610157981 */ /* 0x0010a8000c1e1500 */
[----:B0-----:R-:W3:Y:S04]  /*7e290*/  LDL.64 R16, [R1+0x1840] ;  /* 0x0018400001107983 */ /* 0x001ee80000100a00 */
[----:B----4-:R-:W-:Y:S04]  /*7e2a0*/  STL [R1+0xa04], R27 ;  /* 0x000a041b01007387 */ /* 0x010fe80000100800 */
[----:B-----5:R0:W-:Y:S04]  /*7e2b0*/  STL [R1+0xa08], R26 ;  /* 0x000a081a01007387 */ /* 0x0201e80000100800 */
[----:B0-----:R-:W4:Y:S04]  /*7e2c0*/  LDL.64 R26, [R1+0x1818] ;  /* 0x00181800011a7983 */ /* 0x001f280000100a00 */
[----:B--2---:R-:W-:Y:S04]  /*7e2d0*/  STL [R1+0x9fc], R21 ;  /* 0x0009fc1501007387 */ /* 0x004fe80000100800 */
[----:B------:R0:W-:Y:S04]  /*7e2e0*/  STL [R1+0x9f4], R11 ;  /* 0x0009f40b01007387 */ /* 0x0001e80000100800 */
[----:B0-----:R-:W2:Y:S01]  /*7e2f0*/  LDL.64 R10, [R1+0x1858] ;  /* 0x00185800010a7983 */ /* 0x001ea20000100a00 */
[----:B------:R-:W-:-:S04]  /*7e300*/  IMAD.WIDE R12, R23, 0x2, R12 ;  /* 0x00000002170c7825 */ /* 0x000fc800078e020c */
[----:B--2---:R-:W-:-:S06]  /*7e310*/  IMAD.WIDE R10, R23, 0x2, R10 ;  /* 0x00000002170a7825 */ /* 0x004fcc00078e020a */
[----:B------:R0:W2:Y:S01]  /*7e320*/  LDG.E.U16 R11, [R10.64] ;  /* 0x000000060a0b7981 */ /* 0x0000a2000c1e1500 */
[----:B------:R-:W-:-:S04]  /*7e330*/  IMAD.WIDE R14, R23, 0x2, R14 ;  /* 0x00000002170e7825 */ /* 0x000fc800078e020e */
[----:B------:R-:W-:-:S04]  /*7e340*/  IMAD.WIDE R18, R23, 0x2, R18 ;  /* 0x0000000217127825 */ /* 0x000fc800078e0212 */
[----:B---3--:R-:W-:Y:S01]  /*7e350*/  IMAD.WIDE R16, R23, 0x2, R16 ;  /* 0x0000000217107825 */ /* 0x008fe200078e0210 */
[----:B0-----:R0:W3:Y:S04]  /*7e360*/  LDG.E.U16 R10, [R12.64] ;  /* 0x000000060c0a7981 */ /* 0x0010e8000c1e1500 */
[----:B------:R-:W5:Y:S04]  /*7e370*/  LDL.LU R23, [R1+0x631c] ;  /* 0x00631c0001177983 */ /* 0x000f680000300800 */
[----:B------:R1:W3:Y:S04]  /*7e380*/  LDG.E.U16 R18, [R18.64] ;  /* 0x0000000612127981 */ /* 0x0002e8000c1e1500 */
[----:B0-----:R-:W3:Y:S04]  /*7e390*/  LDL.64 R12, [R1+0x1828] ;  /* 0x00182800010c7983 */ /* 0x001ee80000100a00 */
[----:B------:R-:W3:Y:S04]  /*7e3a0*/  LDG.E.U16 R17, [R16.64] ;  /* 0x0000000610117981 */ /* 0x000ee8000c1e1500 */
[----:B--2---:R0:W-:Y:S04]  /*7e3b0*/  STL [R1+0x9ec], R11 ;  /* 0x0009ec0b01007387 */ /* 0x0041e80000100800 */
[----:B-1----:R-:W2:Y:S04]  /*7e3c0*/  LDL R19, [R1+0x638] ;  /* 0x0006380001137983 */ /* 0x002ea80000100800 */
[----:B0-----:R0:W2:Y:S04]  /*7e3d0*/  LDG.E.U16 R11, [R14.64] ;  /* 0x000000060e0b7981 */ /* 0x0010a8000c1e1500 */
[----:B0-----:R-:W4:Y:S04]  /*7e3e0*/  LDL.64 R14, [R1+0x1820] ;  /* 0x00182000010e7983 */ /* 0x001f280000100a00 */
[----:B--2---:R-:W-:Y:S04]  /*7e3f0*/  STL [R1+0x9e4], R11 ;  /* 0x0009e40b01007387 */ /* 0x004fe80000100800 */
[----:B---3--:R0:W-:Y:S02]  /*7e400*/  STL [R1+0x9e8], R10 ;  /* 0x0009e80a01007387 */ /* 0x0081e40000100800 */
[----:B0-----:R-:W-:-:S02]  /*7e410*/  IMAD.WIDE R10, R19, 0x2, R28 ;  /* 0x00000002130a7825 */ /* 0x001fc400078e021c */
[----:B------:R-:W2:Y:S04]  /*7e420*/  LDL.LU R28, [R1+0x130c] ;  /* 0x00130c00011c7983 */ /* 0x000ea80000300800 */
[----:B------:R-:W-:Y:S04]  /*7e430*/  STL [R1+0x9e0], R17 ;  /* 0x0009e01101007387 */ /* 0x000fe80000100800 */
[----:B------:R0:W-:Y:S01]  /*7e440*/  STL [R1+0x9d4], R18 ;  /* 0x0009d41201007387 */ /* 0x0001e20000100800 */
[----:B------:R-:W-:-:S05]  /*7e450*/  IMAD.WIDE R12, R19, 0x2, R12 ;  /* 0x00000002130c7825 */ /* 0x000fca00078e020c */
[----:B------:R1:W3:Y:S04]  /*7e460*/  LDG.E.U16 R29, [R12.64] ;  /* 0x000000060c1d7981 */ /* 0x0002e8000c1e1500 */
[----:B0-----:R0:W2:Y:S04]  /*7e470*/  LDG.E.U16 R18, [R10.64] ;  /* 0x000000060a127981 */ /* 0x0010a8000c1e1500 */
[----:B0-----:R-:W3:Y:S01]  /*7e480*/  LDL.64 R10, [R1+0x1810] ;  /* 0x00181000010a7983 */ /* 0x001ee20000100a00 */
[----:B----4-:R-:W-:-:S03]  /*7e490*/  IMAD.WIDE R16, R19, 0x2, R26 ;  /* 0x0000000213107825 */ /* 0x010fc600078e021a */
[----:B------:R-:W0:Y:S01]  /*7e4a0*/  S2R R27, SR_TID.X ;  /* 0x00000000001b7919 */ /* 0x000e220000002100 */
[----:B------:R-:W-:-:S03]  /*7e4b0*/  IMAD.WIDE R14, R19, 0x2, R14 ;  /* 0x00000002130e7825 */ /* 0x000fc600078e020e */
[----:B------:R-:W4:Y:S04]  /*7e4c0*/  LDL.LU R26, [R1+0x670] ;  /* 0x00067000011a7983 */ /* 0x000f280000300800 */
[----:B-1----:R-:W4:Y:S04]  /*7e4d0*/  LDL.64 R12, [R1+0x1808] ;  /* 0x00180800010c7983 */ /* 0x002f280000100a00 */
[----:B------:R1:W4:Y:S04]  /*7e4e0*/  LDG.E.U16 R14, [R14.64] ;  /* 0x000000060e0e7981 */ /* 0x000328000c1e1500 */
[----:B-1----:R1:W4:Y:S01]  /*7e4f0*/  LDG.E.U16 R15, [R16.64] ;  /* 0x00000006100f7981 */ /* 0x002322000c1e1500 */
[----:B0-----:R-:W-:-:S02]  /*7e500*/  LOP3.LUT R27, R27, 0x1c, RZ, 0xc0, !PT ;  /* 0x0000001c1b1b7812 */ /* 0x001fc400078ec0ff */
[----:B------:R-:W-:-:S05]  /*7e510*/  LOP3.LUT R24, R25, 0x1c, RZ, 0xc0, !PT ;  /* 0x0000001c19187812 */ /* 0x000fca00078ec0ff */
[----:B------:R-:W0:Y:S04]  /*7e520*/  LDS R21, [R24.X8+0x40000] ;  /* 0x0400000018157984 */ /* 0x000e280000008800 */
[----:B--2---:R2:W-:Y:S01]  /*7e530*/  STL [R1+0x9d0], R18 ;  /* 0x0009d01201007387 */ /* 0x0045e20000100800 */
[----:B---3--:R-:W-:-:S03]  /*7e540*/  IMAD.WIDE R10, R19, 0x2, R10 ;  /* 0x00000002130a7825 */ /* 0x008fc600078e020a */
[----:B--2---:R-:W2:Y:S04]  /*7e550*/  LDL.LU R18, [R1+0x674] ;  /* 0x0006740001127983 */ /* 0x004ea80000300800 */
[----:B-1----:R-:W3:Y:S04]  /*7e560*/  LDL.LU R17, [R1+0x640] ;  /* 0x0006400001117983 */ /* 0x002ee80000300800 */
[----:B------:R4:W2:Y:S04]  /*7e570*/  LDG.E.U16 R10, [R10.64] ;  /* 0x000000060a0a7981 */ /* 0x0008a8000c1e1500 */
[----:B------:R1:W-:Y:S02]  /*7e580*/  STL [R1+0x9c4], R29 ;  /* 0x0009c41d01007387 */ /* 0x0003e40000100800 */
[----:B-1----:R-:W-:-:S02]  /*7e590*/  LEA.HI R29, R27, 0x8, RZ, 0x1e ;  /* 0x000000081b1d7811 */ /* 0x002fc400078ff0ff */
[----:B------:R-:W5:Y:S01]  /*7e5a0*/  LDL.LU R27, [R1+0x644] ;  /* 0x00064400011b7983 */ /* 0x000f620000300800 */
[----:B----4-:R-:W-:-:S03]  /*7e5b0*/  FMUL R11, R8, R26 ;  /* 0x0000001a080b7220 */ /* 0x010fc60000400000 */
[----:B------:R-:W1:Y:S01]  /*7e5c0*/  S2R R26, SR_TID.X ;  /* 0x00000000001a7919 */ /* 0x000e620000002100 */
[----:B------:R-:W-:Y:S01]  /*7e5d0*/  SHF.L.U32 R29, R29, 0x5, RZ ;  /* 0x000000051d1d7819 */ /* 0x000fe200000006ff */
[----:B------:R-:W-:Y:S02]  /*7e5e0*/  IMAD.WIDE R12, R19, 0x2, R12 ;  /* 0x00000002130c7825 */ /* 0x000fe400078e020c */
[----:B------:R-:W-:Y:S02]  /*7e5f0*/  STL [R1+0x9c0], R14 ;  /* 0x0009c00e01007387 */ /* 0x000fe40000100800 */
[----:B0-----:R-:W-:Y:S02]  /*7e600*/  FFMA R28, R8, R28, R21 ;  /* 0x0000001c081c7223 */ /* 0x001fe40000000015 */
[----:B------:R0:W4:Y:S04]  /*7e610*/  LDS R14, [R29+0x40000] ;  /* 0x040000001d0e7984 */ /* 0x0001280000000800 */
[----:B------:R1:W4:Y:S04]  /*7e620*/  LDG.E.U16 R12, [R12.64] ;  /* 0x000000060c0c7981 */ /* 0x000328000c1e1500 */
[----:B0-----:R-:W4:Y:S04]  /*7e630*/  LDL.LU R29, [R1+0x610] ;  /* 0x00061000011d7983 */ /* 0x001f280000300800 */
[----:B------:R0:W-:Y:S04]  /*7e640*/  STL [R1+0x130c], R28 ;  /* 0x00130c1c01007387 */ /* 0x0001e80000100800 */
[----:B0-----:R-:W4:Y:S04]  /*7e650*/  LDL.LU R28, [R1+0x614] ;  /* 0x00061400011c7983 */ /* 0x001f280000300800 */
[----:B------:R-:W4:Y:S04]  /*7e660*/  LDL.LU R16, [R1+0x580] ;  /* 0x0005800001107983 */ /* 0x000f280000300800 */
[----:B------:R0:W-:Y:S01]  /*7e670*/  STL [R1+0x9bc], R15 ;  /* 0x0009bc0f01007387 */ /* 0x0001e20000100800 */
[----:B-1----:R-:W-:-:S03]  /*7e680*/  LOP3.LUT R26, R26, 0x1c, RZ, 0xc0, !PT ;  /* 0x0000001c1a1a7812 */ /* 0x002fc600078ec0ff */
[----:B0-----:R-:W4:Y:S04]  /*7e690*/  LDL.LU R15, [R1+0x584] ;  /* 0x00058400010f7983 */ /* 0x001f280000300800 */
[----:B--2---:R0:W-:Y:S04]  /*7e6a0*/  STL [R1+0x9b4], R10 ;  /* 0x0009b40a01007387 */ /* 0x0041e80000100800 */
[----:B------:R3:W-:Y:S01]  /*7e6b0*/  STL [R1+0x5b0], R11 ;  /* 0x0005b00b01007387 */ /* 0x0007e20000100800 */
[----:B0-----:R-:W-:-:S03]  /*7e6c0*/  FMUL R10, R8, R18 ;  /* 0x00000012080a7220 */ /* 0x001fc60000400000 */
[----:B------:R-:W2:Y:S01]  /*7e6d0*/  LDL.LU R18, [R1+0x540] ;  /* 0x0005400001127983 */ /* 0x000ea20000300800 */
[----:B---3--:R-:W-:-:S03]  /*7e6e0*/  FMUL R11, R8, R17 ;  /* 0x00000011080b7220 */ /* 0x008fc60000400000 */
[----:B------:R-:W3:Y:S04]  /*7e6f0*/  LDL.LU R13, [R1+0x544] ;  /* 0x00054400010d7983 */ /* 0x000ee80000300800 */
[----:B------:R5:W-:Y:S01]  /*7e700*/  STL [R1+0x5b4], R10 ;  /* 0x0005b40a01007387 */ /* 0x000be20000100800 */
[----:B------:R-:W-:Y:S01]  /*7e710*/  LEA.HI R17, R26, 0x10, RZ, 0x1e ;  /* 0x000000101a117811 */ /* 0x000fe200078ff0ff */
[----:B-----5:R-:W-:Y:S02]  /*7e720*/  FMUL R10, R8, R27 ;  /* 0x0000001b080a7220 */ /* 0x020fe40000400000 */
[----:B------:R-:W5:Y:S04]  /*7e730*/  LDL.LU R27, [R1+0x530] ;  /* 0x00053000011b7983 */ /* 0x000f680000300800 */
[----:B------:R0:W-:Y:S04]  /*7e740*/  STL [R1+0x5a0], R11 ;  /* 0x0005a00b01007387 */ /* 0x0001e80000100800 */
[----:B------:R1:W-:Y:S04]  /*7e750*/  STL [R1+0x5a4], R10 ;  /* 0x0005a40a01007387 */ /* 0x0003e80000100800 */
[----:B------:R-:W5:Y:S04]  /*7e760*/  LDL.LU R26, [R1+0x534] ;  /* 0x00053400011a7983 */ /* 0x000f680000300800 */
[----:B0-----:R-:W5:Y:S01]  /*7e770*/  LDL.LU R11, [R1+0x510] ;  /* 0x00051000010b7983 */ /* 0x001f620000300800 */
[----:B------:R-:W-:-:S02]  /*7e780*/  IMAD.SHL.U32 R17, R17, 0x20, RZ ;  /* 0x0000002011117824 */ /* 0x000fc400078e00ff */
[C---:B----4-:R-:W-:Y:S01]  /*7e790*/  FMUL R29, R8.reuse, R29 ;  /* 0x0000001d081d7220 */ /* 0x050fe20000400000 */
[----:B-1----:R-:W4:Y:S01]  /*7e7a0*/  LDL.LU R10, [R1+0x514] ;  /* 0x00051400010a7983 */ /* 0x002f220000300800 */
[----:B------:R-:W-:-:S03]  /*7e7b0*/  FMUL R28, R8, R28 ;  /* 0x0000001c081c7220 */ /* 0x000fc60000400000 */
[----:B------:R-:W-:Y:S04]  /*7e7c0*/  STL [R1+0x9b0], R12 ;  /* 0x0009b00c01007387 */ /* 0x000fe80000100800 */
[----:B------:R0:W1:Y:S04]  /*7e7d0*/  LDS R12, [R17+0x40000] ;  /* 0x04000000110c7984 */ /* 0x0000680000000800 */
[----:B------:R-:W4:Y:S04]  /*7e7e0*/  LDL.LU R21, [R1+0x4d0] ;  /* 0x0004d00001157983 */ /* 0x000f280000300800 */
[----:B0-----:R-:W4:Y:S04]  /*7e7f0*/  LDL.LU R17, [R1+0x4d4] ;  /* 0x0004d40001117983 */ /* 0x001f280000300800 */
[----:B------:R0:W-:Y:S04]  /*7e800*/  STL [R1+0x590], R29 ;  /* 0x0005901d01007387 */ /* 0x0001e80000100800 */
[----:B------:R0:W-:Y:S02]  /*7e810*/  STL [R1+0x594], R28 ;  /* 0x0005941c01007387 */ /* 0x0001e40000100800 */
[----:B0-----:R-:W-:-:S02]  /*7e820*/  FMUL R29, R8, R16 ;  /* 0x00000010081d7220 */ /* 0x001fc40000400000 */
[----:B------:R-:W4:Y:S01]  /*7e830*/  LDL.LU R16, [R1+0x678] ;  /* 0x0006780001107983 */ /* 0x000f220000300800 */
[----:B------:R-:W-:-:S03]  /*7e840*/  FMUL R28, R8, R15 ;  /* 0x0000000f081c7220 */ /* 0x000fc60000400000 */
[----:B------:R2:W-:Y:S04]  /*7e850*/  STL [R1+0x580], R29 ;  /* 0x0005801d01007387 */ /* 0x0005e80000100800 */
[----:B------:R-:W4:Y:S04]  /*7e860*/  LDL.LU R15, [R1+0x67c] ;  /* 0x00067c00010f7983 */ /* 0x000f280000300800 */
[----:B------:R3:W-:Y:S01]  /*7e870*/  STL [R1+0x584], R28 ;  /* 0x0005841c01007387 */ /* 0x0007e20000100800 */
[----:B--2---:R-:W-:-:S03]  /*7e880*/  FMUL R29, R8, R18 ;  /* 0x00000012081d7220 */ /* 0x004fc60000400000 */
[----:B------:R-:W2:Y:S01]  /*7e890*/  LDL.LU R18, [R1+0x648] ;  /* 0x0006480001127983 */ /* 0x000ea20000300800 */
[----:B---3--:R-:W-:-:S03]  /*7e8a0*/  FMUL R28, R8, R13 ;  /* 0x0000000d081c7220 */ /* 0x008fc60000400000 */
[----:B------:R5:W-:Y:S04]  /*7e8b0*/  STL [R1+0x570], R29 ;  /* 0x0005701d01007387 */ /* 0x000be80000100800 */
[----:B------:R-:W3:Y:S04]  /*7e8c0*/  LDL.LU R13, [R1+0x64c] ;  /* 0x00064c00010d7983 */ /* 0x000ee80000300800 */
[----:B------:R0:W-:Y:S01]  /*7e8d0*/  STL [R1+0x574], R28 ;  /* 0x0005741c01007387 */ /* 0x0001e20000100800 */
[----:B-----5:R-:W-:-:S05]  /*7e8e0*/  FMUL R29, R8, R27 ;  /* 0x0000001b081d7220 */ /* 0x020fca0000400000 */
[----:B------:R-:W-:Y:S01]  /*7e8f0*/  STL [R1+0x560], R29 ;  /* 0x0005601d01007387 */ /* 0x000fe20000100800 */
[C---:B0-----:R-:W-:Y:S02]  /*7e900*/  FMUL R28, R8.reuse, R26 ;  /* 0x0000001a081c7220 */ /* 0x041fe40000400000 */
[----:B------:R-:W-:-:S03]  /*7e910*/  FMUL R27, R8, R11 ;  /* 0x0000000b081b7220 */ /* 0x000fc60000400000 */
[----:B------:R0:W-:Y:S04]  /*7e920*/  STL [R1+0x564], R28 ;  /* 0x0005641c01007387 */ /* 0x0001e80000100800 */
[----:B------:R-:W5:Y:S01]  /*7e930*/  LDL.LU R11, [R1+0x618] ;  /* 0x00061800010b7983 */ /* 0x000f620000300800 */
[----:B----4-:R-:W-:-:S03]  /*7e940*/  FMUL R26, R8, R10 ;  /* 0x0000000a081a7220 */ /* 0x010fc60000400000 */
[----:B------:R-:W-:Y:S04]  /*7e950*/  STL [R1+0x550], R27 ;  /* 0x0005501b01007387 */ /* 0x000fe80000100800 */
[----:B------:R-:W4:Y:S01]  /*7e960*/  LDL.LU R10, [R1+0x61c] ;  /* 0x00061c00010a7983 */ /* 0x000f220000300800 */
[----:B------:R-:W-:-:S03]  /*7e970*/  FMUL R21, R8, R21 ;  /* 0x0000001508157220 */ /* 0x000fc60000400000 */
[----:B------:R-:W-:Y:S01]  /*7e980*/  STL [R1+0x554], R26 ;  /* 0x0005541a01007387 */ /* 0x000fe20000100800 */
[----:B------:R-:W-:-:S03]  /*7e990*/  FMUL R8, R8, R17 ;  /* 0x0000001108087220 */ /* 0x000fc60000400000 */
[----:B0-----:R-:W4:Y:S04]  /*7e9a0*/  LDL.LU R28, [R1+0x588] ;  /* 0x00058800011c7983 */ /* 0x001f280000300800 */
[----:B------:R0:W-:Y:S04]  /*7e9b0*/  STL [R1+0x540], R21 ;  /* 0x0005401501007387 */ /* 0x0001e80000100800 */
[----:B------:R-:W4:Y:S04]  /*7e9c0*/  LDL.LU R29, [R1+0x58c] ;  /* 0x00058c00011d7983 */ /* 0x000f280000300800 */
[----:B------:R1:W-:Y:S01]  /*7e9d0*/  STL [R1+0x544], R8 ;  /* 0x0005440801007387 */ /* 0x0003e20000100800 */
[----:B0-----:R-:W-:-:S03]  /*7e9e0*/  FMUL R21, R9, R16 ;  /* 0x0000001009157220 */ /* 0x001fc60000400000 */
[----:B------:R-:W4:Y:S04]  /*7e9f0*/  LDL.LU R26, [R1+0x548] ;  /* 0x00054800011a7983 */ /* 0x000f280000300800 */
[----:B------:R-:W4:Y:S01]  /*7ea00*/  LDL.LU R17, [R1+0x54c] ;  /* 0x00054c0001117983 */ /* 0x000f220000300800 */
[----:B-1----:R-:W-:-:S03]  /*7ea10*/  FMUL R8, R9, R15 ;  /* 0x0000000f09087220 */ /* 0x002fc60000400000 */
[----:B------:R-:W4:Y:S04]  /*7ea20*/  LDL.LU R16, [R1+0x538] ;  /* 0x0005380001107983 */ /* 0x000f280000300800 */
[----:B------:R-:W-:Y:S04]  /*7ea30*/  STL [R1+0x5b8], R21 ;  /* 0x0005b81501007387 */ /* 0x000fe80000100800 */
[----:B------:R-:W4:Y:S04]  /*7ea40*/  LDL.LU R15, [R1+0x53c] ;  /* 0x00053c00010f7983 */ /* 0x000f280000300800 */
[----:B------:R3:W-:Y:S04]  /*7ea50*/  STL [R1+0x5bc], R8 ;  /* 0x0005bc0801007387 */ /* 0x0007e80000100800 */
[----:B------:R-:W4:Y:S01]  /*7ea60*/  LDL.LU R27, [R1+0x518] ;  /* 0x00051800011b7983 */ /* 0x000f220000300800 */
[----:B--2---:R-:W-:-:S05]  /*7ea70*/  FMUL R18, R9, R18 ;  /* 0x0000001209127220 */ /* 0x004fca0000400000 */
[----:B------:R0:W-:Y:S01]  /*7ea80*/  STL [R1+0x5a8], R18 ;  /* 0x0005a81201007387 */ /* 0x0001e20000100800 */
[----:B---3--:R-:W-:-:S03]  /*7ea90*/  FMUL R8, R9, R13 ;  /* 0x0000000d09087220 */ /* 0x008fc60000400000 */
[----:B------:R-:W2:Y:S04]  /*7eaa0*/  LDL.LU R21, [R1+0x51c] ;  /* 0x00051c0001157983 */ /* 0x000ea80000300800 */
[----:B------:R5:W-:Y:S04]  /*7eab0*/  STL [R1+0x5ac], R8 ;  /* 0x0005ac0801007387 */ /* 0x000be80000100800 */
[----:B0-----:R-:W3:Y:S04]  /*7eac0*/  LDL.LU R18, [R1+0x4d8] ;  /* 0x0004d80001127983 */ /* 0x001ee80000300800 */
[----:B------:R-:W3:Y:S01]  /*7ead0*/  LDL.LU R13, [R1+0x4dc] ;  /* 0x0004dc00010d7983 */ /* 0x000ee20000300800 */
[----:B-----5:R-:W-:-:S05]  /*7eae0*/  FMUL R8, R9, R11 ;  /* 0x0000000b09087220 */ /* 0x020fca0000400000 */
[----:B------:R0:W-:Y:S04]  /*7eaf0*/  STL [R1+0x598], R8 ;  /* 0x0005980801007387 */ /* 0x0001e80000100800 */
[----:B0-----:R-:W5:Y:S01]  /*7eb00*/  LDL.LU R8, [R1+0x1310] ;  /* 0x0013100001087983 */ /* 0x001f620000300800 */
[C---:B----4-:R-:W-:Y:S02]  /*7eb10*/  FMUL R11, R9.reuse, R10 ;  /* 0x0000000a090b7220 */ /* 0x050fe40000400000 */
[----:B------:R-:W-:-:S03]  /*7eb20*/  FMUL R28, R9, R28 ;  /* 0x0000001c091c7220 */ /* 0x000fc60000400000 */
[----:B------:R0:W-:Y:S01]  /*7eb30*/  STL [R1+0x59c], R11 ;  /* 0x00059c0b01007387 */ /* 0x0001e20000100800 */
[----:B------:R-:W-:-:S03]  /*7eb40*/  FMUL R29, R9, R29 ;  /* 0x0000001d091d7220 */ /* 0x000fc60000400000 */
[----:B0-----:R-:W4:Y:S01]  /*7eb50*/  LDL.64 R10, [R1+0x17f8] ;  /* 0x0017f800010a7983 */ /* 0x001f220000100a00 */
[----:B------:R-:W-:-:S03]  /*7eb60*/  FMUL R26, R9, R26 ;  /* 0x0000001a091a7220 */ /* 0x000fc60000400000 */
[----:B------:R0:W-:Y:S01]  /*7eb70*/  STL [R1+0x588], R28 ;  /* 0x0005881c01007387 */ /* 0x0001e20000100800 */
[----:B------:R-:W-:-:S03]  /*7eb80*/  FMUL R16, R9, R16 ;  /* 0x0000001009107220 */ /* 0x000fc60000400000 */
[----:B0-----:R-:W4:Y:S04]  /*7eb90*/  LDL.LU R28, [R1+0x6318] ;  /* 0x00631800011c7983 */ /* 0x001f280000300800 */
[----:B------:R0:W-:Y:S01]  /*7eba0*/  STL [R1+0x58c], R29 ;  /* 0x00058c1d01007387 */ /* 0x0001e20000100800 */
[----:B------:R-:W-:-:S03]  /*7ebb0*/  FMUL R15, R9, R15 ;  /* 0x0000000f090f7220 */ /* 0x000fc60000400000 */
[----:B0-----:R-:W4:Y:S04]  /*7ebc0*/  LDL.LU R29, [R1+0x6314] ;  /* 0x00631400011d7983 */ /* 0x001f280000300800 */
[----:B------:R0:W-:Y:S01]  /*7ebd0*/  STL [R1+0x578], R26 ;  /* 0x0005781a01007387 */ /* 0x0001e20000100800 */
[C---:B------:R-:W-:Y:S02]  /*7ebe0*/  FMUL R27, R9.reuse, R27 ;  /* 0x0000001b091b7220 */ /* 0x040fe40000400000 */
[C---:B0-----:R-:W-:Y:S02]  /*7ebf0*/  FMUL R26, R9.reuse, R17 ;  /* 0x00000011091a7220 */ /* 0x041fe40000400000 */
[----:B------:R-:W4:Y:S04]  /*7ec00*/  LDL.LU R17, [R1+0x1314] ;  /* 0x0013140001117983 */ /* 0x000f280000300800 */
[----:B------:R-:W-:Y:S04]  /*7ec10*/  STL [R1+0x57c], R26 ;  /* 0x00057c1a01007387 */ /* 0x000fe80000100800 */
[----:B------:R0:W-:Y:S04]  /*7ec20*/  STL [R1+0x568], R16 ;  /* 0x0005681001007387 */ /* 0x0001e80000100800 */
[----:B0-----:R-:W4:Y:S04]  /*7ec30*/  LDL.LU R16, [R1+0x7b0] ;  /* 0x0007b00001107983 */ /* 0x001f280000300800 */
[----:B------:R0:W-:Y:S04]  /*7ec40*/  STL [R1+0x56c], R15 ;  /* 0x00056c0f01007387 */ /* 0x0001e80000100800 */
[----:B0-----:R-:W4:Y:S04]  /*7ec50*/  LDL.LU R15, [R1+0x7b4] ;  /* 0x0007b400010f7983 */ /* 0x001f280000300800 */
[----:B------:R-:W-:Y:S01]  /*7ec60*/  STL [R1+0x558], R27 ;  /* 0x0005581b01007387 */ /* 0x000fe20000100800 */
[----:B--2---:R-:W-:-:S02]  /*7ec70*/  FMUL R21, R9, R21 ;  /* 0x0000001509157220 */ /* 0x004fc40000400000 */
[----:B---3--:R-:W-:-:S03]  /*7ec80*/  FMUL R18, R9, R18 ;  /* 0x0000001209127220 */ /* 0x008fc60000400000 */
[----:B------:R-:W-:Y:S01]  /*7ec90*/  STL [R1+0x55c], R21 ;  /* 0x00055c1501007387 */ /* 0x000fe20000100800 */
[----:B------:R-:W-:-:S03]  /*7eca0*/  FMUL R13, R9, R13 ;  /* 0x0000000d090d7220 */ /* 0x000fc60000400000 */
[----:B------:R-:W-:Y:S04]  /*7ecb0*/  STL [R1+0x548], R18 ;  /* 0x0005481201007387 */ /* 0x000fe80000100800 */
[----:B------:R-:W-:Y:S01]  /*7ecc0*/  STL [R1+0x54c], R13 ;  /* 0x00054c0d01007387 */ /* 0x000fe20000100800 */
[----:B-----5:R-:W-:-:S05]  /*7ecd0*/  FFMA R8, R9, R8, R14 ;  /* 0x0000000809087223 */ /* 0x020fca000000000e */
[----:B------:R0:W-:Y:S04]  /*7ece0*/  STL [R1+0x1310], R8 ;  /* 0x0013100801007387 */ /* 0x0001e80000100800 */
[----:B0-----:R-:W2:Y:S04]  /*7ecf0*/  LDL.64 R8, [R1+0x1800] ;  /* 0x0018000001087983 */ /* 0x001ea80000100a00 */
[----:B------:R-:W0:Y:S01]  /*7ed00*/  S2R R26, SR_TID.X ;  /* 0x00000000001a7919 */ /* 0x000e220000002100 */
[----:B----4-:R-:W-:-:S03]  /*7ed10*/  IMAD.WIDE R10, R19, 0x2, R10 ;  /* 0x00000002130a7825 */ /* 0x010fc600078e020a */
[----:B------:R-:W3:Y:S04]  /*7ed20*/  LDL.LU R21, [R1+0x794] ;  /* 0x0007940001157983 */ /* 0x000ee80000300800 */
[----:B------:R1:W4:Y:S01]  /*7ed30*/  LDG.E.U16 R11, [R10.64] ;  /* 0x000000060a0b7981 */ /* 0x000322000c1e1500 */
[----:B0-----:R-:W-:-:S04]  /*7ed40*/  LOP3.LUT R26, R26, 0x1c, RZ, 0xc0, !PT ;  /* 0x0000001c1a1a7812 */ /* 0x001fc800078ec0ff */
[----:B------:R-:W-:-:S04]  /*7ed50*/  LEA.HI R26, R26, 0x18, RZ, 0x1e ;  /* 0x000000181a1a7811 */ /* 0x000fc800078ff0ff */
[----:B------:R-:W-:-:S05]  /*7ed60*/  SHF.L.U32 R26, R26, 0x5, RZ ;  /* 0x000000051a1a7819 */ /* 0x000fca00000006ff */
[----:B------:R0:W5:Y:S01]  /*7ed70*/  LDS R13, [R26+0x40000] ;  /* 0x040000001a0d7984 */ /* 0x0001620000000800 */
[----:B--2---:R-:W-:-:S05]  /*7ed80*/  IMAD.WIDE R8, R19, 0x2, R8 ;  /* 0x0000000213087825 */ /* 0x004fca00078e0208 */
[----:B0-----:R0:W2:Y:S01]  /*7ed90*/  LDG.E.U16 R26, [R8.64] ;  /* 0x00000006081a7981 */ /* 0x0010a2000c1e1500 */
[----:B------:R-:W-:-:S03]  /*7eda0*/  FFMA R17, R7, R17, R12 ;  /* 0x0000001107117223 */ /* 0x000fc6000000000c */
[----:B0-----:R-:W3:Y:S01]  /*7edb0*/  LDL.LU R9, [R1+0x790] ;  /* 0x0007900001097983 */ /* 0x001ee20000300800 */
[----:B-1----:R-:W-:-:S03]  /*7edc0*/  FMUL R10, R7, R16 ;  /* 0x00000010070a7220 */ /* 0x002fc60000400000 */
[----:B------:R-:W3:Y:S01]  /*7edd0*/  LDL.LU R12, [R1+0x760] ;  /* 0x00076000010c7983 */ /* 0x000ee20000300800 */
[----:B------:R-:W-:-:S03]  /*7ede0*/  FMUL R8, R7, R15 ;  /* 0x0000000f07087220 */ /* 0x000fc60000400000 */
[----:B------:R-:W3:Y:S04]  /*7edf0*/  LDL.LU R14, [R1+0x764] ;  /* 0x00076400010e7983 */ /* 0x000ee80000300800 */
[----:B------:R-:W-:Y:S04]  /*7ee00*/  STL [R1+0x1314], R17 ;  /* 0x0013141101007387 */ /* 0x000fe80000100800 */
[----:B------:R-:W-:Y:S04]  /*7ee10*/  STL [R1+0x500], R10 ;  /* 0x0005000a01007387 */ /* 0x000fe80000100800 */
[----:B------:R-:W3:Y:S04]  /*7ee20*/  LDL.LU R27, [R1+0x730] ;  /* 0x00073000011b7983 */ /* 0x000ee80000300800 */
[----:B------:R-:W0:Y:S04]  /*7ee30*/  S2R R18, SR_TID.X ;  /* 0x0000000000127919 */ /* 0x000e280000002100 */
[----:B--2---:R1:W-:Y:S04]  /*7ee40*/  STL [R1+0x9a8], R26 ;  /* 0x0009a81a01007387 */ /* 0x0043e80000100800 */
[----:B-1----:R-:W2:Y:S04]  /*7ee50*/  LDL.LU R26, [R1+0x734] ;  /* 0x00073400011a7983 */ /* 0x002ea80000300800 */
[----:B------:R-:W-:Y:S04]  /*7ee60*/  STL [R1+0x504], R8 ;  /* 0x0005040801007387 */ /* 0x000fe80000100800 */
[----:B------:R-:W5:Y:S04]  /*7ee70*/  LDL.LU R17, [R1+0x710] ;  /* 0x0007100001117983 */ /* 0x000f680000300800 */
[----:B------:R-:W5:Y:S04]  /*7ee80*/  LDL.LU R16, [R1+0x714] ;  /* 0x0007140001107983 */ /* 0x000f680000300800 */
[----:B------:R-:W5:Y:S04]  /*7ee90*/  LDL.LU R15, [R1+0x700] ;  /* 0x00070000010f7983 */ /* 0x000f680000300800 */
[----:B----4-:R1:W-:Y:S04]  /*7eea0*/  STL [R1+0x9a4], R11 ;  /* 0x0009a40b01007387 */ /* 0x0103e80000100800 */
[----:B-1----:R-:W4:Y:S01]  /*7eeb0*/  LDL.LU R11, [R1+0x704] ;  /* 0x00070400010b7983 */ /* 0x002f220000300800 */
[----:B0-----:R-:W-:Y:S01]  /*7eec0*/  LOP3.LUT R18, R18, 0x1c, RZ, 0xc0, !PT ;  /* 0x0000001c12127812 */ /* 0x001fe200078ec0ff */
[----:B---3--:R-:W-:-:S03]  /*7eed0*/  FMUL R9, R7, R9 ;  /* 0x0000000907097220 */ /* 0x008fc60000400000 */
[----:B------:R-:W-:Y:S01]  /*7eee0*/  LEA.HI R18, R18, 0x20, RZ, 0x1e ;  /* 0x0000002012127811 */ /* 0x000fe200078ff0ff */
[C---:B------:R-:W-:Y:S01]  /*7eef0*/  FMUL R8, R7.reuse, R21 ;  /* 0x0000001507087220 */ /* 0x040fe20000400000 */
[----:B------:R-:W-:Y:S03]  /*7ef00*/  STL [R1+0x4f0], R9 ;  /* 0x0004f00901007387 */ /* 0x000fe60000100800 */
[----:B------:R-:W-:Y:S01]  /*7ef10*/  IMAD.SHL.U32 R18, R18, 0x20, RZ ;  /* 0x0000002012127824 */ /* 0x000fe200078e00ff */
[----:B------:R-:W3:Y:S01]  /*7ef20*/  LDL.LU R21, [R1+0x6b0] ;  /* 0x0006b00001157983 */ /* 0x000ee20000300800 */
[----:B------:R-:W-:-:S03]  /*7ef30*/  FMUL R12, R7, R12 ;  /* 0x0000000c070c7220 */ /* 0x000fc60000400000 */
[----:B------:R0:W1:Y:S04]  /*7ef40*/  LDS R10, [R18+0x40000] ;  /* 0x04000000120a7984 */ /* 0x0000680000000800 */
[----:B------:R0:W-:Y:S04]  /*7ef50*/  STL [R1+0x4f4], R8 ;  /* 0x0004f40801007387 */ /* 0x0001e80000100800 */
[----:B0-----:R-:W3:Y:S04]  /*7ef60*/  LDL.LU R18, [R1+0x6b4] ;  /* 0x0006b40001127983 */ /* 0x001ee80000300800 */
[----:B------:R-:W3:Y:S04]  /*7ef70*/  LDL.LU R9, [R1+0x690] ;  /* 0x0006900001097983 */ /* 0x000ee80000300800 */
[----:B------:R-:W3:Y:S04]  /*7ef80*/  LDL.LU R8, [R1+0x694] ;  /* 0x0006940001087983 */ /* 0x000ee80000300800 */
[----:B------:R0:W-:Y:S01]  /*7ef90*/  STL [R1+0x4e0], R12 ;  /* 0x0004e00c01007387 */ /* 0x0001e20000100800 */
[----:B------:R-:W-:-:S02]  /*7efa0*/  FMUL R27, R7, R27 ;  /* 0x0000001b071b7220 */ /* 0x000fc40000400000 */
[C---:B0-----:R-:W-:Y:S02]  /*7efb0*/  FMUL R12, R7.reuse, R14 ;  /* 0x0000000e070c7220 */ /* 0x041fe40000400000 */
[----:B------:R-:W3:Y:S04]  /*7efc0*/  LDL.LU R14, [R1+0x7b8] ;  /* 0x0007b800010e7983 */ /* 0x000ee80000300800 */
[----:B------:R0:W-:Y:S04]  /*7efd0*/  STL [R1+0x4e4], R12 ;  /* 0x0004e40c01007387 */ /* 0x0001e80000100800 */
[----:B0-----:R-:W3:Y:S04]  /*7efe0*/  LDL.LU R12, [R1+0x7bc] ;  /* 0x0007bc00010c7983 */ /* 0x001ee80000300800 */
[----:B------:R-:W-:Y:S01]  /*7eff0*/  STL [R1+0x4d0], R27 ;  /* 0x0004d01b01007387 */ /* 0x000fe20000100800 */
[----:B--2---:R-:W-:-:S02]  /*7f000*/  FMUL R26, R7, R26 ;  /* 0x0000001a071a7220 */ /* 0x004fc40000400000 */
[----:B-----5:R-:W-:-:S03]  /*7f010*/  FMUL R17, R7, R17 ;  /* 0x0000001107117220 */ /* 0x020fc60000400000 */
[----:B------:R-:W-:Y:S01]  /*7f020*/  STL [R1+0x4d4], R26 ;  /* 0x0004d41a01007387 */ /* 0x000fe20000100800 */
[----:B------:R-:W-:-:S03]  /*7f030*/  FMUL R16, R7, R16 ;  /* 0x0000001007107220 */ /* 0x000fc60000400000 */
[----:B------:R0:W-:Y:S01]  /*7f040*/  STL [R1+0x4c0], R17 ;  /* 0x0004c01101007387 */ /* 0x0001e20000100800 */
[----:B------:R-:W-:-:S03]  /*7f050*/  FMUL R15, R7, R15 ;  /* 0x0000000f070f7220 */ /* 0x000fc60000400000 */
[----:B------:R2:W-:Y:S04]  /*7f060*/  STL [R1+0x4c4], R16 ;  /* 0x0004c41001007387 */ /* 0x0005e80000100800 */
[----:B0-----:R-:W5:Y:S04]  /*7f070*/  LDL.LU R17, [R1+0x798] ;  /* 0x0007980001117983 */ /* 0x001f680000300800 */
[----:B------:R0:W-:Y:S01]  /*7f080*/  STL [R1+0x530], R15 ;  /* 0x0005300f01007387 */ /* 0x0001e20000100800 */
[----:B----4-:R-:W-:-:S03]  /*7f090*/  FMUL R11, R7, R11 ;  /* 0x0000000b070b7220 */ /* 0x010fc60000400000 */
[----:B--2---:R-:W2:Y:S04]  /*7f0a0*/  LDL.LU R16, [R1+0x79c] ;  /* 0x00079c0001107983 */ /* 0x004ea80000300800 */
[----:B------:R4:W-:Y:S04]  /*7f0b0*/  STL [R1+0x534], R11 ;  /* 0x0005340b01007387 */ /* 0x0009e80000100800 */
[----:B0-----:R-:W2:Y:S04]  /*7f0c0*/  LDL.LU R15, [R1+0x768] ;  /* 0x00076800010f7983 */ /* 0x001ea80000300800 */
[----:B----4-:R-:W4:Y:S01]  /*7f0d0*/  LDL.LU R11, [R1+0x76c] ;  /* 0x00076c00010b7983 */ /* 0x010f220000300800 */
[----:B---3--:R-:W-:-:S02]  /*7f0e0*/  FMUL R26, R7, R21 ;  /* 0x00000015071a7220 */ /* 0x008fc40000400000 */
[----:B------:R-:W-:-:S03]  /*7f0f0*/  FMUL R21, R7, R18 ;  /* 0x0000001207157220 */ /* 0x000fc60000400000 */
[----:B------:R0:W-:Y:S01]  /*7f100*/  STL [R1+0x520], R26 ;  /* 0x0005201a01007387 */ /* 0x0001e20000100800 */
[----:B------:R-:W-:-:S03]  /*7f110*/  FMUL R18, R7, R9 ;  /* 0x0000000907127220 */ /* 0x000fc60000400000 */
[----:B------:R-:W-:Y:S01]  /*7f120*/  STL [R1+0x524], R21 ;  /* 0x0005241501007387 */ /* 0x000fe20000100800 */
[----:B------:R-:W-:-:S03]  /*7f130*/  FMUL R7, R7, R8 ;  /* 0x0000000807077220 */ /* 0x000fc60000400000 */
[----:B------:R-:W3:Y:S04]  /*7f140*/  LDL.LU R9, [R1+0x738] ;  /* 0x0007380001097983 */ /* 0x000ee80000300800 */
[----:B------:R-:W-:Y:S04]  /*7f150*/  STL [R1+0x510], R18 ;  /* 0x0005101201007387 */ /* 0x000fe80000100800 */
[----:B------:R-:W3:Y:S04]  /*7f160*/  LDL.LU R8, [R1+0x73c] ;  /* 0x00073c0001087983 */ /* 0x000ee80000300800 */
[----:B------:R0:W-:Y:S01]  /*7f170*/  STL [R1+0x514], R7 ;  /* 0x0005140701007387 */ /* 0x0001e20000100800 */
[----:B------:R-:W-:-:S03]  /*7f180*/  FMUL R14, R6, R14 ;  /* 0x0000000e060e7220 */ /* 0x000fc60000400000 */
[----:B------:R-:W3:Y:S04]  /*7f190*/  LDL.LU R27, [R1+0x718] ;  /* 0x00071800011b7983 */ /* 0x000ee80000300800 */
[----:B------:R1:W-:Y:S04]  /*7f1a0*/  STL [R1+0x508], R14 ;  /* 0x0005080e01007387 */ /* 0x0003e80000100800 */
[----:B0-----:R-:W3:Y:S01]  /*7f1b0*/  LDL.LU R26, [R1+0x71c] ;  /* 0x00071c00011a7983 */ /* 0x001ee20000300800 */
[----:B------:R-:W-:-:S05]  /*7f1c0*/  FMUL R7, R6, R12 ;  /* 0x0000000c06077220 */ /* 0x000fca0000400000 */
[----:B------:R5:W-:Y:S04]  /*7f1d0*/  STL [R1+0x50c], R7 ;  /* 0x00050c0701007387 */ /* 0x000be80000100800 */
[----:B------:R-:W3:Y:S04]  /*7f1e0*/  LDL.LU R21, [R1+0x708] ;  /* 0x0007080001157983 */ /* 0x000ee80000300800 */
[----:B-1----:R-:W3:Y:S04]  /*7f1f0*/  LDL.LU R14, [R1+0x70c] ;  /* 0x00070c00010e7983 */ /* 0x002ee80000300800 */
[----:B------:R-:W3:Y:S04]  /*7f200*/  LDL.LU R18, [R1+0x6b8] ;  /* 0x0006b80001127983 */ /* 0x000ee80000300800 */
[----:B------:R-:W3:Y:S01]  /*7f210*/  LDL.LU R12, [R1+0x6bc] ;  /* 0x0006bc00010c7983 */ /* 0x000ee20000300800 */
[----:B-----5:R-:W-:-:S05]  /*7f220*/  FMUL R7, R6, R17 ;  /* 0x0000001106077220 */ /* 0x020fca0000400000 */
[----:B------:R4:W-:Y:S01]  /*7f230*/  STL [R1+0x4f8], R7 ;  /* 0x0004f80701007387 */ /* 0x0009e20000100800 */
[----:B--2---:R-:W-:-:S05]  /*7f240*/  FMUL R17, R6, R16 ;  /* 0x0000001006117220 */ /* 0x004fca0000400000 */
[----:B------:R-:W-:Y:S01]  /*7f250*/  STL [R1+0x4fc], R17 ;  /* 0x0004fc1101007387 */ /* 0x000fe20000100800 */
[----:B------:R-:W-:-:S03]  /*7f260*/  FMUL R16, R6, R15 ;  /* 0x0000000f06107220 */ /* 0x000fc60000400000 */
[----:B------:R-:W2:Y:S01]  /*7f270*/  LDL.LU R15, [R1+0x698] ;  /* 0x00069800010f7983 */ /* 0x000ea20000300800 */
[----:B----4-:R-:W-:-:S03]  /*7f280*/  FMUL R7, R6, R11 ;  /* 0x0000000b06077220 */ /* 0x010fc60000400000 */
[----:B------:R-:W-:Y:S04]  /*7f290*/  STL [R1+0x4e8], R16 ;  /* 0x0004e81001007387 */ /* 0x000fe80000100800 */
[----:B------:R-:W4:Y:S04]  /*7f2a0*/  LDL.LU R11, [R1+0x69c] ;  /* 0x00069c00010b7983 */ /* 0x000f280000300800 */
[----:B------:R0:W-:Y:S04]  /*7f2b0*/  STL [R1+0x4ec], R7 ;  /* 0x0004ec0701007387 */ /* 0x0001e80000100800 */
[----:B0-----:R-:W5:Y:S04]  /*7f2c0*/  LDL.LU R7, [R1+0x1318] ;  /* 0x0013180001077983 */ /* 0x001f680000300800 */
[----:B------:R-:W5:Y:S01]  /*7f2d0*/  LDL.64 R16, [R1+0x17f0] ;  /* 0x0017f00001107983 */ /* 0x000f620000100a00 */
[----:B---3--:R-:W-:-:S05]  /*7f2e0*/  FMUL R9, R6, R9 ;  /* 0x0000000906097220 */ /* 0x008fca0000400000 */
[----:B------:R0:W-:Y:S01]  /*7f2f0*/  STL [R1+0x4d8], R9 ;  /* 0x0004d80901007387 */ /* 0x0001e20000100800 */
[C---:B------:R-:W-:Y:S02]  /*7f300*/  FMUL R27, R6.reuse, R27 ;  /* 0x0000001b061b7220 */ /* 0x040fe40000400000 */
[----:B0-----:R-:W-:-:S05]  /*7f310*/  FMUL R9, R6, R8 ;  /* 0x0000000806097220 */ /* 0x001fca0000400000 */
[----:B------:R0:W-:Y:S04]  /*7f320*/  STL [R1+0x4dc], R9 ;  /* 0x0004dc0901007387 */ /* 0x0001e80000100800 */
[----:B0-----:R-:W3:Y:S04]  /*7f330*/  LDL.64 R8, [R1+0x17e8] ;  /* 0x0017e80001087983 */ /* 0x001ee80000100a00 */
[----:B------:R0:W-:Y:S01]  /*7f340*/  STL [R1+0x4c8], R27 ;  /* 0x0004c81b01007387 */ /* 0x0001e20000100800 */
[C---:B------:R-:W-:Y:S02]  /*7f350*/  FMUL R18, R6.reuse, R18 ;  /* 0x0000001206127220 */ /* 0x040fe40000400000 */
[----:B0-----:R-:W-:-:S02]  /*7f360*/  FMUL R27, R6, R26 ;  /* 0x0000001a061b7220 */ /* 0x001fc40000400000 */
[C---:B------:R-:W-:Y:S02]  /*7f370*/  FMUL R26, R6.reuse, R21 ;  /* 0x00000015061a7220 */ /* 0x040fe40000400000 */
[C---:B------:R-:W-:Y:S01]  /*7f380*/  FMUL R21, R6.reuse, R14 ;  /* 0x0000000e06157220 */ /* 0x040fe20000400000 */
[----:B------:R-:W-:Y:S01]  /*7f390*/  STL [R1+0x4cc], R27 ;  /* 0x0004cc1b01007387 */ /* 0x000fe20000100800 */
[----:B------:R-:W-:-:S03]  /*7f3a0*/  FMUL R12, R6, R12 ;  /* 0x0000000c060c7220 */ /* 0x000fc60000400000 */
[----:B------:R-:W3:Y:S04]  /*7f3b0*/  LDL.LU R14, [R1+0x131c] ;  /* 0x00131c00010e7983 */ /* 0x000ee80000300800 */
[----:B------:R-:W-:Y:S04]  /*7f3c0*/  STL [R1+0x538], R26 ;  /* 0x0005381a01007387 */ /* 0x000fe80000100800 */
[----:B------:R0:W-:Y:S04]  /*7f3d0*/  STL [R1+0x53c], R21 ;  /* 0x00053c1501007387 */ /* 0x0001e80000100800 */
[----:B------:R-:W-:Y:S04]  /*7f3e0*/  STL [R1+0x528], R18 ;  /* 0x0005281201007387 */ /* 0x000fe80000100800 */
[----:B0-----:R-:W3:Y:S04]  /*7f3f0*/  LDL.LU R21, [R1+0x890] ;  /* 0x0008900001157983 */ /* 0x001ee80000300800 */
[----:B------:R0:W-:Y:S04]  /*7f400*/  STL [R1+0x52c], R12 ;  /* 0x00052c0c01007387 */ /* 0x0001e80000100800 */
[----:B0-----:R-:W3:Y:S01]  /*7f410*/  LDL.LU R12, [R1+0x894] ;  /* 0x00089400010c7983 */ /* 0x001ee20000300800 */
[----:B--2---:R-:W-:-:S05]  /*7f420*/  FMUL R15, R6, R15 ;  /* 0x0000000f060f7220 */ /* 0x004fca0000400000 */
[----:B------:R-:W-:Y:S01]  /*7f430*/  STL [R1+0x518], R15 ;  /* 0x0005180f01007387 */ /* 0x000fe20000100800 */
[C---:B----4-:R-:W-:Y:S02]  /*7f440*/  FMUL R11, R6.reuse, R11 ;  /* 0x0000000b060b7220 */ /* 0x050fe40000400000 */
[----:B-----5:R-:W-:-:S05]  /*7f450*/  FFMA R7, R6, R7, R13 ;  /* 0x0000000706077223 */ /* 0x020fca000000000d */
[----:B------:R0:W-:Y:S02]  /*7f460*/  STL [R1+0x1318], R7 ;  /* 0x0013180701007387 */ /* 0x0001e40000100800 */
[----:B0-----:R-:W-:-:S06]  /*7f470*/  IMAD.WIDE R6, R19, 0x2, R16 ;  /* 0x0000000213067825 */ /* 0x001fcc00078e0210 */
[----:B------:R0:W2:Y:S04]  /*7f480*/  LDG.E.U16 R6, [R6.64] ;  /* 0x0000000606067981 */ /* 0x0000a8000c1e1500 */
[----:B------:R-:W-:Y:S04]  /*7f490*/  STL [R1+0x51c], R11 ;  /* 0x00051c0b01007387 */ /* 0x000fe80000100800 */
[----:B------:R-:W4:Y:S04]  /*7f4a0*/  LDL.LU R18, [R1+0x880] ;  /* 0x0008800001127983 */ /* 0x000f280000300800 */
[----:B------:R-:W5:Y:S04]  /*7f4b0*/  LDL.LU R15, [R1+0x884] ;  /* 0x00088400010f7983 */ /* 0x000f680000300800 */
[----:B------:R-:W4:Y:S01]  /*7f4c0*/  LDL.LU R17, [R1+0x870] ;  /* 0x0008700001117983 */ /* 0x000f220000300800 */
[----:B---3--:R-:W-:-:S03]  /*7f4d0*/  IMAD.WIDE R8, R19, 0x2, R8 ;  /* 0x0000000213087825 */ /* 0x008fc600078e0208 */
[----:B------:R-:W3:Y:S04]  /*7f4e0*/  LDL.LU R16, [R1+0x874] ;  /* 0x0008740001107983 */ /* 0x000ee80000300800 */
[----:B------:R1:W3:Y:S01]  /*7f4f0*/  LDG.E.U16 R27, [R8.64] ;  /* 0x00000006081b7981 */ /* 0x0002e2000c1e1500 */
[----:B------:R-:W-:-:S05]  /*7f500*/  FFMA R14, R5, R14, R10 ;  /* 0x0000000e050e7223 */ /* 0x000fca000000000a */
[----:B------:R0:W-:Y:S04]  /*7f510*/  STL [R1+0x131c], R14 ;  /* 0x00131c0e01007387 */ /* 0x0001e80000100800 */
[----:B0-----:R-:W3:Y:S01]  /*7f520*/  LDL.LU R14, [R1+0x860] ;  /* 0x00086000010e7983 */ /* 0x001ee20000300800 */
[----:B------:R-:W-:-:S03]  /*7f530*/  FMUL R7, R5, R21 ;  /* 0x0000001505077220 */ /* 0x000fc60000400000 */
[----:B------:R-:W3:Y:S04]  /*7f540*/  LDL.LU R13, [R1+0x864] ;  /* 0x00086400010d7983 */ /* 0x000ee80000300800 */
[----:B------:R-:W0:Y:S04]  /*7f550*/  S2R R26, SR_TID.X ;  /* 0x00000000001a7919 */ /* 0x000e280000002100 */
[----:B--2---:R2:W-:Y:S02]  /*7f560*/  STL [R1+0x9a0], R6 ;  /* 0x0009a00601007387 */ /* 0x0045e40000100800 */
[----:B--2---:R-:W-:-:S02]  /*7f570*/  FMUL R6, R5, R12 ;  /* 0x0000000c05067220 */ /* 0x004fc40000400000 */
[----:B------:R-:W2:Y:S04]  /*7f580*/  LDL.LU R12, [R1+0x850] ;  /* 0x00085000010c7983 */ /* 0x000ea80000300800 */
[----:B------:R4:W-:Y:S04]  /*7f590*/  STL [R1+0x4a0], R7 ;  /* 0x0004a00701007387 */ /* 0x0009e80000100800 */
[----:B------:R5:W-:Y:S04]  /*7f5a0*/  STL [R1+0x4a4], R6 ;  /* 0x0004a40601007387 */ /* 0x000be80000100800 */
[----:B------:R-:W2:Y:S01]  /*7f5b0*/  LDL.LU R10, [R1+0x854] ;  /* 0x00085400010a7983 */ /* 0x000ea20000300800 */
[----:B----4-:R-:W-:-:S02]  /*7f5c0*/  FMUL R7, R5, R18 ;  /* 0x0000001205077220 */ /* 0x010fc40000400000 */
[----:B-----5:R-:W-:-:S03]  /*7f5d0*/  FMUL R6, R5, R15 ;  /* 0x0000000f05067220 */ /* 0x020fc60000400000 */
[----:B------:R-:W-:Y:S04]  /*7f5e0*/  STL [R1+0x490], R7 ;  /* 0x0004900701007387 */ /* 0x000fe80000100800 */
[----:B------:R-:W4:Y:S04]  /*7f5f0*/  LDL.LU R21, [R1+0x840] ;  /* 0x0008400001157983 */ /* 0x000f280000300800 */
[----:B------:R5:W-:Y:S04]  /*7f600*/  STL [R1+0x494], R6 ;  /* 0x0004940601007387 */ /* 0x000be80000100800 */
[----:B------:R-:W4:Y:S04]  /*7f610*/  LDL.LU R18, [R1+0x844] ;  /* 0x0008440001127983 */ /* 0x000f280000300800 */
[----:B------:R-:W4:Y:S04]  /*7f620*/  LDL.LU R15, [R1+0x810] ;  /* 0x00081000010f7983 */ /* 0x000f280000300800 */
[----:B-1----:R-:W4:Y:S01]  /*7f630*/  LDL.LU R9, [R1+0x814] ;  /* 0x0008140001097983 */ /* 0x002f220000300800 */
[----:B-----5:R-:W-:-:S03]  /*7f640*/  FMUL R6, R5, R17 ;  /* 0x0000001105067220 */ /* 0x020fc60000400000 */
[----:B------:R-:W5:Y:S04]  /*7f650*/  LDL.LU R7, [R1+0x7f0] ;  /* 0x0007f00001077983 */ /* 0x000f680000300800 */
[----:B------:R1:W-:Y:S04]  /*7f660*/  STL [R1+0x480], R6 ;  /* 0x0004800601007387 */ /* 0x0003e80000100800 */
[----:B-1----:R-:W5:Y:S01]  /*7f670*/  LDL.LU R6, [R1+0x7f4] ;  /* 0x0007f40001067983 */ /* 0x002f620000300800 */
[----:B0-----:R-:W-:-:S04]  /*7f680*/  LOP3.LUT R26, R26, 0x1c, RZ, 0xc0, !PT ;  /* 0x0000001c1a1a7812 */ /* 0x001fc800078ec0ff */
[----:B------:R-:W-:-:S04]  /*7f690*/  LEA.HI R26, R26, 0x28, RZ, 0x1e ;  /* 0x000000281a1a7811 */ /* 0x000fc800078ff0ff */
[----:B------:R-:W-:-:S05]  /*7f6a0*/  SHF.L.U32 R26, R26, 0x5, RZ ;  /* 0x000000051a1a7819 */ /* 0x000fca00000006ff */
[----:B------:R0:W1:Y:S04]  /*7f6b0*/  LDS R11, [R26+0x40000] ;  /* 0x040000001a0b7984 */ /* 0x0000680000000800 */
[----:B0-----:R-:W0:Y:S01]  /*7f6c0*/  S2R R26, SR_TID.X ;  /* 0x00000000001a7919 */ /* 0x001e220000002100 */
[C---:B---3--:R-:W-:Y:S02]  /*7f6d0*/  FMUL R16, R5.reuse, R16 ;  /* 0x0000001005107220 */ /* 0x048fe40000400000 */
[----:B------:R-:W-:-:S03]  /*7f6e0*/  FMUL R17, R5, R14 ;  /* 0x0000000e05117220 */ /* 0x000fc60000400000 */
[----:B------:R3:W-:Y:S04]  /*7f6f0*/  STL [R1+0x484], R16 ;  /* 0x0004841001007387 */ /* 0x0007e80000100800 */
[----:B------:R-:W-:Y:S04]  /*7f700*/  STL [R1+0x99c], R27 ;  /* 0x00099c1b01007387 */ /* 0x000fe80000100800 */
[----:B------:R-:W5:Y:S01]  /*7f710*/  LDL.LU R14, [R1+0x898] ;  /* 0x00089800010e7983 */ /* 0x000f620000300800 */
[----:B---3--:R-:W-:-:S03]  /*7f720*/  FMUL R16, R5, R13 ;  /* 0x0000000d05107220 */ /* 0x008fc60000400000 */
[----:B------:R3:W-:Y:S04]  /*7f730*/  STL [R1+0x470], R17 ;  /* 0x0004701101007387 */ /* 0x0007e80000100800 */
[----:B------:R-:W5:Y:S01]  /*7f740*/  LDL.LU R13, [R1+0x89c] ;  /* 0x00089c00010d7983 */ /* 0x000f620000300800 */
[----:B0-----:R-:W-:-:S04]  /*7f750*/  LOP3.LUT R26, R26, 0x1c, RZ, 0xc0, !PT ;  /* 0x0000001c1a1a7812 */ /* 0x001fc800078ec0ff */
[----:B------:R-:W-:Y:S01]  /*7f760*/  LEA.HI R26, R26, 0x30, RZ, 0x1e ;  /* 0x000000301a1a7811 */ /* 0x000fe200078ff0ff */
[----:B------:R0:W-:Y:S04]  /*7f770*/  STL [R1+0x474], R16 ;  /* 0x0004741001007387 */ /* 0x0001e80000100800 */
[----:B------:R-:W-:Y:S01]  /*7f780*/  IMAD.SHL.U32 R26, R26, 0x20, RZ ;  /* 0x000000201a1a7824 */ /* 0x000fe200078e00ff */
[----:B---3--:R-:W5:Y:S04]  /*7f790*/  LDL.LU R17, [R1+0x888] ;  /* 0x0008880001117983 */ /* 0x008f680000300800 */
[----:B------:R-:W0:Y:S01]  /*7f7a0*/  LDS R8, [R26+0x40000] ;  /* 0x040000001a087984 */ /* 0x000e220000000800 */
[----:B--2---:R-:W-:-:S05]  /*7f7b0*/  FMUL R12, R5, R12 ;  /* 0x0000000c050c7220 */ /* 0x004fca0000400000 */
[----:B------:R2:W-:Y:S04]  /*7f7c0*/  STL [R1+0x460], R12 ;  /* 0x0004600c01007387 */ /* 0x0005e80000100800 */
[----:B0-----:R-:W3:Y:S01]  /*7f7d0*/  LDL.LU R16, [R1+0x88c] ;  /* 0x00088c0001107983 */ /* 0x001ee20000300800 */
[----:B------:R-:W-:-:S05]  /*7f7e0*/  FMUL R10, R5, R10 ;  /* 0x0000000a050a7220 */ /* 0x000fca0000400000 */
[----:B------:R0:W-:Y:S04]  /*7f7f0*/  STL [R1+0x464], R10 ;  /* 0x0004640a01007387 */ /* 0x0001e80000100800 */
[----:B--2---:R-:W2:Y:S01]  /*7f800*/  LDL.LU R12, [R1+0x878] ;  /* 0x00087800010c7983 */ /* 0x004ea20000300800 */
[----:B----4-:R-:W-:-:S03]  /*7f810*/  FMUL R27, R5, R21 ;  /* 0x00000015051b7220 */ /* 0x010fc60000400000 */
[----:B0-----:R-:W4:Y:S01]  /*7f820*/  LDL.LU R10, [R1+0x87c] ;  /* 0x00087c00010a7983 */ /* 0x001f220000300800 */
[----:B------:R-:W-:-:S03]  /*7f830*/  FMUL R26, R5, R18 ;  /* 0x00000012051a7220 */ /* 0x000fc60000400000 */
[----:B------:R-:W-:Y:S01]  /*7f840*/  STL [R1+0x450], R27 ;  /* 0x0004501b01007387 */ /* 0x000fe20000100800 */
[----:B------:R-:W-:-:S03]  /*7f850*/  FMUL R21, R5, R15 ;  /* 0x0000000f05157220 */ /* 0x000fc60000400000 */
[----:B------:R-:W-:Y:S04]  /*7f860*/  STL [R1+0x454], R26 ;  /* 0x0004541a01007387 */ /* 0x000fe80000100800 */
[----:B------:R-:W4:Y:S01]  /*7f870*/  LDL.LU R15, [R1+0x868] ;  /* 0x00086800010f7983 */ /* 0x000f220000300800 */
[----:B------:R-:W-:-:S03]  /*7f880*/  FMUL R18, R5, R9 ;  /* 0x0000000905127220 */ /* 0x000fc60000400000 */
[----:B------:R-:W-:Y:S04]  /*7f890*/  STL [R1+0xb0], R21 ;  /* 0x0000b01501007387 */ /* 0x000fe80000100800 */
[----:B------:R-:W4:Y:S04]  /*7f8a0*/  LDL.LU R9, [R1+0x86c] ;  /* 0x00086c0001097983 */ /* 0x000f280000300800 */
[----:B------:R5:W-:Y:S02]  /*7f8b0*/  STL [R1+0xb4], R18 ;  /* 0x0000b41201007387 */ /* 0x000be40000100800 */
[----:B-----5:R-:W-:-:S02]  /*7f8c0*/  FMUL R18, R5, R7 ;  /* 0x0000000705127220 */ /* 0x020fc40000400000 */
[----:B------:R-:W5:Y:S01]  /*7f8d0*/  LDL.LU R7, [R1+0x858] ;  /* 0x0008580001077983 */ /* 0x000f620000300800 */
[----:B------:R-:W-:-:S03]  /*7f8e0*/  FMUL R5, R5, R6 ;  /* 0x0000000605057220 */ /* 0x000fc60000400000 */
[----:B------:R0:W-:Y:S04]  /*7f8f0*/  STL [R1+0xa0], R18 ;  /* 0x0000a01201007387 */ /* 0x0001e80000100800 */
[----:B------:R-:W5:Y:S04]  /*7f900*/  LDL.LU R6, [R1+0x85c] ;  /* 0x00085c0001067983 */ /* 0x000f680000300800 */
[----:B------:R0:W-:Y:S02]  /*7f910*/  STL [R1+0xa4], R5 ;  /* 0x0000a40501007387 */ /* 0x0001e40000100800 */
[----:B0-----:R-:W-:-:S02]  /*7f920*/  FMUL R18, R4, R14 ;  /* 0x0000000e04127220 */ /* 0x001fc40000400000 */
[----:B------:R-:W5:Y:S04]  /*7f930*/  LDL.LU R14, [R1+0x848] ;  /* 0x00084800010e7983 */ /* 0x000f680000300800 */
[----:B------:R-:W-:Y:S01]  /*7f940*/  STL [R1+0x4a8], R18 ;  /* 0x0004a81201007387 */ /* 0x000fe20000100800 */
[----:B------:R-:W-:-:S03]  /*7f950*/  FMUL R5, R4, R13 ;  /* 0x0000000d04057220 */ /* 0x000fc60000400000 */
[----:B------:R-:W5:Y:S04]  /*7f960*/  LDL.LU R13, [R1+0x84c] ;  /* 0x00084c00010d7983 */ /* 0x000f680000300800 */
[----:B------:R0:W-:Y:S02]  /*7f970*/  STL [R1+0x4ac], R5 ;  /* 0x0004ac0501007387 */ /* 0x0001e40000100800 */
[----:B0-----:R-:W-:-:S05]  /*7f980*/  FMUL R5, R4, R17 ;  /* 0x0000001104057220 */ /* 0x001fca0000400000 */
[----:B------:R4:W-:Y:S01]  /*7f990*/  STL [R1+0x498], R5 ;  /* 0x0004980501007387 */ /* 0x0009e20000100800 */
[----:B---3--:R-:W-:-:S05]  /*7f9a0*/  FMUL R16, R4, R16 ;  /* 0x0000001004107220 */ /* 0x008fca0000400000 */
[----:B------:R-:W-:Y:S04]  /*7f9b0*/  STL [R1+0x49c], R16 ;  /* 0x00049c1001007387 */ /* 0x000fe80000100800 */
[----:B------:R-:W3:Y:S01]  /*7f9c0*/  LDL.LU R18, [R1+0x818] ;  /* 0x0008180001127983 */ /* 0x000ee20000300800 */
[C---:B--2---:R-:W-:Y:S02]  /*7f9d0*/  FMUL R12, R4.reuse, R12 ;  /* 0x0000000c040c7220 */ /* 0x044fe40000400000 */
[----:B----4-:R-:W-:-:S03]  /*7f9e0*/  FMUL R5, R4, R10 ;  /* 0x0000000a04057220 */ /* 0x010fc60000400000 */
[----:B------:R0:W-:Y:S04]  /*7f9f0*/  STL [R1+0x488], R12 ;  /* 0x0004880c01007387 */ /* 0x0001e80000100800 */
[----:B0-----:R-:W2:Y:S04]  /*7fa00*/  LDL.LU R12, [R1+0x81c] ;  /* 0x00081c00010c7983 */ /* 0x001ea80000300800 */
[----:B------:R0:W-:Y:S04]  /*7fa10*/  STL [R1+0x48c], R5 ;  /* 0x00048c0501007387 */ /* 0x0001e80000100800 */
[----:B------:R-:W4:Y:S01]  /*7fa20*/  LDL.LU R10, [R1+0x7f8] ;  /* 0x0007f800010a7983 */ /* 0x000f220000300800 */
[----:B0-----:R-:W-:-:S02]  /*7fa30*/  FMUL R5, R4, R15 ;  /* 0x0000000f04057220 */ /* 0x001fc40000400000 */
[C---:B------:R-:W-:Y:S02]  /*7fa40*/  FMUL R15, R4.reuse, R9 ;  /* 0x00000009040f7220 */ /* 0x040fe40000400000 */
[----:B------:R-:W4:Y:S04]  /*7fa50*/  LDL.LU R9, [R1+0x7fc] ;  /* 0x0007fc0001097983 */ /* 0x000f280000300800 */
[----:B------:R0:W-:Y:S04]  /*7fa60*/  STL [R1+0x478], R5 ;  /* 0x0004780501007387 */ /* 0x0001e80000100800 */
[----:B0-----:R-:W1:Y:S01]  /*7fa70*/  LDL.LU R5, [R1+0x1320] ;  /* 0x0013200001057983 */ /* 0x001e620000300800 */
[----:B-----5:R-:W-:-:S03]  /*7fa80*/  FMUL R7, R4, R7 ;  /* 0x0000000704077220 */ /* 0x020fc60000400000 */
[----:B------:R0:W-:Y:S04]  /*7fa90*/  STL [R1+0x47c], R15 ;  /* 0x00047c0f01007387 */ /* 0x0001e80000100800 */
[----:B------:R-:W5:Y:S04]  /*7faa0*/  LDL.64 R26, [R1+0x17e0] ;  /* 0x0017e000011a7983 */ /* 0x000f680000100a00 */
[----:B------:R0:W-:Y:S02]  /*7fab0*/  STL [R1+0x468], R7 ;  /* 0x0004680701007387 */ /* 0x0001e40000100800 */
[----:B0-----:R-:W-:-:S02]  /*7fac0*/  FMUL R15, R4, R6 ;  /* 0x00000006040f7220 */ /* 0x001fc40000400000 */
[----:B------:R-:W5:Y:S01]  /*7fad0*/  LDL.64 R6, [R1+0x17d8] ;  /* 0x0017d80001067983 */ /* 0x000f620000100a00 */
[----:B------:R-:W-:-:S03]  /*7fae0*/  FMUL R14, R4, R14 ;  /* 0x0000000e040e7220 */ /* 0x000fc60000400000 */
[----:B------:R0:W-:Y:S04]  /*7faf0*/  STL [R1+0x46c], R15 ;  /* 0x00046c0f01007387 */ /* 0x0001e80000100800 */
[----:B------:R-:W5:Y:S01]  /*7fb00*/  LDL.LU R17, [R1+0x1324] ;  /* 0x0013240001117983 */ /* 0x000f620000300800 */
[----:B------:R-:W-:-:S03]  /*7fb10*/  FMUL R13, R4, R13 ;  /* 0x0000000d040d7220 */ /* 0x000fc60000400000 */
[----:B------:R0:W-:Y:S04]  /*7fb20*/  STL [R1+0x458], R14 ;  /* 0x0004580e01007387 */ /* 0x0001e80000100800 */
[----:B------:R-:W5:Y:S04]  /*7fb30*/  LDL.LU R16, [R1+0x800] ;  /* 0x0008000001107983 */ /* 0x000f680000300800 */
[----:B------:R0:W-:Y:S04]  /*7fb40*/  STL [R1+0x45c], R13 ;  /* 0x00045c0d01007387 */ /* 0x0001e80000100800 */
[----:B0-----:R-:W5:Y:S04]  /*7fb50*/  LDL.LU R15, [R1+0x804] ;  /* 0x00080400010f7983 */ /* 0x001f680000300800 */
[----:B------:R-:W5:Y:S04]  /*7fb60*/  LDL.LU R14, [R1+0x7e0] ;  /* 0x0007e000010e7983 */ /* 0x000f680000300800 */
[----:B------:R-:W5:Y:S01]  /*7fb70*/  LDL.LU R13, [R1+0x7e4] ;  /* 0x0007e400010d7983 */ /* 0x000f620000300800 */
[----:B------:R-:W-:-:S04]  /*7fb80*/  LOP3.LUT R25, R25, 0x1c, RZ, 0xc0, !PT ;  /* 0x0000001c19197812 */ /* 0x000fc800078ec0ff */
[----:B------:R-:W-:-:S04]  /*7fb90*/  LEA.HI R25, R25, 0x38, RZ, 0x1e ;  /* 0x0000003819197811 */ /* 0x000fc800078ff0ff */
[----:B------:R-:W-:Y:S01]  /*7fba0*/  SHF.L.U32 R25, R25, 0x5, RZ ;  /* 0x0000000519197819 */ /* 0x000fe200000006ff */
[----:B---3--:R-:W-:-:S05]  /*7fbb0*/  FMUL R18, R4, R18 ;  /* 0x0000001204127220 */ /* 0x008fca0000400000 */
[----:B------:R-:W-:Y:S01]  /*7fbc0*/  STL [R1+0xb8], R18 ;  /* 0x0000b81201007387 */ /* 0x000fe20000100800 */
[C---:B--2---:R-:W-:Y:S02]  /*7fbd0*/  FMUL R12, R4.reuse, R12 ;  /* 0x0000000c040c7220 */ /* 0x044fe40000400000 */
[----:B----4-:R-:W-:-:S03]  /*7fbe0*/  FMUL R10, R4, R10 ;  /* 0x0000000a040a7220 */ /* 0x010fc60000400000 */
[----:B------:R0:W-:Y:S04]  /*7fbf0*/  STL [R1+0xbc], R12 ;  /* 0x0000bc0c01007387 */ /* 0x0001e80000100800 */
[----:B------:R2:W-:Y:S01]  /*7fc00*/  STL [R1+0xa8], R10 ;  /* 0x0000a80a01007387 */ /* 0x0005e20000100800 */
[----:B------:R-:W-:-:S03]  /*7fc10*/  FMUL R9, R4, R9 ;  /* 0x0000000904097220 */ /* 0x000fc60000400000 */
[----:B0-----:R-:W3:Y:S04]  /*7fc20*/  LDL.LU R12, [R1+0x7d0] ;  /* 0x0007d000010c7983 */ /* 0x001ee80000300800 */
[----:B------:R-:W-:Y:S04]  /*7fc30*/  STL [R1+0xac], R9 ;  /* 0x0000ac0901007387 */ /* 0x000fe80000100800 */
[----:B------:R-:W0:Y:S01]  /*7fc40*/  LDS R9, [R25+0x40000] ;  /* 0x0400000019097984 */ /* 0x000e220000000800 */
[----:B-1----:R-:W-:-:S05]  /*7fc50*/  FFMA R5, R4, R5, R11 ;  /* 0x0000000504057223 */ /* 0x002fca000000000b */
[----:B------:R5:W-:Y:S04]  /*7fc60*/  STL [R1+0x1320], R5 ;  /* 0x0013200501007387 */ /* 0x000be80000100800 */
[----:B--2---:R-:W2:Y:S01]  /*7fc70*/  LDL.LU R10, [R1+0x7d4] ;  /* 0x0007d400010a7983 */ /* 0x004ea20000300800 */
[----:B-----5:R-:W-:-:S05]  /*7fc80*/  IMAD.WIDE R4, R19, 0x2, R26 ;  /* 0x0000000213047825 */ /* 0x020fca00078e021a */
[----:B------:R1:W4:Y:S01]  /*7fc90*/  LDG.E.U16 R26, [R4.64] ;  /* 0x00000006041a7981 */ /* 0x000322000c1e1500 */
[----:B------:R-:W-:-:S05]  /*7fca0*/  IMAD.WIDE R6, R19, 0x2, R6 ;  /* 0x0000000213067825 */ /* 0x000fca00078e0206 */
[----:B------:R5:W4:Y:S01]  /*7fcb0*/  LDG.E.U16 R25, [R6.64] ;  /* 0x0000000606197981 */ /* 0x000b22000c1e1500 */
[C---:B------:R-:W-:Y:S02]  /*7fcc0*/  FFMA R17, R3.reuse, R17, R8 ;  /* 0x0000001103117223 */ /* 0x040fe40000000008 */
[----:B-1----:R-:W-:-:S03]  /*7fcd0*/  FMUL R4, R3, R16 ;  /* 0x0000001003047220 */ /* 0x002fc60000400000 */
[----:B------:R-:W-:Y:S04]  /*7fce0*/  STL [R1+0x1324], R17 ;  /* 0x0013241101007387 */ /* 0x000fe80000100800 */
[----:B------:R1:W-:Y:S01]  /*7fcf0*/  STL [R1+0x90], R4 ;  /* 0x0000900401007387 */ /* 0x0003e20000100800 */
[C---:B-----5:R-:W-:Y:S02]  /*7fd00*/  FMUL R6, R3.reuse, R15 ;  /* 0x0000000f03067220 */ /* 0x060fe40000400000 */
[----:B------:R-:W-:-:S03]  /*7fd10*/  FMUL R5, R3, R14 ;  /* 0x0000000e03057220 */ /* 0x000fc60000400000 */
[----:B------:R-:W-:Y:S01]  /*7fd20*/  STL [R1+0x94], R6 ;  /* 0x0000940601007387 */ /* 0x000fe20000100800 */
[----:B-1----:R-:W-:-:S03]  /*7fd30*/  FMUL R4, R3, R13 ;  /* 0x0000000d03047220 */ /* 0x002fc60000400000 */
[----:B------:R-:W5:Y:S04]  /*7fd40*/  LDL.LU R11, [R1+0x7c0] ;  /* 0x0007c000010b7983 */ /* 0x000f680000300800 */
[----:B------:R1:W-:Y:S04]  /*7fd50*/  STL [R1+0x80], R5 ;  /* 0x0000800501007387 */ /* 0x0003e80000100800 */
[----:B------:R0:W-:Y:S04]  /*7fd60*/  STL [R1+0x84], R4 ;  /* 0x0000840401007387 */ /* 0x0001e80000100800 */
[----:B------:R-:W5:Y:S04]  /*7fd70*/  LDL.LU R7, [R1+0x7c4] ;  /* 0x0007c40001077983 */ /* 0x000f680000300800 */
[----:B-1----:R-:W5:Y:S04]  /*7fd80*/  LDL.LU R5, [R1+0x7a0] ;  /* 0x0007a00001057983 */ /* 0x002f680000300800 */
[----:B0-----:R-:W5:Y:S04]  /*7fd90*/  LDL.LU R4, [R1+0x7a4] ;  /* 0x0007a40001047983 */ /* 0x001f680000300800 */
[----:B------:R-:W5:Y:S01]  /*7fda0*/  LDL.LU R21, [R1+0x780] ;  /* 0x0007800001157983 */ /* 0x000f620000300800 */
[----:B---3--:R-:W-:-:S05]  /*7fdb0*/  FMUL R12, R3, R12 ;  /* 0x0000000c030c7220 */ /* 0x008fca0000400000 */
[----:B------:R0:W-:Y:S04]  /*7fdc0*/  STL [R1+0x70], R12 ;  /* 0x0000700c01007387 */ /* 0x0001e80000100800 */
[----:B------:R-:W3:Y:S01]  /*7fdd0*/  LDL.LU R18, [R1+0x784] ;  /* 0x0007840001127983 */ /* 0x000ee20000300800 */
[----:B--2---:R-:W-:-:S05]  /*7fde0*/  FMUL R8, R3, R10 ;  /* 0x0000000a03087220 */ /* 0x004fca0000400000 */
[----:B------:R1:W-:Y:S04]  /*7fdf0*/  STL [R1+0x74], R8 ;  /* 0x0000740801007387 */ /* 0x0003e80000100800 */
[----:B------:R-:W2:Y:S04]  /*7fe00*/  LDL.LU R17, [R1+0x770] ;  /* 0x0007700001117983 */ /* 0x000ea80000300800 */
[----:B------:R-:W2:Y:S04]  /*7fe10*/  LDL.LU R16, [R1+0x774] ;  /* 0x0007740001107983 */ /* 0x000ea80000300800 */
[----:B------:R-:W2:Y:S04]  /*7fe20*/  LDL.LU R15, [R1+0x750] ;  /* 0x00075000010f7983 */ /* 0x000ea80000300800 */
[----:B------:R-:W2:Y:S04]  /*7fe30*/  LDL.LU R14, [R1+0x754] ;  /* 0x00075400010e7983 */ /* 0x000ea80000300800 */
[----:B------:R-:W2:Y:S04]  /*7fe40*/  LDL.LU R13, [R1+0x808] ;  /* 0x00080800010d7983 */ /* 0x000ea80000300800 */
[----:B0-----:R-:W2:Y:S04]  /*7fe50*/  LDL.LU R12, [R1+0x80c] ;  /* 0x00080c00010c7983 */ /* 0x001ea80000300800 */
[----:B----4-:R-:W-:Y:S04]  /*7fe60*/  STL [R1+0x998], R26 ;  /* 0x0009981a01007387 */ /* 0x010fe80000100800 */
[----:B------:R-:W4:Y:S04]  /*7fe70*/  LDL.LU R10, [R1+0x7e8] ;  /* 0x0007e800010a7983 */ /* 0x000f280000300800 */
[----:B------:R-:W-:Y:S04]  /*7fe80*/  STL [R1+0x994], R25 ;  /* 0x0009941901007387 */ /* 0x000fe80000100800 */
[----:B-1----:R-:W4:Y:S01]  /*7fe90*/  LDL.LU R8, [R1+0x7ec] ;  /* 0x0007ec0001087983 */ /* 0x002f220000300800 */
[----:B------:R-:W-:-:S05]  /*7fea0*/  LEA.HI R24, R24, 0x40, RZ, 0x1e ;  /* 0x0000004018187811 */ /* 0x000fca00078ff0ff */
[----:B------:R-:W-:-:S05]  /*7feb0*/  IMAD.SHL.U32 R24, R24, 0x20, RZ ;  /* 0x0000002018187824 */ /* 0x000fca00078e00ff */
[----:B------:R0:W1:Y:S01]  /*7fec0*/  LDS R6, [R24+0x40000] ;  /* 0x0400000018067984 */ /* 0x0000620000000800 */
[C---:B-----5:R-:W-:Y:S02]  /*7fed0*/  FMUL R5, R3.reuse, R5 ;  /* 0x0000000503057220 */ /* 0x060fe40000400000 */
[C---:B0-----:R-:W-:Y:S02]  /*7fee0*/  FMUL R24, R3.reuse, R11 ;  /* 0x0000000b03187220 */ /* 0x041fe40000400000 */
[----:B------:R-:W5:Y:S01]  /*7fef0*/  LDL.LU R11, [R1+0x7d8] ;  /* 0x0007d800010b7983 */ /* 0x000f620000300800 */
[----:B------:R-:W-:-:S03]  /*7ff00*/  FMUL R25, R3, R7 ;  /* 0x0000000703197220 */ /* 0x000fc60000400000 */
[----:B------:R0:W-:Y:S04]  /*7ff10*/  STL [R1+0x110], R5 ;  /* 0x0001100501007387 */ /* 0x0001e80000100800 */
[----:B------:R-:W5:Y:S01]  /*7ff20*/  LDL.LU R7, [R1+0x7dc] ;  /* 0x0007dc0001077983 */ /* 0x000f620000300800 */
[C---:B------:R-:W-:Y:S02]  /*7ff30*/  FMUL R4, R3.reuse, R4 ;  /* 0x0000000403047220 */ /* 0x040fe40000400000 */
[----:B------:R-:W-:-:S03]  /*7ff40*/  FMUL R21, R3, R21 ;  /* 0x0000001503157220 */ /* 0x000fc60000400000 */
[----:B------:R0:W-:Y:S04]  /*7ff50*/  STL [R1+0x114], R4 ;  /* 0x0001140401007387 */ /* 0x0001e80000100800 */
[----:B0-----:R-:W5:Y:S04]  /*7ff60*/  LDL.LU R5, [R1+0x7c8] ;  /* 0x0007c80001057983 */ /* 0x001f680000300800 */
[----:B------:R-:W5:Y:S04]  /*7ff70*/  LDL.LU R4, [R1+0x7cc] ;  /* 0x0007cc0001047983 */ /* 0x000f680000300800 */
[----:B------:R-:W-:Y:S01]  /*7ff80*/  STL [R1+0x220], R21 ;  /* 0x0002201501007387 */ /* 0x000fe20000100800 */
[----:B---3--:R-:W-:-:S05]  /*7ff90*/  FMUL R18, R3, R18 ;  /* 0x0000001203127220 */ /* 0x008fca0000400000 */
[----:B------:R-:W-:Y:S01]  /*7ffa0*/  STL [R1+0x224], R18 ;  /* 0x0002241201007387 */ /* 0x000fe20000100800 */
[C---:B--2---:R-:W-:Y:S02]  /*7ffb0*/  FMUL R17, R3.reuse, R17 ;  /* 0x0000001103117220 */ /* 0x044fe40000400000 */
[----:B------:R-:W-:-:S03]  /*7ffc0*/  FMUL R16, R3, R16 ;  /* 0x0000001003107220 */ /* 0x000fc60000400000 */
[----:B------:R0:W-:Y:S01]  /*7ffd0*/  STL [R1+0x210], R17 ;  /* 0x0002101101007387 */ /* 0x0001e20000100800 */
[----:B------:R-:W-:-:S03]  /*7ffe0*/  FMUL R15, R3, R15 ;  /* 0x0000000f030f7220 */ /* 0x000fc60000400000 */
[----:B------:R-:W-:Y:S01]  /*7fff0*/  STL [R1+0x214], R16 ;  /* 0x0002141001007387 */ /* 0x000fe20000100800 */
[----:B------:R-:W-:-:S03]  /*80000*/  FMUL R14, R3, R14 ;  /* 0x0000000e030e7220 */ /* 0x000fc60000400000 */
[----:B------:R-:W-:Y:S01]  /*80010*/  STL [R1+0x200], R15 ;  /* 0x0002000f01007387 */ /* 0x000fe20000100800 */
[----:B------:R-:W-:-:S03]  /*80020*/  FMUL R3, R2, R13 ;  /* 0x0000000d02037220 */ /* 0x000fc60000400000 */
[----:B------:R-:W-:Y:S01]  /*80030*/  STL [R1+0x204], R14 ;  /* 0x0002040e01007387 */ /* 0x000fe20000100800 */
[----:B------:R-:W-:-:S03]  /*80040*/  FMUL R12, R2, R12 ;  /* 0x0000000c020c7220 */ /* 0x000fc60000400000 */
[----:B------:R2:W-:Y:S04]  /*80050*/  STL [R1+0x98], R3 ;  /* 0x0000980301007387 */ /* 0x0005e80000100800 */
[----:B------:R3:W-:Y:S01]  /*80060*/  STL [R1+0x9c], R12 ;  /* 0x00009c0c01007387 */ /* 0x0007e20000100800 */
[----:B----4-:R-:W-:-:S03]  /*80070*/  FMUL R10, R2, R10 ;  /* 0x0000000a020a7220 */ /* 0x010fc60000400000 */
[----:B0-----:R-:W4:Y:S04]  /*80080*/  LDL.LU R17, [R1+0x7a8] ;  /* 0x0007a80001117983 */ /* 0x001f280000300800 */
[----:B------:R0:W-:Y:S01]  /*80090*/  STL [R1+0x88], R10 ;  /* 0x0000880a01007387 */ /* 0x0001e20000100800 */
[----:B--2---:R-:W-:-:S03]  /*800a0*/  FMUL R3, R2, R8 ;  /* 0x0000000802037220 */ /* 0x004fc60000400000 */
[----:B---3--:R-:W2:Y:S04]  /*800b0*/  LDL.LU R12, [R1+0x7ac] ;  /* 0x0007ac00010c7983 */ /* 0x008ea80000300800 */
[----:B------:R3:W-:Y:S04]  /*800c0*/  STL [R1+0x8c], R3 ;  /* 0x00008c0301007387 */ /* 0x0007e80000100800 */
[----:B0-----:R-:W2:Y:S04]  /*800d0*/  LDL.LU R10, [R1+0x788] ;  /* 0x00078800010a7983 */ /* 0x001ea80000300800 */
[----:B------:R-:W2:Y:S01]  /*800e0*/  LDL.LU R8, [R1+0x78c] ;  /* 0x00078c0001087983 */ /* 0x000ea20000300800 */
[----:B-----5:R-:W-:-:S02]  /*800f0*/  FMUL R11, R2, R11 ;  /* 0x0000000b020b7220 */ /* 0x020fc40000400000 */
[----:B---3--:R-:W-:-:S03]  /*80100*/  FMUL R3, R2, R7 ;  /* 0x0000000702037220 */ /* 0x008fc60000400000 */
[----:B------:R0:W-:Y:S04]  /*80110*/  STL [R1+0x78], R11 ;  /* 0x0000780b01007387 */ /* 0x0001e80000100800 */
[----:B------:R3:W-:Y:S04]  /*80120*/  STL [R1+0x7c], R3 ;  /* 0x00007c0301007387 */ /* 0x0007e80000100800 */
[----:B------:R-:W5:Y:S04]  /*80130*/  LDL.LU R16, [R1+0x778] ;  /* 0x0007780001107983 */ /* 0x000f680000300800 */
[----:B------:R-:W5:Y:S04]  /*80140*/  LDL.LU R13, [R1+0x77c] ;  /* 0x00077c00010d7983 */ /* 0x000f680000300800 */
[----:B0-----:R-:W5:Y:S04]  /*80150*/  LDL.LU R11, [R1+0x758] ;  /* 0x00075800010b7983 */ /* 0x001f680000300800 */
[----:B------:R-:W5:Y:S04]  /*80160*/  LDL.LU R7, [R1+0x75c] ;  /* 0x00075c0001077983 */ /* 0x000f680000300800 */
[----:B---3--:R-:W3:Y:S01]  /*80170*/  LDL.LU R3, [R1+0x1328] ;  /* 0x0013280001037983 */ /* 0x008ee20000300800 */
[----:B------:R-:W-:-:S02]  /*80180*/  FMUL R26, R2, R5 ;  /* 0x00000005021a7220 */ /* 0x000fc40000400000 */
[C---:B------:R-:W-:Y:S01]  /*80190*/  FMUL R27, R2.reuse, R4 ;  /* 0x00000004021b7220 */ /* 0x040fe20000400000 */
[----:B------:R-:W3:Y:S04]  /*801a0*/  LDL.64 R14, [R1+0x17c8] ;  /* 0x0017c800010e7983 */ /* 0x000ee80000100a00 */
[----:B------:R-:W3:Y:S04]  /*801b0*/  LDL.64 R4, [R1+0x17d0] ;  /* 0x0017d00001047983 */ /* 0x000ee80000100a00 */
[----:B------:R-:W-:Y:S04]  /*801c0*/  STL.64 [R1+0x60d8], R26 ;  /* 0x0060d81a01007387 */ /* 0x000fe80000100a00 */
[----:B------:R-:W-:Y:S01]  /*801d0*/  STL.64 [R1+0x60d0], R24 ;  /* 0x0060d01801007387 */ /* 0x000fe20000100a00 */
[----:B----4-:R-:W-:-:S02]  /*801e0*/  FMUL R17, R2, R17 ;  /* 0x0000001102117220 */ /* 0x010fc40000400000 */
[----:B--2---:R-:W-:-:S03]  /*801f0*/  FMUL R12, R2, R12 ;  /* 0x0000000c020c7220 */ /* 0x004fc60000400000 */
[----:B------:R-:W-:Y:S04]  /*80200*/  STL [R1+0x118], R17 ;  /* 0x0001181101007387 */ /* 0x000fe80000100800 */
[----:B------:R0:W-:Y:S01]  /*80210*/  STL [R1+0x11c], R12 ;  /* 0x00011c0c01007387 */ /* 0x0001e20000100800 */
[C---:B------:R-:W-:Y:S02]  /*80220*/  FMUL R10, R2.reuse, R10 ;  /* 0x0000000a020a7220 */ /* 0x040fe40000400000 */
[C---:B------:R-:W-:Y:S01]  /*80230*/  FMUL R8, R2.reuse, R8 ;  /* 0x0000000802087220 */ /* 0x040fe20000400000 */
[----:B0-----:R-:W1:Y:S04]  /*80240*/  LDL.LU R12, [R1+0x132c] ;  /* 0x00132c00010c7983 */ /* 0x001e680000300800 */
[----:B------:R0:W-:Y:S04]  /*80250*/  STL [R1+0x228], R10 ;  /* 0x0002280a01007387 */ /* 0x0001e80000100800 */
[----:B0-----:R-:W2:Y:S04]  /*80260*/  LDL.LU R10, [R1+0x740] ;  /* 0x00074000010a7983 */ /* 0x001ea80000300800 */
[----:B------:R0:W-:Y:S04]  /*80270*/  STL [R1+0x22c], R8 ;  /* 0x00022c0801007387 */ /* 0x0001e80000100800 */
[----:B0-----:R-:W4:Y:S01]  /*80280*/  LDL.LU R8, [R1+0x744] ;  /* 0x0007440001087983 */ /* 0x001f220000300800 */
[----:B-----5:R-:W-:-:S02]  /*80290*/  FMUL R16, R2, R16 ;  /* 0x0000001002107220 */ /* 0x020fc40000400000 */
[C---:B------:R-:W-:Y:S02]  /*802a0*/  FMUL R13, R2.reuse, R13 ;  /* 0x0000000d020d7220 */ /* 0x040fe40000400000 */
[C---:B------:R-:W-:Y:S02]  /*802b0*/  FMUL R11, R2.reuse, R11 ;  /* 0x0000000b020b7220 */ /* 0x040fe40000400000 */
[C---:B------:R-:W-:Y:S01]  /*802c0*/  FMUL R7, R2.reuse, R7 ;  /* 0x0000000702077220 */ /* 0x040fe20000400000 */
[----:B------:R0:W-:Y:S01]  /*802d0*/  STL [R1+0x218], R16 ;  /* 0x0002181001007387 */ /* 0x0001e20000100800 */
[----:B---3--:R-:W-:-:S03]  /*802e0*/  FFMA R3, R2, R3, R9 ;  /* 0x0000000302037223 */ /* 0x008fc60000000009 */
[----:B------:R-:W-:Y:S04]  /*802f0*/  STL [R1+0x21c], R13 ;  /* 0x00021c0d01007387 */ /* 0x000fe80000100800 */
[----:B------:R-:W-:Y:S04]  /*80300*/  STL [R1+0x208], R11 ;  /* 0x0002080b01007387 */ /* 0x000fe80000100800 */
[----:B------:R-:W-:Y:S04]  /*80310*/  STL [R1+0x20c], R7 ;  /* 0x00020c0701007387 */ /* 0x000fe80000100800 */
[----:B------:R3:W-:Y:S04]  /*80320*/  STL [R1+0x1328], R3 ;  /* 0x0013280301007387 */ /* 0x0007e80000100800 */
[----:B------:R-:W5:Y:S04]  /*80330*/  LDL.LU R17, [R1+0x720] ;  /* 0x0007200001117983 */ /* 0x000f680000300800 */
[----:B0-----:R-:W5:Y:S01]  /*80340*/  LDL.LU R16, [R1+0x724] ;  /* 0x0007240001107983 */ /* 0x001f620000300800 */
[----:B---3--:R-:W-:-:S03]  /*80350*/  IMAD.WIDE R2, R19, 0x2, R14 ;  /* 0x0000000213027825 */ /* 0x008fc600078e020e */
[----:B------:R-:W3:Y:S01]  /*80360*/  LDL.LU R11, [R1+0x6f0] ;  /* 0x0006f000010b7983 */ /* 0x000ee20000300800 */
[----:B------:R-:W-:-:S03]  /*80370*/  IMAD.WIDE R4, R19, 0x2, R4 ;  /* 0x0000000213047825 */ /* 0x000fc600078e0204 */
[----:B------:R2:W3:Y:S04]  /*80380*/  LDG.E.U16 R21, [R2.64] ;  /* 0x0000000602157981 */ /* 0x0004e8000c1e1500 */
[----:B------:R-:W3:Y:S04]  /*80390*/  LDL.LU R9, [R1+0x6f4] ;  /* 0x0006f40001097983 */ /* 0x000ee80000300800 */
[----:B------:R0:W3:Y:S04]  /*803a0*/  LDG.E.U16 R24, [R4.64] ;  /* 0x0000000604187981 */ /* 0x0000e8000c1e1500 */
[----:B------:R-:W3:Y:S01]  /*803b0*/  LDL.LU R15, [R1+0x6e0] ;  /* 0x0006e000010f7983 */ /* 0x000ee20000300800 */
[----:B-1----:R-:W-:-:S05]  /*803c0*/  FFMA R12, R0, R12, R6 ;  /* 0x0000000c000c7223 */ /* 0x002fca0000000006 */
[----:B------:R1:W-:Y:S01]  /*803d0*/  STL [R1+0x132c], R12 ;  /* 0x00132c0c01007387 */ /* 0x0003e20000100800 */
[----:B--2---:R-:W-:-:S05]  /*803e0*/  FMUL R3, R0, R10 ;  /* 0x0000000a00037220 */ /* 0x004fca0000400000 */
[----:B------:R5:W-:Y:S04]  /*803f0*/  STL [R1+0x100], R3 ;  /* 0x0001000301007387 */ /* 0x000be80000100800 */
[----:B------:R-:W2:Y:S01]  /*80400*/  LDL.LU R14, [R1+0x6e4] ;  /* 0x0006e400010e7983 */ /* 0x000ea20000300800 */
[----:B----4-:R-:W-:-:S05]  /*80410*/  FMUL R2, R0, R8 ;  /* 0x0000000800027220 */ /* 0x010fca0000400000 */
[----:B------:R4:W-:Y:S04]  /*80420*/  STL [R1+0x104], R2 ;  /* 0x0001040201007387 */ /* 0x0009e80000100800 */
[----:B------:R-:W2:Y:S04]  /*80430*/  LDL.LU R13, [R1+0x6d0] ;  /* 0x0006d000010d7983 */ /* 0x000ea80000300800 */
[----:B-1----:R-:W2:Y:S04]  /*80440*/  LDL.LU R12, [R1+0x6d4] ;  /* 0x0006d400010c7983 */ /* 0x002ea80000300800 */
[----:B------:R-:W2:Y:S04]  /*80450*/  LDL.LU R10, [R1+0x6c0] ;  /* 0x0006c000010a7983 */ /* 0x000ea80000300800 */
[----:B------:R-:W2:Y:S04]  /*80460*/  LDL.LU R8, [R1+0x6c4] ;  /* 0x0006c40001087983 */ /* 0x000ea80000300800 */
[----:B0-----:R-:W2:Y:S01]  /*80470*/  LDL.LU R5, [R1+0x6a0] ;  /* 0x0006a00001057983 */ /* 0x001ea20000300800 */
[----:B-----5:R-:W-:-:S02]  /*80480*/  FMUL R3, R0, R17 ;  /* 0x0000001100037220 */ /* 0x020fc40000400000 */
[----:B----4-:R-:W-:-:S03]  /*80490*/  FMUL R2, R0, R16 ;  /* 0x0000001000027220 */ /* 0x010fc60000400000 */
[----:B------:R0:W-:Y:S04]  /*804a0*/  STL [R1+0xf0], R3 ;  /* 0x0000f00301007387 */ /* 0x0001e80000100800 */
[----:B------:R1:W-:Y:S04]  /*804b0*/  STL [R1+0xf4], R2 ;  /* 0x0000f40201007387 */ /* 0x0003e80000100800 */
[----:B------:R-:W4:Y:S01]  /*804c0*/  LDL.LU R4, [R1+0x6a4] ;  /* 0x0006a40001047983 */ /* 0x000f220000300800 */
[----:B---3--:R-:W-:-:S03]  /*804d0*/  FMUL R17, R0, R11 ;  /* 0x0000000b00117220 */ /* 0x008fc60000400000 */
[----:B0-----:R-:W3:Y:S01]  /*804e0*/  LDL.LU R3, [R1+0x680] ;  /* 0x0006800001037983 */ /* 0x001ee20000300800 */
[----:B------:R-:W-:-:S03]  /*804f0*/  FMUL R16, R0, R9 ;  /* 0x0000000900107220 */ /* 0x000fc60000400000 */
[----:B-1----:R-:W5:Y:S04]  /*80500*/  LDL.LU R2, [R1+0x684] ;  /* 0x0006840001027983 */ /* 0x002f680000300800 */
[----:B------:R-:W3:Y:S04]  /*80510*/  LDL.LU R11, [R1+0x748] ;  /* 0x00074800010b7983 */ /* 0x000ee80000300800 */
[----:B------:R-:W-:Y:S04]  /*80520*/  STL [R1+0x990], R24 ;  /* 0x0009901801007387 */ /* 0x000fe80000100800 */
[----:B------:R0:W-:Y:S04]  /*80530*/  STL [R1+0xe0], R17 ;  /* 0x0000e01101007387 */ /* 0x0001e80000100800 */
[----:B------:R-:W5:Y:S04]  /*80540*/  LDL.LU R9, [R1+0x74c] ;  /* 0x00074c0001097983 */ /* 0x000f680000300800 */
[----:B------:R-:W-:Y:S01]  /*80550*/  STL [R1+0x98c], R21 ;  /* 0x00098c1501007387 */ /* 0x000fe20000100800 */
[----:B0-----:R-:W-:-:S03]  /*80560*/  FMUL R17, R0, R15 ;  /* 0x0000000f00117220 */ /* 0x001fc60000400000 */
[----:B------:R2:W-:Y:S04]  /*80570*/  STL [R1+0xe4], R16 ;  /* 0x0000e41001007387 */ /* 0x0005e80000100800 */
[----:B------:R-:W-:Y:S01]  /*80580*/  STL [R1+0xd0], R17 ;  /* 0x0000d01101007387 */ /* 0x000fe20000100800 */
[----:B--2---:R-:W-:-:S05]  /*80590*/  FMUL R16, R0, R14 ;  /* 0x0000000e00107220 */ /* 0x004fca0000400000 */
[----:B------:R-:W-:Y:S01]  /*805a0*/  STL [R1+0xd4], R16 ;  /* 0x0000d41001007387 */ /* 0x000fe20000100800 */
[C---:B------:R-:W-:Y:S02]  /*805b0*/  FMUL R15, R0.reuse, R13 ;  /* 0x0000000d000f7220 */ /* 0x040fe40000400000 */
[----:B------:R-:W-:-:S03]  /*805c0*/  FMUL R14, R0, R12 ;  /* 0x0000000c000e7220 */ /* 0x000fc60000400000 */
[----:B------:R-:W-:Y:S01]  /*805d0*/  STL [R1+0xc0], R15 ;  /* 0x0000c00f01007387 */ /* 0x000fe20000100800 */
[----:B------:R-:W-:-:S03]  /*805e0*/  FMUL R13, R0, R10 ;  /* 0x0000000a000d7220 */ /* 0x000fc60000400000 */
[----:B------:R-:W-:Y:S04]  /*805f0*/  STL [R1+0xc4], R14 ;  /* 0x0000c40e01007387 */ /* 0x000fe80000100800 */
[----:B------:R-:W2:Y:S01]  /*80600*/  LDL.LU R10, [R1+0x728] ;  /* 0x00072800010a7983 */ /* 0x000ea20000300800 */
[----:B------:R-:W-:-:S03]  /*80610*/  FMUL R12, R0, R8 ;  /* 0x00000008000c7220 */ /* 0x000fc60000400000 */
[----:B------:R0:W-:Y:S04]  /*80620*/  STL [R1+0x1f0], R13 ;  /* 0x0001f00d01007387 */ /* 0x0001e80000100800 */
[----:B------:R-:W2:Y:S04]  /*80630*/  LDL.LU R8, [R1+0x72c] ;  /* 0x00072c0001087983 */ /* 0x000ea80000300800 */
[----:B------:R4:W-:Y:S01]  /*80640*/  STL [R1+0x1f4], R12 ;  /* 0x0001f40c01007387 */ /* 0x0009e20000100800 */
[----:B0-----:R-:W-:-:S03]  /*80650*/  FMUL R13, R0, R5 ;  /* 0x00000005000d7220 */ /* 0x001fc60000400000 */
[----:B------:R-:W2:Y:S01]  /*80660*/  LDL.LU R5, [R1+0x6f8] ;  /* 0x0006f80001057983 */ /* 0x000ea20000300800 */
[----:B----4-:R-:W-:-:S03]  /*80670*/  FMUL R12, R0, R4 ;  /* 0x00000004000c7220 */ /* 0x010fc60000400000 */
[----:B------:R-:W-:Y:S04]  /*80680*/  STL [R1+0x330], R13 ;  /* 0x0003300d01007387 */ /* 0x000fe80000100800 */
[----:B------:R-:W4:Y:S04]  /*80690*/  LDL.LU R4, [R1+0x6fc] ;  /* 0x0006fc0001047983 */ /* 0x000f280000300800 */
[----:B------:R0:W-:Y:S01]  /*806a0*/  STL [R1+0x334], R12 ;  /* 0x0003340c01007387 */ /* 0x0001e20000100800 */
[----:B---3--:R-:W-:Y:S02]  /*806b0*/  FMUL R11, R20, R11 ;  /* 0x0000000b140b7220 */ /* 0x008fe40000400000 */
[----:B0-----:R-:W-:-:S02]  /*806c0*/  FMUL R12, R0, R3 ;  /* 0x00000003000c7220 */ /* 0x001fc40000400000 */
[----:B-----5:R-:W-:Y:S01]  /*806d0*/  FMUL R0, R0, R2 ;  /* 0x0000000200007220 */ /* 0x020fe20000400000 */
[----:B------:R-:W3:Y:S04]  /*806e0*/  LDL.LU R3, [R1+0x6e8] ;  /* 0x0006e80001037983 */ /* 0x000ee80000300800 */
[----:B------:R-:W-:Y:S04]  /*806f0*/  STL [R1+0x320], R12 ;  /* 0x0003200c01007387 */ /* 0x000fe80000100800 */
[----:B------:R-:W5:Y:S04]  /*80700*/  LDL.LU R2, [R1+0x6ec] ;  /* 0x0006ec0001027983 */ /* 0x000f680000300800 */
[----:B------:R0:W-:Y:S04]  /*80710*/  STL [R1+0x324], R0 ;  /* 0x0003240001007387 */ /* 0x0001e80000100800 */
[----:B------:R-:W3:Y:S01]  /*80720*/  LDL.LU R15, [R1+0x6d8] ;  /* 0x0006d800010f7983 */ /* 0x000ee20000300800 */
[----:B0-----:R-:W-:-:S03]  /*80730*/  FMUL R0, R20, R9 ;  /* 0x0000000914007220 */ /* 0x001fc60000400000 */
[----:B------:R0:W-:Y:S04]  /*80740*/  STL [R1+0x108], R11 ;  /* 0x0001080b01007387 */ /* 0x0001e80000100800 */
[----:B------:R-:W5:Y:S04]  /*80750*/  LDL.LU R14, [R1+0x6dc] ;  /* 0x0006dc00010e7983 */ /* 0x000f680000300800 */
[----:B------:R1:W-:Y:S04]  /*80760*/  STL [R1+0x10c], R0 ;  /* 0x00010c0001007387 */ /* 0x0003e80000100800 */
[----:B------:R-:W5:Y:S04]  /*80770*/  LDL.LU R13, [R1+0x6c8] ;  /* 0x0006c800010d7983 */ /* 0x000f680000300800 */
[----:B------:R-:W5:Y:S04]  /*80780*/  LDL.LU R12, [R1+0x6cc] ;  /* 0x0006cc00010c7983 */ /* 0x000f680000300800 */
[----:B0-----:R-:W5:Y:S04]  /*80790*/  LDL.LU R11, [R1+0x6a8] ;  /* 0x0006a800010b7983 */ /* 0x001f680000300800 */
[----:B------:R-:W5:Y:S01]  /*807a0*/  LDL.LU R9, [R1+0x6ac] ;  /* 0x0006ac0001097983 */ /* 0x000f620000300800 */
[----:B--2---:R-:W-:-:S03]  /*807b0*/  FMUL R16, R20, R10 ;  /* 0x0000000a14107220 */ /* 0x004fc60000400000 */
[----:B------:R-:W2:Y:S04]  /*807c0*/  LDL.LU R10, [R1+0x688] ;  /* 0x00068800010a7983 */ /* 0x000ea80000300800 */
[----:B------:R-:W-:Y:S01]  /*807d0*/  STL [R1+0xf8], R16 ;  /* 0x0000f81001007387 */ /* 0x000fe20000100800 */
[----:B-1----:R-:W-:-:S03]  /*807e0*/  FMUL R0, R20, R8 ;  /* 0x0000000814007220 */ /* 0x002fc60000400000 */
[----:B------:R-:W2:Y:S04]  /*807f0*/  LDL.LU R8, [R1+0x68c] ;  /* 0x00068c0001087983 */ /* 0x000ea80000300800 */
[----:B------:R0:W-:Y:S04]  /*80800*/  STL [R1+0xfc], R0 ;  /* 0x0000fc0001007387 */ /* 0x0001e80000100800 */
[----:B0-----:R-:W2:Y:S04]  /*80810*/  LDL.LU R0, [R1+0x1330] ;  /* 0x0013300001007983 */ /* 0x001ea80000300800 */
[----:B------:R-:W0:Y:S02]  /*80820*/  S2R R18, SR_TID.X ;  /* 0x0000000000127919 */ /* 0x000e240000002100 */
[----:B0-----:R-:W-:-:S04]  /*80830*/  LOP3.LUT R18, R18, 0x1c, RZ, 0xc0, !PT ;  /* 0x0000001c12127812 */ /* 0x001fc800078ec0ff */
[----:B------:R-:W-:-:S04]  /*80840*/  LEA.HI R18, R18, 0x48, RZ, 0x1e ;  /* 0x0000004812127811 */ /* 0x000fc800078ff0ff */
[----:B------:R-:W-:-:S05]  /*80850*/  SHF.L.U32 R18, R18, 0x5, RZ ;  /* 0x0000000512127819 */ /* 0x000fca00000006ff */
[----:B------:R-:W0:Y:S01]  /*80860*/  LDS R7, [R18+0x40000] ;  /* 0x0400000012077984 */ /* 0x000e220000000800 */
[C---:B------:R-:W-:Y:S02]  /*80870*/  FMUL R5, R20.reuse, R5 ;  /* 0x0000000514057220 */ /* 0x040fe40000400000 */
[C---:B----4-:R-:W-:Y:S02]  /*80880*/  FMUL R4, R20.reuse, R4 ;  /* 0x0000000414047220 */ /* 0x050fe40000400000 */
[C---:B---3--:R-:W-:Y:S01]  /*80890*/  FMUL R3, R20.reuse, R3 ;  /* 0x0000000314037220 */ /* 0x048fe20000400000 */
[----:B------:R-:W-:Y:S01]  /*808a0*/  STL [R1+0xe8], R5 ;  /* 0x0000e80501007387 */ /* 0x000fe20000100800 */
[----:B-----5:R-:W-:-:S03]  /*808b0*/  FMUL R16, R20, R2 ;  /* 0x0000000214107220 */ /* 0x020fc60000400000 */
[----:B------:R1:W-:Y:S01]  /*808c0*/  STL [R1+0xec], R4 ;  /* 0x0000ec0401007387 */ /* 0x0003e20000100800 */
[C---:B------:R-:W-:Y:S02]  /*808d0*/  FMUL R15, R20.reuse, R15 ;  /* 0x0000000f140f7220 */ /* 0x040fe40000400000 */
[C---:B------:R-:W-:Y:S02]  /*808e0*/  FMUL R14, R20.reuse, R14 ;  /* 0x0000000e140e7220 */ /* 0x040fe40000400000 */
[C---:B------:R-:W-:Y:S01]  /*808f0*/  FMUL R13, R20.reuse, R13 ;  /* 0x0000000d140d7220 */ /* 0x040fe20000400000 */
[----:B-1----:R-:W3:Y:S01]  /*80900*/  LDL.64 R4, [R1+0x17c0] ;  /* 0x0017c00001047983 */ /* 0x002ee20000100a00 */
[----:B------:R-:W-:-:S03]  /*80910*/  FMUL R12, R20, R12 ;  /* 0x0000000c140c7220 */ /* 0x000fc60000400000 */
[----:B------:R1:W-:Y:S01]  /*80920*/  STL [R1+0xd8], R3 ;  /* 0x0000d80301007387 */ /* 0x0003e20000100800 */
[C---:B------:R-:W-:Y:S02]  /*80930*/  FMUL R11, R20.reuse, R11 ;  /* 0x0000000b140b7220 */ /* 0x040fe40000400000 */
[C---:B------:R-:W-:Y:S01]  /*80940*/  FMUL R9, R20.reuse, R9 ;  /* 0x0000000914097220 */ /* 0x040fe20000400000 */
[----:B-1----:R-:W4:Y:S04]  /*80950*/  LDL.64 R2, [R1+0x17b8] ;  /* 0x0017b80001027983 */ /* 0x002f280000100a00 */
[----:B------:R-:W-:Y:S04]  /*80960*/  STL [R1+0xdc], R16 ;  /* 0x0000dc1001007387 */ /* 0x000fe80000100800 */
[----:B------:R1:W-:Y:S04]  /*80970*/  STL [R1+0xc8], R15 ;  /* 0x0000c80f01007387 */ /* 0x0003e80000100800 */
[----:B------:R-:W-:Y:S04]  /*80980*/  STL [R1+0xcc], R14 ;  /* 0x0000cc0e01007387 */ /* 0x000fe80000100800 */
[----:B------:R-:W-:Y:S04]  /*80990*/  STL [R1+0x1f8], R13 ;  /* 0x0001f80d01007387 */ /* 0x000fe80000100800 */
[----:B------:R5:W-:Y:S04]  /*809a0*/  STL [R1+0x1fc], R12 ;  /* 0x0001fc0c01007387 */ /* 0x000be80000100800 */
[----:B-1----:R-:W4:Y:S04]  /*809b0*/  LDL.LU R15, [R1+0x1334] ;  /* 0x00133400010f7983 */ /* 0x002f280000300800 */
[----:B------:R-:W-:Y:S04]  /*809c0*/  STL [R1+0x338], R11 ;  /* 0x0003380b01007387 */ /* 0x000fe80000100800 */
[----:B-----5:R-:W5:Y:S04]  /*809d0*/  LDL.LU R12, [R1+0x660] ;  /* 0x00066000010c7983 */ /* 0x020f680000300800 */
[----:B------:R1:W-:Y:S04]  /*809e0*/  STL [R1+0x33c], R9 ;  /* 0x00033c0901007387 */ /* 0x0003e80000100800 */
[----:B-1----:R-:W5:Y:S01]  /*809f0*/  LDL.LU R9, [R1+0x664] ;  /* 0x0006640001097983 */ /* 0x002f620000300800 */
[----:B--2---:R-:W-:-:S02]  /*80a00*/  FMUL R10, R20, R10 ;  /* 0x0000000a140a7220 */ /* 0x004fc40000400000 */
[----:B------:R-:W-:-:S03]  /*80a10*/  FMUL R8, R20, R8 ;  /* 0x0000000814087220 */ /* 0x000fc60000400000 */
[----:B------:R-:W-:Y:S04]  /*80a20*/  STL [R1+0x328], R10 ;  /* 0x0003280a01007387 */ /* 0x000fe80000100800 */
[----:B------:R-:W-:Y:S04]  /*80a30*/  STL [R1+0x32c], R8 ;  /* 0x00032c0801007387 */ /* 0x000fe80000100800 */
[----:B------:R-:W2:Y:S01]  /*80a40*/  LDL.LU R11, [R1+0x650] ;  /* 0x00065000010b7983 */ /* 0x000ea20000300800 */
[----:B0-----:R-:W-:-:S05]  /*80a50*/  FFMA R0, R20, R0, R7 ;  /* 0x0000000014007223 */ /* 0x001fca0000000007 */
[----:B------:R0:W-:Y:S04]  /*80a60*/  STL [R1+0x1330], R0 ;  /* 0x0013300001007387 */ /* 0x0001e80000100800 */
[----:B0-----:R-:W2:Y:S04]  /*80a70*/  LDL.LU R0, [R1+0x654] ;  /* 0x0006540001007983 */ /* 0x001ea80000300800 */
[----:B------:R-:W0:Y:S04]  /*80a80*/  S2R R18, SR_TID.X ;  /* 0x0000000000127919 */ /* 0x000e280000002100 */
[----:B------:R-:W2:Y:S04]  /*80a90*/  LDL.LU R14, [R1+0x620] ;  /* 0x00062000010e7983 */ /* 0x000ea80000300800 */
[----:B------:R-:W2:Y:S04]  /*80aa0*/  LDL.LU R13, [R1+0x624] ;  /* 0x00062400010d7983 */ /* 0x000ea80000300800 */
[----:B------:R-:W2:Y:S04]  /*80ab0*/  LDL.LU R10, [R1+0x600] ;  /* 0x00060000010a7983 */ /* 0x000ea80000300800 */
[----:B------:R-:W2:Y:S01]  /*80ac0*/  LDL.LU R8, [R1+0x604] ;  /* 0x0006040001087983 */ /* 0x000ea20000300800 */
[----:B0-----:R-:W-:-:S04]  /*80ad0*/  LOP3.LUT R18, R18, 0x1c, RZ, 0xc0, !PT ;  /* 0x0000001c12127812 */ /* 0x001fc800078ec0ff */
[----:B------:R-:W-:-:S05]  /*80ae0*/  LEA.HI R18, R18, 0x50, RZ, 0x1e ;  /* 0x0000005012127811 */ /* 0x000fca00078ff0ff */
[----:B------:R-:W-:-:S05]  /*80af0*/  IMAD.SHL.U32 R18, R18, 0x20, RZ ;  /* 0x0000002012127824 */ /* 0x000fca00078e00ff */
[----:B------:R-:W0:Y:S01]  /*80b00*/  LDS R6, [R18+0x40000] ;  /* 0x0400000012067984 */ /* 0x000e220000000800 */
[----:B---3--:R-:W-:-:S05]  /*80b10*/  IMAD.WIDE R4, R19, 0x2, R4 ;  /* 0x0000000213047825 */ /* 0x008fca00078e0204 */
[----:B------:R1:W3:Y:S01]  /*80b20*/  LDG.E.U16 R20, [R4.64] ;  /* 0x0000000604147981 */ /* 0x0002e2000c1e1500 */
[----:B----4-:R-:W-:-:S05]  /*80b30*/  IMAD.WIDE R2, R19, 0x2, R2 ;  /* 0x0000000213027825 */ /* 0x010fca00078e0202 */
[----:B------:R5:W4:Y:S01]  /*80b40*/  LDG.E.U16 R17, [R2.64] ;  /* 0x0000000602117981 */ /* 0x000b22000c1e1500 */
[C---:B0-----:R-:W-:Y:S02]  /*80b50*/  FFMA R15, R22.reuse, R15, R6 ;  /* 0x0000000f160f7223 */ /* 0x041fe40000000006 */
[C---:B-----5:R-:W-:Y:S02]  /*80b60*/  FMUL R3, R22.reuse, R12 ;  /* 0x0000000c16037220 */ /* 0x060fe40000400000 */
[C---:B------:R-:W-:Y:S02]  /*80b70*/  FMUL R2, R22.reuse, R9 ;  /* 0x0000000916027220 */ /* 0x040fe40000400000 */
[----:B------:R-:W5:Y:S04]  /*80b80*/  LDL.LU R9, [R1+0x5f0] ;  /* 0x0005f00001097983 */ /* 0x000f680000300800 */
[----:B------:R-:W-:Y:S04]  /*80b90*/  STL [R1+0x1334], R15 ;  /* 0x0013340f01007387 */ /* 0x000fe80000100800 */
[----:B------:R-:W-:Y:S04]  /*80ba0*/  STL [R1+0x1e0], R3 ;  /* 0x0001e00301007387 */ /* 0x000fe80000100800 */
[----:B------:R2:W-:Y:S04]  /*80bb0*/  STL [R1+0x1e4], R2 ;  /* 0x0001e40201007387 */ /* 0x0005e80000100800 */
[----:B------:R-:W5:Y:S01]  /*80bc0*/  LDL.LU R6, [R1+0x5f4] ;  /* 0x0005f40001067983 */ /* 0x000f620000300800 */
[----:B--2---:R-:W-:-:S05]  /*80bd0*/  FMUL R2, R22, R11 ;  /* 0x0000000b16027220 */ /* 0x004fca0000400000 */
[----:B------:R0:W-:Y:S04]  /*80be0*/  STL [R1+0x1d0], R2 ;  /* 0x0001d00201007387 */ /* 0x0001e80000100800 */
[----:B-1----:R-:W2:Y:S01]  /*80bf0*/  LDL.LU R5, [R1+0x5e0] ;  /* 0x0005e00001057983 */ /* 0x002ea20000300800 */
[----:B------:R-:W-:-:S05]  /*80c00*/  FMUL R0, R22, R0 ;  /* 0x0000000016007220 */ /* 0x000fca0000400000 */
[----:B------:R-:W-:Y:S04]  /*80c10*/  STL [R1+0x1d4], R0 ;  /* 0x0001d40001007387 */ /* 0x000fe80000100800 */
[----:B------:R-:W2:Y:S04]  /*80c20*/  LDL.LU R4, [R1+0x5e4] ;  /* 0x0005e40001047983 */ /* 0x000ea80000300800 */
[----:B------:R-:W2:Y:S04]  /*80c30*/  LDL.LU R12, [R1+0x5d0] ;  /* 0x0005d000010c7983 */ /* 0x000ea80000300800 */
[----:B------:R-:W2:Y:S04]  /*80c40*/  LDL.LU R11, [R1+0x5d4] ;  /* 0x0005d400010b7983 */ /* 0x000ea80000300800 */
[----:B------:R-:W2:Y:S01]  /*80c50*/  LDL.LU R3, [R1+0x5c0] ;  /* 0x0005c00001037983 */ /* 0x000ea20000300800 */
[----:B------:R-:W-:-:S02]  /*80c60*/  FMUL R16, R22, R14 ;  /* 0x0000000e16107220 */ /* 0x000fc40000400000 */
[C---:B------:R-:W-:Y:S01]  /*80c70*/  FMUL R15, R22.reuse, R13 ;  /* 0x0000000d160f7220 */ /* 0x040fe20000400000 */
[----:B0-----:R-:W2:Y:S01]  /*80c80*/  LDL.LU R2, [R1+0x5c4] ;  /* 0x0005c40001027983 */ /* 0x001ea20000300800 */
[----:B------:R-:W-:-:S03]  /*80c90*/  FMUL R14, R22, R10 ;  /* 0x0000000a160e7220 */ /* 0x000fc60000400000 */
[----:B------:R-:W-:Y:S04]  /*80ca0*/  STL [R1+0x1c0], R16 ;  /* 0x0001c01001007387 */ /* 0x000fe80000100800 */
[----:B------:R-:W-:Y:S01]  /*80cb0*/  STL [R1+0x1c4], R15 ;  /* 0x0001c40f01007387 */ /* 0x000fe20000100800 */
[----:B------:R-:W-:-:S03]  /*80cc0*/  FMUL R13, R22, R8 ;  /* 0x00000008160d7220 */ /* 0x000fc60000400000 */
[----:B---3--:R-:W-:Y:S04]  /*80cd0*/  STL [R1+0x988], R20 ;  /* 0x0009881401007387 */ /* 0x008fe80000100800 */
[----:B------:R-:W3:Y:S04]  /*80ce0*/  LDL.LU R10, [R1+0x668] ;  /* 0x00066800010a7983 */ /* 0x000ee80000300800 */
[----:B----4-:R-:W-:Y:S04]  /*80cf0*/  STL [R1+0x984], R17 ;  /* 0x0009841101007387 */ /* 0x010fe80000100800 */
[----:B------:R5:W-:Y:S04]  /*80d00*/  STL [R1+0x1b0], R14 ;  /* 0x0001b00e01007387 */ /* 0x000be80000100800 */
[----:B------:R-:W4:Y:S04]  /*80d10*/  LDL.LU R8, [R1+0x66c] ;  /* 0x00066c0001087983 */ /* 0x000f280000300800 */
[----:B------:R0:W-:Y:S01]  /*80d20*/  STL [R1+0x1b4], R13 ;  /* 0x0001b40d01007387 */ /* 0x0001e20000100800 */
[----:B-----5:R-:W-:-:S03]  /*80d30*/  FMUL R14, R22, R9 ;  /* 0x00000009160e7220 */ /* 0x020fc60000400000 */
[----:B------:R-:W5:Y:S04]  /*80d40*/  LDL.LU R9, [R1+0x658] ;  /* 0x0006580001097983 */ /* 0x000f680000300800 */
[----:B------:R2:W-:Y:S01]  /*80d50*/  STL [R1+0x1a0], R14 ;  /* 0x0001a00e01007387 */ /* 0x0005e20000100800 */
[----:B0-----:R-:W-:-:S03]  /*80d60*/  FMUL R13, R22, R6 ;  /* 0x00000006160d7220 */ /* 0x001fc60000400000 */
[----:B------:R-:W5:Y:S04]  /*80d70*/  LDL.LU R6, [R1+0x65c] ;  /* 0x00065c0001067983 */ /* 0x000f680000300800 */
[----:B------:R0:W-:Y:S01]  /*80d80*/  STL [R1+0x1a4], R13 ;  /* 0x0001a40d01007387 */ /* 0x0001e20000100800 */
[----:B--2---:R-:W-:-:S03]  /*80d90*/  FMUL R14, R22, R5 ;  /* 0x00000005160e7220 */ /* 0x004fc60000400000 */
[----:B------:R-:W2:Y:S04]  /*80da0*/  LDL.LU R5, [R1+0x628] ;  /* 0x0006280001057983 */ /* 0x000ea80000300800 */
[----:B------:R1:W-:Y:S01]  /*80db0*/  STL [R1+0x190], R14 ;  /* 0x0001900e01007387 */ /* 0x0003e20000100800 */
[----:B0-----:R-:W-:-:S03]  /*80dc0*/  FMUL R13, R22, R4 ;  /* 0x00000004160d7220 */ /* 0x001fc60000400000 */
[----:B------:R-:W2:Y:S01]  /*80dd0*/  LDL.LU R4, [R1+0x62c] ;  /* 0x00062c0001047983 */ /* 0x000ea20000300800 */
[C---:B------:R-:W-:Y:S02]  /*80de0*/  FMUL R12, R22.reuse, R12 ;  /* 0x0000000c160c7220 */ /* 0x040fe40000400000 */
[C---:B------:R-:W-:Y:S01]  /*80df0*/  FMUL R11, R22.reuse, R11 ;  /* 0x0000000b160b7220 */ /* 0x040fe20000400000 */
[----:B------:R-:W-:Y:S01]  /*80e00*/  STL [R1+0x194], R13 ;  /* 0x0001940d01007387 */ /* 0x000fe20000100800 */
[----:B------:R-:W-:-:S03]  /*80e10*/  FMUL R3, R22, R3 ;  /* 0x0000000316037220 */ /* 0x000fc60000400000 */
[----:B------:R-:W-:Y:S01]  /*80e20*/  STL [R1+0x180], R12 ;  /* 0x0001800c01007387 */ /* 0x000fe20000100800 */
[----:B------:R-:W-:-:S03]  /*80e30*/  FMUL R2, R22, R2 ;  /* 0x0000000216027220 */ /* 0x000fc60000400000 */
[----:B------:R-:W-:Y:S04]  /*80e40*/  STL [R1+0x184], R11 ;  /* 0x0001840b01007387 */ /* 0x000fe80000100800 */
[----:B------:R-:W2:Y:S04]  /*80e50*/  LDL.LU R15, [R1+0x608] ;  /* 0x00060800010f7983 */ /* 0x000ea80000300800 */
[----:B------:R0:W-:Y:S04]  /*80e60*/  STL [R1+0x170], R3 ;  /* 0x0001700301007387 */ /* 0x0001e80000100800 */
[----:B-1----:R-:W2:Y:S04]  /*80e70*/  LDL.LU R14, [R1+0x60c] ;  /* 0x00060c00010e7983 */ /* 0x002ea80000300800 */
[----:B------:R1:W-:Y:S04]  /*80e80*/  STL [R1+0x174], R2 ;  /* 0x0001740201007387 */ /* 0x0003e80000100800 */
[----:B0-----:R-:W2:Y:S04]  /*80e90*/  LDL.LU R3, [R1+0x5f8] ;  /* 0x0005f80001037983 */ /* 0x001ea80000300800 */
[----:B-1----:R-:W2:Y:S01]  /*80ea0*/  LDL.LU R2, [R1+0x5fc] ;  /* 0x0005fc0001027983 */ /* 0x002ea20000300800 */
[----:B---3--:R-:W-:-:S03]  /*80eb0*/  FMUL R11, R23, R10 ;  /* 0x0000000a170b7220 */ /* 0x008fc60000400000 */
[----:B------:R-:W3:Y:S04]  /*80ec0*/  LDL.LU R13, [R1+0x5e8] ;  /* 0x0005e800010d7983 */ /* 0x000ee80000300800 */
[----:B------:R0:W-:Y:S01]  /*80ed0*/  STL [R1+0x1e8], R11 ;  /* 0x0001e80b01007387 */ /* 0x0001e20000100800 */
[----:B----4-:R-:W-:-:S03]  /*80ee0*/  FMUL R10, R23, R8 ;  /* 0x00000008170a7220 */ /* 0x010fc60000400000 */
[----:B------:R-:W4:Y:S04]  /*80ef0*/  LDL.LU R8, [R1+0x5ec] ;  /* 0x0005ec0001087983 */ /* 0x000f280000300800 */
[----:B------:R1:W-:Y:S04]  /*80f00*/  STL [R1+0x1ec], R10 ;  /* 0x0001ec0a01007387 */ /* 0x0003e80000100800 */
[----:B------:R-:W4:Y:S01]  /*80f10*/  LDL.LU R12, [R1+0x5d8] ;  /* 0x0005d800010c7983 */ /* 0x000f220000300800 */
[----:B-----5:R-:W-:-:S05]  /*80f20*/  FMUL R9, R23, R9 ;  /* 0x0000000917097220 */ /* 0x020fca0000400000 */
[----:B------:R5:W-:Y:S04]  /*80f30*/  STL [R1+0x1d8], R9 ;  /* 0x0001d80901007387 */ /* 0x000be80000100800 */
[----:B0-----:R-:W4:Y:S01]  /*80f40*/  LDL.LU R11, [R1+0x5dc] ;  /* 0x0005dc00010b7983 */ /* 0x001f220000300800 */
[----:B------:R-:W-:-:S05]  /*80f50*/  FMUL R6, R23, R6 ;  /* 0x0000000617067220 */ /* 0x000fca0000400000 */
[----:B------:R0:W-:Y:S04]  /*80f60*/  STL [R1+0x1dc], R6 ;  /* 0x0001dc0601007387 */ /* 0x0001e80000100800 */
[----:B-1----:R-:W4:Y:S01]  /*80f70*/  LDL.LU R10, [R1+0x5c8] ;  /* 0x0005c800010a7983 */ /* 0x002f220000300800 */
[----:B--2---:R-:W-:-:S05]  /*80f80*/  FMUL R5, R23, R5 ;  /* 0x0000000517057220 */ /* 0x004fca0000400000 */
[----:B------:R-:W-:Y:S04]  /*80f90*/  STL [R1+0x1c8], R5 ;  /* 0x0001c80501007387 */ /* 0x000fe80000100800 */
[----:B-----5:R-:W2:Y:S01]  /*80fa0*/  LDL.LU R9, [R1+0x5cc] ;  /* 0x0005cc0001097983 */ /* 0x020ea20000300800 */
[----:B------:R-:W-:-:S05]  /*80fb0*/  FMUL R4, R23, R4 ;  /* 0x0000000417047220 */ /* 0x000fca0000400000 */
[----:B------:R1:W-:Y:S04]  /*80fc0*/  STL [R1+0x1cc], R4 ;  /* 0x0001cc0401007387 */ /* 0x0003e80000100800 */
[----:B0-----:R-:W5:Y:S04]  /*80fd0*/  LDL.LU R6, [R1+0x1338] ;  /* 0x0013380001067983 */ /* 0x001f680000300800 */
[----:B------:R-:W0:Y:S04]  /*80fe0*/  S2R R18, SR_TID.X ;  /* 0x0000000000127919 */ /* 0x000e280000002100 */
[----:B-1----:R-:W5:Y:S01]  /*80ff0*/  LDL.64 R4, [R1+0x17b0] ;  /* 0x0017b00001047983 */ /* 0x002f620000100a00 */
[----:B------:R-:W-:Y:S01]  /*81000*/  FMUL R17, R23, R15 ;  /* 0x0000000f17117220 */ /* 0x000fe20000400000 */
[----:B0-----:R-:W-:-:S04]  /*81010*/  LOP3.LUT R18, R18, 0x1c, RZ, 0xc0, !PT ;  /* 0x0000001c12127812 */ /* 0x001fc800078ec0ff */
[----:B------:R-:W-:-:S04]  /*81020*/  LEA.HI R18, R18, 0x58, RZ, 0x1e ;  /* 0x0000005812127811 */ /* 0x000fc800078ff0ff */
[----:B------:R-:W-:Y:S01]  /*81030*/  SHF.L.U32 R18, R18, 0x5, RZ ;  /* 0x0000000512127819 */ /* 0x000fe200000006ff */
[----:B------:R-:W-:-:S04]  /*81040*/  FMUL R16, R23, R14 ;  /* 0x0000000e17107220 */ /* 0x000fc80000400000 */
[----:B------:R-:W5:Y:S01]  /*81050*/  LDS R7, [R18+0x40000] ;  /* 0x0400000012077984 */ /* 0x000f620000000800 */
[C---:B------:R-:W-:Y:S02]  /*81060*/  FMUL R15, R23.reuse, R3 ;  /* 0x00000003170f7220 */ /* 0x040fe40000400000 */
[C---:B------:R-:W-:Y:S01]  /*81070*/  FMUL R14, R23.reuse, R2 ;  /* 0x00000002170e7220 */ /* 0x040fe20000400000 */
[----:B------:R-:W-:Y:S04]  /*81080*/  STL [R1+0x1b8], R17 ;  /* 0x0001b81101007387 */ /* 0x000fe80000100800 */
[----:B------:R-:W-:Y:S04]  /*81090*/  STL [R1+0x1bc], R16 ;  /* 0x0001bc1001007387 */ /* 0x000fe80000100800 */
[----:B------:R-:W5:Y:S01]  /*810a0*/  LDL.64 R2, [R1+0x17a8] ;  /* 0x0017a80001027983 */ /* 0x000f620000100a00 */
[----:B---3--:R-:W-:-:S02]  /*810b0*/  FMUL R13, R23, R13 ;  /* 0x0000000d170d7220 */ /* 0x008fc40000400000 */
[C---:B----4-:R-:W-:Y:S01]  /*810c0*/  FMUL R8, R23.reuse, R8 ;  /* 0x0000000817087220 */ /* 0x050fe20000400000 */
[----:B------:R-:W-:Y:S04]  /*810d0*/  STL [R1+0x1a8], R15 ;  /* 0x0001a80f01007387 */ /* 0x000fe80000100800 */
[----:B------:R0:W-:Y:S04]  /*810e0*/  STL [R1+0x1ac], R14 ;  /* 0x0001ac0e01007387 */ /* 0x0001e80000100800 */
[----:B0-----:R-:W4:Y:S04]  /*810f0*/  LDL.LU R14, [R1+0x133c] ;  /* 0x00133c00010e7983 */ /* 0x001f280000300800 */
[----:B------:R0:W-:Y:S04]  /*81100*/  STL [R1+0x198], R13 ;  /* 0x0001980d01007387 */ /* 0x0001e80000100800 */
[----:B0-----:R-:W4:Y:S04]  /*81110*/  LDL.LU R13, [R1+0xd30] ;  /* 0x000d3000010d7983 */ /* 0x001f280000300800 */
[----:B------:R0:W-:Y:S04]  /*81120*/  STL [R1+0x19c], R8 ;  /* 0x00019c0801007387 */ /* 0x0001e80000100800 */
[----:B0-----:R-:W4:Y:S01]  /*81130*/  LDL.LU R8, [R1+0xd34] ;  /* 0x000d340001087983 */ /* 0x001f220000300800 */
[----:B------:R-:W-:-:S02]  /*81140*/  FMUL R12, R23, R12 ;  /* 0x0000000c170c7220 */ /* 0x000fc40000400000 */
[----:B------:R-:W-:-:S03]  /*81150*/  FMUL R11, R23, R11 ;  /* 0x0000000b170b7220 */ /* 0x000fc60000400000 */
[----:B------:R0:W-:Y:S04]  /*81160*/  STL [R1+0x188], R12 ;  /* 0x0001880c01007387 */ /* 0x0001e80000100800 */
[----:B------:R1:W-:Y:S01]  /*81170*/  STL [R1+0x18c], R11 ;  /* 0x00018c0b01007387 */ /* 0x0003e20000100800 */
[----:B------:R-:W-:-:S05]  /*81180*/  FMUL R10, R23, R10 ;  /* 0x0000000a170a7220 */ /* 0x000fca0000400000 */
[----:B------:R0:W-:Y:S01]  /*81190*/  STL [R1+0x178], R10 ;  /* 0x0001780a01007387 */ /* 0x0001e20000100800 */
[----:B--2---:R-:W-:-:S05]  /*811a0*/  FMUL R9, R23, R9 ;  /* 0x0000000917097220 */ /* 0x004fca0000400000 */
[----:B------:R2:W-:Y:S04]  /*811b0*/  STL [R1+0x17c], R9 ;  /* 0x00017c0901007387 */ /* 0x0005e80000100800 */
[----:B0-----:R-:W3:Y:S01]  /*811c0*/  LDL.LU R12, [R1+0xd20] ;  /* 0x000d2000010c7983 */ /* 0x001ee20000300800 */
[----:B-----5:R-:W-:-:S05]  /*811d0*/  FFMA R6, R23, R6, R7 ;  /* 0x0000000617067223 */ /* 0x020fca0000000007 */
[----:B------:R-:W-:Y:S04]  /*811e0*/  STL [R1+0x1338], R6 ;  /* 0x0013380601007387 */ /* 0x000fe80000100800 */
[----:B-1----:R-:W5:Y:S04]  /*811f0*/  LDL.LU R11, [R1+0xd24] ;  /* 0x000d2400010b7983 */ /* 0x002f680000300800 */
[----:B------:R-:W0:Y:S01]  /*81200*/  S2R R18, SR_TID.X ;  /* 0x0000000000127919 */ /* 0x000e220000002100 */
[----:B------:R-:W-:-:S03]  /*81210*/  IMAD.WIDE R4, R19, 0x2, R4 ;  /* 0x0000000213047825 */ /* 0x000fc600078e0204 */
[----:B------:R-:W5:Y:S04]  /*81220*/  LDL.LU R10, [R1+0xd10] ;  /* 0x000d1000010a7983 */ /* 0x000f680000300800 */
[----:B------:R1:W5:Y:S04]  /*81230*/  LDG.E.U16 R21, [R4.64] ;  /* 0x0000000604157981 */ /* 0x000368000c1e1500 */
[----:B--2---:R-:W2:Y:S01]  /*81240*/  LDL.LU R9, [R1+0xd14] ;  /* 0x000d140001097983 */ /* 0x004ea20000300800 */
[----:B0-----:R-:W-:-:S04]  /*81250*/  LOP3.LUT R18, R18, 0x1c, RZ, 0xc0, !PT ;  /* 0x0000001c12127812 */ /* 0x001fc800078ec0ff */
[----:B------:R-:W-:-:S05]  /*81260*/  LEA.HI R18, R18, 0x60, RZ, 0x1e ;  /* 0x0000006012127811 */ /* 0x000fca00078ff0ff */
[----:B------:R-:W-:-:S05]  /*81270*/  IMAD.SHL.U32 R18, R18, 0x20, RZ ;  /* 0x0000002012127824 */ /* 0x000fca00078e00ff */
[----:B------:R-:W0:Y:S01]  /*81280*/  LDS R0, [R18+0x40000] ;  /* 0x0400000012007984 */ /* 0x000e220000000800 */
[----:B------:R-:W-:-:S05]  /*81290*/  IMAD.WIDE R2, R19, 0x2, R2 ;  /* 0x0000000213027825 */ /* 0x000fca00078e0202 */
[----:B------:R4:W2:Y:S02]  /*812a0*/  LDG.E.U16 R20, [R2.64] ;  /* 0x0000000602147981 */ /* 0x0008a4000c1e1500 */
[C---:B----4-:R-:W-:Y:S02]  /*812b0*/  FMUL R2, R28.reuse, R13 ;  /* 0x0000000d1c027220 */ /* 0x050fe40000400000 */
[----:B0-----:R-:W-:-:S05]  /*812c0*/  FFMA R14, R28, R14, R0 ;  /* 0x0000000e1c0e7223 */ /* 0x001fca0000000000 */
[----:B------:R0:W-:Y:S01]  /*812d0*/  STL [R1+0x133c], R14 ;  /* 0x00133c0e01007387 */ /* 0x0001e20000100800 */
[----:B------:R-:W-:-:S03]  /*812e0*/  FMUL R0, R28, R8 ;  /* 0x000000081c007220 */ /* 0x000fc60000400000 */
[----:B0-----:R-:W4:Y:S04]  /*812f0*/  LDL.LU R14, [R1+0xd00] ;  /* 0x000d0000010e7983 */ /* 0x001f280000300800 */
[----:B------:R3:W-:Y:S04]  /*81300*/  STL [R1+0x160], R2 ;  /* 0x0001600201007387 */ /* 0x0007e80000100800 */
[----:B------:R-:W4:Y:S04]  /*81310*/  LDL.LU R13, [R1+0xd04] ;  /* 0x000d0400010d7983 */ /* 0x000f280000300800 */
[----:B------:R5:W-:Y:S04]  /*81320*/  STL [R1+0x164], R0 ;  /* 0x0001640001007387 */ /* 0x000be80000100800 */
[----:B------:R-:W4:Y:S04]  /*81330*/  LDL.LU R8, [R1+0x960] ;  /* 0x0009600001087983 */ /* 0x000f280000300800 */
[----:B------:R-:W4:Y:S04]  /*81340*/  LDL.LU R7, [R1+0x964] ;  /* 0x0009640001077983 */ /* 0x000f280000300800 */
[----:B-1----:R-:W4:Y:S04]  /*81350*/  LDL.LU R5, [R1+0x950] ;  /* 0x0009500001057983 */ /* 0x002f280000300800 */
[----:B------:R-:W4:Y:S01]  /*81360*/  LDL.LU R4, [R1+0x954] ;  /* 0x0009540001047983 */ /* 0x000f220000300800 */
[----:B---3--:R-:W-:-:S03]  /*81370*/  FMUL R2, R28, R12 ;  /* 0x0000000c1c027220 */ /* 0x008fc60000400000 */
[----:B------:R-:W3:Y:S04]  /*81380*/  LDL.LU R12, [R1+0x830] ;  /* 0x00083000010c7983 */ /* 0x000ee80000300800 */
[----:B------:R0:W-:Y:S01]  /*81390*/  STL [R1+0x150], R2 ;  /* 0x0001500201007387 */ /* 0x0001e20000100800 */
[----:B-----5:R-:W-:-:S05]  /*813a0*/  FMUL R0, R28, R11 ;  /* 0x0000000b1c007220 */ /* 0x020fca0000400000 */
[----:B------:R-:W-:Y:S04]  /*813b0*/  STL [R1+0x154], R0 ;  /* 0x0001540001007387 */ /* 0x000fe80000100800 */
[----:B------:R-:W5:Y:S04]  /*813c0*/  LDL.LU R11, [R1+0x834] ;  /* 0x00083400010b7983 */ /* 0x000f680000300800 */
[----:B------:R-:W5:Y:S04]  /*813d0*/  LDL.LU R3, [R1+0x820] ;  /* 0x0008200001037983 */ /* 0x000f680000300800 */
[----:B0-----:R-:W5:Y:S01]  /*813e0*/  LDL.LU R2, [R1+0x824] ;  /* 0x0008240001027983 */ /* 0x001f620000300800 */
[----:B------:R-:W-:-:S03]  /*813f0*/  FMUL R17, R28, R10 ;  /* 0x0000000a1c117220 */ /* 0x000fc60000400000 */
[----:B------:R-:W5:Y:S01]  /*81400*/  LDL.LU R15, [R1] ;  /* 0x00000000010f7983 */ /* 0x000f620000300800 */
[----:B--2---:R-:W-:-:S03]  /*81410*/  FMUL R16, R28, R9 ;  /* 0x000000091c107220 */ /* 0x004fc60000400000 */
[----:B------:R-:W2:Y:S04]  /*81420*/  LDL.LU R10, [R1+0xd38] ;  /* 0x000d3800010a7983 */ /* 0x000ea80000300800 */
[----:B------:R-:W-:Y:S04]  /*81430*/  STL [R1+0x980], R21 ;  /* 0x0009801501007387 */ /* 0x000fe80000100800 */
[----:B------:R-:W-:Y:S04]  /*81440*/  STL [R1+0x140], R17 ;  /* 0x0001401101007387 */ /* 0x000fe80000100800 */
[----:B------:R-:W-:Y:S04]  /*81450*/  STL [R1+0x97c], R20 ;  /* 0x00097c1401007387 */ /* 0x000fe80000100800 */
[----:B------:R-:W2:Y:S04]  /*81460*/  LDL.LU R9, [R1+0xd3c] ;  /* 0x000d3c0001097983 */ /* 0x000ea80000300800 */
[----:B------:R-:W-:Y:S01]  /*81470*/  STL [R1+0x144], R16 ;  /* 0x0001441001007387 */ /* 0x000fe20000100800 */
[----:B----4-:R-:W-:-:S02]  /*81480*/  FMUL R14, R28, R14 ;  /* 0x0000000e1c0e7220 */ /* 0x010fc40000400000 */
[----:B------:R-:W-:-:S03]  /*81490*/  FMUL R13, R28, R13 ;  /* 0x0000000d1c0d7220 */ /* 0x000fc60000400000 */
[----:B------:R-:W-:Y:S01]  /*814a0*/  STL [R1+0x130], R14 ;  /* 0x0001300e01007387 */ /* 0x000fe20000100800 */
[----:B------:R-:W-:-:S03]  /*814b0*/  FMUL R8, R28, R8 ;  /* 0x000000081c087220 */ /* 0x000fc60000400000 */
[----:B------:R-:W-:Y:S01]  /*814c0*/  STL [R1+0x134], R13 ;  /* 0x0001340d01007387 */ /* 0x000fe20000100800 */
[----:B------:R-:W-:-:S03]  /*814d0*/  FMUL R7, R28, R7 ;  /* 0x000000071c077220 */ /* 0x000fc60000400000 */
[----:B------:R0:W-:Y:S01]  /*814e0*/  STL [R1+0x120], R8 ;  /* 0x0001200801007387 */ /* 0x0001e20000100800 */
[----:B------:R-:W-:-:S03]  /*814f0*/  FMUL R5, R28, R5 ;  /* 0x000000051c057220 */ /* 0x000fc60000400000 */
[----:B------:R1:W-:Y:S01]  /*81500*/  STL [R1+0x124], R7 ;  /* 0x0001240701007387 */ /* 0x0003e20000100800 */
[----:B------:R-:W-:-:S03]  /*81510*/  FMUL R4, R28, R4 ;  /* 0x000000041c047220 */ /* 0x000fc60000400000 */
[----:B0-----:R-:W4:Y:S04]  /*81520*/  LDL.LU R8, [R1+0xd28] ;  /* 0x000d280001087983 */ /* 0x001f280000300800 */
[----:B------:R0:W-:Y:S04]  /*81530*/  STL [R1+0x310], R5 ;  /* 0x0003100501007387 */ /* 0x0001e80000100800 */
[----:B-1----:R-:W4:Y:S04]  /*81540*/  LDL.LU R7, [R1+0xd2c] ;  /* 0x000d2c0001077983 */ /* 0x002f280000300800 */
[----:B------:R1:W-:Y:S04]  /*81550*/  STL [R1+0x314], R4 ;  /* 0x0003140401007387 */ /* 0x0003e80000100800 */
[----:B0-----:R-:W4:Y:S04]  /*81560*/  LDL.LU R5, [R1+0xd18] ;  /* 0x000d180001057983 */ /* 0x001f280000300800 */
[----:B-1----:R-:W4:Y:S01]  /*81570*/  LDL.LU R4, [R1+0xd1c] ;  /* 0x000d1c0001047983 */ /* 0x002f220000300800 */
[----:B---3--:R-:W-:-:S05]  /*81580*/  FMUL R14, R28, R12 ;  /* 0x0000000c1c0e7220 */ /* 0x008fca0000400000 */
[----:B------:R0:W-:Y:S01]  /*81590*/  STL [R1+0x300], R14 ;  /* 0x0003000e01007387 */ /* 0x0001e20000100800 */
[C---:B-----5:R-:W-:Y:S02]  /*815a0*/  FMUL R13, R28.reuse, R11 ;  /* 0x0000000b1c0d7220 */ /* 0x060fe40000400000 */
[----:B------:R-:W-:-:S03]  /*815b0*/  FMUL R12, R28, R3 ;  /* 0x000000031c0c7220 */ /* 0x000fc60000400000 */
[----:B------:R1:W-:Y:S01]  /*815c0*/  STL [R1+0x304], R13 ;  /* 0x0003040d01007387 */ /* 0x0003e20000100800 */
[----:B------:R-:W-:-:S03]  /*815d0*/  FMUL R11, R28, R2 ;  /* 0x000000021c0b7220 */ /* 0x000fc60000400000 */
[----:B------:R-:W3:Y:S04]  /*815e0*/  LDL.LU R3, [R1+0xd08] ;  /* 0x000d080001037983 */ /* 0x000ee80000300800 */
[----:B------:R-:W-:Y:S04]  /*815f0*/  STL [R1+0x2f0], R12 ;  /* 0x0002f00c01007387 */ /* 0x000fe80000100800 */
[----:B------:R-:W5:Y:S04]  /*81600*/  LDL.LU R2, [R1+0xd0c] ;  /* 0x000d0c0001027983 */ /* 0x000f680000300800 */
[----:B------:R-:W1:Y:S01]  /*81610*/  S2R R18, SR_TID.X ;  /* 0x0000000000127919 */ /* 0x000e620000002100 */
[----:B--2---:R-:W-:-:S03]  /*81620*/  FMUL R10, R29, R10 ;  /* 0x0000000a1d0a7220 */ /* 0x004fc60000400000 */
[----:B------:R2:W-:Y:S04]  /*81630*/  STL [R1+0x2f4], R11 ;  /* 0x0002f40b01007387 */ /* 0x0005e80000100800 */
[----:B------:R-:W5:Y:S04]  /*81640*/  LDL.LU R16, [R1+0x968] ;  /* 0x0009680001107983 */ /* 0x000f680000300800 */
[----:B------:R-:W-:Y:S04]  /*81650*/  STL [R1+0x168], R10 ;  /* 0x0001680a01007387 */ /* 0x000fe80000100800 */
[----:B0-----:R-:W5:Y:S01]  /*81660*/  LDL.LU R14, [R1+0x96c] ;  /* 0x00096c00010e7983 */ /* 0x001f620000300800 */
[----:B-1----:R-:W-:Y:S01]  /*81670*/  LOP3.LUT R18, R18, 0x1c, RZ, 0xc0, !PT ;  /* 0x0000001c12127812 */ /* 0x002fe200078ec0ff */
[----:B------:R-:W-:-:S03]  /*81680*/  FMUL R9, R29, R9 ;  /* 0x000000091d097220 */ /* 0x000fc60000400000 */
[----:B------:R-:W-:-:S04]  /*81690*/  LEA.HI R18, R18, 0x68, RZ, 0x1e ;  /* 0x0000006812127811 */ /* 0x000fc800078ff0ff */
[----:B------:R-:W-:Y:S01]  /*816a0*/  SHF.L.U32 R18, R18, 0x5, RZ ;  /* 0x0000000512127819 */ /* 0x000fe200000006ff */
[----:B------:R-:W-:Y:S04]  /*816b0*/  STL [R1+0x16c], R9 ;  /* 0x00016c0901007387 */ /* 0x000fe80000100800 */
[----:B------:R-:W5:Y:S04]  /*816c0*/  LDL.LU R13, [R1+0x958] ;  /* 0x00095800010d7983 */ /* 0x000f680000300800 */
[----:B------:R0:W1:Y:S04]  /*816d0*/  LDS R6, [R18+0x40000] ;  /* 0x0400000012067984 */ /* 0x0000680000000800 */
[----:B--2---:R-:W2:Y:S04]  /*816e0*/  LDL.LU R11, [R1+0x95c] ;  /* 0x00095c00010b7983 */ /* 0x004ea80000300800 */
[----:B0-----:R-:W0:Y:S04]  /*816f0*/  S2R R18, SR_TID.X ;  /* 0x0000000000127919 */ /* 0x001e280000002100 */
[----:B------:R-:W2:Y:S04]  /*81700*/  LDL.LU R10, [R1+0x838] ;  /* 0x00083800010a7983 */ /* 0x000ea80000300800 */
[----:B------:R-:W2:Y:S01]  /*81710*/  LDL.LU R9, [R1+0x83c] ;  /* 0x00083c0001097983 */ /* 0x000ea20000300800 */
[----:B0-----:R-:W-:-:S04]  /*81720*/  LOP3.LUT R18, R18, 0x1c, RZ, 0xc0, !PT ;  /* 0x0000001c12127812 */ /* 0x001fc800078ec0ff */
[----:B------:R-:W-:Y:S01]  /*81730*/  LEA.HI R18, R18, 0x70, RZ, 0x1e ;  /* 0x0000007012127811 */ /* 0x000fe200078ff0ff */
[C---:B----4-:R-:W-:Y:S02]  /*81740*/  FMUL R8, R29.reuse, R8 ;  /* 0x000000081d087220 */ /* 0x050fe40000400000 */
[----:B------:R-:W-:-:S03]  /*81750*/  FMUL R7, R29, R7 ;  /* 0x000000071d077220 */ /* 0x000fc60000400000 */
[----:B------:R0:W-:Y:S04]  /*81760*/  STL [R1+0x158], R8 ;  /* 0x0001580801007387 */ /* 0x0001e80000100800 */
[----:B------:R4:W-:Y:S01]  /*81770*/  STL [R1+0x15c], R7 ;  /* 0x00015c0701007387 */ /* 0x0009e20000100800 */
[----:B------:R-:W-:-:S03]  /*81780*/  FMUL R5, R29, R5 ;  /* 0x000000051d057220 */ /* 0x000fc60000400000 */
[----:B------:R-:W2:Y:S01]  /*81790*/  LDL.LU R12, [R1+0x828] ;  /* 0x00082800010c7983 */ /* 0x000ea20000300800 */
[----:B------:R-:W-:-:S03]  /*817a0*/  FMUL R4, R29, R4 ;  /* 0x000000041d047220 */ /* 0x000fc60000400000 */
[----:B------:R-:W-:Y:S04]  /*817b0*/  STL [R1+0x148], R5 ;  /* 0x0001480501007387 */ /* 0x000fe80000100800 */
[----:B0-----:R-:W2:Y:S04]  /*817c0*/  LDL.LU R8, [R1+0x82c] ;  /* 0x00082c0001087983 */ /* 0x001ea80000300800 */
[----:B------:R0:W-:Y:S04]  /*817d0*/  STL [R1+0x14c], R4 ;  /* 0x00014c0401007387 */ /* 0x0001e80000100800 */
[----:B----4-:R-:W1:Y:S01]  /*817e0*/  LDL.LU R7, [R1+0x1340] ;  /* 0x0013400001077983 */ /* 0x010e620000300800 */
[----:B------:R-:W-:-:S05]  /*817f0*/  IMAD.SHL.U32 R18, R18, 0x20, RZ ;  /* 0x0000002012127824 */ /* 0x000fca00078e00ff */
[----:B------:R3:W4:Y:S04]  /*81800*/  LDS R0, [R18+0x40000] ;  /* 0x0400000012007984 */ /* 0x0007280000000800 */
[----:B0-----:R-:W4:Y:S01]  /*81810*/  LDL.64 R4, [R1+0x17a0] ;  /* 0x0017a00001047983 */ /* 0x001f220000100a00 */
[C---:B---3--:R-:W-:Y:S02]  /*81820*/  FMUL R18, R29.reuse, R3 ;  /* 0x000000031d127220 */ /* 0x048fe40000400000 */
[C---:B-----5:R-:W-:Y:S02]  /*81830*/  FMUL R17, R29.reuse, R2 ;  /* 0x000000021d117220 */ /* 0x060fe40000400000 */
[----:B------:R-:W3:Y:S04]  /*81840*/  LDL.64 R2, [R1+0x1798] ;  /* 0x0017980001027983 */ /* 0x000ee80000100a00 */
[----:B------:R-:W-:Y:S01]  /*81850*/  STL [R1+0x138], R18 ;  /* 0x0001381201007387 */ /* 0x000fe20000100800 */
[----:B------:R-:W-:-:S03]  /*81860*/  FMUL R16, R29, R16 ;  /* 0x000000101d107220 */ /* 0x000fc60000400000 */
[----:B------:R0:W-:Y:S01]  /*81870*/  STL [R1+0x13c], R17 ;  /* 0x00013c1101007387 */ /* 0x0001e20000100800 */
[----:B------:R-:W-:-:S03]  /*81880*/  FMUL R14, R29, R14 ;  /* 0x0000000e1d0e7220 */ /* 0x000fc60000400000 */
[----:B0-----:R-:W5:Y:S04]  /*81890*/  LDL.LU R17, [R1+0x4] ;  /* 0x0000040001117983 */ /* 0x001f680000300800 */
[----:B------:R-:W-:Y:S04]  /*818a0*/  STL [R1+0x128], R16 ;  /* 0x0001281001007387 */ /* 0x000fe80000100800 */
[----:B------:R-:W-:Y:S01]  /*818b0*/  STL [R1+0x12c], R14 ;  /* 0x00012c0e01007387 */ /* 0x000fe20000100800 */
[C---:B------:R-:W-:Y:S02]  /*818c0*/  FMUL R13, R29.reuse, R13 ;  /* 0x0000000d1d0d7220 */ /* 0x040fe40000400000 */
[----:B--2---:R-:W-:-:S03]  /*818d0*/  FMUL R11, R29, R11 ;  /* 0x0000000b1d0b7220 */ /* 0x004fc60000400000 */
[----:B------:R-:W-:Y:S04]  /*818e0*/  STL [R1+0x318], R13 ;  /* 0x0003180d01007387 */ /* 0x000fe80000100800 */
[----:B------:R0:W-:Y:S01]  /*818f0*/  STL [R1+0x31c], R11 ;  /* 0x00031c0b01007387 */ /* 0x0001e20000100800 */
[C---:B------:R-:W-:Y:S02]  /*81900*/  FMUL R10, R29.reuse, R10 ;  /* 0x0000000a1d0a7220 */ /* 0x040fe40000400000 */
[C---:B------:R-:W-:Y:S01]  /*81910*/  FMUL R9, R29.reuse, R9 ;  /* 0x000000091d097220 */ /* 0x040fe20000400000 */
[----:B0-----:R-:W2:Y:S04]  /*81920*/  LDL.LU R11, [R1+0x1344] ;  /* 0x00134400010b7983 */ /* 0x001ea80000300800 */
[----:B------:R0:W-:Y:S04]  /*81930*/  STL [R1+0x308], R10 ;  /* 0x0003080a01007387 */ /* 0x0001e80000100800 */
[----:B0-----:R-:W5:Y:S04]  /*81940*/  LDL.LU R10, [R1+0xda0] ;  /* 0x000da000010a7983 */ /* 0x001f680000300800 */
[----:B------:R0:W-:Y:S04]  /*81950*/  STL [R1+0x30c], R9 ;  /* 0x00030c0901007387 */ /* 0x0001e80000100800 */
[----:B0-----:R-:W5:Y:S01]  /*81960*/  LDL.LU R9, [R1+0xda4] ;  /* 0x000da40001097983 */ /* 0x001f620000300800 */
[----:B------:R-:W-:-:S05]  /*81970*/  FMUL R12, R29, R12 ;  /* 0x0000000c1d0c7220 */ /* 0x000fca0000400000 */
[----:B------:R-:W-:Y:S01]  /*81980*/  STL [R1+0x2f8], R12 ;  /* 0x0002f80c01007387 */ /* 0x000fe20000100800 */
[----:B------:R-:W-:-:S05]  /*81990*/  FMUL R8, R29, R8 ;  /* 0x000000081d087220 */ /* 0x000fca0000400000 */
[----:B------:R0:W-:Y:S01]  /*819a0*/  STL [R1+0x2fc], R8 ;  /* 0x0002fc0801007387 */ /* 0x0001e20000100800 */
[----:B-1----:R-:W-:-:S03]  /*819b0*/  FFMA R7, R29, R7, R6 ;  /* 0x000000071d077223 */ /* 0x002fc60000000006 */
[----:B0-----:R-:W5:Y:S04]  /*819c0*/  LDL.LU R8, [R1+0xd90] ;  /* 0x000d900001087983 */ /* 0x001f680000300800 */
[----:B------:R0:W-:Y:S01]  /*819d0*/  STL [R1+0x1340], R7 ;  /* 0x0013400701007387 */ /* 0x0001e20000100800 */
[----:B----4-:R-:W-:-:S05]  /*819e0*/  IMAD.WIDE R4, R19, 0x2, R4 ;  /* 0x0000000213047825 */ /* 0x010fca00078e0204 */
[----:B------:R1:W4:Y:S04]  /*819f0*/  LDG.E.U16 R22, [R4.64] ;  /* 0x0000000604167981 */ /* 0x000328000c1e1500 */
[----:B0-----:R-:W4:Y:S04]  /*81a00*/  LDL.LU R7, [R1+0xd94] ;  /* 0x000d940001077983 */ /* 0x001f280000300800 */
[----:B------:R-:W4:Y:S04]  /*81a10*/  LDL.LU R20, [R1+0xd80] ;  /* 0x000d800001147983 */ /* 0x000f280000300800 */
[----:B------:R-:W4:Y:S04]  /*81a20*/  LDL.LU R14, [R1+0xd70] ;  /* 0x000d7000010e7983 */ /* 0x000f280000300800 */
[----:B------:R-:W4:Y:S01]  /*81a30*/  LDL.LU R16, [R1+0xd84] ;  /* 0x000d840001107983 */ /* 0x000f220000300800 */
[----:B---3--:R-:W-:-:S03]  /*81a40*/  IMAD.WIDE R2, R19, 0x2, R2 ;  /* 0x0000000213027825 */ /* 0x008fc600078e0202 */
[----:B------:R-:W0:Y:S04]  /*81a50*/  S2R R18, SR_TID.X ;  /* 0x0000000000127919 */ /* 0x000e280000002100 */
[----:B------:R5:W3:Y:S04]  /*81a60*/  LDG.E.U16 R21, [R2.64] ;  /* 0x0000000602157981 */ /* 0x000ae8000c1e1500 */
[----:B------:R-:W3:Y:S04]  /*81a70*/  LDL.LU R13, [R1+0xd74] ;  /* 0x000d7400010d7983 */ /* 0x000ee80000300800 */
[----:B------:R-:W3:Y:S01]  /*81a80*/  LDL.LU R12, [R1+0xd60] ;  /* 0x000d6000010c7983 */ /* 0x000ee20000300800 */
[----:B0-----:R-:W-:-:S04]  /*81a90*/  LOP3.LUT R18, R18, 0x1c, RZ, 0xc0, !PT ;  /* 0x0000001c12127812 */ /* 0x001fc800078ec0ff */
[----:B------:R-:W-:-:S04]  /*81aa0*/  LEA.HI R18, R18, 0x78, RZ, 0x1e ;  /* 0x0000007812127811 */ /* 0x000fc800078ff0ff */
[----:B------:R-:W-:-:S05]  /*81ab0*/  SHF.L.U32 R18, R18, 0x5, RZ ;  /* 0x0000000512127819 */ /* 0x000fca00000006ff */
[----:B------:R0:W1:Y:S04]  /*81ac0*/  LDS R6, [R18+0x40000] ;  /* 0x0400000012067984 */ /* 0x0000680000000800 */
[----:B0-----:R-:W0:Y:S01]  /*81ad0*/  S2R R18, SR_TID.X ;  /* 0x0000000000127919 */ /* 0x001e220000002100 */
[----:B--2---:R-:W-:-:S05]  /*81ae0*/  FFMA R11, R15, R11, R0 ;  /* 0x0000000b0f0b7223 */ /* 0x004fca0000000000 */
[----:B------:R2:W-:Y:S01]  /*81af0*/  STL [R1+0x1344], R11 ;  /* 0x0013440b01007387 */ /* 0x0005e20000100800 */
[----:B-----5:R-:W-:-:S05]  /*81b00*/  FMUL R2, R15, R10 ;  /* 0x0000000a0f027220 */ /* 0x020fca0000400000 */
[----:B------:R5:W-:Y:S01]  /*81b10*/  STL [R1+0x2e0], R2 ;  /* 0x0002e00201007387 */ /* 0x000be20000100800 */
[----:B------:R-:W-:-:S05]  /*81b20*/  FMUL R0, R15, R9 ;  /* 0x000000090f007220 */ /* 0x000fca0000400000 */
[----:B------:R4:W-:Y:S04]  /*81b30*/  STL [R1+0x2e4], R0 ;  /* 0x0002e40001007387 */ /* 0x0009e80000100800 */
[----:B--2---:R-:W2:Y:S04]  /*81b40*/  LDL.LU R11, [R1+0xd64] ;  /* 0x000d6400010b7983 */ /* 0x004ea80000300800 */
[----:B------:R-:W2:Y:S04]  /*81b50*/  LDL.LU R10, [R1+0xd50] ;  /* 0x000d5000010a7983 */ /* 0x000ea80000300800 */
[----:B------:R-:W2:Y:S01]  /*81b60*/  LDL.LU R9, [R1+0xd54] ;  /* 0x000d540001097983 */ /* 0x000ea20000300800 */
[----:B0-----:R-:W-:-:S04]  /*81b70*/  LOP3.LUT R18, R18, 0x1c, RZ, 0xc0, !PT ;  /* 0x0000001c12127812 */ /* 0x001fc800078ec0ff */
[----:B------:R-:W-:-:S05]  /*81b80*/  LEA.HI R18, R18, 0x80, RZ, 0x1e ;  /* 0x0000008012127811 */ /* 0x000fca00078ff0ff */
[----:B------:R-:W-:Y:S02]  /*81b90*/  IMAD.SHL.U32 R18, R18, 0x20, RZ ;  /* 0x0000002012127824 */ /* 0x000fe400078e00ff */
[C---:B-----5:R-:W-:Y:S02]  /*81ba0*/  FMUL R2, R15.reuse, R8 ;  /* 0x000000080f027220 */ /* 0x060fe40000400000 */
[----:B------:R-:W5:Y:S04]  /*81bb0*/  LDL.LU R8, [R1+0xd40] ;  /* 0x000d400001087983 */ /* 0x000f680000300800 */
[----:B------:R0:W-:Y:S01]  /*81bc0*/  STL [R1+0x2d0], R2 ;  /* 0x0002d00201007387 */ /* 0x0001e20000100800 */
[----:B----4-:R-:W-:-:S05]  /*81bd0*/  FMUL R0, R15, R7 ;  /* 0x000000070f007220 */ /* 0x010fca0000400000 */
[----:B------:R-:W-:Y:S01]  /*81be0*/  STL [R1+0x2d4], R0 ;  /* 0x0002d40001007387 */ /* 0x000fe20000100800 */
[----:B------:R-:W-:-:S03]  /*81bf0*/  FMUL R20, R15, R20 ;  /* 0x000000140f147220 */ /* 0x000fc60000400000 */
[----:B------:R-:W4:Y:S04]  /*81c00*/  LDL.LU R7, [R1+0xd44] ;  /* 0x000d440001077983 */ /* 0x000f280000300800 */
[----:B-1----:R-:W4:Y:S01]  /*81c10*/  LDL.LU R5, [R1+0x4b0] ;  /* 0x0004b00001057983 */ /* 0x002f220000300800 */
[----:B------:R-:W-:-:S03]  /*81c20*/  FMUL R3, R15, R16 ;  /* 0x000000100f037220 */ /* 0x000fc60000400000 */
[----:B------:R-:W4:Y:S04]  /*81c30*/  LDL.LU R4, [R1+0x4b4] ;  /* 0x0004b40001047983 */ /* 0x000f280000300800 */
[----:B------:R1:W2:Y:S01]  /*81c40*/  LDS R0, [R18+0x40000] ;  /* 0x0400000012007984 */ /* 0x0002a20000000800 */
[----:B0-----:R-:W-:-:S03]  /*81c50*/  FMUL R2, R15, R14 ;  /* 0x0000000e0f027220 */ /* 0x001fc60000400000 */
[----:B-1----:R-:W4:Y:S04]  /*81c60*/  LDL.LU R18, [R1+0x8] ;  /* 0x0000080001127983 */ /* 0x002f280000300800 */
[----:B------:R-:W-:Y:S04]  /*81c70*/  STL [R1+0x2c0], R20 ;  /* 0x0002c01401007387 */ /* 0x000fe80000100800 */
[----:B------:R-:W-:Y:S04]  /*81c80*/  STL [R1+0x978], R22 ;  /* 0x0009781601007387 */ /* 0x000fe80000100800 */
[----:B------:R0:W-:Y:S04]  /*81c90*/  STL [R1+0x2c4], R3 ;  /* 0x0002c40301007387 */ /* 0x0001e80000100800 */
[----:B---3--:R-:W-:Y:S04]  /*81ca0*/  STL [R1+0x974], R21 ;  /* 0x0009741501007387 */ /* 0x008fe80000100800 */
[----:B0-----:R-:W3:Y:S04]  /*81cb0*/  LDL.LU R3, [R1+0xda8] ;  /* 0x000da80001037983 */ /* 0x001ee80000300800 */
[----:B------:R0:W-:Y:S04]  /*81cc0*/  STL [R1+0x2b0], R2 ;  /* 0x0002b00201007387 */ /* 0x0001e80000100800 */
[----:B0-----:R-:W3:Y:S01]  /*81cd0*/  LDL.LU R2, [R1+0xdac] ;  /* 0x000dac0001027983 */ /* 0x001ee20000300800 */
[----:B------:R-:W-:-:S02]  /*81ce0*/  FMUL R13, R15, R13 ;  /* 0x0000000d0f0d7220 */ /* 0x000fc40000400000 */
[----:B------:R-:W-:-:S03]  /*81cf0*/  FMUL R12, R15, R12 ;  /* 0x0000000c0f0c7220 */ /* 0x000fc60000400000 */
[----:B------:R-:W-:Y:S04]  /*81d00*/  STL [R1+0x2b4], R13 ;  /* 0x0002b40d01007387 */ /* 0x000fe80000100800 */
[----:B------:R-:W-:Y:S01]  /*81d10*/  STL [R1+0x2a0], R12 ;  /* 0x0002a00c01007387 */ /* 0x000fe20000100800 */
[C---:B--2---:R-:W-:Y:S02]  /*81d20*/  FMUL R11, R15.reuse, R11 ;  /* 0x0000000b0f0b7220 */ /* 0x044fe40000400000 */
[----:B------:R-:W-:-:S03]  /*81d30*/  FMUL R10, R15, R10 ;  /* 0x0000000a0f0a7220 */ /* 0x000fc60000400000 */
[----:B------:R0:W-:Y:S01]  /*81d40*/  STL [R1+0x2a4], R11 ;  /* 0x0002a40b01007387 */ /* 0x0001e20000100800 */
[----:B------:R-:W-:-:S03]  /*81d50*/  FMUL R9, R15, R9 ;  /* 0x000000090f097220 */ /* 0x000fc60000400000 */
[----:B------:R-:W2:Y:S04]  /*81d60*/  LDL.LU R14, [R1+0xd98] ;  /* 0x000d9800010e7983 */ /* 0x000ea80000300800 */
[----:B------:R1:W-:Y:S04]  /*81d70*/  STL [R1+0x290], R10 ;  /* 0x0002900a01007387 */ /* 0x0003e80000100800 */
[----:B0-----:R-:W2:Y:S04]  /*81d80*/  LDL.LU R11, [R1+0xd9c] ;  /* 0x000d9c00010b7983 */ /* 0x001ea80000300800 */
[----:B------:R0:W-:Y:S04]  /*81d90*/  STL [R1+0x294], R9 ;  /* 0x0002940901007387 */ /* 0x0001e80000100800 */
[----:B-1----:R-:W2:Y:S04]  /*81da0*/  LDL.LU R10, [R1+0xd88] ;  /* 0x000d8800010a7983 */ /* 0x002ea80000300800 */
[----:B0-----:R-:W2:Y:S01]  /*81db0*/  LDL.LU R9, [R1+0xd8c] ;  /* 0x000d8c0001097983 */ /* 0x001ea20000300800 */
[----:B-----5:R-:W-:-:S05]  /*81dc0*/  FMUL R13, R15, R8 ;  /* 0x000000080f0d7220 */ /* 0x020fca0000400000 */
[----:B------:R0:W-:Y:S01]  /*81dd0*/  STL [R1+0x280], R13 ;  /* 0x0002800d01007387 */ /* 0x0001e20000100800 */
[C---:B----4-:R-:W-:Y:S02]  /*81de0*/  FMUL R12, R15.reuse, R7 ;  /* 0x000000070f0c7220 */ /* 0x050fe40000400000 */
[----:B------:R-:W-:-:S03]  /*81df0*/  FMUL R8, R15, R5 ;  /* 0x000000050f087220 */ /* 0x000fc60000400000 */
[----:B------:R1:W-:Y:S01]  /*81e00*/  STL [R1+0x284], R12 ;  /* 0x0002840c01007387 */ /* 0x0003e20000100800 */
[----:B------:R-:W-:-:S03]  /*81e10*/  FMUL R7, R15, R4 ;  /* 0x000000040f077220 */ /* 0x000fc60000400000 */
[----:B------:R-:W4:Y:S04]  /*81e20*/  LDL.LU R5, [R1+0xd78] ;  /* 0x000d780001057983 */ /* 0x000f280000300800 */
[----:B------:R3:W-:Y:S04]  /*81e30*/  STL [R1+0x270], R8 ;  /* 0x0002700801007387 */ /* 0x0007e80000100800 */
[----:B------:R-:W5:Y:S04]  /*81e40*/  LDL.LU R4, [R1+0xd7c] ;  /* 0x000d7c0001047983 */ /* 0x000f680000300800 */
[----:B------:R3:W-:Y:S04]  /*81e50*/  STL [R1+0x274], R7 ;  /* 0x0002740701007387 */ /* 0x0007e80000100800 */
[----:B0-----:R-:W5:Y:S04]  /*81e60*/  LDL.LU R13, [R1+0xd68] ;  /* 0x000d6800010d7983 */ /* 0x001f680000300800 */
[----:B-1----:R-:W5:Y:S01]  /*81e70*/  LDL.LU R12, [R1+0xd6c] ;  /* 0x000d6c00010c7983 */ /* 0x002f620000300800 */
[----:B---3--:R-:W-:-:S03]  /*81e80*/  FMUL R8, R17, R3 ;  /* 0x0000000311087220 */ /* 0x008fc60000400000 */
[----:B------:R-:W3:Y:S04]  /*81e90*/  LDL.LU R3, [R1+0xd58] ;  /* 0x000d580001037983 */ /* 0x000ee80000300800 */
[----:B------:R0:W-:Y:S01]  /*81ea0*/  STL [R1+0x2e8], R8 ;  /* 0x0002e80801007387 */ /* 0x0001e20000100800 */
[----:B------:R-:W-:-:S03]  /*81eb0*/  FMUL R7, R17, R2 ;  /* 0x0000000211077220 */ /* 0x000fc60000400000 */
[----:B------:R-:W3:Y:S04]  /*81ec0*/  LDL.LU R2, [R1+0xd5c] ;  /* 0x000d5c0001027983 */ /* 0x000ee80000300800 */
[----:B------:R1:W-:Y:S04]  /*81ed0*/  STL [R1+0x2ec], R7 ;  /* 0x0002ec0701007387 */ /* 0x0003e80000100800 */
[----:B0-----:R-:W3:Y:S04]  /*81ee0*/  LDL.LU R8, [R1+0xd48] ;  /* 0x000d480001087983 */ /* 0x001ee80000300800 */
[----:B-1----:R-:W3:Y:S01]  /*81ef0*/  LDL.LU R7, [R1+0xd4c] ;  /* 0x000d4c0001077983 */ /* 0x002ee20000300800 */
[----:B--2---:R-:W-:-:S02]  /*81f00*/  FMUL R14, R17, R14 ;  /* 0x0000000e110e7220 */ /* 0x004fc40000400000 */
[----:B------:R-:W-:-:S03]  /*81f10*/  FMUL R11, R17, R11 ;  /* 0x0000000b110b7220 */ /* 0x000fc60000400000 */
[----:B------:R-:W-:Y:S04]  /*81f20*/  STL [R1+0x2d8], R14 ;  /* 0x0002d80e01007387 */ /* 0x000fe80000100800 */
[----:B------:R0:W-:Y:S01]  /*81f30*/  STL [R1+0x2dc], R11 ;  /* 0x0002dc0b01007387 */ /* 0x0001e20000100800 */
[C---:B------:R-:W-:Y:S02]  /*81f40*/  FMUL R10, R17.reuse, R10 ;  /* 0x0000000a110a7220 */ /* 0x040fe40000400000 */
[C---:B------:R-:W-:Y:S01]  /*81f50*/  FMUL R9, R17.reuse, R9 ;  /* 0x0000000911097220 */ /* 0x040fe20000400000 */
[----:B0-----:R-:W2:Y:S04]  /*81f60*/  LDL.LU R11, [R1+0x4b8] ;  /* 0x0004b800010b7983 */ /* 0x001ea80000300800 */
[----:B------:R0:W-:Y:S04]  /*81f70*/  STL [R1+0x2c8], R10 ;  /* 0x0002c80a01007387 */ /* 0x0001e80000100800 */
[----:B0-----:R-:W2:Y:S04]  /*81f80*/  LDL.LU R10, [R1+0x4bc] ;  /* 0x0004bc00010a7983 */ /* 0x001ea80000300800 */
[----:B------:R0:W-:Y:S04]  /*81f90*/  STL [R1+0x2cc], R9 ;  /* 0x0002cc0901007387 */ /* 0x0001e80000100800 */
[----:B0-----:R-:W2:Y:S01]  /*81fa0*/  LDL.LU R9, [R1+0x1348] ;  /* 0x0013480001097983 */ /* 0x001ea20000300800 */
[----:B----4-:R-:W-:-:S02]  /*81fb0*/  FMUL R15, R17, R5 ;  /* 0x00000005110f7220 */ /* 0x010fc40000400000 */
[C---:B-----5:R-:W-:Y:S02]  /*81fc0*/  FMUL R14, R17.reuse, R4 ;  /* 0x00000004110e7220 */ /* 0x060fe40000400000 */
[----:B------:R-:W4:Y:S04]  /*81fd0*/  LDL.64 R4, [R1+0x1790] ;  /* 0x0017900001047983 */ /* 0x000f280000100a00 */
[----:B------:R-:W-:Y:S01]  /*81fe0*/  STL [R1+0x2b8], R15 ;  /* 0x0002b80f01007387 */ /* 0x000fe20000100800 */
[----:B------:R-:W-:-:S03]  /*81ff0*/  FMUL R13, R17, R13 ;  /* 0x0000000d110d7220 */ /* 0x000fc60000400000 */
[----:B------:R-:W-:Y:S01]  /*82000*/  STL [R1+0x2bc], R14 ;  /* 0x0002bc0e01007387 */ /* 0x000fe20000100800 */
[----:B------:R-:W-:-:S03]  /*82010*/  FMUL R12, R17, R12 ;  /* 0x0000000c110c7220 */ /* 0x000fc60000400000 */
[----:B------:R-:W5:Y:S04]  /*82020*/  LDL.LU R21, [R1+0xc] ;  /* 0x00000c0001157983 */ /* 0x000f680000300800 */
[----:B------:R3:W-:Y:S04]  /*82030*/  STL [R1+0x2a8], R13 ;  /* 0x0002a80d01007387 */ /* 0x0007e80000100800 */
[----:B------:R0:W-:Y:S01]  /*82040*/  STL [R1+0x2ac], R12 ;  /* 0x0002ac0c01007387 */ /* 0x0001e20000100800 */
[C---:B---3--:R-:W-:Y:S02]  /*82050*/  FMUL R13, R17.reuse, R3 ;  /* 0x00000003110d7220 */ /* 0x048fe40000400000 */
[----:B0-----:R-:W-:-:S02]  /*82060*/  FMUL R12, R17, R2 ;  /* 0x00000002110c7220 */ /* 0x001fc40000400000 */
[----:B------:R-:W3:Y:S04]  /*82070*/  LDL.64 R2, [R1+0x1788] ;  /* 0x0017880001027983 */ /* 0x000ee80000100a00 */
[----:B------:R-:W-:Y:S01]  /*82080*/  STL [R1+0x298], R13 ;  /* 0x0002980d01007387 */ /* 0x000fe20000100800 */
[----:B------:R-:W-:-:S03]  /*82090*/  FMUL R8, R17, R8 ;  /* 0x0000000811087220 */ /* 0x000fc60000400000 */
[----:B------:R-:W-:Y:S01]  /*820a0*/  STL [R1+0x29c], R12 ;  /* 0x00029c0c01007387 */ /* 0x000fe20000100800 */
[----:B------:R-:W-:-:S03]  /*820b0*/  FMUL R7, R17, R7 ;  /* 0x0000000711077220 */ /* 0x000fc60000400000 */
[----:B------:R-:W5:Y:S04]  /*820c0*/  LDL.LU R16, [R1+0x134c] ;  /* 0x00134c0001107983 */ /* 0x000f680000300800 */
[----:B------:R0:W-:Y:S04]  /*820d0*/  STL [R1+0x288], R8 ;  /* 0x0002880801007387 */ /* 0x0001e80000100800 */
[----:B0-----:R-:W5:Y:S04]  /*820e0*/  LDL.LU R8, [R1+0xe10] ;  /* 0x000e100001087983 */ /* 0x001f680000300800 */
[----:B------:R0:W-:Y:S04]  /*820f0*/  STL [R1+0x28c], R7 ;  /* 0x00028c0701007387 */ /* 0x0001e80000100800 */
[----:B0-----:R-:W5:Y:S01]  /*82100*/  LDL.LU R7, [R1+0xe14] ;  /* 0x000e140001077983 */ /* 0x001f620000300800 */
[----:B--2---:R-:W-:-:S05]  /*82110*/  FMUL R11, R17, R11 ;  /* 0x0000000b110b7220 */ /* 0x004fca0000400000 */
[----:B------:R0:W-:Y:S01]  /*82120*/  STL [R1+0x278], R11 ;  /* 0x0002780b01007387 */ /* 0x0001e20000100800 */
[----:B------:R-:W-:-:S05]  /*82130*/  FMUL R10, R17, R10 ;  /* 0x0000000a110a7220 */ /* 0x000fca0000400000 */
[----:B------:R1:W-:Y:S04]  /*82140*/  STL [R1+0x27c], R10 ;  /* 0x00027c0a01007387 */ /* 0x0003e80000100800 */
[----:B------:R-:W2:Y:S04]  /*82150*/  LDL.LU R14, [R1+0xe00] ;  /* 0x000e0000010e7983 */ /* 0x000ea80000300800 */
[----:B------:R-:W2:Y:S01]  /*82160*/  LDL.LU R12, [R1+0xdf0] ;  /* 0x000df000010c7983 */ /* 0x000ea20000300800 */
[----:B------:R-:W-:-:S05]  /*82170*/  FFMA R9, R17, R9, R6 ;  /* 0x0000000911097223 */ /* 0x000fca0000000006 */
[----:B------:R1:W-:Y:S04]  /*82180*/  STL [R1+0x1348], R9 ;  /* 0x0013480901007387 */ /* 0x0003e80000100800 */
[----:B------:R-:W2:Y:S04]  /*82190*/  LDL.LU R13, [R1+0xe04] ;  /* 0x000e0400010d7983 */ /* 0x000ea80000300800 */
[----:B0-----:R-:W2:Y:S04]  /*821a0*/  LDL.LU R11, [R1+0xdf4] ;  /* 0x000df400010b7983 */ /* 0x001ea80000300800 */
[----:B-1----:R-:W2:Y:S01]  /*821b0*/  LDL.LU R10, [R1+0xde0] ;  /* 0x000de000010a7983 */ /* 0x002ea20000300800 */
[----:B----4-:R-:W-:-:S03]  /*821c0*/  IMAD.WIDE R4, R19, 0x2, R4 ;  /* 0x0000000213047825 */ /* 0x010fc600078e0204 */
[----:B------:R-:W0:Y:S04]  /*821d0*/  S2R R15, SR_TID.X ;  /* 0x00000000000f7919 */ /* 0x000e280000002100 */
[----:B------:R1:W2:Y:S04]  /*821e0*/  LDG.E.U16 R20, [R4.64] ;  /* 0x0000000604147981 */ /* 0x0002a8000c1e1500 */
[----:B------:R-:W2:Y:S01]  /*821f0*/  LDL.LU R9, [R1+0xde4] ;  /* 0x000de40001097983 */ /* 0x000ea20000300800 */
[----:B---3--:R-:W-:-:S05]  /*82200*/  IMAD.WIDE R2, R19, 0x2, R2 ;  /* 0x0000000213027825 */ /* 0x008fca00078e0202 */
[----:B------:R3:W4:Y:S01]  /*82210*/  LDG.E.U16 R17, [R2.64] ;  /* 0x0000000602117981 */ /* 0x000722000c1e1500 */
[----:B0-----:R-:W-:-:S04]  /*82220*/  LOP3.LUT R15, R15, 0x1c, RZ, 0xc0, !PT ;  /* 0x0000001c0f0f7812 */ /* 0x001fc800078ec0ff */
[----:B------:R-:W-:-:S04]  /*82230*/  LEA.HI R15, R15, 0x88, RZ, 0x1e ;  /* 0x000000880f0f7811 */ /* 0x000fc800078ff0ff */
[----:B------:R-:W-:-:S05]  /*82240*/  SHF.L.U32 R15, R15, 0x5, RZ ;  /* 0x000000050f0f7819 */ /* 0x000fca00000006ff */
[----:B------:R0:W2:Y:S04]  /*82250*/  LDS R6, [R15+0x40000] ;  /* 0x040000000f067984 */ /* 0x0000a80000000800 */
[----:B0-----:R-:W0:Y:S01]  /*82260*/  S2R R15, SR_TID.X ;  /* 0x00000000000f7919 */ /* 0x001e220000002100 */
[C---:B-----5:R-:W-:Y:S02]  /*82270*/  FFMA R16, R18.reuse, R16, R0 ;  /* 0x0000001012107223 */ /* 0x060fe40000000000 */
[----:B---3--:R-:W-:-:S03]  /*82280*/  FMUL R2, R18, R8 ;  /* 0x0000000812027220 */ /* 0x008fc60000400000 */
[----:B------:R-:W-:Y:S04]  /*82290*/  STL [R1+0x134c], R16 ;  /* 0x00134c1001007387 */ /* 0x000fe80000100800 */
[----:B------:R-:W-:Y:S01]  /*822a0*/  STL [R1+0x260], R2 ;  /* 0x0002600201007387 */ /* 0x000fe20000100800 */
[----:B------:R-:W-:-:S03]  /*822b0*/  FMUL R0, R18, R7 ;  /* 0x0000000712007220 */ /* 0x000fc60000400000 */
[----:B------:R-:W3:Y:S04]  /*822c0*/  LDL.LU R8, [R1+0xdd0] ;  /* 0x000dd00001087983 */ /* 0x000ee80000300800 */
[----:B------:R-:W-:Y:S04]  /*822d0*/  STL [R1+0x264], R0 ;  /* 0x0002640001007387 */ /* 0x000fe80000100800 */
[----:B------:R-:W5:Y:S01]  /*822e0*/  LDL.LU R7, [R1+0xdd4] ;  /* 0x000dd40001077983 */ /* 0x000f620000300800 */
[----:B0-----:R-:W-:-:S03]  /*822f0*/  LOP3.LUT R15, R15, 0x1c, RZ, 0xc0, !PT ;  /* 0x0000001c0f0f7812 */ /* 0x001fc600078ec0ff */
[----:B-1----:R-:W5:Y:S01]  /*82300*/  LDL.LU R5, [R1+0xdc0] ;  /* 0x000dc00001057983 */ /* 0x002f620000300800 */
[----:B------:R-:W-:-:S03]  /*82310*/  LEA.HI R15, R15, 0x90, RZ, 0x1e ;  /* 0x000000900f0f7811 */ /* 0x000fc600078ff0ff */
[----:B------:R-:W5:Y:S02]  /*82320*/  LDL.LU R4, [R1+0xdc4] ;  /* 0x000dc40001047983 */ /* 0x000f640000300800 */
[----:B------:R-:W-:-:S05]  /*82330*/  IMAD.SHL.U32 R15, R15, 0x20, RZ ;  /* 0x000000200f0f7824 */ /* 0x000fca00078e00ff */
[----:B------:R0:W1:Y:S01]  /*82340*/  LDS R0, [R15+0x40000] ;  /* 0x040000000f007984 */ /* 0x0000620000000800 */
[----:B--2---:R-:W-:-:S05]  /*82350*/  FMUL R3, R18, R14 ;  /* 0x0000000e12037220 */ /* 0x004fca0000400000 */
[----:B------:R2:W-:Y:S04]  /*82360*/  STL [R1+0x250], R3 ;  /* 0x0002500301007387 */ /* 0x0005e80000100800 */
[----:B0-----:R-:W1:Y:S01]  /*82370*/  LDL.LU R15, [R1+0x10] ;  /* 0x00001000010f7983 */ /* 0x001e620000300800 */
[C---:B------:R-:W-:Y:S02]  /*82380*/  FMUL R2, R18.reuse, R13 ;  /* 0x0000000d12027220 */ /* 0x040fe40000400000 */
[----:B--2---:R-:W-:-:S03]  /*82390*/  FMUL R3, R18, R12 ;  /* 0x0000000c12037220 */ /* 0x004fc60000400000 */
[----:B------:R0:W-:Y:S04]  /*823a0*/  STL [R1+0x254], R2 ;  /* 0x0002540201007387 */ /* 0x0001e80000100800 */
[----:B------:R-:W2:Y:S01]  /*823b0*/  LDL.LU R13, [R1+0xdb0] ;  /* 0x000db000010d7983 */ /* 0x000ea20000300800 */
[----:B0-----:R-:W-:-:S03]  /*823c0*/  FMUL R2, R18, R11 ;  /* 0x0000000b12027220 */ /* 0x001fc60000400000 */
[----:B------:R0:W-:Y:S04]  /*823d0*/  STL [R1+0x240], R3 ;  /* 0x0002400301007387 */ /* 0x0001e80000100800 */
[----:B------:R-:W2:Y:S04]  /*823e0*/  LDL.LU R12, [R1+0xdb4] ;  /* 0x000db400010c7983 */ /* 0x000ea80000300800 */
[----:B------:R0:W-:Y:S01]  /*823f0*/  STL [R1+0x244], R2 ;  /* 0x0002440201007387 */ /* 0x0001e20000100800 */
[----:B------:R-:W-:-:S03]  /*82400*/  FMUL R10, R18, R10 ;  /* 0x0000000a120a7220 */ /* 0x000fc60000400000 */
[----:B0-----:R-:W2:Y:S04]  /*82410*/  LDL.LU R3, [R1+0x3d0] ;  /* 0x0003d00001037983 */ /* 0x001ea80000300800 */
[----:B------:R-:W2:Y:S04]  /*82420*/  LDL.LU R2, [R1+0x3d4] ;  /* 0x0003d40001027983 */ /* 0x000ea80000300800 */
[----:B------:R-:W-:Y:S04]  /*82430*/  STL [R1+0x970], R20 ;  /* 0x0009701401007387 */ /* 0x000fe80000100800 */
[----:B----4-:R-:W-:Y:S04]  /*82440*/  STL [R1+0x96c], R17 ;  /* 0x00096c1101007387 */ /* 0x010fe80000100800 */
[----:B------:R-:W4:Y:S04]  /*82450*/  LDL.LU R11, [R1+0xe18] ;  /* 0x000e1800010b7983 */ /* 0x000f280000300800 */
[----:B------:R0:W-:Y:S04]  /*82460*/  STL [R1+0x230], R10 ;  /* 0x0002300a01007387 */ /* 0x0001e80000100800 */
[----:B0-----:R-:W4:Y:S01]  /*82470*/  LDL.LU R10, [R1+0xe1c] ;  /* 0x000e1c00010a7983 */ /* 0x001f220000300800 */
[----:B------:R-:W-:-:S05]  /*82480*/  FMUL R9, R18, R9 ;  /* 0x0000000912097220 */ /* 0x000fca0000400000 */
[----:B------:R0:W-:Y:S01]  /*82490*/  STL [R1+0x234], R9 ;  /* 0x0002340901007387 */ /* 0x0001e20000100800 */
[C---:B---3--:R-:W-:Y:S02]  /*824a0*/  FMUL R8, R18.reuse, R8 ;  /* 0x0000000812087220 */ /* 0x048fe40000400000 */
[----:B-----5:R-:W-:-:S03]  /*824b0*/  FMUL R7, R18, R7 ;  /* 0x0000000712077220 */ /* 0x020fc60000400000 */
[----:B------:R3:W-:Y:S01]  /*824c0*/  STL [R1+0x340], R8 ;  /* 0x0003400801007387 */ /* 0x0007e20000100800 */
[----:B------:R-:W-:-:S03]  /*824d0*/  FMUL R5, R18, R5 ;  /* 0x0000000512057220 */ /* 0x000fc60000400000 */
[----:B------:R5:W-:Y:S01]  /*824e0*/  STL [R1+0x344], R7 ;  /* 0x0003440701007387 */ /* 0x000be20000100800 */
[----:B------:R-:W-:-:S03]  /*824f0*/  FMUL R4, R18, R4 ;  /* 0x0000000412047220 */ /* 0x000fc60000400000 */
[----:B------:R-:W4:Y:S04]  /*82500*/  LDL.LU R14, [R1+0xe08] ;  /* 0x000e0800010e7983 */ /* 0x000f280000300800 */
[----:B------:R3:W-:Y:S04]  /*82510*/  STL [R1+0x3c0], R5 ;  /* 0x0003c00501007387 */ /* 0x0007e80000100800 */
[----:B0-----:R-:W4:Y:S04]  /*82520*/  LDL.LU R9, [R1+0xe0c] ;  /* 0x000e0c0001097983 */ /* 0x001f280000300800 */
[----:B------:R0:W-:Y:S04]  /*82530*/  STL [R1+0x3c4], R4 ;  /* 0x0003c40401007387 */ /* 0x0001e80000100800 */
[----:B---3--:R-:W3:Y:S04]  /*82540*/  LDL.LU R8, [R1+0xdf8] ;  /* 0x000df80001087983 */ /* 0x008ee80000300800 */
[----:B-----5:R-:W5:Y:S04]  /*82550*/  LDL.LU R7, [R1+0xdfc] ;  /* 0x000dfc0001077983 */ /* 0x020f680000300800 */
[----:B------:R-:W5:Y:S04]  /*82560*/  LDL.LU R5, [R1+0xde8] ;  /* 0x000de80001057983 */ /* 0x000f680000300800 */
[----:B0-----:R-:W5:Y:S01]  /*82570*/  LDL.LU R4, [R1+0xdec] ;  /* 0x000dec0001047983 */ /* 0x001f620000300800 */
[----:B--2---:R-:W-:-:S05]  /*82580*/  FMUL R17, R18, R13 ;  /* 0x0000000d12117220 */ /* 0x004fca0000400000 */
[----:B------:R-:W-:Y:S01]  /*82590*/  STL [R1+0x3b0], R17 ;  /* 0x0003b01101007387 */ /* 0x000fe20000100800 */
[----:B------:R-:W-:-:S05]  /*825a0*/  FMUL R16, R18, R12 ;  /* 0x0000000c12107220 */ /* 0x000fca0000400000 */
[----:B------:R-:W-:Y:S01]  /*825b0*/  STL [R1+0x3b4], R16 ;  /* 0x0003b41001007387 */ /* 0x000fe20000100800 */
[----:B------:R-:W-:-:S03]  /*825c0*/  FMUL R13, R18, R3 ;  /* 0x00000003120d7220 */ /* 0x000fc60000400000 */
[----:B------:R-:W2:Y:S01]  /*825d0*/  LDL.LU R3, [R1+0xdd8] ;  /* 0x000dd80001037983 */ /* 0x000ea20000300800 */
[----:B------:R-:W-:-:S03]  /*825e0*/  FMUL R12, R18, R2 ;  /* 0x00000002120c7220 */ /* 0x000fc60000400000 */
[----:B------:R0:W-:Y:S04]  /*825f0*/  STL [R1+0x3a0], R13 ;  /* 0x0003a00d01007387 */ /* 0x0001e80000100800 */
[----:B------:R-:W2:Y:S04]  /*82600*/  LDL.LU R2, [R1+0xddc] ;  /* 0x000ddc0001027983 */ /* 0x000ea80000300800 */
[----:B------:R1:W-:Y:S04]  /*82610*/  STL [R1+0x3a4], R12 ;  /* 0x0003a40c01007387 */ /* 0x0003e80000100800 */
[----:B0-----:R-:W2:Y:S01]  /*82620*/  LDL.LU R13, [R1+0xdc8] ;  /* 0x000dc800010d7983 */ /* 0x001ea20000300800 */
[----:B----4-:R-:W-:-:S05]  /*82630*/  FMUL R11, R21, R11 ;  /* 0x0000000b150b7220 */ /* 0x010fca0000400000 */
[----:B------:R0:W-:Y:S04]  /*82640*/  STL [R1+0x268], R11 ;  /* 0x0002680b01007387 */ /* 0x0001e80000100800 */
[----:B-1----:R-:W4:Y:S01]  /*82650*/  LDL.LU R12, [R1+0xdcc] ;  /* 0x000dcc00010c7983 */ /* 0x002f220000300800 */
[----:B------:R-:W-:-:S05]  /*82660*/  FMUL R10, R21, R10 ;  /* 0x0000000a150a7220 */ /* 0x000fca0000400000 */
[----:B------:R1:W-:Y:S04]  /*82670*/  STL [R1+0x26c], R10 ;  /* 0x00026c0a01007387 */ /* 0x0003e80000100800 */
[----:B0-----:R-:W4:Y:S04]  /*82680*/  LDL.LU R11, [R1+0xdb8] ;  /* 0x000db800010b7983 */ /* 0x001f280000300800 */
[----:B-1----:R-:W4:Y:S01]  /*82690*/  LDL.LU R10, [R1+0xdbc] ;  /* 0x000dbc00010a7983 */ /* 0x002f220000300800 */
[C---:B------:R-:W-:Y:S02]  /*826a0*/  FMUL R14, R21.reuse, R14 ;  /* 0x0000000e150e7220 */ /* 0x040fe40000400000 */
[----:B------:R-:W-:-:S03]  /*826b0*/  FMUL R9, R21, R9 ;  /* 0x0000000915097220 */ /* 0x000fc60000400000 */
[----:B------:R-:W-:Y:S01]  /*826c0*/  STL [R1+0x258], R14 ;  /* 0x0002580e01007387 */ /* 0x000fe20000100800 */
[----:B---3--:R-:W-:-:S03]  /*826d0*/  FMUL R8, R21, R8 ;  /* 0x0000000815087220 */ /* 0x008fc60000400000 */
[----:B------:R0:W-:Y:S01]  /*826e0*/  STL [R1+0x25c], R9 ;  /* 0x00025c0901007387 */ /* 0x0001e20000100800 */
[----:B-----5:R-:W-:-:S03]  /*826f0*/  FMUL R7, R21, R7 ;  /* 0x0000000715077220 */ /* 0x020fc60000400000 */
[----:B------:R1:W-:Y:S01]  /*82700*/  STL [R1+0x248], R8 ;  /* 0x0002480801007387 */ /* 0x0003e20000100800 */
[----:B------:R-:W-:-:S03]  /*82710*/  FMUL R5, R21, R5 ;  /* 0x0000000515057220 */ /* 0x000fc60000400000 */
[----:B------:R3:W-:Y:S01]  /*82720*/  STL [R1+0x24c], R7 ;  /* 0x00024c0701007387 */ /* 0x0007e20000100800 */
[----:B------:R-:W-:-:S03]  /*82730*/  FMUL R4, R21, R4 ;  /* 0x0000000415047220 */ /* 0x000fc60000400000 */
[----:B0-----:R-:W5:Y:S04]  /*82740*/  LDL.LU R9, [R1+0x3d8] ;  /* 0x0003d80001097983 */ /* 0x001f680000300800 */
[----:B------:R-:W-:Y:S04]  /*82750*/  STL [R1+0x238], R5 ;  /* 0x0002380501007387 */ /* 0x000fe80000100800 */
[----:B-1----:R-:W5:Y:S04]  /*82760*/  LDL.LU R8, [R1+0x3dc] ;  /* 0x0003dc0001087983 */ /* 0x002f680000300800 */
[----:B------:R0:W-:Y:S04]  /*82770*/  STL [R1+0x23c], R4 ;  /* 0x00023c0401007387 */ /* 0x0001e80000100800 */
[----:B---3--:R-:W3:Y:S04]  /*82780*/  LDL.LU R7, [R1+0x1350] ;  /* 0x0013500001077983 */ /* 0x008ee80000300800 */
[----:B0-----:R-:W3:Y:S01]  /*82790*/  LDL.64 R4, [R1+0x1780] ;  /* 0x0017800001047983 */ /* 0x001ee20000100a00 */
[----:B--2---:R-:W-:-:S02]  /*827a0*/  FMUL R16, R21, R3 ;  /* 0x0000000315107220 */ /* 0x004fc40000400000 */
[C---:B------:R-:W-:Y:S02]  /*827b0*/  FMUL R14, R21.reuse, R2 ;  /* 0x00000002150e7220 */ /* 0x040fe40000400000 */
[----:B------:R-:W3:Y:S04]  /*827c0*/  LDL.64 R2, [R1+0x1778] ;  /* 0x0017780001027983 */ /* 0x000ee80000100a00 */
[----:B------:R0:W-:Y:S01]  /*827d0*/  STL [R1+0x348], R16 ;  /* 0x0003481001007387 */ /* 0x0001e20000100800 */
[----:B------:R-:W-:-:S03]  /*827e0*/  FMUL R13, R21, R13 ;  /* 0x0000000d150d7220 */ /* 0x000fc60000400000 */
[----:B0-----:R-:W3:Y:S04]  /*827f0*/  LDL.LU R16, [R1+0x14] ;  /* 0x0000140001107983 */ /* 0x001ee80000300800 */
[----:B------:R0:W-:Y:S04]  /*82800*/  STL [R1+0x34c], R14 ;  /* 0x00034c0e01007387 */ /* 0x0001e80000100800 */
[----:B------:R1:W-:Y:S01]  /*82810*/  STL [R1+0x3c8], R13 ;  /* 0x0003c80d01007387 */ /* 0x0003e20000100800 */
[----:B----4-:R-:W-:-:S05]  /*82820*/  FMUL R12, R21, R12 ;  /* 0x0000000c150c7220 */ /* 0x010fca0000400000 */
[----:B------:R4:W-:Y:S04]  /*82830*/  STL [R1+0x3cc], R12 ;  /* 0x0003cc0c01007387 */ /* 0x0009e80000100800 */
[----:B------:R-:W2:Y:S01]  /*82840*/  LDL.LU R17, [R1+0x1354] ;  /* 0x0013540001117983 */ /* 0x000ea20000300800 */
[C---:B------:R-:W-:Y:S02]  /*82850*/  FMUL R11, R21.reuse, R11 ;  /* 0x0000000b150b7220 */ /* 0x040fe40000400000 */
[----:B------:R-:W-:-:S03]  /*82860*/  FMUL R10, R21, R10 ;  /* 0x0000000a150a7220 */ /* 0x000fc60000400000 */
[----:B------:R1:W-:Y:S04]  /*82870*/  STL [R1+0x3b8], R11 ;  /* 0x0003b80b01007387 */ /* 0x0003e80000100800 */
[----:B0-----:R-:W2:Y:S04]  /*82880*/  LDL.LU R14, [R1+0xe90] ;  /* 0x000e9000010e7983 */ /* 0x001ea80000300800 */
[----:B------:R0:W-:Y:S04]  /*82890*/  STL [R1+0x3bc], R10 ;  /* 0x0003bc0a01007387 */ /* 0x0001e80000100800 */
[----:B-1----:R-:W2:Y:S04]  /*828a0*/  LDL.LU R13, [R1+0xe94] ;  /* 0x000e9400010d7983 */ /* 0x002ea80000300800 */
[----:B----4-:R-:W4:Y:S04]  /*828b0*/  LDL.LU R12, [R1+0xe80] ;  /* 0x000e8000010c7983 */ /* 0x010f280000300800 */
[----:B------:R-:W4:Y:S01]  /*828c0*/  LDL.LU R11, [R1+0xe84] ;  /* 0x000e8400010b7983 */ /* 0x000f220000300800 */
[----:B-----5:R-:W-:-:S02]  /*828d0*/  FMUL R9, R21, R9 ;  /* 0x0000000915097220 */ /* 0x020fc40000400000 */
[----:B------:R-:W-:-:S03]  /*828e0*/  FMUL R8, R21, R8 ;  /* 0x0000000815087220 */ /* 0x000fc60000400000 */
[----:B------:R-:W-:Y:S04]  /*828f0*/  STL [R1+0x3a8], R9 ;  /* 0x0003a80901007387 */ /* 0x000fe80000100800 */
[----:B------:R1:W-:Y:S01]  /*82900*/  STL [R1+0x3ac], R8 ;  /* 0x0003ac0801007387 */ /* 0x0003e20000100800 */
[----:B---3--:R-:W-:-:S03]  /*82910*/  FFMA R7, R21, R7, R6 ;  /* 0x0000000715077223 */ /* 0x008fc60000000006 */
[----:B0-----:R-:W3:Y:S04]  /*82920*/  LDL.LU R10, [R1+0xe70] ;  /* 0x000e7000010a7983 */ /* 0x001ee80000300800 */
[----:B------:R0:W-:Y:S01]  /*82930*/  STL [R1+0x1350], R7 ;  /* 0x0013500701007387 */ /* 0x0001e20000100800 */
[----:B------:R-:W-:-:S03]  /*82940*/  IMAD.WIDE R4, R19, 0x2, R4 ;  /* 0x0000000213047825 */ /* 0x000fc600078e0204 */
[----:B-1----:R-:W5:Y:S04]  /*82950*/  LDL.LU R8, [R1+0xe60] ;  /* 0x000e600001087983 */ /* 0x002f680000300800 */
[----:B------:R-:W3:Y:S04]  /*82960*/  LDL.LU R9, [R1+0xe74] ;  /* 0x000e740001097983 */ /* 0x000ee80000300800 */
[----:B------:R1:W3:Y:S04]  /*82970*/  LDG.E.U16 R22, [R4.64] ;  /* 0x0000000604167981 */ /* 0x0002e8000c1e1500 */
[----:B0-----:R-:W3:Y:S01]  /*82980*/  LDL.LU R7, [R1+0xe64] ;  /* 0x000e640001077983 */ /* 0x001ee20000300800 */
[----:B------:R-:W-:-:S05]  /*82990*/  IMAD.WIDE R2, R19, 0x2, R2 ;  /* 0x0000000213027825 */ /* 0x000fca00078e0202 */
[----:B------:R0:W5:Y:S01]  /*829a0*/  LDG.E.U16 R21, [R2.64] ;  /* 0x0000000602157981 */ /* 0x000162000c1e1500 */
[----:B--2---:R-:W-:-:S05]  /*829b0*/  FFMA R17, R15, R17, R0 ;  /* 0x000000110f117223 */ /* 0x004fca0000000000 */
[----:B------:R-:W-:Y:S01]  /*829c0*/  STL [R1+0x1354], R17 ;  /* 0x0013541101007387 */ /* 0x000fe20000100800 */
[C---:B0-----:R-:W-:Y:S02]  /*829d0*/  FMUL R3, R15.reuse, R14 ;  /* 0x0000000e0f037220 */ /* 0x041fe40000400000 */
[----:B------:R-:W-:-:S03]  /*829e0*/  FMUL R0, R15, R13 ;  /* 0x0000000d0f007220 */ /* 0x000fc60000400000 */
[----:B------:R-:W-:Y:S01]  /*829f0*/  STL [R1+0x390], R3 ;  /* 0x0003900301007387 */ /* 0x000fe20000100800 */
[----:B----4-:R-:W-:-:S03]  /*82a00*/  FMUL R2, R15, R12 ;  /* 0x0000000c0f027220 */ /* 0x010fc60000400000 */
[----:B------:R0:W-:Y:S04]  /*82a10*/  STL [R1+0x394], R0 ;  /* 0x0003940001007387 */ /* 0x0001e80000100800 */
[----:B------:R2:W-:Y:S04]  /*82a20*/  STL [R1+0x380], R2 ;  /* 0x0003800201007387 */ /* 0x0005e80000100800 */
[----:B------:R-:W4:Y:S01]  /*82a30*/  LDL.LU R20, [R1+0xe50] ;  /* 0x000e500001147983 */ /* 0x000f220000300800 */
[----:B0-----:R-:W-:-:S03]  /*82a40*/  FMUL R0, R15, R11 ;  /* 0x0000000b0f007220 */ /* 0x001fc60000400000 */
[----:B------:R-:W4:Y:S04]  /*82a50*/  LDL.LU R17, [R1+0xe54] ;  /* 0x000e540001117983 */ /* 0x000f280000300800 */
[----:B------:R-:W-:Y:S04]  /*82a60*/  STL [R1+0x384], R0 ;  /* 0x0003840001007387 */ /* 0x000fe80000100800 */
[----:B------:R-:W4:Y:S04]  /*82a70*/  LDL.LU R14, [R1+0xe40] ;  /* 0x000e4000010e7983 */ /* 0x000f280000300800 */
[----:B------:R-:W4:Y:S04]  /*82a80*/  LDL.LU R13, [R1+0xe44] ;  /* 0x000e4400010d7983 */ /* 0x000f280000300800 */
[----:B-1----:R-:W4:Y:S04]  /*82a90*/  LDL.LU R5, [R1+0xe30] ;  /* 0x000e300001057983 */ /* 0x002f280000300800 */
[----:B------:R-:W4:Y:S04]  /*82aa0*/  LDL.LU R4, [R1+0xe34] ;  /* 0x000e340001047983 */ /* 0x000f280000300800 */
[----:B------:R-:W4:Y:S04]  /*82ab0*/  LDL.LU R3, [R1+0xe20] ;  /* 0x000e200001037983 */ /* 0x000f280000300800 */
[----:B--2---:R-:W2:Y:S04]  /*82ac0*/  LDL.LU R2, [R1+0xe24] ;  /* 0x000e240001027983 */ /* 0x004ea80000300800 */
[----:B------:R-:W0:Y:S02]  /*82ad0*/  S2R R18, SR_TID.X ;  /* 0x0000000000127919 */ /* 0x000e240000002100 */
[----:B0-----:R-:W-:-:S04]  /*82ae0*/  LOP3.LUT R18, R18, 0x1c, RZ, 0xc0, !PT ;  /* 0x0000001c12127812 */ /* 0x001fc800078ec0ff */
[----:B------:R-:W-:-:S04]  /*82af0*/  LEA.HI R18, R18, 0x98, RZ, 0x1e ;  /* 0x0000009812127811 */ /* 0x000fc800078ff0ff */
[----:B------:R-:W-:-:S05]  /*82b00*/  SHF.L.U32 R18, R18, 0x5, RZ ;  /* 0x0000000512127819 */ /* 0x000fca00000006ff */
[----:B------:R0:W1:Y:S04]  /*82b10*/  LDS R6, [R18+0x40000] ;  /* 0x0400000012067984 */ /* 0x0000680000000800 */
[----:B0-----:R-:W0:Y:S01]  /*82b20*/  S2R R18, SR_TID.X ;  /* 0x0000000000127919 */ /* 0x001e220000002100 */
[C---:B---3--:R-:W-:Y:S02]  /*82b30*/  FMUL R10, R15.reuse, R10 ;  /* 0x0000000a0f0a7220 */ /* 0x048fe40000400000 */
[C---:B------:R-:W-:Y:S02]  /*82b40*/  FMUL R9, R15.reuse, R9 ;  /* 0x000000090f097220 */ /* 0x040fe40000400000 */
[----:B-----5:R-:W-:Y:S01]  /*82b50*/  FMUL R8, R15, R8 ;  /* 0x000000080f087220 */ /* 0x020fe20000400000 */
[----:B0-----:R-:W-:-:S04]  /*82b60*/  LOP3.LUT R18, R18, 0x1c, RZ, 0xc0, !PT ;  /* 0x0000001c12127812 */ /* 0x001fc800078ec0ff */
[----:B------:R-:W-:-:S05]  /*82b70*/  LEA.HI R18, R18, 0xa0, RZ, 0x1e ;  /* 0x000000a012127811 */ /* 0x000fca00078ff0ff */
[----:B------:R-:W-:-:S05]  /*82b80*/  IMAD.SHL.U32 R18, R18, 0x20, RZ ;  /* 0x0000002012127824 */ /* 0x000fca00078e00ff */
[----:B------:R0:W3:Y:S01]  /*82b90*/  LDS R0, [R18+0x40000] ;  /* 0x0400000012007984 */ /* 0x0000e20000000800 */
[----:B------:R-:W-:-:S03]  /*82ba0*/  FMUL R7, R15, R7 ;  /* 0x000000070f077220 */ /* 0x000fc60000400000 */
[----:B0-----:R-:W3:Y:S04]  /*82bb0*/  LDL.LU R18, [R1+0x18] ;  /* 0x0000180001127983 */ /* 0x001ee80000300800 */
[----:B------:R0:W-:Y:S04]  /*82bc0*/  STL [R1+0x370], R10 ;  /* 0x0003700a01007387 */ /* 0x0001e80000100800 */
[----:B------:R-:W-:Y:S04]  /*82bd0*/  STL [R1+0x968], R22 ;  /* 0x0009681601007387 */ /* 0x000fe80000100800 */
[----:B------:R5:W-:Y:S04]  /*82be0*/  STL [R1+0x374], R9 ;  /* 0x0003740901007387 */ /* 0x000be80000100800 */
[----:B------:R-:W-:Y:S04]  /*82bf0*/  STL [R1+0x964], R21 ;  /* 0x0009641501007387 */ /* 0x000fe80000100800 */
[----:B------:R-:W3:Y:S04]  /*82c00*/  LDL.LU R12, [R1+0xe98] ;  /* 0x000e9800010c7983 */ /* 0x000ee80000300800 */
[----:B------:R0:W-:Y:S04]  /*82c10*/  STL [R1+0x360], R8 ;  /* 0x0003600801007387 */ /* 0x0001e80000100800 */
[----:B------:R-:W3:Y:S04]  /*82c20*/  LDL.LU R11, [R1+0xe9c] ;  /* 0x000e9c00010b7983 */ /* 0x000ee80000300800 */
[----:B------:R1:W-:Y:S04]  /*82c30*/  STL [R1+0x364], R7 ;  /* 0x0003640701007387 */ /* 0x0003e80000100800 */
[----:B0-----:R-:W3:Y:S04]  /*82c40*/  LDL.LU R10, [R1+0xe88] ;  /* 0x000e8800010a7983 */ /* 0x001ee80000300800 */
[----:B-----5:R-:W5:Y:S04]  /*82c50*/  LDL.LU R9, [R1+0xe8c] ;  /* 0x000e8c0001097983 */ /* 0x020f680000300800 */
[----:B------:R-:W5:Y:S04]  /*82c60*/  LDL.LU R8, [R1+0xe78] ;  /* 0x000e780001087983 */ /* 0x000f680000300800 */
[----:B-1----:R-:W5:Y:S01]  /*82c70*/  LDL.LU R7, [R1+0xe7c] ;  /* 0x000e7c0001077983 */ /* 0x002f620000300800 */
[----:B----4-:R-:W-:-:S02]  /*82c80*/  FMUL R20, R15, R20 ;  /* 0x000000140f147220 */ /* 0x010fc40000400000 */
[----:B------:R-:W-:-:S03]  /*82c90*/  FMUL R17, R15, R17 ;  /* 0x000000110f117220 */ /* 0x000fc60000400000 */
[----:B------:R-:W-:Y:S01]  /*82ca0*/  STL [R1+0x350], R20 ;  /* 0x0003501401007387 */ /* 0x000fe20000100800 */
[----:B------:R-:W-:-:S03]  /*82cb0*/  FMUL R14, R15, R14 ;  /* 0x0000000e0f0e7220 */ /* 0x000fc60000400000 */
[----:B------:R-:W-:Y:S01]  /*82cc0*/  STL [R1+0x354], R17 ;  /* 0x0003541101007387 */ /* 0x000fe20000100800 */
        /* <DEDUP_REMOVED lines=8> */
[----:B--2---:R-:W-:-:S03]  /*82d50*/  FMUL R2, R15, R2 ;  /* 0x000000020f027220 */ /* 0x004fc60000400000 */
[----:B0-----:R-:W2:Y:S04]  /*82d60*/  LDL.LU R5, [R1+0xe68] ;  /* 0x000e680001057983 */ /* 0x001ea80000300800 */
[----:B------:R0:W-:Y:S04]  /*82d70*/  STL [R1+0x410], R3 ;  /* 0x0004100301007387 */ /* 0x0001e80000100800 */
[----:B-1----:R-:W4:Y:S04]  /*82d80*/  LDL.LU R4, [R1+0xe6c] ;  /* 0x000e6c0001047983 */ /* 0x002f280000300800 */
[----:B------:R1:W-:Y:S04]  /*82d90*/  STL [R1+0x414], R2 ;  /* 0x0004140201007387 */ /* 0x0003e80000100800 */
[----:B0-----:R-:W4:Y:S04]  /*82da0*/  LDL.LU R3, [R1+0xe58] ;  /* 0x000e580001037983 */ /* 0x001f280000300800 */
[----:B-1----:R-:W4:Y:S01]  /*82db0*/  LDL.LU R2, [R1+0xe5c] ;  /* 0x000e5c0001027983 */ /* 0x002f220000300800 */
[----:B---3--:R-:W-:-:S02]  /*82dc0*/  FMUL R12, R16, R12 ;  /* 0x0000000c100c7220 */ /* 0x008fc40000400000 */
[----:B------:R-:W-:-:S03]  /*82dd0*/  FMUL R11, R16, R11 ;  /* 0x0000000b100b7220 */ /* 0x000fc60000400000 */
[----:B------:R0:W-:Y:S01]  /*82de0*/  STL [R1+0x398], R12 ;  /* 0x0003980c01007387 */ /* 0x0001e20000100800 */
[----:B------:R-:W-:-:S03]  /*82df0*/  FMUL R10, R16, R10 ;  /* 0x0000000a100a7220 */ /* 0x000fc60000400000 */
[----:B------:R-:W-:Y:S01]  /*82e00*/  STL [R1+0x39c], R11 ;  /* 0x00039c0b01007387 */ /* 0x000fe20000100800 */
[----:B-----5:R-:W-:-:S03]  /*82e10*/  FMUL R9, R16, R9 ;  /* 0x0000000910097220 */ /* 0x020fc60000400000 */
[----:B------:R-:W-:Y:S01]  /*82e20*/  STL [R1+0x388], R10 ;  /* 0x0003880a01007387 */ /* 0x000fe20000100800 */
[----:B------:R-:W-:-:S03]  /*82e30*/  FMUL R8, R16, R8 ;  /* 0x0000000810087220 */ /* 0x000fc60000400000 */
[----:B------:R-:W-:Y:S04]  /*82e40*/  STL [R1+0x38c], R9 ;  /* 0x00038c0901007387 */ /* 0x000fe80000100800 */
[----:B------:R-:W3:Y:S04]  /*82e50*/  LDL.LU R20, [R1+0xe48] ;  /* 0x000e480001147983 */ /* 0x000ee80000300800 */
[----:B------:R1:W-:Y:S04]  /*82e60*/  STL [R1+0x378], R8 ;  /* 0x0003780801007387 */ /* 0x0003e80000100800 */
[----:B------:R-:W5:Y:S01]  /*82e70*/  LDL.LU R15, [R1+0xe4c] ;  /* 0x000e4c00010f7983 */ /* 0x000f620000300800 */
[----:B------:R-:W-:-:S05]  /*82e80*/  FMUL R7, R16, R7 ;  /* 0x0000000710077220 */ /* 0x000fca0000400000 */
[----:B------:R0:W-:Y:S04]  /*82e90*/  STL [R1+0x37c], R7 ;  /* 0x00037c0701007387 */ /* 0x0001e80000100800 */
[----:B------:R-:W3:Y:S04]  /*82ea0*/  LDL.LU R14, [R1+0xe38] ;  /* 0x000e3800010e7983 */ /* 0x000ee80000300800 */
[----:B------:R-:W3:Y:S04]  /*82eb0*/  LDL.LU R13, [R1+0xe3c] ;  /* 0x000e3c00010d7983 */ /* 0x000ee80000300800 */
[----:B0-----:R-:W3:Y:S04]  /*82ec0*/  LDL.LU R12, [R1+0xe28] ;  /* 0x000e2800010c7983 */ /* 0x001ee80000300800 */
[----:B-1----:R-:W3:Y:S04]  /*82ed0*/  LDL.LU R8, [R1+0xe2c] ;  /* 0x000e2c0001087983 */ /* 0x002ee80000300800 */
[----:B------:R-:W3:Y:S01]  /*82ee0*/  LDL.LU R7, [R1+0x1358] ;  /* 0x0013580001077983 */ /* 0x000ee20000300800 */
[----:B--2---:R-:W-:-:S02]  /*82ef0*/  FMUL R10, R16, R5 ;  /* 0x00000005100a7220 */ /* 0x004fc40000400000 */
[C---:B----4-:R-:W-:Y:S02]  /*82f00*/  FMUL R9, R16.reuse, R4 ;  /* 0x0000000410097220 */ /* 0x050fe40000400000 */
[----:B------:R-:W2:Y:S04]  /*82f10*/  LDL.64 R4, [R1+0x1770] ;  /* 0x0017700001047983 */ /* 0x000ea80000100a00 */
[----:B------:R0:W-:Y:S04]  /*82f20*/  STL [R1+0x368], R10 ;  /* 0x0003680a01007387 */ /* 0x0001e80000100800 */
[----:B------:R1:W-:Y:S01]  /*82f30*/  STL [R1+0x36c], R9 ;  /* 0x00036c0901007387 */ /* 0x0003e20000100800 */
[----:B0-----:R-:W-:-:S02]  /*82f40*/  FMUL R10, R16, R3 ;  /* 0x00000003100a7220 */ /* 0x001fc40000400000 */
[C---:B-1----:R-:W-:Y:S02]  /*82f50*/  FMUL R9, R16.reuse, R2 ;  /* 0x0000000210097220 */ /* 0x042fe40000400000 */
[----:B------:R-:W4:Y:S04]  /*82f60*/  LDL.64 R2, [R1+0x1768] ;  /* 0x0017680001027983 */ /* 0x000f280000100a00 */
[----:B------:R0:W-:Y:S04]  /*82f70*/  STL [R1+0x358], R10 ;  /* 0x0003580a01007387 */ /* 0x0001e80000100800 */
[----:B------:R-:W4:Y:S04]  /*82f80*/  LDL.LU R11, [R1+0x135c] ;  /* 0x00135c00010b7983 */ /* 0x000f280000300800 */
[----:B------:R1:W-:Y:S04]  /*82f90*/  STL [R1+0x35c], R9 ;  /* 0x00035c0901007387 */ /* 0x0003e80000100800 */
[----:B0-----:R-:W4:Y:S04]  /*82fa0*/  LDL.LU R10, [R1+0xf10] ;  /* 0x000f1000010a7983 */ /* 0x001f280000300800 */
[----:B-1----:R-:W4:Y:S04]  /*82fb0*/  LDL.LU R9, [R1+0xf14] ;  /* 0x000f140001097983 */ /* 0x002f280000300800 */
[----:B------:R-:W4:Y:S01]  /*82fc0*/  LDL.LU R17, [R1+0x1c] ;  /* 0x00001c0001117983 */ /* 0x000f220000300800 */
[----:B-----5:R-:W-:-:S03]  /*82fd0*/  FMUL R21, R16, R15 ;  /* 0x0000000f10157220 */ /* 0x020fc60000400000 */
[----:B------:R-:W0:Y:S01]  /*82fe0*/  S2R R15, SR_TID.X ;  /* 0x00000000000f7919 */ /* 0x000e220000002100 */
[----:B---3--:R-:W-:-:S05]  /*82ff0*/  FMUL R20, R16, R20 ;  /* 0x0000001410147220 */ /* 0x008fca0000400000 */
[----:B------:R1:W-:Y:S04]  /*83000*/  STL [R1+0x3d8], R20 ;  /* 0x0003d81401007387 */ /* 0x0003e80000100800 */
[----:B------:R-:W-:Y:S01]  /*83010*/  STL [R1+0x3dc], R21 ;  /* 0x0003dc1501007387 */ /* 0x000fe20000100800 */
[C---:B-1----:R-:W-:Y:S02]  /*83020*/  FMUL R20, R16.reuse, R14 ;  /* 0x0000000e10147220 */ /* 0x042fe40000400000 */
[C---:B------:R-:W-:Y:S02]  /*83030*/  FMUL R14, R16.reuse, R13 ;  /* 0x0000000d100e7220 */ /* 0x040fe40000400000 */
[C---:B------:R-:W-:Y:S01]  /*83040*/  FMUL R13, R16.reuse, R12 ;  /* 0x0000000c100d7220 */ /* 0x040fe20000400000 */
[----:B------:R-:W-:Y:S01]  /*83050*/  STL [R1+0x428], R20 ;  /* 0x0004281401007387 */ /* 0x000fe20000100800 */
[----:B------:R-:W-:-:S02]  /*83060*/  FMUL R12, R16, R8 ;  /* 0x00000008100c7220 */ /* 0x000fc40000400000 */
[----:B------:R-:W-:Y:S01]  /*83070*/  FFMA R7, R16, R7, R6 ;  /* 0x0000000710077223 */ /* 0x000fe20000000006 */
[----:B0-----:R-:W-:Y:S01]  /*83080*/  LOP3.LUT R15, R15, 0x1c, RZ, 0xc0, !PT ;  /* 0x0000001c0f0f7812 */ /* 0x001fe200078ec0ff */
[----:B------:R-:W-:Y:S04]  /*83090*/  STL [R1+0x42c], R14 ;  /* 0x00042c0e01007387 */ /* 0x000fe80000100800 */
[----:B------:R-:W-:Y:S01]  /*830a0*/  STL [R1+0x418], R13 ;  /* 0x0004180d01007387 */ /* 0x000fe20000100800 */
[----:B------:R-:W-:-:S03]  /*830b0*/  LEA.HI R15, R15, 0xa8, RZ, 0x1e ;  /* 0x000000a80f0f7811 */ /* 0x000fc600078ff0ff */
[----:B------:R-:W3:Y:S04]  /*830c0*/  LDL.LU R8, [R1+0xf00] ;  /* 0x000f000001087983 */ /* 0x000ee80000300800 */
[----:B------:R-:W-:Y:S04]  /*830d0*/  STL [R1+0x41c], R12 ;  /* 0x00041c0c01007387 */ /* 0x000fe80000100800 */
[----:B------:R0:W-:Y:S01]  /*830e0*/  STL [R1+0x1358], R7 ;  /* 0x0013580701007387 */ /* 0x0001e20000100800 */
[----:B------:R-:W-:-:S05]  /*830f0*/  SHF.L.U32 R15, R15, 0x5, RZ ;  /* 0x000000050f0f7819 */ /* 0x000fca00000006ff */
[----:B------:R1:W5:Y:S04]  /*83100*/  LDS R6, [R15+0x40000] ;  /* 0x040000000f067984 */ /* 0x0003680000000800 */
[----:B0-----:R-:W5:Y:S04]  /*83110*/  LDL.LU R7, [R1+0xf04] ;  /* 0x000f040001077983 */ /* 0x001f680000300800 */
[----:B------:R-:W5:Y:S01]  /*83120*/  LDL.LU R16, [R1+0xef0] ;  /* 0x000ef00001107983 */ /* 0x000f620000300800 */
[----:B--2---:R-:W-:-:S05]  /*83130*/  IMAD.WIDE R4, R19, 0x2, R4 ;  /* 0x0000000213047825 */ /* 0x004fca00078e0204 */
[----:B------:R0:W2:Y:S01]  /*83140*/  LDG.E.U16 R22, [R4.64] ;  /* 0x0000000604167981 */ /* 0x0000a2000c1e1500 */
[----:B----4-:R-:W-:-:S05]  /*83150*/  IMAD.WIDE R2, R19, 0x2, R2 ;  /* 0x0000000213027825 */ /* 0x010fca00078e0202 */
[----:B------:R4:W2:Y:S01]  /*83160*/  LDG.E.U16 R20, [R2.64] ;  /* 0x0000000602147981 */ /* 0x0008a2000c1e1500 */
[C---:B------:R-:W-:Y:S02]  /*83170*/  FFMA R11, R18.reuse, R11, R0 ;  /* 0x0000000b120b7223 */ /* 0x040fe40000000000 */
[----:B----4-:R-:W-:-:S03]  /*83180*/  FMUL R2, R18, R10 ;  /* 0x0000000a12027220 */ /* 0x010fc60000400000 */
[----:B------:R4:W-:Y:S01]  /*83190*/  STL [R1+0x135c], R11 ;  /* 0x00135c0b01007387 */ /* 0x0009e20000100800 */
[----:B------:R-:W-:-:S03]  /*831a0*/  FMUL R0, R18, R9 ;  /* 0x0000000912007220 */ /* 0x000fc60000400000 */
[----:B------:R0:W-:Y:S04]  /*831b0*/  STL [R1+0x400], R2 ;  /* 0x0004000201007387 */ /* 0x0001e80000100800 */
[----:B-1----:R-:W2:Y:S04]  /*831c0*/  LDL.LU R15, [R1+0xef4] ;  /* 0x000ef400010f7983 */ /* 0x002ea80000300800 */
[----:B------:R5:W-:Y:S04]  /*831d0*/  STL [R1+0x404], R0 ;  /* 0x0004040001007387 */ /* 0x000be80000100800 */
[----:B------:R-:W2:Y:S04]  /*831e0*/  LDL.LU R14, [R1+0xee0] ;  /* 0x000ee000010e7983 */ /* 0x000ea80000300800 */
[----:B------:R-:W2:Y:S04]  /*831f0*/  LDL.LU R13, [R1+0xee4] ;  /* 0x000ee400010d7983 */ /* 0x000ea80000300800 */
[----:B------:R-:W2:Y:S04]  /*83200*/  LDL.LU R12, [R1+0xed0] ;  /* 0x000ed000010c7983 */ /* 0x000ea80000300800 */
[----:B----4-:R-:W4:Y:S04]  /*83210*/  LDL.LU R11, [R1+0xed4] ;  /* 0x000ed400010b7983 */ /* 0x010f280000300800 */
[----:B0-----:R-:W4:Y:S04]  /*83220*/  LDL.LU R5, [R1+0xec0] ;  /* 0x000ec00001057983 */ /* 0x001f280000300800 */
[----:B------:R-:W4:Y:S04]  /*83230*/  LDL.LU R4, [R1+0xec4] ;  /* 0x000ec40001047983 */ /* 0x000f280000300800 */
[----:B------:R-:W4:Y:S04]  /*83240*/  LDL.LU R3, [R1+0xeb0] ;  /* 0x000eb00001037983 */ /* 0x000f280000300800 */
[----:B------:R-:W4:Y:S04]  /*83250*/  LDL.LU R2, [R1+0xeb4] ;  /* 0x000eb40001027983 */ /* 0x000f280000300800 */
[----:B------:R-:W0:Y:S04]  /*83260*/  S2R R21, SR_TID.X ;  /* 0x0000000000157919 */ /* 0x000e280000002100 */
[----:B------:R-:W4:Y:S01]  /*83270*/  LDL.LU R10, [R1+0xea0] ;  /* 0x000ea000010a7983 */ /* 0x000f220000300800 */
[----:B0-----:R-:W-:-:S04]  /*83280*/  LOP3.LUT R21, R21, 0x1c, RZ, 0xc0, !PT ;  /* 0x0000001c15157812 */ /* 0x001fc800078ec0ff */
[----:B------:R-:W-:-:S05]  /*83290*/  LEA.HI R21, R21, 0xb0, RZ, 0x1e ;  /* 0x000000b015157811 */ /* 0x000fca00078ff0ff */
[----:B------:R-:W-:Y:S02]  /*832a0*/  IMAD.SHL.U32 R21, R21, 0x20, RZ ;  /* 0x0000002015157824 */ /* 0x000fe400078e00ff */
[----:B---3--:R-:W-:-:S05]  /*832b0*/  FMUL R8, R18, R8 ;  /* 0x0000000812087220 */ /* 0x008fca0000400000 */
[----:B------:R0:W-:Y:S01]  /*832c0*/  STL [R1+0x3f0], R8 ;  /* 0x0003f00801007387 */ /* 0x0001e20000100800 */
[----:B-----5:R-:W-:-:S05]  /*832d0*/  FMUL R0, R18, R7 ;  /* 0x0000000712007220 */ /* 0x020fca0000400000 */
[----:B------:R-:W-:Y:S01]  /*832e0*/  STL [R1+0x3f4], R0 ;  /* 0x0003f40001007387 */ /* 0x000fe20000100800 */
[----:B------:R-:W-:-:S03]  /*832f0*/  FMUL R16, R18, R16 ;  /* 0x0000001012107220 */ /* 0x000fc60000400000 */
[----:B------:R-:W3:Y:S04]  /*83300*/  LDL.LU R9, [R1+0xea4] ;  /* 0x000ea40001097983 */ /* 0x000ee80000300800 */
[----:B0-----:R-:W5:Y:S04]  /*83310*/  LDL.LU R8, [R1+0xf18] ;  /* 0x000f180001087983 */ /* 0x001f680000300800 */
[----:B------:R-:W5:Y:S04]  /*83320*/  LDL.LU R7, [R1+0xf1c] ;  /* 0x000f1c0001077983 */ /* 0x000f680000300800 */
[----:B------:R0:W1:Y:S04]  /*83330*/  LDS R0, [R21+0x40000] ;  /* 0x0400000015007984 */ /* 0x0000680000000800 */
[----:B--2---:R-:W-:Y:S04]  /*83340*/  STL [R1+0x960], R22 ;  /* 0x0009601601007387 */ /* 0x004fe80000100800 */
[----:B0-----:R-:W1:Y:S04]  /*83350*/  LDL.LU R21, [R1+0x20] ;  /* 0x0000200001157983 */ /* 0x001e680000300800 */
[----:B------:R-:W-:Y:S04]  /*83360*/  STL [R1+0x95c], R20 ;  /* 0x00095c1401007387 */ /* 0x000fe80000100800 */
[----:B------:R-:W-:Y:S01]  /*83370*/  STL [R1+0x3e0], R16 ;  /* 0x0003e01001007387 */ /* 0x000fe20000100800 */
[----:B------:R-:W-:-:S02]  /*83380*/  FMUL R15, R18, R15 ;  /* 0x0000000f120f7220 */ /* 0x000fc40000400000 */
[----:B------:R-:W-:-:S03]  /*83390*/  FMUL R14, R18, R14 ;  /* 0x0000000e120e7220 */ /* 0x000fc60000400000 */
[----:B------:R-:W-:Y:S01]  /*833a0*/  STL [R1+0x3e4], R15 ;  /* 0x0003e40f01007387 */ /* 0x000fe20000100800 */
[----:B------:R-:W-:-:S03]  /*833b0*/  FMUL R13, R18, R13 ;  /* 0x0000000d120d7220 */ /* 0x000fc60000400000 */
[----:B------:R-:W-:Y:S01]  /*833c0*/  STL [R1+0x430], R14 ;  /* 0x0004300e01007387 */ /* 0x000fe20000100800 */
[----:B------:R-:W-:-:S03]  /*833d0*/  FMUL R12, R18, R12 ;  /* 0x0000000c120c7220 */ /* 0x000fc60000400000 */
[----:B------:R-:W-:Y:S01]  /*833e0*/  STL [R1+0x434], R13 ;  /* 0x0004340d01007387 */ /* 0x000fe20000100800 */
[----:B----4-:R-:W-:-:S03]  /*833f0*/  FMUL R11, R18, R11 ;  /* 0x0000000b120b7220 */ /* 0x010fc60000400000 */
[----:B------:R-:W-:Y:S01]  /*83400*/  STL [R1+0x440], R12 ;  /* 0x0004400c01007387 */ /* 0x000fe20000100800 */
[----:B------:R-:W-:-:S03]  /*83410*/  FMUL R5, R18, R5 ;  /* 0x0000000512057220 */ /* 0x000fc60000400000 */
[----:B------:R-:W-:Y:S01]  /*83420*/  STL [R1+0x444], R11 ;  /* 0x0004440b01007387 */ /* 0x000fe20000100800 */
[----:B------:R-:W-:-:S03]  /*83430*/  FMUL R4, R18, R4 ;  /* 0x0000000412047220 */ /* 0x000fc60000400000 */
[----:B------:R0:W-:Y:S01]  /*83440*/  STL [R1+0x4b0], R5 ;  /* 0x0004b00501007387 */ /* 0x0001e20000100800 */
[----:B------:R-:W-:-:S03]  /*83450*/  FMUL R3, R18, R3 ;  /* 0x0000000312037220 */ /* 0x000fc60000400000 */
[----:B------:R2:W-:Y:S04]  /*83460*/  STL [R1+0x4b4], R4 ;  /* 0x0004b40401007387 */ /* 0x0005e80000100800 */
[----:B0-----:R-:W4:Y:S04]  /*83470*/  LDL.LU R5, [R1+0xf08] ;  /* 0x000f080001057983 */ /* 0x001f280000300800 */
[----:B------:R0:W-:Y:S04]  /*83480*/  STL [R1+0x5c0], R3 ;  /* 0x0005c00301007387 */ /* 0x0001e80000100800 */
[----:B--2---:R-:W2:Y:S01]  /*83490*/  LDL.LU R4, [R1+0xf0c] ;  /* 0x000f0c0001047983 */ /* 0x004ea20000300800 */
[----:B------:R-:W-:-:S05]  /*834a0*/  FMUL R2, R18, R2 ;  /* 0x0000000212027220 */ /* 0x000fca0000400000 */
[----:B------:R0:W-:Y:S04]  /*834b0*/  STL [R1+0x5c4], R2 ;  /* 0x0005c40201007387 */ /* 0x0001e80000100800 */
[----:B0-----:R-:W2:Y:S04]  /*834c0*/  LDL.LU R3, [R1+0xef8] ;  /* 0x000ef80001037983 */ /* 0x001ea80000300800 */
[----:B------:R-:W2:Y:S01]  /*834d0*/  LDL.LU R2, [R1+0xefc] ;  /* 0x000efc0001027983 */ /* 0x000ea20000300800 */
[----:B------:R-:W-:-:S05]  /*834e0*/  FMUL R10, R18, R10 ;  /* 0x0000000a120a7220 */ /* 0x000fca0000400000 */
[----:B------:R0:W-:Y:S01]  /*834f0*/  STL [R1+0x5d0], R10 ;  /* 0x0005d00a01007387 */ /* 0x0001e20000100800 */
[----:B---3--:R-:W-:Y:S02]  /*83500*/  FMUL R9, R18, R9 ;  /* 0x0000000912097220 */ /* 0x008fe40000400000 */
[----:B-----5:R-:W-:-:S03]  /*83510*/  FMUL R8, R17, R8 ;  /* 0x0000000811087220 */ /* 0x020fc60000400000 */
[----:B------:R3:W-:Y:S01]  /*83520*/  STL [R1+0x5d4], R9 ;  /* 0x0005d40901007387 */ /* 0x0007e20000100800 */
[----:B------:R-:W-:-:S03]  /*83530*/  FMUL R7, R17, R7 ;  /* 0x0000000711077220 */ /* 0x000fc60000400000 */
[----:B------:R-:W5:Y:S04]  /*83540*/  LDL.LU R18, [R1+0xee8] ;  /* 0x000ee80001127983 */ /* 0x000f680000300800 */
[----:B------:R0:W-:Y:S04]  /*83550*/  STL [R1+0x408], R8 ;  /* 0x0004080801007387 */ /* 0x0001e80000100800 */
[----:B------:R-:W5:Y:S04]  /*83560*/  LDL.LU R16, [R1+0xeec] ;  /* 0x000eec0001107983 */ /* 0x000f680000300800 */
[----:B------:R0:W-:Y:S04]  /*83570*/  STL [R1+0x40c], R7 ;  /* 0x00040c0701007387 */ /* 0x0001e80000100800 */
[----:B------:R-:W5:Y:S04]  /*83580*/  LDL.LU R15, [R1+0xed8] ;  /* 0x000ed800010f7983 */ /* 0x000f680000300800 */
[----:B------:R-:W5:Y:S04]  /*83590*/  LDL.LU R14, [R1+0xedc] ;  /* 0x000edc00010e7983 */ /* 0x000f680000300800 */
[----:B------:R-:W5:Y:S04]  /*835a0*/  LDL.LU R13, [R1+0xec8] ;  /* 0x000ec800010d7983 */ /* 0x000f680000300800 */
[----:B------:R-:W5:Y:S04]  /*835b0*/  LDL.LU R12, [R1+0xecc] ;  /* 0x000ecc00010c7983 */ /* 0x000f680000300800 */
[----:B------:R-:W5:Y:S04]  /*835c0*/  LDL.LU R11, [R1+0xeb8] ;  /* 0x000eb800010b7983 */ /* 0x000f680000300800 */
[----:B0-----:R-:W5:Y:S04]  /*835d0*/  LDL.LU R10, [R1+0xebc] ;  /* 0x000ebc00010a7983 */ /* 0x001f680000300800 */
[----:B---3--:R-:W3:Y:S04]  /*835e0*/  LDL.LU R9, [R1+0xea8] ;  /* 0x000ea80001097983 */ /* 0x008ee80000300800 */
[----:B------:R-:W3:Y:S01]  /*835f0*/  LDL.LU R8, [R1+0xeac] ;  /* 0x000eac0001087983 */ /* 0x000ee20000300800 */
[----:B----4-:R-:W-:-:S02]  /*83600*/  FMUL R5, R17, R5 ;  /* 0x0000000511057220 */ /* 0x010fc40000400000 */
[----:B--2---:R-:W-:-:S03]  /*83610*/  FMUL R4, R17, R4 ;  /* 0x0000000411047220 */ /* 0x004fc60000400000 */
[----:B------:R-:W-:Y:S04]  /*83620*/  STL [R1+0x3f8], R5 ;  /* 0x0003f80501007387 */ /* 0x000fe80000100800 */
[----:B------:R0:W-:Y:S04]  /*83630*/  STL [R1+0x3fc], R4 ;  /* 0x0003fc0401007387 */ /* 0x0001e80000100800 */
[----:B------:R-:W2:Y:S01]  /*83640*/  LDL.LU R7, [R1+0x1360] ;  /* 0x0013600001077983 */ /* 0x000ea20000300800 */
[C---:B------:R-:W-:Y:S02]  /*83650*/  FMUL R3, R17.reuse, R3 ;  /* 0x0000000311037220 */ /* 0x040fe40000400000 */
[----:B------:R-:W-:-:S03]  /*83660*/  FMUL R2, R17, R2 ;  /* 0x0000000211027220 */ /* 0x000fc60000400000 */
[----:B------:R-:W-:Y:S04]  /*83670*/  STL [R1+0x3e8], R3 ;  /* 0x0003e80301007387 */ /* 0x000fe80000100800 */
[----:B0-----:R-:W4:Y:S04]  /*83680*/  LDL.64 R4, [R1+0x1760] ;  /* 0x0017600001047983 */ /* 0x001f280000100a00 */
[----:B------:R0:W-:Y:S04]  /*83690*/  STL [R1+0x3ec], R2 ;  /* 0x0003ec0201007387 */ /* 0x0001e80000100800 */
[----:B0-----:R-:W4:Y:S01]  /*836a0*/  LDL.64 R2, [R1+0x1758] ;  /* 0x0017580001027983 */ /* 0x001f220000100a00 */
[----:B-----5:R-:W-:-:S02]  /*836b0*/  FMUL R20, R17, R18 ;  /* 0x0000001211147220 */ /* 0x020fc40000400000 */
[----:B------:R-:W-:-:S03]  /*836c0*/  FMUL R18, R17, R16 ;  /* 0x0000001011127220 */ /* 0x000fc60000400000 */
[----:B------:R-:W-:Y:S04]  /*836d0*/  STL [R1+0x438], R20 ;  /* 0x0004381401007387 */ /* 0x000fe80000100800 */
[----:B------:R-:W-:Y:S01]  /*836e0*/  STL [R1+0x43c], R18 ;  /* 0x00043c1201007387 */ /* 0x000fe20000100800 */
[----:B------:R-:W-:-:S03]  /*836f0*/  FMUL R16, R17, R15 ;  /* 0x0000000f11107220 */ /* 0x000fc60000400000 */
[----:B------:R-:W5:Y:S01]  /*83700*/  LDL.LU R15, [R1+0x24] ;  /* 0x00002400010f7983 */ /* 0x000f620000300800 */
[----:B------:R-:W-:-:S03]  /*83710*/  FMUL R14, R17, R14 ;  /* 0x0000000e110e7220 */ /* 0x000fc60000400000 */
[----:B------:R0:W-:Y:S04]  /*83720*/  STL [R1+0x448], R16 ;  /* 0x0004481001007387 */ /* 0x0001e80000100800 */
[----:B------:R1:W-:Y:S01]  /*83730*/  STL [R1+0x44c], R14 ;  /* 0x00044c0e01007387 */ /* 0x0003e20000100800 */
[C---:B0-----:R-:W-:Y:S02]  /*83740*/  FMUL R16, R17.reuse, R13 ;  /* 0x0000000d11107220 */ /* 0x041fe40000400000 */
[C---:B------:R-:W-:Y:S02]  /*83750*/  FMUL R13, R17.reuse, R11 ;  /* 0x0000000b110d7220 */ /* 0x040fe40000400000 */
[C---:B-1----:R-:W-:Y:S02]  /*83760*/  FMUL R14, R17.reuse, R12 ;  /* 0x0000000c110e7220 */ /* 0x042fe40000400000 */
[C---:B------:R-:W-:Y:S01]  /*83770*/  FMUL R12, R17.reuse, R10 ;  /* 0x0000000a110c7220 */ /* 0x040fe20000400000 */
[----:B------:R-:W-:Y:S01]  /*83780*/  STL [R1+0x4b8], R16 ;  /* 0x0004b81001007387 */ /* 0x000fe20000100800 */
[----:B---3--:R-:W-:-:S03]  /*83790*/  FMUL R11, R17, R9 ;  /* 0x00000009110b7220 */ /* 0x008fc60000400000 */
[----:B------:R-:W-:Y:S01]  /*837a0*/  STL [R1+0x4bc], R14 ;  /* 0x0004bc0e01007387 */ /* 0x000fe20000100800 */
[----:B------:R-:W-:-:S03]  /*837b0*/  FMUL R10, R17, R8 ;  /* 0x00000008110a7220 */ /* 0x000fc60000400000 */
[----:B------:R-:W-:Y:S04]  /*837c0*/  STL [R1+0x5c8], R13 ;  /* 0x0005c80d01007387 */ /* 0x000fe80000100800 */
[----:B------:R-:W-:Y:S04]  /*837d0*/  STL [R1+0x5cc], R12 ;  /* 0x0005cc0c01007387 */ /* 0x000fe80000100800 */
[----:B------:R-:W3:Y:S04]  /*837e0*/  LDL.LU R9, [R1+0x1364] ;  /* 0x0013640001097983 */ /* 0x000ee80000300800 */
[----:B------:R-:W-:Y:S04]  /*837f0*/  STL [R1+0x5d8], R11 ;  /* 0x0005d80b01007387 */ /* 0x000fe80000100800 */
[----:B------:R-:W5:Y:S04]  /*83800*/  LDL.LU R8, [R1+0xf90] ;  /* 0x000f900001087983 */ /* 0x000f680000300800 */
[----:B------:R-:W-:Y:S01]  /*83810*/  STL [R1+0x5dc], R10 ;  /* 0x0005dc0a01007387 */ /* 0x000fe20000100800 */
[----:B--2---:R-:W-:-:S05]  /*83820*/  FFMA R7, R17, R7, R6 ;  /* 0x0000000711077223 */ /* 0x004fca0000000006 */
[----:B------:R0:W-:Y:S04]  /*83830*/  STL [R1+0x1360], R7 ;  /* 0x0013600701007387 */ /* 0x0001e80000100800 */
[----:B0-----:R-:W2:Y:S04]  /*83840*/  LDL.LU R7, [R1+0xf94] ;  /* 0x000f940001077983 */ /* 0x001ea80000300800 */
[----:B------:R-:W2:Y:S04]  /*83850*/  LDL.LU R22, [R1+0xf80] ;  /* 0x000f800001167983 */ /* 0x000ea80000300800 */
[----:B------:R-:W2:Y:S04]  /*83860*/  LDL.LU R20, [R1+0xf84] ;  /* 0x000f840001147983 */ /* 0x000ea80000300800 */
[----:B------:R-:W2:Y:S01]  /*83870*/  LDL.LU R17, [R1+0xf70] ;  /* 0x000f700001117983 */ /* 0x000ea20000300800 */
[----:B----4-:R-:W-:-:S03]  /*83880*/  IMAD.WIDE R4, R19, 0x2, R4 ;  /* 0x0000000213047825 */ /* 0x010fc600078e0204 */
[----:B------:R-:W4:Y:S04]  /*83890*/  LDL.LU R14, [R1+0xf60] ;  /* 0x000f6000010e7983 */ /* 0x000f280000300800 */
[----:B------:R-:W4:Y:S01]  /*838a0*/  LDL.LU R12, [R1+0xf50] ;  /* 0x000f5000010c7983 */ /* 0x000f220000300800 */
[----:B------:R-:W-:-:S03]  /*838b0*/  IMAD.WIDE R2, R19, 0x2, R2 ;  /* 0x0000000213027825 */ /* 0x000fc600078e0202 */
[----:B------:R-:W4:Y:S04]  /*838c0*/  LDL.LU R16, [R1+0xf74] ;  /* 0x000f740001107983 */ /* 0x000f280000300800 */
[----:B------:R-:W4:Y:S04]  /*838d0*/  LDL.LU R13, [R1+0xf64] ;  /* 0x000f6400010d7983 */ /* 0x000f280000300800 */
[----:B------:R0:W4:Y:S04]  /*838e0*/  LDG.E.U16 R24, [R4.64] ;  /* 0x0000000604187981 */ /* 0x000128000c1e1500 */
[----:B------:R5:W4:Y:S04]  /*838f0*/  LDG.E.U16 R23, [R2.64] ;  /* 0x0000000602177981 */ /* 0x000b28000c1e1500 */
[----:B------:R-:W1:Y:S04]  /*83900*/  S2R R18, SR_TID.X ;  /* 0x0000000000127919 */ /* 0x000e680000002100 */
[----:B------:R-:W4:Y:S01]  /*83910*/  LDL.LU R11, [R1+0xf54] ;  /* 0x000f5400010b7983 */ /* 0x000f220000300800 */
[----:B-1----:R-:W-:-:S04]  /*83920*/  LOP3.LUT R18, R18, 0x1c, RZ, 0xc0, !PT ;  /* 0x0000001c12127812 */ /* 0x002fc800078ec0ff */
[----:B------:R-:W-:-:S04]  /*83930*/  LEA.HI R18, R18, 0xb8, RZ, 0x1e ;  /* 0x000000b812127811 */ /* 0x000fc800078ff0ff */
[----:B------:R-:W-:-:S05]  /*83940*/  SHF.L.U32 R18, R18, 0x5, RZ ;  /* 0x0000000512127819 */ /* 0x000fca00000006ff */
[----:B------:R1:W0:Y:S04]  /*83950*/  LDS R6, [R18+0x40000] ;  /* 0x0400000012067984 */ /* 0x0002280000000800 */
[----:B-1----:R-:W1:Y:S02]  /*83960*/  S2R R18, SR_TID.X ;  /* 0x0000000000127919 */ /* 0x002e640000002100 */
[----:B-1----:R-:W-:-:S04]  /*83970*/  LOP3.LUT R18, R18, 0x1c, RZ, 0xc0, !PT ;  /* 0x0000001c12127812 */ /* 0x002fc800078ec0ff */
[----:B------:R-:W-:-:S05]  /*83980*/  LEA.HI R18, R18, 0xc0, RZ, 0x1e ;  /* 0x000000c012127811 */ /* 0x000fca00078ff0ff */
[----:B------:R-:W-:Y:S02]  /*83990*/  IMAD.SHL.U32 R18, R18, 0x20, RZ ;  /* 0x0000002012127824 */ /* 0x000fe400078e00ff */
[C---:B---3--:R-:W-:Y:S02]  /*839a0*/  FFMA R9, R21.reuse, R9, R0 ;  /* 0x0000000915097223 */ /* 0x048fe40000000000 */
[----:B-----5:R-:W-:-:S03]  /*839b0*/  FMUL R2, R21, R8 ;  /* 0x0000000815027220 */ /* 0x020fc60000400000 */
[----:B------:R1:W-:Y:S04]  /*839c0*/  STL [R1+0x1364], R9 ;  /* 0x0013640901007387 */ /* 0x0003e80000100800 */
[----:B------:R-:W-:Y:S04]  /*839d0*/  STL [R1+0x5e0], R2 ;  /* 0x0005e00201007387 */ /* 0x000fe80000100800 */
[----:B------:R-:W3:Y:S04]  /*839e0*/  LDL.LU R10, [R1+0xf40] ;  /* 0x000f4000010a7983 */ /* 0x000ee80000300800 */
[----:B-1----:R-:W5:Y:S01]  /*839f0*/  LDL.LU R9, [R1+0xf44] ;  /* 0x000f440001097983 */ /* 0x002f620000300800 */
[----:B--2---:R-:W-:-:S05]  /*83a00*/  FMUL R0, R21, R7 ;  /* 0x0000000715007220 */ /* 0x004fca0000400000 */
[----:B------:R1:W-:Y:S04]  /*83a10*/  STL [R1+0x5e4], R0 ;  /* 0x0005e40001007387 */ /* 0x0003e80000100800 */
[----:B------:R-:W2:Y:S04]  /*83a20*/  LDL.LU R8, [R1+0xf30] ;  /* 0x000f300001087983 */ /* 0x000ea80000300800 */
[----:B------:R-:W2:Y:S01]  /*83a30*/  LDL.LU R7, [R1+0xf34] ;  /* 0x000f340001077983 */ /* 0x000ea20000300800 */
[----:B-1----:R-:W-:-:S05]  /*83a40*/  FMUL R0, R21, R22 ;  /* 0x0000001615007220 */ /* 0x002fca0000400000 */
[----:B------:R1:W-:Y:S01]  /*83a50*/  STL [R1+0x5f0], R0 ;  /* 0x0005f00001007387 */ /* 0x0003e20000100800 */
[----:B------:R-:W-:-:S03]  /*83a60*/  FMUL R3, R21, R17 ;  /* 0x0000001115037220 */ /* 0x000fc60000400000 */
[----:B0-----:R-:W2:Y:S01]  /*83a70*/  LDL.LU R5, [R1+0xf20] ;  /* 0x000f200001057983 */ /* 0x001ea20000300800 */
[----:B----4-:R-:W-:-:S03]  /*83a80*/  FMUL R2, R21, R16 ;  /* 0x0000001015027220 */ /* 0x010fc60000400000 */
[----:B------:R-:W4:Y:S01]  /*83a90*/  LDL.LU R4, [R1+0xf24] ;  /* 0x000f240001047983 */ /* 0x000f220000300800 */
[C---:B-1----:R-:W-:Y:S02]  /*83aa0*/  FMUL R0, R21.reuse, R20 ;  /* 0x0000001415007220 */ /* 0x042fe40000400000 */
[----:B------:R-:W-:-:S03]  /*83ab0*/  FMUL R14, R21, R14 ;  /* 0x0000000e150e7220 */ /* 0x000fc60000400000 */
[----:B------:R-:W-:Y:S04]  /*83ac0*/  STL [R1+0x5f4], R0 ;  /* 0x0005f40001007387 */ /* 0x000fe80000100800 */
[----:B------:R0:W1:Y:S04]  /*83ad0*/  LDS R0, [R18+0x40000] ;  /* 0x0400000012007984 */ /* 0x0000680000000800 */
[----:B0-----:R-:W1:Y:S04]  /*83ae0*/  LDL.LU R18, [R1+0x28] ;  /* 0x0000280001127983 */ /* 0x001e680000300800 */
[----:B------:R0:W-:Y:S04]  /*83af0*/  STL [R1+0x600], R3 ;  /* 0x0006000301007387 */ /* 0x0001e80000100800 */
[----:B------:R0:W-:Y:S04]  /*83b00*/  STL [R1+0x604], R2 ;  /* 0x0006040201007387 */ /* 0x0001e80000100800 */
[----:B------:R-:W-:Y:S01]  /*83b10*/  STL [R1+0x958], R24 ;  /* 0x0009581801007387 */ /* 0x000fe20000100800 */
[----:B0-----:R-:W-:-:S03]  /*83b20*/  FMUL R3, R21, R13 ;  /* 0x0000000d15037220 */ /* 0x001fc60000400000 */
[----:B------:R-:W-:Y:S01]  /*83b30*/  STL [R1+0x610], R14 ;  /* 0x0006100e01007387 */ /* 0x000fe20000100800 */
[----:B------:R-:W-:-:S03]  /*83b40*/  FMUL R2, R21, R12 ;  /* 0x0000000c15027220 */ /* 0x000fc60000400000 */
[----:B------:R-:W-:Y:S04]  /*83b50*/  STL [R1+0x954], R23 ;  /* 0x0009541701007387 */ /* 0x000fe80000100800 */
[----:B------:R0:W-:Y:S04]  /*83b60*/  STL [R1+0x614], R3 ;  /* 0x0006140301007387 */ /* 0x0001e80000100800 */
[----:B0-----:R-:W4:Y:S04]  /*83b70*/  LDL.LU R3, [R1+0xf98] ;  /* 0x000f980001037983 */ /* 0x001f280000300800 */
[----:B------:R0:W-:Y:S04]  /*83b80*/  STL [R1+0x620], R2 ;  /* 0x0006200201007387 */ /* 0x0001e80000100800 */
[----:B0-----:R-:W4:Y:S01]  /*83b90*/  LDL.LU R2, [R1+0xf9c] ;  /* 0x000f9c0001027983 */ /* 0x001f220000300800 */
[----:B------:R-:W-:-:S05]  /*83ba0*/  FMUL R11, R21, R11 ;  /* 0x0000000b150b7220 */ /* 0x000fca0000400000 */
[----:B------:R-:W-:Y:S01]  /*83bb0*/  STL [R1+0x624], R11 ;  /* 0x0006240b01007387 */ /* 0x000fe20000100800 */
[C---:B---3--:R-:W-:Y:S02]  /*83bc0*/  FMUL R10, R21.reuse, R10 ;  /* 0x0000000a150a7220 */ /* 0x048fe40000400000 */
[----:B-----5:R-:W-:-:S03]  /*83bd0*/  FMUL R9, R21, R9 ;  /* 0x0000000915097220 */ /* 0x020fc60000400000 */
[----:B------:R-:W-:Y:S04]  /*83be0*/  STL [R1+0x640], R10 ;  /* 0x0006400a01007387 */ /* 0x000fe80000100800 */
[----:B------:R-:W-:Y:S04]  /*83bf0*/  STL [R1+0x644], R9 ;  /* 0x0006440901007387 */ /* 0x000fe80000100800 */
[----:B------:R-:W3:Y:S01]  /*83c00*/  LDL.LU R17, [R1+0xf88] ;  /* 0x000f880001117983 */ /* 0x000ee20000300800 */
[C---:B--2---:R-:W-:Y:S02]  /*83c10*/  FMUL R8, R21.reuse, R8 ;  /* 0x0000000815087220 */ /* 0x044fe40000400000 */
[----:B------:R-:W-:-:S03]  /*83c20*/  FMUL R7, R21, R7 ;  /* 0x0000000715077220 */ /* 0x000fc60000400000 */
[----:B------:R-:W-:Y:S04]  /*83c30*/  STL [R1+0x650], R8 ;  /* 0x0006500801007387 */ /* 0x000fe80000100800 */
[----:B------:R-:W2:Y:S04]  /*83c40*/  LDL.LU R16, [R1+0xf8c] ;  /* 0x000f8c0001107983 */ /* 0x000ea80000300800 */
[----:B------:R0:W-:Y:S01]  /*83c50*/  STL [R1+0x654], R7 ;  /* 0x0006540701007387 */ /* 0x0001e20000100800 */
[----:B------:R-:W-:-:S03]  /*83c60*/  FMUL R5, R21, R5 ;  /* 0x0000000515057220 */ /* 0x000fc60000400000 */
[----:B------:R-:W5:Y:S01]  /*83c70*/  LDL.LU R14, [R1+0xf78] ;  /* 0x000f7800010e7983 */ /* 0x000f620000300800 */
[----:B----4-:R-:W-:-:S03]  /*83c80*/  FMUL R4, R21, R4 ;  /* 0x0000000415047220 */ /* 0x010fc60000400000 */
[----:B0-----:R-:W4:Y:S04]  /*83c90*/  LDL.LU R7, [R1+0xf7c] ;  /* 0x000f7c0001077983 */ /* 0x001f280000300800 */
[----:B------:R-:W4:Y:S04]  /*83ca0*/  LDL.LU R13, [R1+0xf68] ;  /* 0x000f6800010d7983 */ /* 0x000f280000300800 */
[----:B------:R0:W-:Y:S04]  /*83cb0*/  STL [R1+0x660], R5 ;  /* 0x0006600501007387 */ /* 0x0001e80000100800 */
[----:B------:R-:W4:Y:S04]  /*83cc0*/  LDL.LU R12, [R1+0xf6c] ;  /* 0x000f6c00010c7983 */ /* 0x000f280000300800 */
[----:B------:R0:W-:Y:S04]  /*83cd0*/  STL [R1+0x664], R4 ;  /* 0x0006640401007387 */ /* 0x0001e80000100800 */
[----:B------:R-:W4:Y:S04]  /*83ce0*/  LDL.LU R11, [R1+0xf58] ;  /* 0x000f5800010b7983 */ /* 0x000f280000300800 */
[----:B------:R-:W4:Y:S04]  /*83cf0*/  LDL.LU R10, [R1+0xf5c] ;  /* 0x000f5c00010a7983 */ /* 0x000f280000300800 */
[----:B0-----:R-:W4:Y:S04]  /*83d00*/  LDL.LU R5, [R1+0xf48] ;  /* 0x000f480001057983 */ /* 0x001f280000300800 */
[----:B------:R-:W4:Y:S01]  /*83d10*/  LDL.LU R4, [R1+0xf4c] ;  /* 0x000f4c0001047983 */ /* 0x000f220000300800 */
[----:B------:R-:W-:-:S03]  /*83d20*/  FMUL R9, R15, R3 ;  /* 0x000000030f097220 */ /* 0x000fc60000400000 */
[----:B------:R-:W4:Y:S04]  /*83d30*/  LDL.LU R3, [R1+0xf38] ;  /* 0x000f380001037983 */ /* 0x000f280000300800 */
[----:B------:R0:W-:Y:S01]  /*83d40*/  STL [R1+0x5e8], R9 ;  /* 0x0005e80901007387 */ /* 0x0001e20000100800 */
[----:B------:R-:W-:-:S03]  /*83d50*/  FMUL R8, R15, R2 ;  /* 0x000000020f087220 */ /* 0x000fc60000400000 */
[----:B------:R-:W4:Y:S04]  /*83d60*/  LDL.LU R2, [R1+0xf3c] ;  /* 0x000f3c0001027983 */ /* 0x000f280000300800 */
[----:B------:R1:W-:Y:S04]  /*83d70*/  STL [R1+0x5ec], R8 ;  /* 0x0005ec0801007387 */ /* 0x0003e80000100800 */
[----:B0-----:R-:W4:Y:S04]  /*83d80*/  LDL.LU R9, [R1+0xf28] ;  /* 0x000f280001097983 */ /* 0x001f280000300800 */
[----:B-1----:R-:W4:Y:S01]  /*83d90*/  LDL.LU R8, [R1+0xf2c] ;  /* 0x000f2c0001087983 */ /* 0x002f220000300800 */
[----:B---3--:R-:W-:-:S05]  /*83da0*/  FMUL R20, R15, R17 ;  /* 0x000000110f147220 */ /* 0x008fca0000400000 */
[----:B------:R-:W-:Y:S01]  /*83db0*/  STL [R1+0x5f8], R20 ;  /* 0x0005f81401007387 */ /* 0x000fe20000100800 */
[----:B--2---:R-:W-:-:S05]  /*83dc0*/  FMUL R17, R15, R16 ;  /* 0x000000100f117220 */ /* 0x004fca0000400000 */
[----:B------:R-:W-:Y:S01]  /*83dd0*/  STL [R1+0x5fc], R17 ;  /* 0x0005fc1101007387 */ /* 0x000fe20000100800 */
[C---:B-----5:R-:W-:Y:S02]  /*83de0*/  FMUL R16, R15.reuse, R14 ;  /* 0x0000000e0f107220 */ /* 0x060fe40000400000 */
[C---:B----4-:R-:W-:Y:S02]  /*83df0*/  FMUL R14, R15.reuse, R7 ;  /* 0x000000070f0e7220 */ /* 0x050fe40000400000 */
[----:B------:R-:W2:Y:S04]  /*83e00*/  LDL.LU R7, [R1+0x1368] ;  /* 0x0013680001077983 */ /* 0x000ea80000300800 */
[----:B------:R0:W-:Y:S04]  /*83e10*/  STL [R1+0x608], R16 ;  /* 0x0006081001007387 */ /* 0x0001e80000100800 */
[----:B------:R1:W-:Y:S01]  /*83e20*/  STL [R1+0x60c], R14 ;  /* 0x00060c0e01007387 */ /* 0x0003e20000100800 */
[----:B0-----:R-:W-:-:S02]  /*83e30*/  FMUL R16, R15, R13 ;  /* 0x0000000d0f107220 */ /* 0x001fc40000400000 */
[C---:B-1----:R-:W-:Y:S02]  /*83e40*/  FMUL R14, R15.reuse, R12 ;  /* 0x0000000c0f0e7220 */ /* 0x042fe40000400000 */
[C---:B------:R-:W-:Y:S02]  /*83e50*/  FMUL R13, R15.reuse, R11 ;  /* 0x0000000b0f0d7220 */ /* 0x040fe40000400000 */
[C---:B------:R-:W-:Y:S01]  /*83e60*/  FMUL R12, R15.reuse, R10 ;  /* 0x0000000a0f0c7220 */ /* 0x040fe20000400000 */
[----:B------:R0:W-:Y:S01]  /*83e70*/  STL [R1+0x618], R16 ;  /* 0x0006181001007387 */ /* 0x0001e20000100800 */
[----:B------:R-:W-:-:S03]  /*83e80*/  FMUL R11, R15, R5 ;  /* 0x000000050f0b7220 */ /* 0x000fc60000400000 */
[----:B------:R-:W-:Y:S01]  /*83e90*/  STL [R1+0x61c], R14 ;  /* 0x00061c0e01007387 */ /* 0x000fe20000100800 */
[----:B------:R-:W-:-:S03]  /*83ea0*/  FMUL R10, R15, R4 ;  /* 0x000000040f0a7220 */ /* 0x000fc60000400000 */
[----:B------:R-:W-:Y:S04]  /*83eb0*/  STL [R1+0x628], R13 ;  /* 0x0006280d01007387 */ /* 0x000fe80000100800 */
[----:B------:R-:W-:Y:S04]  /*83ec0*/  STL [R1+0x62c], R12 ;  /* 0x00062c0c01007387 */ /* 0x000fe80000100800 */
[----:B------:R-:W3:Y:S04]  /*83ed0*/  LDL.64 R4, [R1+0x1750] ;  /* 0x0017500001047983 */ /* 0x000ee80000100a00 */
[----:B------:R1:W-:Y:S04]  /*83ee0*/  STL [R1+0x648], R11 ;  /* 0x0006480b01007387 */ /* 0x0003e80000100800 */
[----:B0-----:R-:W4:Y:S04]  /*83ef0*/  LDL.LU R16, [R1+0x2c] ;  /* 0x00002c0001107983 */ /* 0x001f280000300800 */
[----:B------:R0:W-:Y:S01]  /*83f00*/  STL [R1+0x64c], R10 ;  /* 0x00064c0a01007387 */ /* 0x0001e20000100800 */
[----:B-1----:R-:W-:-:S02]  /*83f10*/  FMUL R11, R15, R3 ;  /* 0x000000030f0b7220 */ /* 0x002fc40000400000 */
[C---:B0-----:R-:W-:Y:S02]  /*83f20*/  FMUL R10, R15.reuse, R2 ;  /* 0x000000020f0a7220 */ /* 0x041fe40000400000 */
[----:B------:R-:W5:Y:S04]  /*83f30*/  LDL.64 R2, [R1+0x1748] ;  /* 0x0017480001027983 */ /* 0x000f680000100a00 */
[----:B------:R-:W-:Y:S01]  /*83f40*/  STL [R1+0x658], R11 ;  /* 0x0006580b01007387 */ /* 0x000fe20000100800 */
[----:B------:R-:W-:-:S03]  /*83f50*/  FMUL R9, R15, R9 ;  /* 0x000000090f097220 */ /* 0x000fc60000400000 */
[----:B------:R-:W-:Y:S01]  /*83f60*/  STL [R1+0x65c], R10 ;  /* 0x00065c0a01007387 */ /* 0x000fe20000100800 */
[----:B------:R-:W-:-:S03]  /*83f70*/  FMUL R8, R15, R8 ;  /* 0x000000080f087220 */ /* 0x000fc60000400000 */
[----:B------:R-:W4:Y:S04]  /*83f80*/  LDL.LU R20, [R1+0x136c] ;  /* 0x00136c0001147983 */ /* 0x000f280000300800 */
[----:B------:R0:W-:Y:S04]  /*83f90*/  STL [R1+0x668], R9 ;  /* 0x0006680901007387 */ /* 0x0001e80000100800 */
[----:B------:R-:W4:Y:S04]  /*83fa0*/  LDL.LU R17, [R1+0x1010] ;  /* 0x0010100001117983 */ /* 0x000f280000300800 */
[----:B------:R1:W-:Y:S04]  /*83fb0*/  STL [R1+0x66c], R8 ;  /* 0x00066c0801007387 */ /* 0x0003e80000100800 */
[----:B0-----:R-:W4:Y:S04]  /*83fc0*/  LDL.LU R9, [R1+0x1014] ;  /* 0x0010140001097983 */ /* 0x001f280000300800 */
[----:B------:R-:W0:Y:S02]  /*83fd0*/  S2R R21, SR_TID.X ;  /* 0x0000000000157919 */ /* 0x000e240000002100 */
[----:B0-----:R-:W-:-:S04]  /*83fe0*/  LOP3.LUT R21, R21, 0x1c, RZ, 0xc0, !PT ;  /* 0x0000001c15157812 */ /* 0x001fc800078ec0ff */
[----:B------:R-:W-:-:S04]  /*83ff0*/  LEA.HI R21, R21, 0xc8, RZ, 0x1e ;  /* 0x000000c815157811 */ /* 0x000fc800078ff0ff */
[----:B------:R-:W-:Y:S01]  /*84000*/  SHF.L.U32 R21, R21, 0x5, RZ ;  /* 0x0000000515157819 */ /* 0x000fe200000006ff */
[----:B--2---:R-:W-:Y:S02]  /*84010*/  FFMA R7, R15, R7, R6 ;  /* 0x000000070f077223 */ /* 0x004fe40000000006 */
[----:B------:R-:W2:Y:S04]  /*84020*/  LDL.LU R15, [R1+0x1000] ;  /* 0x00100000010f7983 */ /* 0x000ea80000300800 */
[----:B------:R-:W2:Y:S04]  /*84030*/  LDL.LU R14, [R1+0x1004] ;  /* 0x00100400010e7983 */ /* 0x000ea80000300800 */
[----:B------:R0:W-:Y:S04]  /*84040*/  STL [R1+0x1368], R7 ;  /* 0x0013680701007387 */ /* 0x0001e80000100800 */
[----:B------:R-:W2:Y:S04]  /*84050*/  LDL.LU R13, [R1+0xff0] ;  /* 0x000ff000010d7983 */ /* 0x000ea80000300800 */
[----:B------:R-:W2:Y:S04]  /*84060*/  LDL.LU R12, [R1+0xff4] ;  /* 0x000ff400010c7983 */ /* 0x000ea80000300800 */
[----:B-1----:R-:W2:Y:S04]  /*84070*/  LDL.LU R8, [R1+0xfe0] ;  /* 0x000fe00001087983 */ /* 0x002ea80000300800 */
[----:B------:R1:W1:Y:S04]  /*84080*/  LDS R6, [R21+0x40000] ;  /* 0x0400000015067984 */ /* 0x0002680000000800 */
[----:B0-----:R-:W2:Y:S04]  /*84090*/  LDL.LU R7, [R1+0xfe4] ;  /* 0x000fe40001077983 */ /* 0x001ea80000300800 */
[----:B------:R-:W2:Y:S04]  /*840a0*/  LDL.LU R11, [R1+0xfd0] ;  /* 0x000fd000010b7983 */ /* 0x000ea80000300800 */
[----:B------:R-:W2:Y:S01]  /*840b0*/  LDL.LU R10, [R1+0xfd4] ;  /* 0x000fd400010a7983 */ /* 0x000ea20000300800 */
[----:B---3--:R-:W-:-:S05]  /*840c0*/  IMAD.WIDE R4, R19, 0x2, R4 ;  /* 0x0000000213047825 */ /* 0x008fca00078e0204 */
[----:B------:R0:W3:Y:S01]  /*840d0*/  LDG.E.U16 R22, [R4.64] ;  /* 0x0000000604167981 */ /* 0x0000e2000c1e1500 */
[----:B-----5:R-:W-:-:S05]  /*840e0*/  IMAD.WIDE R2, R19, 0x2, R2 ;  /* 0x0000000213027825 */ /* 0x020fca00078e0202 */
[----:B-1----:R1:W5:Y:S01]  /*840f0*/  LDG.E.U16 R21, [R2.64] ;  /* 0x0000000602157981 */ /* 0x002362000c1e1500 */
[C---:B----4-:R-:W-:Y:S02]  /*84100*/  FFMA R20, R18.reuse, R20, R0 ;  /* 0x0000001412147223 */ /* 0x050fe40000000000 */
[C---:B-1----:R-:W-:Y:S02]  /*84110*/  FMUL R2, R18.reuse, R17 ;  /* 0x0000001112027220 */ /* 0x042fe40000400000 */
[C---:B------:R-:W-:Y:S02]  /*84120*/  FMUL R0, R18.reuse, R9 ;  /* 0x0000000912007220 */ /* 0x040fe40000400000 */
[----:B------:R-:W4:Y:S04]  /*84130*/  LDL.LU R9, [R1+0xfc0] ;  /* 0x000fc00001097983 */ /* 0x000f280000300800 */
[----:B------:R-:W-:Y:S04]  /*84140*/  STL [R1+0x136c], R20 ;  /* 0x00136c1401007387 */ /* 0x000fe80000100800 */
[----:B------:R1:W-:Y:S04]  /*84150*/  STL [R1+0x670], R2 ;  /* 0x0006700201007387 */ /* 0x0003e80000100800 */
[----:B0-----:R-:W4:Y:S04]  /*84160*/  LDL.LU R5, [R1+0xfc4] ;  /* 0x000fc40001057983 */ /* 0x001f280000300800 */
[----:B------:R2:W-:Y:S04]  /*84170*/  STL [R1+0x674], R0 ;  /* 0x0006740001007387 */ /* 0x0005e80000100800 */
[----:B------:R-:W4:Y:S04]  /*84180*/  LDL.LU R4, [R1+0xfb0] ;  /* 0x000fb00001047983 */ /* 0x000f280000300800 */
[----:B------:R-:W4:Y:S04]  /*84190*/  LDL.LU R3, [R1+0xfb4] ;  /* 0x000fb40001037983 */ /* 0x000f280000300800 */
[----:B-1----:R-:W4:Y:S01]  /*841a0*/  LDL.LU R2, [R1+0xfa0] ;  /* 0x000fa00001027983 */ /* 0x002f220000300800 */
[----:B--2---:R-:W-:-:S02]  /*841b0*/  FMUL R0, R18, R15 ;  /* 0x0000000f12007220 */ /* 0x004fc40000400000 */
[----:B------:R-:W-:-:S03]  /*841c0*/  FMUL R14, R18, R14 ;  /* 0x0000000e120e7220 */ /* 0x000fc60000400000 */
[----:B------:R0:W-:Y:S01]  /*841d0*/  STL [R1+0x680], R0 ;  /* 0x0006800001007387 */ /* 0x0001e20000100800 */
[----:B------:R-:W-:-:S03]  /*841e0*/  FMUL R15, R18, R13 ;  /* 0x0000000d120f7220 */ /* 0x000fc60000400000 */
[----:B0-----:R-:W2:Y:S04]  /*841f0*/  LDL.LU R0, [R1+0xfa4] ;  /* 0x000fa40001007983 */ /* 0x001ea80000300800 */
[----:B------:R0:W-:Y:S01]  /*84200*/  STL [R1+0x684], R14 ;  /* 0x0006840e01007387 */ /* 0x0001e20000100800 */
[----:B------:R-:W-:-:S03]  /*84210*/  FMUL R13, R18, R8 ;  /* 0x00000008120d7220 */ /* 0x000fc60000400000 */
[----:B------:R-:W-:Y:S01]  /*84220*/  STL [R1+0x690], R15 ;  /* 0x0006900f01007387 */ /* 0x000fe20000100800 */
[C---:B0-----:R-:W-:Y:S02]  /*84230*/  FMUL R14, R18.reuse, R12 ;  /* 0x0000000c120e7220 */ /* 0x041fe40000400000 */
[----:B------:R-:W-:-:S03]  /*84240*/  FMUL R12, R18, R7 ;  /* 0x00000007120c7220 */ /* 0x000fc60000400000 */
[----:B------:R-:W-:Y:S04]  /*84250*/  STL [R1+0x694], R14 ;  /* 0x0006940e01007387 */ /* 0x000fe80000100800 */
[----:B------:R-:W2:Y:S01]  /*84260*/  LDL.LU R8, [R1+0x1018] ;  /* 0x0010180001087983 */ /* 0x000ea20000300800 */
[----:B------:R-:W-:-:S03]  /*84270*/  FMUL R11, R18, R11 ;  /* 0x0000000b120b7220 */ /* 0x000fc60000400000 */
[----:B------:R-:W-:Y:S04]  /*84280*/  STL [R1+0x6a0], R13 ;  /* 0x0006a00d01007387 */ /* 0x000fe80000100800 */
[----:B------:R-:W2:Y:S01]  /*84290*/  LDL.LU R7, [R1+0x101c] ;  /* 0x00101c0001077983 */ /* 0x000ea20000300800 */
[----:B------:R-:W-:-:S03]  /*842a0*/  FMUL R10, R18, R10 ;  /* 0x0000000a120a7220 */ /* 0x000fc60000400000 */
[----:B------:R-:W-:Y:S04]  /*842b0*/  STL [R1+0x6a4], R12 ;  /* 0x0006a40c01007387 */ /* 0x000fe80000100800 */
[----:B---3--:R-:W-:Y:S04]  /*842c0*/  STL [R1+0x950], R22 ;  /* 0x0009501601007387 */ /* 0x008fe80000100800 */
[----:B------:R-:W-:Y:S04]  /*842d0*/  STL [R1+0x6b0], R11 ;  /* 0x0006b00b01007387 */ /* 0x000fe80000100800 */
[----:B-----5:R-:W-:Y:S04]  /*842e0*/  STL [R1+0x94c], R21 ;  /* 0x00094c1501007387 */ /* 0x020fe80000100800 */
[----:B------:R-:W-:Y:S01]  /*842f0*/  STL [R1+0x6b4], R10 ;  /* 0x0006b40a01007387 */ /* 0x000fe20000100800 */
[----:B----4-:R-:W-:-:S05]  /*84300*/  FMUL R9, R18, R9 ;  /* 0x0000000912097220 */ /* 0x010fca0000400000 */
[----:B------:R-:W-:Y:S01]  /*84310*/  STL [R1+0x6c0], R9 ;  /* 0x0006c00901007387 */ /* 0x000fe20000100800 */
[C---:B------:R-:W-:Y:S02]  /*84320*/  FMUL R5, R18.reuse, R5 ;  /* 0x0000000512057220 */ /* 0x040fe40000400000 */
[----:B------:R-:W-:-:S03]  /*84330*/  FMUL R4, R18, R4 ;  /* 0x0000000412047220 */ /* 0x000fc60000400000 */
[----:B------:R0:W-:Y:S04]  /*84340*/  STL [R1+0x6c4], R5 ;  /* 0x0006c40501007387 */ /* 0x0001e80000100800 */
[----:B------:R1:W-:Y:S04]  /*84350*/  STL [R1+0x6d0], R4 ;  /* 0x0006d00401007387 */ /* 0x0003e80000100800 */
[----:B0-----:R-:W3:Y:S04]  /*84360*/  LDL.LU R5, [R1+0x1008] ;  /* 0x0010080001057983 */ /* 0x001ee80000300800 */
[----:B-1----:R-:W4:Y:S01]  /*84370*/  LDL.LU R4, [R1+0x100c] ;  /* 0x00100c0001047983 */ /* 0x002f220000300800 */
[----:B------:R-:W-:-:S02]  /*84380*/  FMUL R3, R18, R3 ;  /* 0x0000000312037220 */ /* 0x000fc40000400000 */
[----:B------:R-:W-:-:S03]  /*84390*/  FMUL R2, R18, R2 ;  /* 0x0000000212027220 */ /* 0x000fc60000400000 */
[----:B------:R0:W-:Y:S04]  /*843a0*/  STL [R1+0x6d4], R3 ;  /* 0x0006d40301007387 */ /* 0x0001e80000100800 */
[----:B0-----:R-:W5:Y:S04]  /*843b0*/  LDL.LU R3, [R1+0xff8] ;  /* 0x000ff80001037983 */ /* 0x001f680000300800 */
[----:B------:R0:W-:Y:S04]  /*843c0*/  STL [R1+0x6e0], R2 ;  /* 0x0006e00201007387 */ /* 0x0001e80000100800 */
[----:B0-----:R-:W5:Y:S01]  /*843d0*/  LDL.LU R2, [R1+0xffc] ;  /* 0x000ffc0001027983 */ /* 0x001f620000300800 */
[----:B--2---:R-:W-:-:S05]  /*843e0*/  FMUL R0, R18, R0 ;  /* 0x0000000012007220 */ /* 0x004fca0000400000 */
[----:B------:R-:W-:Y:S04]  /*843f0*/  STL [R1+0x6e4], R0 ;  /* 0x0006e40001007387 */ /* 0x000fe80000100800 */
[----:B------:R-:W2:Y:S04]  /*84400*/  LDL.LU R17, [R1+0x30] ;  /* 0x0000300001117983 */ /* 0x000ea80000300800 */
[----:B------:R-:W2:Y:S01]  /*84410*/  LDL.LU R23, [R1+0xfe8] ;  /* 0x000fe80001177983 */ /* 0x000ea20000300800 */
[----:B------:R-:W-:-:S05]  /*84420*/  FMUL R8, R16, R8 ;  /* 0x0000000810087220 */ /* 0x000fca0000400000 */
[----:B------:R-:W-:Y:S01]  /*84430*/  STL [R1+0x678], R8 ;  /* 0x0006780801007387 */ /* 0x000fe20000100800 */
[----:B------:R-:W-:-:S03]  /*84440*/  FMUL R7, R16, R7 ;  /* 0x0000000710077220 */ /* 0x000fc60000400000 */
[----:B------:R-:W2:Y:S04]  /*84450*/  LDL.LU R22, [R1+0xfec] ;  /* 0x000fec0001167983 */ /* 0x000ea80000300800 */
[----:B------:R0:W-:Y:S04]  /*84460*/  STL [R1+0x67c], R7 ;  /* 0x00067c0701007387 */ /* 0x0001e80000100800 */
[----:B------:R-:W2:Y:S04]  /*84470*/  LDL.LU R21, [R1+0xfd8] ;  /* 0x000fd80001157983 */ /* 0x000ea80000300800 */
[----:B------:R-:W2:Y:S04]  /*84480*/  LDL.LU R20, [R1+0xfdc] ;  /* 0x000fdc0001147983 */ /* 0x000ea80000300800 */
[----:B------:R-:W2:Y:S04]  /*84490*/  LDL.LU R18, [R1+0xfc8] ;  /* 0x000fc80001127983 */ /* 0x000ea80000300800 */
[----:B------:R-:W2:Y:S04]  /*844a0*/  LDL.LU R14, [R1+0xfcc] ;  /* 0x000fcc00010e7983 */ /* 0x000ea80000300800 */
[----:B------:R-:W2:Y:S04]  /*844b0*/  LDL.LU R13, [R1+0xfb8] ;  /* 0x000fb800010d7983 */ /* 0x000ea80000300800 */
[----:B------:R-:W2:Y:S04]  /*844c0*/  LDL.LU R12, [R1+0xfbc] ;  /* 0x000fbc00010c7983 */ /* 0x000ea80000300800 */
[----:B------:R-:W2:Y:S01]  /*844d0*/  LDL.LU R11, [R1+0xfa8] ;  /* 0x000fa800010b7983 */ /* 0x000ea20000300800 */
[----:B---3--:R-:W-:-:S02]  /*844e0*/  FMUL R5, R16, R5 ;  /* 0x0000000510057220 */ /* 0x008fc40000400000 */
[----:B----4-:R-:W-:-:S03]  /*844f0*/  FMUL R4, R16, R4 ;  /* 0x0000000410047220 */ /* 0x010fc60000400000 */
[----:B------:R-:W-:Y:S04]  /*84500*/  STL [R1+0x688], R5 ;  /* 0x0006880501007387 */ /* 0x000fe80000100800 */
[----:B------:R-:W3:Y:S04]  /*84510*/  LDL.LU R10, [R1+0xfac] ;  /* 0x000fac00010a7983 */ /* 0x000ee80000300800 */
[----:B------:R1:W-:Y:S04]  /*84520*/  STL [R1+0x68c], R4 ;  /* 0x00068c0401007387 */ /* 0x0003e80000100800 */
[----:B0-----:R-:W4:Y:S01]  /*84530*/  LDL.LU R7, [R1+0x1370] ;  /* 0x0013700001077983 */ /* 0x001f220000300800 */
[----:B-----5:R-:W-:-:S05]  /*84540*/  FMUL R3, R16, R3 ;  /* 0x0000000310037220 */ /* 0x020fca0000400000 */
[----:B------:R-:W-:Y:S04]  /*84550*/  STL [R1+0x698], R3 ;  /* 0x0006980301007387 */ /* 0x000fe80000100800 */
[----:B------:R-:W5:Y:S01]  /*84560*/  LDL.64 R8, [R1+0x1740] ;  /* 0x0017400001087983 */ /* 0x000f620000100a00 */
[----:B------:R-:W-:-:S05]  /*84570*/  FMUL R2, R16, R2 ;  /* 0x0000000210027220 */ /* 0x000fca0000400000 */
[----:B------:R0:W-:Y:S04]  /*84580*/  STL [R1+0x69c], R2 ;  /* 0x00069c0201007387 */ /* 0x0001e80000100800 */
[----:B-1----:R-:W5:Y:S04]  /*84590*/  LDL.64 R4, [R1+0x1738] ;  /* 0x0017380001047983 */ /* 0x002f680000100a00 */
[----:B0-----:R-:W5:Y:S01]  /*845a0*/  LDL.64 R2, [R1+0x1730] ;  /* 0x0017300001027983 */ /* 0x001f620000100a00 */
[----:B--2---:R-:W-:-:S05]  /*845b0*/  FMUL R25, R16, R23 ;  /* 0x0000001710197220 */ /* 0x004fca0000400000 */
[----:B------:R-:W-:Y:S01]  /*845c0*/  STL [R1+0x6a8], R25 ;  /* 0x0006a81901007387 */ /* 0x000fe20000100800 */
[C---:B------:R-:W-:Y:S02]  /*845d0*/  FMUL R24, R16.reuse, R22 ;  /* 0x0000001610187220 */ /* 0x040fe40000400000 */
        /* <DEDUP_REMOVED lines=11> */
[----:B------:R-:W2:Y:S01]  /*84690*/  LDL.64 R12, [R1+0x1728] ;  /* 0x00172800010c7983 */ /* 0x000ea20000100a00 */
[----:B------:R-:W-:-:S03]  /*846a0*/  FMUL R11, R16, R11 ;  /* 0x0000000b100b7220 */ /* 0x000fc60000400000 */
[----:B------:R0:W-:Y:S04]  /*846b0*/  STL [R1+0x6d8], R18 ;  /* 0x0006d81201007387 */ /* 0x0001e80000100800 */
[----:B0-----:R-:W2:Y:S04]  /*846c0*/  LDL.LU R18, [R1+0x34] ;  /* 0x0000340001127983 */ /* 0x001ea80000300800 */
[----:B------:R-:W-:Y:S04]  /*846d0*/  STL [R1+0x6dc], R14 ;  /* 0x0006dc0e01007387 */ /* 0x000fe80000100800 */
[----:B------:R-:W2:Y:S04]  /*846e0*/  LDL.64 R22, [R1+0x1720] ;  /* 0x0017200001167983 */ /* 0x000ea80000100a00 */
[----:B------:R0:W-:Y:S01]  /*846f0*/  STL [R1+0x6e8], R11 ;  /* 0x0006e80b01007387 */ /* 0x0001e20000100800 */
[----:B---3--:R-:W-:-:S02]  /*84700*/  FMUL R10, R16, R10 ;  /* 0x0000000a100a7220 */ /* 0x008fc40000400000 */
[----:B----4-:R-:W-:-:S03]  /*84710*/  FFMA R7, R16, R7, R6 ;  /* 0x0000000710077223 */ /* 0x010fc60000000006 */
[----:B------:R-:W-:Y:S04]  /*84720*/  STL [R1+0x6ec], R10 ;  /* 0x0006ec0a01007387 */ /* 0x000fe80000100800 */
[----:B------:R5:W-:Y:S04]  /*84730*/  STL [R1+0x1370], R7 ;  /* 0x0013700701007387 */ /* 0x000be80000100800 */
[----:B------:R-:W3:Y:S04]  /*84740*/  LDL.LU R21, [R1+0x1374] ;  /* 0x0013740001157983 */ /* 0x000ee80000300800 */
[----:B0-----:R-:W4:Y:S04]  /*84750*/  LDL.LU R11, [R1+0x1090] ;  /* 0x00109000010b7983 */ /* 0x001f280000300800 */
[----:B------:R-:W0:Y:S01]  /*84760*/  S2R R15, SR_TID.X ;  /* 0x00000000000f7919 */ /* 0x000e220000002100 */
[----:B-----5:R-:W-:-:S03]  /*84770*/  IMAD.WIDE R6, R19, 0x2, R8 ;  /* 0x0000000213067825 */ /* 0x020fc600078e0208 */
[----:B------:R-:W5:Y:S04]  /*84780*/  LDL.LU R10, [R1+0x1094] ;  /* 0x00109400010a7983 */ /* 0x000f680000300800 */
[----:B------:R-:W5:Y:S01]  /*84790*/  LDL.LU R9, [R1+0x1080] ;  /* 0x0010800001097983 */ /* 0x000f620000300800 */
[----:B------:R-:W-:-:S03]  /*847a0*/  IMAD.WIDE R4, R19, 0x2, R4 ;  /* 0x0000000213047825 */ /* 0x000fc600078e0204 */
[----:B------:R-:W5:Y:S04]  /*847b0*/  LDL.LU R8, [R1+0x1084] ;  /* 0x0010840001087983 */ /* 0x000f680000300800 */
[----:B------:R1:W5:Y:S01]  /*847c0*/  LDG.E.U16 R26, [R6.64] ;  /* 0x00000006061a7981 */ /* 0x000362000c1e1500 */
[----:B------:R-:W-:-:S03]  /*847d0*/  IMAD.WIDE R2, R19, 0x2, R2 ;  /* 0x0000000213027825 */ /* 0x000fc600078e0202 */
[----:B------:R2:W5:Y:S01]  /*847e0*/  LDG.E.U16 R25, [R4.64] ;  /* 0x0000000604197981 */ /* 0x000562000c1e1500 */
[----:B0-----:R-:W-:-:S03]  /*847f0*/  LOP3.LUT R15, R15, 0x1c, RZ, 0xc0, !PT ;  /* 0x0000001c0f0f7812 */ /* 0x001fc600078ec0ff */
[----:B------:R-:W5:Y:S04]  /*84800*/  LDL.LU R20, [R1+0x1070] ;  /* 0x0010700001147983 */ /* 0x000f680000300800 */
[----:B------:R-:W3:Y:S04]  /*84810*/  LDS R0, [R15.X8+0x41a00] ;  /* 0x041a00000f007984 */ /* 0x000ee80000008800 */
[----:B------:R-:W5:Y:S04]  /*84820*/  LDL.LU R14, [R1+0x1060] ;  /* 0x00106000010e7983 */ /* 0x000f680000300800 */
[----:B------:R0:W5:Y:S04]  /*84830*/  LDG.E.U16 R24, [R2.64] ;  /* 0x0000000602187981 */ /* 0x000168000c1e1500 */
[----:B-1----:R-:W1:Y:S01]  /*84840*/  LDS R6, [R15.X8+0x41b00] ;  /* 0x041b00000f067984 */ /* 0x002e620000008800 */
[----:B--2---:R-:W-:-:S03]  /*84850*/  IMAD.WIDE R4, R19, 0x2, R12 ;  /* 0x0000000213047825 */ /* 0x004fc600078e020c */
[----:B------:R-:W2:Y:S04]  /*84860*/  LDL.LU R12, [R1+0x1050] ;  /* 0x00105000010c7983 */ /* 0x000ea80000300800 */
[----:B------:R-:W2:Y:S04]  /*84870*/  LDL.LU R16, [R1+0x1074] ;  /* 0x0010740001107983 */ /* 0x000ea80000300800 */
[----:B------:R-:W2:Y:S04]  /*84880*/  LDL.LU R13, [R1+0x1064] ;  /* 0x00106400010d7983 */ /* 0x000ea80000300800 */
[----:B------:R-:W2:Y:S01]  /*84890*/  LDL.LU R7, [R1+0x1054] ;  /* 0x0010540001077983 */ /* 0x000ea20000300800 */
[----:B0-----:R-:W-:-:S03]  /*848a0*/  IMAD.WIDE R2, R19, 0x2, R22 ;  /* 0x0000000213027825 */ /* 0x001fc600078e0216 */
[----:B------:R0:W2:Y:S04]  /*848b0*/  LDG.E.U16 R23, [R4.64] ;  /* 0x0000000604177981 */ /* 0x0000a8000c1e1500 */
[----:B------:R5:W2:Y:S04]  /*848c0*/  LDG.E.U16 R22, [R2.64] ;  /* 0x0000000602167981 */ /* 0x000aa8000c1e1500 */
[----:B0-----:R-:W2:Y:S01]  /*848d0*/  LDL.LU R4, [R1+0x1040] ;  /* 0x0010400001047983 */ /* 0x001ea20000300800 */
[C---:B---3--:R-:W-:Y:S02]  /*848e0*/  FFMA R21, R17.reuse, R21, R0 ;  /* 0x0000001511157223 */ /* 0x048fe40000000000 */
[----:B----4-:R-:W-:-:S03]  /*848f0*/  FMUL R0, R17, R11 ;  /* 0x0000000b11007220 */ /* 0x010fc60000400000 */
[----:B------:R-:W-:Y:S04]  /*84900*/  STL [R1+0x1374], R21 ;  /* 0x0013741501007387 */ /* 0x000fe80000100800 */
[----:B------:R0:W-:Y:S04]  /*84910*/  STL [R1+0x6f0], R0 ;  /* 0x0006f00001007387 */ /* 0x0001e80000100800 */
[----:B0-----:R-:W3:Y:S01]  /*84920*/  LDL.LU R0, [R1+0x1044] ;  /* 0x0010440001007983 */ /* 0x001ee20000300800 */
[C---:B-----5:R-:W-:Y:S02]  /*84930*/  FMUL R2, R17.reuse, R10 ;  /* 0x0000000a11027220 */ /* 0x060fe40000400000 */
[----:B------:R-:W-:-:S03]  /*84940*/  FMUL R3, R17, R9 ;  /* 0x0000000911037220 */ /* 0x000fc60000400000 */
[----:B------:R0:W-:Y:S04]  /*84950*/  STL [R1+0x6f4], R2 ;  /* 0x0006f40201007387 */ /* 0x0001e80000100800 */
[----:B------:R-:W4:Y:S04]  /*84960*/  LDL.LU R11, [R1+0x1030] ;  /* 0x00103000010b7983 */ /* 0x000f280000300800 */
[----:B------:R5:W-:Y:S01]  /*84970*/  STL [R1+0x700], R3 ;  /* 0x0007000301007387 */ /* 0x000be20000100800 */
[----:B0-----:R-:W-:-:S03]  /*84980*/  FMUL R2, R17, R8 ;  /* 0x0000000811027220 */ /* 0x001fc60000400000 */
[----:B------:R-:W-:Y:S01]  /*84990*/  STL [R1+0x934], R26 ;  /* 0x0009341a01007387 */ /* 0x000fe20000100800 */
[----:B------:R-:W-:-:S03]  /*849a0*/  FMUL R20, R17, R20 ;  /* 0x0000001411147220 */ /* 0x000fc60000400000 */
[----:B------:R-:W4:Y:S04]  /*849b0*/  LDL.LU R10, [R1+0x1034] ;  /* 0x00103400010a7983 */ /* 0x000f280000300800 */
[----:B------:R0:W-:Y:S04]  /*849c0*/  STL [R1+0x704], R2 ;  /* 0x0007040201007387 */ /* 0x0001e80000100800 */
[----:B------:R-:W4:Y:S01]  /*849d0*/  LDL.LU R9, [R1+0x1020] ;  /* 0x0010200001097983 */ /* 0x000f220000300800 */
[----:B------:R-:W-:-:S03]  /*849e0*/  FMUL R14, R17, R14 ;  /* 0x0000000e110e7220 */ /* 0x000fc60000400000 */
[----:B------:R-:W4:Y:S04]  /*849f0*/  LDL.LU R8, [R1+0x1024] ;  /* 0x0010240001087983 */ /* 0x000f280000300800 */
[----:B-----5:R-:W4:Y:S04]  /*84a00*/  LDL.LU R3, [R1+0x1098] ;  /* 0x0010980001037983 */ /* 0x020f280000300800 */
[----:B------:R-:W-:Y:S04]  /*84a10*/  STL [R1+0x924], R25 ;  /* 0x0009241901007387 */ /* 0x000fe80000100800 */
[----:B0-----:R-:W4:Y:S04]  /*84a20*/  LDL.LU R2, [R1+0x109c] ;  /* 0x00109c0001027983 */ /* 0x001f280000300800 */
[----:B------:R-:W-:Y:S04]  /*84a30*/  STL [R1+0x918], R24 ;  /* 0x0009181801007387 */ /* 0x000fe80000100800 */
[----:B------:R-:W-:Y:S01]  /*84a40*/  STL [R1+0x710], R20 ;  /* 0x0007101401007387 */ /* 0x000fe20000100800 */
[----:B--2---:R-:W-:-:S02]  /*84a50*/  FMUL R5, R17, R16 ;  /* 0x0000001011057220 */ /* 0x004fc40000400000 */
[----:B------:R-:W-:-:S03]  /*84a60*/  FMUL R13, R17, R13 ;  /* 0x0000000d110d7220 */ /* 0x000fc60000400000 */
[----:B------:R0:W-:Y:S04]  /*84a70*/  STL [R1+0x714], R5 ;  /* 0x0007140501007387 */ /* 0x0001e80000100800 */
[----:B------:R-:W-:Y:S04]  /*84a80*/  STL [R1+0x720], R14 ;  /* 0x0007200e01007387 */ /* 0x000fe80000100800 */
[----:B------:R2:W-:Y:S01]  /*84a90*/  STL [R1+0x724], R13 ;  /* 0x0007240d01007387 */ /* 0x0005e20000100800 */
[C---:B0-----:R-:W-:Y:S02]  /*84aa0*/  FMUL R5, R17.reuse, R12 ;  /* 0x0000000c11057220 */ /* 0x041fe40000400000 */
[----:B------:R-:W-:-:S02]  /*84ab0*/  FMUL R12, R17, R7 ;  /* 0x00000007110c7220 */ /* 0x000fc40000400000 */
[----:B------:R-:W5:Y:S04]  /*84ac0*/  LDL.LU R7, [R1+0x1088] ;  /* 0x0010880001077983 */ /* 0x000f680000300800 */
[----:B------:R-:W-:Y:S04]  /*84ad0*/  STL [R1+0x914], R23 ;  /* 0x0009141701007387 */ /* 0x000fe80000100800 */
[----:B------:R0:W-:Y:S01]  /*84ae0*/  STL [R1+0x730], R5 ;  /* 0x0007300501007387 */ /* 0x0001e20000100800 */
[----:B--2---:R-:W-:-:S03]  /*84af0*/  FMUL R13, R17, R4 ;  /* 0x00000004110d7220 */ /* 0x004fc60000400000 */
[----:B------:R-:W-:Y:S04]  /*84b00*/  STL [R1+0x910], R22 ;  /* 0x0009101601007387 */ /* 0x000fe80000100800 */
[----:B0-----:R-:W2:Y:S04]  /*84b10*/  LDL.LU R5, [R1+0x108c] ;  /* 0x00108c0001057983 */ /* 0x001ea80000300800 */
[----:B------:R3:W-:Y:S04]  /*84b20*/  STL [R1+0x734], R12 ;  /* 0x0007340c01007387 */ /* 0x0007e80000100800 */
[----:B------:R-:W2:Y:S04]  /*84b30*/  LDL.LU R4, [R1+0x1078] ;  /* 0x0010780001047983 */ /* 0x000ea80000300800 */
[----:B------:R4:W-:Y:S01]  /*84b40*/  STL [R1+0x740], R13 ;  /* 0x0007400d01007387 */ /* 0x0009e20000100800 */
[----:B---3--:R-:W-:-:S03]  /*84b50*/  FMUL R12, R17, R0 ;  /* 0x00000000110c7220 */ /* 0x008fc60000400000 */
[----:B------:R-:W3:Y:S04]  /*84b60*/  LDL.LU R0, [R1+0x107c] ;  /* 0x00107c0001007983 */ /* 0x000ee80000300800 */
[----:B------:R0:W-:Y:S01]  /*84b70*/  STL [R1+0x744], R12 ;  /* 0x0007440c01007387 */ /* 0x0001e20000100800 */
[----:B----4-:R-:W-:-:S05]  /*84b80*/  FMUL R13, R17, R11 ;  /* 0x0000000b110d7220 */ /* 0x010fca0000400000 */
[----:B------:R4:W-:Y:S01]  /*84b90*/  STL [R1+0x750], R13 ;  /* 0x0007500d01007387 */ /* 0x0009e20000100800 */
[C---:B0-----:R-:W-:Y:S02]  /*84ba0*/  FMUL R12, R17.reuse, R10 ;  /* 0x0000000a110c7220 */ /* 0x041fe40000400000 */
[----:B------:R-:W-:-:S03]  /*84bb0*/  FMUL R11, R17, R9 ;  /* 0x00000009110b7220 */ /* 0x000fc60000400000 */
[----:B------:R0:W-:Y:S01]  /*84bc0*/  STL [R1+0x754], R12 ;  /* 0x0007540c01007387 */ /* 0x0001e20000100800 */
[----:B------:R-:W-:-:S03]  /*84bd0*/  FMUL R10, R17, R8 ;  /* 0x00000008110a7220 */ /* 0x000fc60000400000 */
[----:B------:R0:W-:Y:S01]  /*84be0*/  STL [R1+0x790], R11 ;  /* 0x0007900b01007387 */ /* 0x0001e20000100800 */
[----:B------:R-:W-:-:S03]  /*84bf0*/  FMUL R9, R18, R3 ;  /* 0x0000000312097220 */ /* 0x000fc60000400000 */
[----:B------:R0:W-:Y:S04]  /*84c00*/  STL [R1+0x794], R10 ;  /* 0x0007940a01007387 */ /* 0x0001e80000100800 */
[----:B------:R-:W3:Y:S01]  /*84c10*/  LDL.LU R3, [R1+0x1068] ;  /* 0x0010680001037983 */ /* 0x000ee20000300800 */
[----:B------:R-:W-:-:S03]  /*84c20*/  FMUL R8, R18, R2 ;  /* 0x0000000212087220 */ /* 0x000fc60000400000 */
[----:B------:R-:W-:Y:S04]  /*84c30*/  STL [R1+0x6f8], R9 ;  /* 0x0006f80901007387 */ /* 0x000fe80000100800 */
[----:B------:R-:W3:Y:S04]  /*84c40*/  LDL.LU R2, [R1+0x106c] ;  /* 0x00106c0001027983 */ /* 0x000ee80000300800 */
[----:B------:R-:W-:Y:S04]  /*84c50*/  STL [R1+0x6fc], R8 ;  /* 0x0006fc0801007387 */ /* 0x000fe80000100800 */
[----:B------:R-:W3:Y:S04]  /*84c60*/  LDL.LU R17, [R1+0x1058] ;  /* 0x0010580001117983 */ /* 0x000ee80000300800 */
[----:B------:R-:W3:Y:S04]  /*84c70*/  LDL.LU R16, [R1+0x105c] ;  /* 0x00105c0001107983 */ /* 0x000ee80000300800 */
[----:B----4-:R-:W4:Y:S04]  /*84c80*/  LDL.LU R13, [R1+0x1048] ;  /* 0x00104800010d7983 */ /* 0x010f280000300800 */
[----:B0-----:R-:W4:Y:S04]  /*84c90*/  LDL.LU R12, [R1+0x104c] ;  /* 0x00104c00010c7983 */ /* 0x001f280000300800 */
[----:B------:R-:W4:Y:S01]  /*84ca0*/  LDL.LU R14, [R1+0x1038] ;  /* 0x00103800010e7983 */ /* 0x000f220000300800 */
[----:B-----5:R-:W-:-:S05]  /*84cb0*/  FMUL R7, R18, R7 ;  /* 0x0000000712077220 */ /* 0x020fca0000400000 */
[----:B------:R0:W-:Y:S04]  /*84cc0*/  STL [R1+0x708], R7 ;  /* 0x0007080701007387 */ /* 0x0001e80000100800 */
[----:B------:R-:W5:Y:S01]  /*84cd0*/  LDL.LU R11, [R1+0x103c] ;  /* 0x00103c00010b7983 */ /* 0x000f620000300800 */
[----:B--2---:R-:W-:-:S05]  /*84ce0*/  FMUL R5, R18, R5 ;  /* 0x0000000512057220 */ /* 0x004fca0000400000 */
[----:B------:R-:W-:Y:S01]  /*84cf0*/  STL [R1+0x70c], R5 ;  /* 0x00070c0501007387 */ /* 0x000fe20000100800 */
[----:B------:R-:W-:-:S03]  /*84d00*/  FMUL R4, R18, R4 ;  /* 0x0000000412047220 */ /* 0x000fc60000400000 */
[----:B------:R-:W2:Y:S04]  /*84d10*/  LDL.LU R10, [R1+0x1028] ;  /* 0x00102800010a7983 */ /* 0x000ea80000300800 */
[----:B------:R-:W-:Y:S04]  /*84d20*/  STL [R1+0x718], R4 ;  /* 0x0007180401007387 */ /* 0x000fe80000100800 */
[----:B0-----:R-:W2:Y:S01]  /*84d30*/  LDL.LU R7, [R1+0x102c] ;  /* 0x00102c0001077983 */ /* 0x001ea20000300800 */
[----:B---3--:R-:W-:-:S05]  /*84d40*/  FMUL R0, R18, R0 ;  /* 0x0000000012007220 */ /* 0x008fca0000400000 */
[----:B------:R0:W-:Y:S04]  /*84d50*/  STL [R1+0x71c], R0 ;  /* 0x00071c0001007387 */ /* 0x0001e80000100800 */
[----:B0-----:R-:W1:Y:S04]  /*84d60*/  LDL.LU R0, [R1+0x1378] ;  /* 0x0013780001007983 */ /* 0x001e680000300800 */
[----:B------:R-:W3:Y:S04]  /*84d70*/  LDL.64 R8, [R1+0x1718] ;  /* 0x0017180001087983 */ /* 0x000ee80000100a00 */
[----:B------:R-:W3:Y:S01]  /*84d80*/  LDL.64 R4, [R1+0x1710] ;  /* 0x0017100001047983 */ /* 0x000ee20000100a00 */
[----:B------:R-:W-:-:S02]  /*84d90*/  FMUL R21, R18, R3 ;  /* 0x0000000312157220 */ /* 0x000fc40000400000 */
[C---:B------:R-:W-:Y:S02]  /*84da0*/  FMUL R20, R18.reuse, R2 ;  /* 0x0000000212147220 */ /* 0x040fe40000400000 */
[----:B------:R-:W3:Y:S01]  /*84db0*/  LDL.64 R2, [R1+0x1708] ;  /* 0x0017080001027983 */ /* 0x000ee20000100a00 */
[----:B------:R-:W-:-:S03]  /*84dc0*/  FMUL R17, R18, R17 ;  /* 0x0000001112117220 */ /* 0x000fc60000400000 */
[----:B------:R-:W-:Y:S01]  /*84dd0*/  STL [R1+0x728], R21 ;  /* 0x0007281501007387 */ /* 0x000fe20000100800 */
[----:B------:R-:W-:-:S03]  /*84de0*/  FMUL R16, R18, R16 ;  /* 0x0000001012107220 */ /* 0x000fc60000400000 */
[----:B------:R0:W-:Y:S01]  /*84df0*/  STL [R1+0x72c], R20 ;  /* 0x00072c1401007387 */ /* 0x0001e20000100800 */
[----:B----4-:R-:W-:-:S03]  /*84e00*/  FMUL R13, R18, R13 ;  /* 0x0000000d120d7220 */ /* 0x010fc60000400000 */
[----:B------:R-:W-:Y:S04]  /*84e10*/  STL [R1+0x738], R17 ;  /* 0x0007381101007387 */ /* 0x000fe80000100800 */
[----:B------:R4:W-:Y:S01]  /*84e20*/  STL [R1+0x73c], R16 ;  /* 0x00073c1001007387 */ /* 0x0009e20000100800 */
[C---:B0-----:R-:W-:Y:S02]  /*84e30*/  FMUL R20, R18.reuse, R12 ;  /* 0x0000000c12147220 */ /* 0x041fe40000400000 */
[C---:B------:R-:W-:Y:S01]  /*84e40*/  FMUL R22, R18.reuse, R14 ;  /* 0x0000000e12167220 */ /* 0x040fe20000400000 */
[----:B----4-:R-:W4:Y:S04]  /*84e50*/  LDL.64 R16, [R1+0x1700] ;  /* 0x0017000001107983 */ /* 0x010f280000100a00 */
[----:B------:R0:W-:Y:S04]  /*84e60*/  STL [R1+0x748], R13 ;  /* 0x0007480d01007387 */ /* 0x0001e80000100800 */
[----:B0-----:R-:W4:Y:S04]  /*84e70*/  LDL.64 R12, [R1+0x16f8] ;  /* 0x0016f800010c7983 */ /* 0x001f280000100a00 */
[----:B------:R0:W-:Y:S04]  /*84e80*/  STL [R1+0x74c], R20 ;  /* 0x00074c1401007387 */ /* 0x0001e80000100800 */
[----:B0-----:R-:W4:Y:S04]  /*84e90*/  LDL.64 R20, [R1+0x16f0] ;  /* 0x0016f00001147983 */ /* 0x001f280000100a00 */
[----:B------:R-:W-:Y:S01]  /*84ea0*/  STL [R1+0x758], R22 ;  /* 0x0007581601007387 */ /* 0x000fe20000100800 */
[----:B-----5:R-:W-:-:S05]  /*84eb0*/  FMUL R14, R18, R11 ;  /* 0x0000000b120e7220 */ /* 0x020fca0000400000 */
[----:B------:R-:W-:Y:S01]  /*84ec0*/  STL [R1+0x75c], R14 ;  /* 0x00075c0e01007387 */ /* 0x000fe20000100800 */
[C---:B--2---:R-:W-:Y:S02]  /*84ed0*/  FMUL R11, R18.reuse, R10 ;  /* 0x0000000a120b7220 */ /* 0x044fe40000400000 */
[----:B------:R-:W-:-:S03]  /*84ee0*/  FMUL R10, R18, R7 ;  /* 0x00000007120a7220 */ /* 0x000fc60000400000 */
[----:B------:R-:W-:Y:S04]  /*84ef0*/  STL [R1+0x798], R11 ;  /* 0x0007980b01007387 */ /* 0x000fe80000100800 */
[----:B------:R0:W-:Y:S04]  /*84f00*/  STL [R1+0x79c], R10 ;  /* 0x00079c0a01007387 */ /* 0x0001e80000100800 */
[----:B0-----:R-:W2:Y:S01]  /*84f10*/  LDL.64 R10, [R1+0x16e8] ;  /* 0x0016e800010a7983 */ /* 0x001ea20000100a00 */
[----:B-1----:R-:W-:Y:S02]  /*84f20*/  FFMA R0, R18, R0, R6 ;  /* 0x0000000012007223 */ /* 0x002fe40000000006 */
[----:B---3--:R-:W-:-:S03]  /*84f30*/  IMAD.WIDE R6, R19, 0x2, R8 ;  /* 0x0000000213067825 */ /* 0x008fc600078e0208 */
[----:B------:R0:W-:Y:S04]  /*84f40*/  STL [R1+0x1378], R0 ;  /* 0x0013780001007387 */ /* 0x0001e80000100800 */
[----:B------:R-:W3:Y:S01]  /*84f50*/  LDL.64 R8, [R1+0x16e0] ;  /* 0x0016e00001087983 */ /* 0x000ee20000100a00 */
[----:B------:R-:W-:-:S03]  /*84f60*/  IMAD.WIDE R4, R19, 0x2, R4 ;  /* 0x0000000213047825 */ /* 0x000fc600078e0204 */
[----:B------:R-:W5:Y:S04]  /*84f70*/  LDL.64 R22, [R1+0x16d8] ;  /* 0x0016d80001167983 */ /* 0x000f680000100a00 */
[----:B------:R4:W5:Y:S04]  /*84f80*/  LDG.E.U16 R29, [R6.64] ;  /* 0x00000006061d7981 */ /* 0x000968000c1e1500 */
[----:B------:R1:W5:Y:S01]  /*84f90*/  LDG.E.U16 R14, [R4.64] ;  /* 0x00000006040e7981 */ /* 0x000362000c1e1500 */
[----:B------:R-:W-:-:S05]  /*84fa0*/  IMAD.WIDE R2, R19, 0x2, R2 ;  /* 0x0000000213027825 */ /* 0x000fca00078e0202 */
[----:B------:R0:W5:Y:S01]  /*84fb0*/  LDG.E.U16 R18, [R2.64] ;  /* 0x0000000602127981 */ /* 0x000162000c1e1500 */
[----:B----4-:R-:W-:-:S03]  /*84fc0*/  IMAD.WIDE R6, R19, 0x2, R16 ;  /* 0x0000000213067825 */ /* 0x010fc600078e0210 */
[----:B------:R-:W4:Y:S04]  /*84fd0*/  LDL.64 R16, [R1+0x16d0] ;  /* 0x0016d00001107983 */ /* 0x000f280000100a00 */
[----:B0-----:R2:W4:Y:S01]  /*84fe0*/  LDG.E.U16 R0, [R6.64] ;  /* 0x0000000606007981 */ /* 0x001522000c1e1500 */
[----:B-1----:R-:W-:-:S03]  /*84ff0*/  IMAD.WIDE R4, R19, 0x2, R12 ;  /* 0x0000000213047825 */ /* 0x002fc600078e020c */
[----:B------:R-:W4:Y:S04]  /*85000*/  LDL.64 R12, [R1+0x16c8] ;  /* 0x0016c800010c7983 */ /* 0x000f280000100a00 */
[----:B------:R3:W4:Y:S01]  /*85010*/  LDG.E.U16 R24, [R4.64] ;  /* 0x0000000604187981 */ /* 0x000722000c1e1500 */
[----:B------:R-:W-:-:S03]  /*85020*/  IMAD.WIDE R2, R19, 0x2, R20 ;  /* 0x0000000213027825 */ /* 0x000fc600078e0214 */
[----:B------:R-:W4:Y:S04]  /*85030*/  LDL.64 R20, [R1+0x16c0] ;  /* 0x0016c00001147983 */ /* 0x000f280000100a00 */
[----:B------:R5:W4:Y:S01]  /*85040*/  LDG.E.U16 R25, [R2.64] ;  /* 0x0000000602197981 */ /* 0x000b22000c1e1500 */
[----:B--2---:R-:W-:-:S03]  /*85050*/  IMAD.WIDE R6, R19, 0x2, R10 ;  /* 0x0000000213067825 */ /* 0x004fc600078e020a */
[----:B------:R-:W2:Y:S04]  /*85060*/  LDL.64 R10, [R1+0x16b8] ;  /* 0x0016b800010a7983 */ /* 0x000ea80000100a00 */
[----:B------:R4:W2:Y:S01]  /*85070*/  LDG.E.U16 R28, [R6.64] ;  /* 0x00000006061c7981 */ /* 0x0008a2000c1e1500 */
[----:B---3--:R-:W-:-:S03]  /*85080*/  IMAD.WIDE R4, R19, 0x2, R8 ;  /* 0x0000000213047825 */ /* 0x008fc600078e0208 */
[----:B------:R-:W3:Y:S01]  /*85090*/  LDL.64 R8, [R1+0x16b0] ;  /* 0x0016b00001087983 */ /* 0x000ee20000100a00 */
[----:B-----5:R-:W-:-:S03]  /*850a0*/  IMAD.WIDE R2, R19, 0x2, R22 ;  /* 0x0000000213027825 */ /* 0x020fc600078e0216 */
[----:B------:R-:W5:Y:S04]  /*850b0*/  LDL.64 R22, [R1+0x16a8] ;  /* 0x0016a80001167983 */ /* 0x000f680000100a00 */
[----:B------:R0:W5:Y:S04]  /*850c0*/  LDG.E.U16 R26, [R4.64] ;  /* 0x00000006041a7981 */ /* 0x000168000c1e1500 */
[----:B------:R1:W5:Y:S01]  /*850d0*/  LDG.E.U16 R27, [R2.64] ;  /* 0x00000006021b7981 */ /* 0x000362000c1e1500 */
[----:B----4-:R-:W-:-:S03]  /*850e0*/  IMAD.WIDE R6, R19, 0x2, R16 ;  /* 0x0000000213067825 */ /* 0x010fc600078e0210 */
[----:B------:R-:W4:Y:S01]  /*850f0*/  LDL.64 R16, [R1+0x16a0] ;  /* 0x0016a00001107983 */ /* 0x000f220000100a00 */
[----:B0-----:R-:W-:-:S03]  /*85100*/  IMAD.WIDE R4, R19, 0x2, R12 ;  /* 0x0000000213047825 */ /* 0x001fc600078e020c */
[----:B------:R-:W4:Y:S01]  /*85110*/  LDL.64 R12, [R1+0x1698] ;  /* 0x00169800010c7983 */ /* 0x000f220000100a00 */
[----:B-1----:R-:W-:-:S03]  /*85120*/  IMAD.WIDE R2, R19, 0x2, R20 ;  /* 0x0000000213027825 */ /* 0x002fc600078e0214 */
[----:B------:R-:W4:Y:S04]  /*85130*/  LDL.64 R20, [R1+0x1690] ;  /* 0x0016900001147983 */ /* 0x000f280000100a00 */
[----:B------:R0:W-:Y:S04]  /*85140*/  STL [R1+0x8fc], R29 ;  /* 0x0008fc1d01007387 */ /* 0x0001e80000100800 */
[----:B------:R1:W-:Y:S04]  /*85150*/  STL [R1+0x8ec], R14 ;  /* 0x0008ec0e01007387 */ /* 0x0003e80000100800 */
[----:B------:R1:W-:Y:S04]  /*85160*/  STL [R1+0x8e0], R18 ;  /* 0x0008e01201007387 */ /* 0x0003e80000100800 */
[----:B0-----:R2:W4:Y:S04]  /*85170*/  LDG.E.U16 R29, [R6.64] ;  /* 0x00000006061d7981 */ /* 0x001528000c1e1500 */
[----:B-1----:R3:W4:Y:S04]  /*85180*/  LDG.E.U16 R14, [R4.64] ;  /* 0x00000006040e7981 */ /* 0x002728000c1e1500 */
[----:B------:R5:W4:Y:S01]  /*85190*/  LDG.E.U16 R18, [R2.64] ;  /* 0x0000000602127981 */ /* 0x000b22000c1e1500 */
[----:B--2---:R-:W-:-:S03]  /*851a0*/  IMAD.WIDE R6, R19, 0x2, R10 ;  /* 0x0000000213067825 */ /* 0x004fc600078e020a */
[----:B------:R-:W2:Y:S01]  /*851b0*/  LDL.64 R10, [R1+0x1688] ;  /* 0x00168800010a7983 */ /* 0x000ea20000100a00 */
[----:B---3--:R-:W-:-:S03]  /*851c0*/  IMAD.WIDE R4, R19, 0x2, R8 ;  /* 0x0000000213047825 */ /* 0x008fc600078e0208 */
[----:B------:R-:W3:Y:S01]  /*851d0*/  LDL.64 R8, [R1+0x1680] ;  /* 0x0016800001087983 */ /* 0x000ee20000100a00 */
[----:B-----5:R-:W-:-:S03]  /*851e0*/  IMAD.WIDE R2, R19, 0x2, R22 ;  /* 0x0000000213027825 */ /* 0x020fc600078e0216 */
[----:B------:R-:W5:Y:S04]  /*851f0*/  LDL.64 R22, [R1+0x1678] ;  /* 0x0016780001167983 */ /* 0x000f680000100a00 */
[----:B------:R0:W-:Y:S04]  /*85200*/  STL [R1+0x8d4], R0 ;  /* 0x0008d40001007387 */ /* 0x0001e80000100800 */
[----:B------:R1:W-:Y:S04]  /*85210*/  STL [R1+0x8c4], R24 ;  /* 0x0008c41801007387 */ /* 0x0003e80000100800 */
[----:B------:R1:W-:Y:S04]  /*85220*/  STL [R1+0x8b8], R25 ;  /* 0x0008b81901007387 */ /* 0x0003e80000100800 */
[----:B0-----:R4:W5:Y:S04]  /*85230*/  LDG.E.U16 R0, [R6.64] ;  /* 0x0000000606007981 */ /* 0x001968000c1e1500 */
[----:B-1----:R0:W5:Y:S04]  /*85240*/  LDG.E.U16 R24, [R4.64] ;  /* 0x0000000604187981 */ /* 0x002168000c1e1500 */
        /* <DEDUP_REMOVED lines=196> */
[----:B------:R-:W4:Y:S04]  /*85e90*/  LDL.64 R12, [R1+0x1598] ;  /* 0x00159800010c7983 */ /* 0x000f280000100a00 */
[----:B------:R0:W-:Y:S01]  /*85ea0*/  STL [R1+0x7e8], R29 ;  /* 0x0007e81d01007387 */ /* 0x0001e20000100800 */
[----:B-1----:R-:W-:-:S03]  /*85eb0*/  IMAD.WIDE R2, R19, 0x2, R20 ;  /* 0x0000000213027825 */ /* 0x002fc600078e0214 */
[----:B------:R-:W4:Y:S04]  /*85ec0*/  LDL.64 R20, [R1+0x1578] ;  /* 0x0015780001147983 */ /* 0x000f280000100a00 */
[----:B0-----:R2:W4:Y:S04]  /*85ed0*/  LDG.E.U16 R29, [R6.64] ;  /* 0x00000006061d7981 */ /* 0x001528000c1e1500 */
[----:B------:R0:W-:Y:S04]  /*85ee0*/  STL [R1+0x7e4], R14 ;  /* 0x0007e40e01007387 */ /* 0x0001e80000100800 */
[----:B------:R1:W-:Y:S04]  /*85ef0*/  STL [R1+0x7e0], R18 ;  /* 0x0007e01201007387 */ /* 0x0003e80000100800 */
[----:B0-----:R3:W4:Y:S04]  /*85f00*/  LDG.E.U16 R14, [R4.64] ;  /* 0x00000006040e7981 */ /* 0x001728000c1e1500 */
[----:B-1----:R5:W4:Y:S01]  /*85f10*/  LDG.E.U16 R18, [R2.64] ;  /* 0x0000000602127981 */ /* 0x002b22000c1e1500 */
[----:B--2---:R-:W-:-:S03]  /*85f20*/  IMAD.WIDE R6, R19, 0x2, R10 ;  /* 0x0000000213067825 */ /* 0x004fc600078e020a */
[----:B------:R-:W2:Y:S01]  /*85f30*/  LDL.64 R10, [R1+0x1558] ;  /* 0x00155800010a7983 */ /* 0x000ea20000100a00 */
[----:B---3--:R-:W-:-:S03]  /*85f40*/  IMAD.WIDE R4, R19, 0x2, R8 ;  /* 0x0000000213047825 */ /* 0x008fc600078e0208 */
[----:B------:R-:W3:Y:S04]  /*85f50*/  LDL.64 R8, [R1+0x1538] ;  /* 0x0015380001087983 */ /* 0x000ee80000100a00 */
[----:B------:R0:W-:Y:S01]  /*85f60*/  STL [R1+0x7dc], R0 ;  /* 0x0007dc0001007387 */ /* 0x0001e20000100800 */
[----:B-----5:R-:W-:-:S03]  /*85f70*/  IMAD.WIDE R2, R19, 0x2, R22 ;  /* 0x0000000213027825 */ /* 0x020fc600078e0216 */
[----:B------:R-:W-:Y:S04]  /*85f80*/  STL [R1+0x7d4], R25 ;  /* 0x0007d41901007387 */ /* 0x000fe80000100800 */
[----:B------:R1:W-:Y:S04]  /*85f90*/  STL [R1+0x7d8], R24 ;  /* 0x0007d81801007387 */ /* 0x0003e80000100800 */
[----:B0-----:R4:W5:Y:S04]  /*85fa0*/  LDG.E.U16 R0, [R6.64] ;  /* 0x0000000606007981 */ /* 0x001968000c1e1500 */
[----:B-1----:R-:W5:Y:S04]  /*85fb0*/  LDL.64 R24, [R1+0x1518] ;  /* 0x0015180001187983 */ /* 0x002f680000100a00 */
[----:B------:R0:W-:Y:S04]  /*85fc0*/  STL [R1+0x7d0], R28 ;  /* 0x0007d01c01007387 */ /* 0x0001e80000100800 */
[----:B------:R1:W-:Y:S04]  /*85fd0*/  STL [R1+0x7cc], R26 ;  /* 0x0007cc1a01007387 */ /* 0x0003e80000100800 */
[----:B------:R-:W5:Y:S04]  /*85fe0*/  LDL.64 R22, [R1+0x14d8] ;  /* 0x0014d80001167983 */ /* 0x000f680000100a00 */
[----:B0-----:R0:W5:Y:S04]  /*85ff0*/  LDG.E.U16 R28, [R4.64] ;  /* 0x00000006041c7981 */ /* 0x001168000c1e1500 */
[----:B-1----:R1:W5:Y:S01]  /*86000*/  LDG.E.U16 R26, [R2.64] ;  /* 0x00000006021a7981 */ /* 0x002362000c1e1500 */
[----:B----4-:R-:W-:-:S03]  /*86010*/  IMAD.WIDE R6, R19, 0x2, R16 ;  /* 0x0000000213067825 */ /* 0x010fc600078e0210 */
[----:B------:R-:W4:Y:S01]  /*86020*/  LDL.64 R16, [R1+0x14f8] ;  /* 0x0014f80001107983 */ /* 0x000f220000100a00 */
[----:B0-----:R-:W-:-:S03]  /*86030*/  IMAD.WIDE R4, R19, 0x2, R12 ;  /* 0x0000000213047825 */ /* 0x001fc600078e020c */
[----:B------:R-:W4:Y:S04]  /*86040*/  LDL.64 R12, [R1+0x14b8] ;  /* 0x0014b800010c7983 */ /* 0x000f280000100a00 */
[----:B------:R0:W-:Y:S01]  /*86050*/  STL [R1+0x7c8], R27 ;  /* 0x0007c81b01007387 */ /* 0x0001e20000100800 */
[----:B-1----:R-:W-:-:S03]  /*86060*/  IMAD.WIDE R2, R19, 0x2, R20 ;  /* 0x0000000213027825 */ /* 0x002fc600078e0214 */
[----:B0-----:R2:W4:Y:S04]  /*86070*/  LDG.E.U16 R27, [R6.64] ;  /* 0x00000006061b7981 */ /* 0x001528000c1e1500 */
[----:B------:R0:W-:Y:S04]  /*86080*/  STL [R1+0x7c4], R29 ;  /* 0x0007c41d01007387 */ /* 0x0001e80000100800 */
[----:B0-----:R3:W4:Y:S04]  /*86090*/  LDG.E.U16 R29, [R4.64] ;  /* 0x00000006041d7981 */ /* 0x001728000c1e1500 */
[----:B------:R0:W-:Y:S04]  /*860a0*/  STL [R1+0x7c0], R14 ;  /* 0x0007c00e01007387 */ /* 0x0001e80000100800 */
[----:B------:R-:W4:Y:S04]  /*860b0*/  LDL.64 R20, [R1+0x1478] ;  /* 0x0014780001147983 */ /* 0x000f280000100a00 */
[----:B0-----:R0:W4:Y:S01]  /*860c0*/  LDG.E.U16 R14, [R2.64] ;  /* 0x00000006020e7981 */ /* 0x001122000c1e1500 */
[----:B--2---:R-:W-:-:S03]  /*860d0*/  IMAD.WIDE R6, R19, 0x2, R10 ;  /* 0x0000000213067825 */ /* 0x004fc600078e020a */
[----:B------:R-:W2:Y:S01]  /*860e0*/  LDL.64 R10, [R1+0x1498] ;  /* 0x00149800010a7983 */ /* 0x000ea20000100a00 */
[----:B---3--:R-:W-:-:S03]  /*860f0*/  IMAD.WIDE R4, R19, 0x2, R8 ;  /* 0x0000000213047825 */ /* 0x008fc600078e0208 */
[----:B------:R-:W3:Y:S04]  /*86100*/  LDL.64 R8, [R1+0x1458] ;  /* 0x0014580001087983 */ /* 0x000ee80000100a00 */
[----:B------:R1:W-:Y:S04]  /*86110*/  STL [R1+0x7bc], R18 ;  /* 0x0007bc1201007387 */ /* 0x0003e80000100800 */
[----:B-1----:R4:W3:Y:S04]  /*86120*/  LDG.E.U16 R18, [R6.64] ;  /* 0x0000000606127981 */ /* 0x0028e8000c1e1500 */
[----:B-----5:R1:W-:Y:S01]  /*86130*/  STL [R1+0x7b8], R0 ;  /* 0x0007b80001007387 */ /* 0x0203e20000100800 */
[----:B0-----:R-:W-:-:S03]  /*86140*/  IMAD.WIDE R2, R19, 0x2, R24 ;  /* 0x0000000213027825 */ /* 0x001fc600078e0218 */
[----:B-1----:R0:W5:Y:S04]  /*86150*/  LDG.E.U16 R0, [R4.64] ;  /* 0x0000000604007981 */ /* 0x002168000c1e1500 */
[----:B------:R1:W-:Y:S01]  /*86160*/  STL [R1+0x7b4], R28 ;  /* 0x0007b41c01007387 */ /* 0x0003e20000100800 */
[----:B0-----:R-:W-:-:S03]  /*86170*/  IMAD.WIDE R4, R19, 0x2, R22 ;  /* 0x0000000213047825 */ /* 0x001fc600078e0216 */
[----:B-1----:R0:W5:Y:S01]  /*86180*/  LDG.E.U16 R28, [R2.64] ;  /* 0x00000006021c7981 */ /* 0x002162000c1e1500 */
[----:B----4-:R-:W-:-:S03]  /*86190*/  IMAD.WIDE R6, R19, 0x2, R16 ;  /* 0x0000000213067825 */ /* 0x010fc600078e0210 */
[----:B------:R-:W4:Y:S04]  /*861a0*/  LDL.64 R16, [R1+0x1438] ;  /* 0x0014380001107983 */ /* 0x000f280000100a00 */
[----:B------:R2:W4:Y:S01]  /*861b0*/  LDG.E.U16 R23, [R6.64] ;  /* 0x0000000606177981 */ /* 0x000522000c1e1500 */
[----:B0-----:R-:W-:-:S03]  /*861c0*/  IMAD.WIDE R2, R19, 0x2, R12 ;  /* 0x0000000213027825 */ /* 0x001fc600078e020c */
[----:B------:R-:W-:Y:S04]  /*861d0*/  STL [R1+0x7ac], R27 ;  /* 0x0007ac1b01007387 */ /* 0x000fe80000100800 */
[----:B------:R0:W-:Y:S04]  /*861e0*/  STL [R1+0x7b0], R26 ;  /* 0x0007b01a01007387 */ /* 0x0001e80000100800 */
[----:B------:R-:W4:Y:S04]  /*861f0*/  LDL.64 R12, [R1+0x13f8] ;  /* 0x0013f800010c7983 */ /* 0x000f280000100a00 */
[----:B0-----:R-:W4:Y:S04]  /*86200*/  LDL.64 R26, [R1+0x1418] ;  /* 0x00141800011a7983 */ /* 0x001f280000100a00 */
[----:B------:R0:W-:Y:S04]  /*86210*/  STL [R1+0x7a8], R29 ;  /* 0x0007a81d01007387 */ /* 0x0001e80000100800 */
[----:B0-----:R0:W4:Y:S04]  /*86220*/  LDG.E.U16 R29, [R4.64] ;  /* 0x00000006041d7981 */ /* 0x001128000c1e1500 */
[----:B------:R1:W-:Y:S04]  /*86230*/  STL [R1+0x7a4], R14 ;  /* 0x0007a40e01007387 */ /* 0x0003e80000100800 */
[----:B------:R-:W4:Y:S04]  /*86240*/  LDL.64 R24, [R1+0x15f0] ;  /* 0x0015f00001187983 */ /* 0x000f280000100a00 */
[----:B-1----:R3:W4:Y:S01]  /*86250*/  LDG.E.U16 R14, [R2.64] ;  /* 0x00000006020e7981 */ /* 0x002722000c1e1500 */
[----:B--2---:R-:W-:-:S03]  /*86260*/  IMAD.WIDE R6, R19, 0x2, R10 ;  /* 0x0000000213067825 */ /* 0x004fc600078e020a */
[----:B------:R-:W2:Y:S01]  /*86270*/  LDL.64 R10, [R1+0x1610] ;  /* 0x00161000010a7983 */ /* 0x000ea20000100a00 */
[----:B---3--:R-:W-:-:S03]  /*86280*/  IMAD.WIDE R2, R19, 0x2, R8 ;  /* 0x0000000213027825 */ /* 0x008fc600078e0208 */
[----:B------:R-:W3:Y:S04]  /*86290*/  LDL.64 R8, [R1+0x15d0] ;  /* 0x0015d00001087983 */ /* 0x000ee80000100a00 */
[----:B------:R1:W-:Y:S04]  /*862a0*/  STL [R1+0x7a0], R18 ;  /* 0x0007a01201007387 */ /* 0x0003e80000100800 */
[----:B-1----:R4:W3:Y:S01]  /*862b0*/  LDG.E.U16 R18, [R6.64] ;  /* 0x0000000606127981 */ /* 0x0028e2000c1e1500 */
[----:B0-----:R-:W-:-:S03]  /*862c0*/  IMAD.WIDE R4, R19, 0x2, R20 ;  /* 0x0000000213047825 */ /* 0x001fc600078e0214 */
[----:B-----5:R0:W-:Y:S04]  /*862d0*/  STL [R1+0x78c], R0 ;  /* 0x00078c0001007387 */ /* 0x0201e80000100800 */
[----:B0-----:R0:W5:Y:S04]  /*862e0*/  LDG.E.U16 R0, [R4.64] ;  /* 0x0000000604007981 */ /* 0x001168000c1e1500 */
[----:B------:R1:W-:Y:S04]  /*862f0*/  STL [R1+0x788], R28 ;  /* 0x0007881c01007387 */ /* 0x0003e80000100800 */
[----:B-1----:R1:W5:Y:S01]  /*86300*/  LDG.E.U16 R28, [R2.64] ;  /* 0x00000006021c7981 */ /* 0x002362000c1e1500 */
[----:B----4-:R-:W-:-:S03]  /*86310*/  IMAD.WIDE R6, R19, 0x2, R16 ;  /* 0x0000000213067825 */ /* 0x010fc600078e0210 */
[----:B------:R4:W-:Y:S04]  /*86320*/  STL [R1+0x784], R23 ;  /* 0x0007841701007387 */ /* 0x0009e80000100800 */
[----:B------:R-:W5:Y:S04]  /*86330*/  LDL.64 R20, [R1+0x1590] ;  /* 0x0015900001147983 */ /* 0x000f680000100a00 */
[----:B------:R-:W5:Y:S04]  /*86340*/  LDL.64 R16, [R1+0x1570] ;  /* 0x0015700001107983 */ /* 0x000f680000100a00 */
[----:B----4-:R-:W4:Y:S01]  /*86350*/  LDL.64 R22, [R1+0x15b0] ;  /* 0x0015b00001167983 */ /* 0x010f220000100a00 */
[----:B-1----:R-:W-:-:S04]  /*86360*/  IMAD.WIDE R2, R19, 0x2, R12 ;  /* 0x0000000213027825 */ /* 0x002fc800078e020c */
[C---:B0-----:R-:W-:Y:S02]  /*86370*/  IMAD.WIDE R4, R19.reuse, 0x2, R26 ;  /* 0x0000000213047825 */ /* 0x041fe400078e021a */
[----:B------:R3:W4:Y:S04]  /*86380*/  LDG.E.U16 R27, [R2.64] ;  /* 0x00000006021b7981 */ /* 0x000728000c1e1500 */
[----:B------:R0:W4:Y:S04]  /*86390*/  LDG.E.U16 R26, [R4.64] ;  /* 0x00000006041a7981 */ /* 0x000128000c1e1500 */
[----:B------:R1:W-:Y:S04]  /*863a0*/  STL [R1+0x780], R29 ;  /* 0x0007801d01007387 */ /* 0x0003e80000100800 */
[----:B------:R-:W4:Y:S04]  /*863b0*/  LDL.64 R12, [R1+0x1550] ;  /* 0x00155000010c7983 */ /* 0x000f280000100a00 */
[----:B-1----:R2:W4:Y:S01]  /*863c0*/  LDG.E.U16 R29, [R6.64] ;  /* 0x00000006061d7981 */ /* 0x002522000c1e1500 */
[----:B0-----:R-:W-:-:S04]  /*863d0*/  IMAD.WIDE R4, R19, 0x2, R24 ;  /* 0x0000000213047825 */ /* 0x001fc800078e0218 */
[C---:B--2---:R-:W-:Y:S02]  /*863e0*/  IMAD.WIDE R6, R19.reuse, 0x2, R10 ;  /* 0x0000000213067825 */ /* 0x044fe400078e020a */
[----:B------:R-:W2:Y:S04]  /*863f0*/  LDL.64 R10, [R1+0x1530] ;  /* 0x00153000010a7983 */ /* 0x000ea80000100a00 */
[----:B------:R4:W2:Y:S01]  /*86400*/  LDG.E.U16 R25, [R6.64] ;  /* 0x0000000606197981 */ /* 0x0008a2000c1e1500 */
[----:B---3--:R-:W-:-:S03]  /*86410*/  IMAD.WIDE R2, R19, 0x2, R8 ;  /* 0x0000000213027825 */ /* 0x008fc600078e0208 */
[----:B------:R-:W3:Y:S04]  /*86420*/  LDL.64 R8, [R1+0x1510] ;  /* 0x0015100001087983 */ /* 0x000ee80000100a00 */
[----:B------:R0:W-:Y:S04]  /*86430*/  STL [R1+0x77c], R14 ;  /* 0x00077c0e01007387 */ /* 0x0001e80000100800 */
[----:B0-----:R0:W3:Y:S04]  /*86440*/  LDG.E.U16 R14, [R4.64] ;  /* 0x00000006040e7981 */ /* 0x0010e8000c1e1500 */
[----:B------:R1:W-:Y:S04]  /*86450*/  STL [R1+0x778], R18 ;  /* 0x0007781201007387 */ /* 0x0003e80000100800 */
[----:B-1----:R1:W3:Y:S04]  /*86460*/  LDG.E.U16 R18, [R2.64] ;  /* 0x0000000602127981 */ /* 0x0022e8000c1e1500 */
[----:B-----5:R5:W-:Y:S01]  /*86470*/  STL [R1+0x774], R0 ;  /* 0x0007740001007387 */ /* 0x020be20000100800 */
[----:B0-----:R-:W-:-:S04]  /*86480*/  IMAD.WIDE R4, R19, 0x2, R20 ;  /* 0x0000000213047825 */ /* 0x001fc800078e0214 */
[----:B-1----:R-:W-:-:S04]  /*86490*/  IMAD.WIDE R2, R19, 0x2, R16 ;  /* 0x0000000213027825 */ /* 0x002fc800078e0210 */
[----:B----4-:R-:W-:-:S05]  /*864a0*/  IMAD.WIDE R6, R19, 0x2, R22 ;  /* 0x0000000213067825 */ /* 0x010fca00078e0216 */
[----:B-----5:R0:W4:Y:S04]  /*864b0*/  LDG.E.U16 R0, [R6.64] ;  /* 0x0000000606007981 */ /* 0x020128000c1e1500 */
[----:B------:R-:W-:Y:S04]  /*864c0*/  STL [R1+0x76c], R29 ;  /* 0x00076c1d01007387 */ /* 0x000fe80000100800 */
[----:B------:R1:W-:Y:S04]  /*864d0*/  STL [R1+0x770], R28 ;  /* 0x0007701c01007387 */ /* 0x0003e80000100800 */
[----:B-1----:R-:W5:Y:S04]  /*864e0*/  LDL.64 R28, [R1+0x14f0] ;  /* 0x0014f000011c7983 */ /* 0x002f680000100a00 */
[----:B------:R-:W-:Y:S04]  /*864f0*/  STL [R1+0x764], R27 ;  /* 0x0007641b01007387 */ /* 0x000fe80000100800 */
[----:B------:R1:W-:Y:S04]  /*86500*/  STL [R1+0x768], R26 ;  /* 0x0007681a01007387 */ /* 0x0003e80000100800 */
[----:B-1----:R-:W5:Y:S04]  /*86510*/  LDL.64 R26, [R1+0x14d0] ;  /* 0x0014d000011a7983 */ /* 0x002f680000100a00 */
[----:B--2---:R1:W-:Y:S04]  /*86520*/  STL [R1+0x760], R25 ;  /* 0x0007601901007387 */ /* 0x0043e80000100800 */
[----:B-1----:R-:W2:Y:S04]  /*86530*/  LDL.64 R24, [R1+0x14b0] ;  /* 0x0014b00001187983 */ /* 0x002ea80000100a00 */
[----:B---3--:R1:W-:Y:S04]  /*86540*/  STL [R1+0x6c], R14 ;  /* 0x00006c0e01007387 */ /* 0x0083e80000100800 */
[----:B-1----:R1:W3:Y:S04]  /*86550*/  LDG.E.U16 R14, [R4.64] ;  /* 0x00000006040e7981 */ /* 0x0022e8000c1e1500 */
[----:B------:R0:W-:Y:S04]  /*86560*/  STL [R1+0x68], R18 ;  /* 0x0000681201007387 */ /* 0x0001e80000100800 */
[----:B------:R-:W2:Y:S01]  /*86570*/  LDL.64 R16, [R1+0x1450] ;  /* 0x0014500001107983 */ /* 0x000ea20000100a00 */
[----:B-1----:R-:W-:-:S03]  /*86580*/  IMAD.WIDE R4, R19, 0x2, R10 ;  /* 0x0000000213047825 */ /* 0x002fc600078e020a */
[----:B------:R-:W2:Y:S04]  /*86590*/  LDL.64 R22, [R1+0x1490] ;  /* 0x0014900001167983 */ /* 0x000ea80000100a00 */
[----:B0-----:R0:W2:Y:S04]  /*865a0*/  LDG.E.U16 R18, [R2.64] ;  /* 0x0000000602127981 */ /* 0x0010a8000c1e1500 */
[----:B------:R-:W5:Y:S01]  /*865b0*/  LDL.64 R20, [R1+0x1470] ;  /* 0x0014700001147983 */ /* 0x000f620000100a00 */
[----:B0-----:R-:W-:-:S04]  /*865c0*/  IMAD.WIDE R2, R19, 0x2, R8 ;  /* 0x0000000213027825 */ /* 0x001fc800078e0208 */
[C---:B------:R-:W-:Y:S01]  /*865d0*/  IMAD.WIDE R6, R19.reuse, 0x2, R12 ;  /* 0x0000000213067825 */ /* 0x040fe200078e020c */
[----:B----4-:R0:W-:Y:S04]  /*865e0*/  STL [R1+0x64], R0 ;  /* 0x0000640001007387 */ /* 0x0101e80000100800 */
[----:B0-----:R0:W4:Y:S04]  /*865f0*/  LDG.E.U16 R0, [R6.64] ;  /* 0x0000000606007981 */ /* 0x001128000c1e1500 */
[----:B---3--:R1:W-:Y:S04]  /*86600*/  STL [R1+0x60], R14 ;  /* 0x0000600e01007387 */ /* 0x0083e80000100800 */
[----:B-1----:R5:W3:Y:S04]  /*86610*/  LDG.E.U16 R14, [R4.64] ;  /* 0x00000006040e7981 */ /* 0x002ae8000c1e1500 */
[----:B--2---:R1:W-:Y:S01]  /*86620*/  STL [R1+0x5c], R18 ;  /* 0x00005c1201007387 */ /* 0x0043e20000100800 */
[----:B-----5:R-:W-:-:S03]  /*86630*/  IMAD.WIDE R4, R19, 0x2, R26 ;  /* 0x0000000213047825 */ /* 0x020fc600078e021a */
[----:B------:R-:W2:Y:S04]  /*86640*/  LDL.64 R8, [R1+0x13f0] ;  /* 0x0013f00001087983 */ /* 0x000ea80000100a00 */
[----:B------:R-:W5:Y:S04]  /*86650*/  LDL.64 R12, [R1+0x1430] ;  /* 0x00143000010c7983 */ /* 0x000f680000100a00 */
[----:B-1----:R1:W3:Y:S04]  /*86660*/  LDG.E.U16 R18, [R2.64] ;  /* 0x0000000602127981 */ /* 0x0022e8000c1e1500 */
[----:B------:R-:W3:Y:S01]  /*86670*/  LDL.64 R10, [R1+0x1410] ;  /* 0x00141000010a7983 */ /* 0x000ee20000100a00 */
[----:B-1----:R-:W-:-:S05]  /*86680*/  IMAD.WIDE R2, R19, 0x2, R24 ;  /* 0x0000000213027825 */ /* 0x002fca00078e0218 */
[----:B------:R1:W3:Y:S02]  /*86690*/  LDG.E.U16 R27, [R2.64] ;  /* 0x00000006021b7981 */ /* 0x0002e4000c1e1500 */
[----:B-1----:R-:W-:-:S05]  /*866a0*/  IMAD.WIDE R2, R19, 0x2, R16 ;  /* 0x0000000213027825 */ /* 0x002fca00078e0210 */
[----:B------:R2:W3:Y:S01]  /*866b0*/  LDG.E.U16 R25, [R2.64] ;  /* 0x0000000602197981 */ /* 0x0004e2000c1e1500 */
[----:B0-----:R-:W-:-:S03]  /*866c0*/  IMAD.WIDE R6, R19, 0x2, R28 ;  /* 0x0000000213067825 */ /* 0x001fc600078e021c */
[----:B----4-:R0:W-:Y:S04]  /*866d0*/  STL [R1+0x58], R0 ;  /* 0x0000580001007387 */ /* 0x0101e80000100800 */
[----:B------:R1:W4:Y:S04]  /*866e0*/  LDG.E.U16 R24, [R6.64] ;  /* 0x0000000606187981 */ /* 0x000328000c1e1500 */
[----:B0-----:R0:W4:Y:S01]  /*866f0*/  LDG.E.U16 R0, [R4.64] ;  /* 0x0000000604007981 */ /* 0x001122000c1e1500 */
[----:B-1----:R-:W-:-:S05]  /*86700*/  IMAD.WIDE R6, R19, 0x2, R22 ;  /* 0x0000000213067825 */ /* 0x002fca00078e0216 */
[----:B------:R5:W4:Y:S01]  /*86710*/  LDG.E.U16 R22, [R6.64] ;  /* 0x0000000606167981 */ /* 0x000b22000c1e1500 */
[----:B0-----:R-:W-:-:S05]  /*86720*/  IMAD.WIDE R4, R19, 0x2, R20 ;  /* 0x0000000213047825 */ /* 0x001fca00078e0214 */
[----:B------:R3:W4:Y:S01]  /*86730*/  LDG.E.U16 R20, [R4.64] ;  /* 0x0000000604147981 */ /* 0x000722000c1e1500 */
[----:B--2---:R-:W-:-:S04]  /*86740*/  IMAD.WIDE R2, R19, 0x2, R8 ;  /* 0x0000000213027825 */ /* 0x004fc800078e0208 */
[C---:B-----5:R-:W-:Y:S01]  /*86750*/  IMAD.WIDE R6, R19.reuse, 0x2, R12 ;  /* 0x0000000213067825 */ /* 0x060fe200078e020c */
[----:B------:R0:W2:Y:S03]  /*86760*/  LDG.E.U16 R8, [R2.64] ;  /* 0x0000000602087981 */ /* 0x0000a6000c1e1500 */
[----:B---3--:R-:W-:Y:S02]  /*86770*/  IMAD.WIDE R4, R19, 0x2, R10 ;  /* 0x0000000213047825 */ /* 0x008fe400078e020a */
[----:B------:R1:W3:Y:S04]  /*86780*/  LDG.E.U16 R11, [R6.64] ;  /* 0x00000006060b7981 */ /* 0x0002e8000c1e1500 */
[----:B------:R5:W2:Y:S04]  /*86790*/  LDG.E.U16 R9, [R4.64] ;  /* 0x0000000604097981 */ /* 0x000aa8000c1e1500 */
[----:B------:R-:W-:Y:S04]  /*867a0*/  STL [R1+0x62f4], R27 ;  /* 0x0062f41b01007387 */ /* 0x000fe80000100800 */
[----:B------:R-:W-:Y:S04]  /*867b0*/  STL [R1+0x62f8], R25 ;  /* 0x0062f81901007387 */ /* 0x000fe80000100800 */
[----:B------:R0:W-:Y:S04]  /*867c0*/  STL [R1+0x54], R14 ;  /* 0x0000540e01007387 */ /* 0x0001e80000100800 */
[----:B0-----:R-:W2:Y:S04]  /*867d0*/  LDL.LU R14, [R1+0xbc8] ;  /* 0x000bc800010e7983 */ /* 0x001ea80000300800 */
[----:B------:R-:W2:Y:S04]  /*867e0*/  LDL.LU R21, [R1+0xbd0] ;  /* 0x000bd00001157983 */ /* 0x000ea80000300800 */
[----:B------:R0:W-:Y:S04]  /*867f0*/  STL [R1+0x50], R18 ;  /* 0x0000501201007387 */ /* 0x0001e80000100800 */
[----:B0-----:R-:W2:Y:S04]  /*86800*/  LDL.LU R18, [R1+0xc24] ;  /* 0x000c240001127983 */ /* 0x001ea80000300800 */
[----:B------:R-:W2:Y:S04]  /*86810*/  LDL.LU R19, [R1+0xc2c] ;  /* 0x000c2c0001137983 */ /* 0x000ea80000300800 */
[----:B------:R-:W2:Y:S04]  /*86820*/  LDL.LU R2, [R1+0xbb4] ;  /* 0x000bb40001027983 */ /* 0x000ea80000300800 */
[----:B--2---:R0:W-:Y:S04]  /*86830*/  STL [R1+0x630c], R2 ;  /* 0x00630c0201007387 */ /* 0x0041e80000100800 */
[----:B0-----:R-:W2:Y:S04]  /*86840*/  LDL.LU R2, [R1+0xc18] ;  /* 0x000c180001027983 */ /* 0x001ea80000300800 */
[----:B------:R-:W2:Y:S04]  /*86850*/  LDL.LU R3, [R1+0xb94] ;  /* 0x000b940001037983 */ /* 0x000ea80000300800 */
[----:B--2---:R0:W-:Y:S04]  /*86860*/  STL [R1+0x6308], R3 ;  /* 0x0063080301007387 */ /* 0x0041e80000100800 */
[----:B0-----:R-:W2:Y:S04]  /*86870*/  LDL.LU R3, [R1+0xbb0] ;  /* 0x000bb00001037983 */ /* 0x001ea80000300800 */
[----:B--2---:R0:W-:Y:S04]  /*86880*/  STL [R1+0x6310], R3 ;  /* 0x0063100301007387 */ /* 0x0041e80000100800 */
[----:B0-----:R-:W2:Y:S04]  /*86890*/  LDL.LU R3, [R1+0xc10] ;  /* 0x000c100001037983 */ /* 0x001ea80000300800 */
[----:B-----5:R-:W5:Y:S04]  /*868a0*/  LDL.LU R4, [R1+0xba0] ;  /* 0x000ba00001047983 */ /* 0x020f680000300800 */
[----:B------:R-:W5:Y:S04]  /*868b0*/  LDL.LU R12, [R1+0xbfc] ;  /* 0x000bfc00010c7983 */ /* 0x000f680000300800 */
[----:B----4-:R-:W-:Y:S04]  /*868c0*/  STL [R1+0x4c], R24 ;  /* 0x00004c1801007387 */ /* 0x010fe80000100800 */
[----:B------:R-:W5:Y:S04]  /*868d0*/  LDL.LU R17, [R1+0xc04] ;  /* 0x000c040001117983 */ /* 0x000f680000300800 */
[----:B------:R-:W-:Y:S04]  /*868e0*/  STL [R1+0x48], R0 ;  /* 0x0000480001007387 */ /* 0x000fe80000100800 */
[----:B------:R-:W0:Y:S04]  /*868f0*/  LDS R0, [R15.X8+0x41c00] ;  /* 0x041c00000f007984 */ /* 0x000e280000008800 */
[----:B------:R-:W4:Y:S04]  /*86900*/  LDL.LU R5, [R1+0xbe8] ;  /* 0x000be80001057983 */ /* 0x000f280000300800 */
[----:B-1----:R-:W4:Y:S04]  /*86910*/  LDL.LU R6, [R1+0xbf0] ;  /* 0x000bf00001067983 */ /* 0x002f280000300800 */
[----:B------:R-:W4:Y:S04]  /*86920*/  LDL.LU R10, [R1+0xb84] ;  /* 0x000b8400010a7983 */ /* 0x000f280000300800 */
[----:B------:R-:W4:Y:S04]  /*86930*/  LDL.LU R16, [R1+0xb88] ;  /* 0x000b880001107983 */ /* 0x000f280000300800 */
[----:B------:R-:W4:Y:S04]  /*86940*/  LDL.LU R7, [R1+0xb68] ;  /* 0x000b680001077983 */ /* 0x000f280000300800 */
[----:B------:R-:W-:Y:S04]  /*86950*/  STL [R1+0x40], R22 ;  /* 0x0000401601007387 */ /* 0x000fe80000100800 */
[----:B------:R-:W4:Y:S04]  /*86960*/  LDL.LU R26, [R1+0xb70] ;  /* 0x000b7000011a7983 */ /* 0x000f280000300800 */
[----:B------:R-:W-:Y:S04]  /*86970*/  STL [R1+0x3c], R20 ;  /* 0x00003c1401007387 */ /* 0x000fe80000100800 */
[----:B0-----:R0:W-:Y:S04]  /*86980*/  STL [R1+0x2c], R0 ;  /* 0x00002c0001007387 */ /* 0x0011e80000100800 */
[----:B------:R-:W4:Y:S04]  /*86990*/  LDL.LU R25, [R1+0xbd4] ;  /* 0x000bd40001197983 */ /* 0x000f280000300800 */
[----:B------:R-:W4:Y:S04]  /*869a0*/  LDL.LU R24, [R1+0xbdc] ;  /* 0x000bdc0001187983 */ /* 0x000f280000300800 */
[----:B------:R-:W4:Y:S04]  /*869b0*/  LDL.LU R27, [R1+0xbb8] ;  /* 0x000bb800011b7983 */ /* 0x000f280000300800 */
[----:B------:R-:W4:Y:S04]  /*869c0*/  LDL.LU R29, [R1+0xbc0] ;  /* 0x000bc000011d7983 */ /* 0x000f280000300800 */
[----:B0-----:R-:W4:Y:S04]  /*869d0*/  LDL.LU R0, [R1+0xb50] ;  /* 0x000b500001007983 */ /* 0x001f280000300800 */
[----:B---3--:R0:W-:Y:S04]  /*869e0*/  STL [R1+0x34], R11 ;  /* 0x0000340b01007387 */ /* 0x0081e80000100800 */
[----:B------:R-:W3:Y:S04]  /*869f0*/  LDL.LU R28, [R1+0xb58] ;  /* 0x000b5800011c7983 */ /* 0x000ee80000300800 */
[----:B------:R1:W-:Y:S04]  /*86a00*/  STL [R1+0x30], R9 ;  /* 0x0000300901007387 */ /* 0x0003e80000100800 */
[----:B------:R-:W3:Y:S01]  /*86a10*/  LDL.LU R23, [R1+0xb34] ;  /* 0x000b340001177983 */ /* 0x000ee20000300800 */
[----:B0-----:R-:W-:-:S03]  /*86a20*/  F2FP.PACK_AB R11, R14, R21 ;  /* 0x000000150e0b723e */ /* 0x001fc600000000ff */
[----:B------:R-:W3:Y:S04]  /*86a30*/  LDL.LU R22, [R1+0xb3c] ;  /* 0x000b3c0001167983 */ /* 0x000ee80000300800 */
[----:B------:R-:W3:Y:S04]  /*86a40*/  LDL.LU R20, [R1+0xb98] ;  /* 0x000b980001147983 */ /* 0x000ee80000300800 */
[----:B------:R-:W3:Y:S04]  /*86a50*/  LDL.LU R15, [R1+0xba4] ;  /* 0x000ba400010f7983 */ /* 0x000ee80000300800 */
[----:B------:R0:W-:Y:S04]  /*86a60*/  STL [R1+0x28], R8 ;  /* 0x0000280801007387 */ /* 0x0001e80000100800 */
[----:B-1----:R-:W3:Y:S01]  /*86a70*/  LDL.LU R9, [R1+0xb78] ;  /* 0x000b780001097983 */ /* 0x002ee20000300800 */
[----:B0-----:R-:W-:-:S03]  /*86a80*/  F2FP.PACK_AB R8, R18, R19 ;  /* 0x000000131208723e */ /* 0x001fc600000000ff */
[----:B------:R-:W-:Y:S04]  /*86a90*/  STL [R1+0x24], R11 ;  /* 0x0000240b01007387 */ /* 0x000fe80000100800 */
[----:B------:R-:W3:Y:S04]  /*86aa0*/  LDL.LU R21, [R1+0xb80] ;  /* 0x000b800001157983 */ /* 0x000ee80000300800 */
[----:B------:R0:W-:Y:S04]  /*86ab0*/  STL [R1+0x20], R8 ;  /* 0x0000200801007387 */ /* 0x0001e80000100800 */
[----:B0-----:R-:W3:Y:S04]  /*86ac0*/  LDL.LU R8, [R1+0xb1c] ;  /* 0x000b1c0001087983 */ /* 0x001ee80000300800 */
        /* <DEDUP_REMOVED lines=11> */
[----:B------:R5:W-:Y:S02]  /*86b80*/  STL [R1+0x18], R2 ;  /* 0x0000180201007387 */ /* 0x000be40000100800 */
[----:B-----5:R-:W-:Y:S02]  /*86b90*/  F2FP.PACK_AB R2, R12, R17 ;  /* 0x000000110c02723e */ /* 0x020fe400000000ff */
[----:B------:R-:W5:Y:S01]  /*86ba0*/  LDL.LU R12, [R1+0xb2c] ;  /* 0x000b2c00010c7983 */ /* 0x000f620000300800 */
[----:B----4-:R-:W-:Y:S02]  /*86bb0*/  F2FP.PACK_AB R26, R7, R26 ;  /* 0x0000001a071a723e */ /* 0x010fe400000000ff */
[----:B------:R-:W-:-:S02]  /*86bc0*/  F2FP.PACK_AB R24, R25, R24 ;  /* 0x000000181918723e */ /* 0x000fc400000000ff */
[----:B------:R-:W-:Y:S02]  /*86bd0*/  F2FP.PACK_AB R29, R27, R29 ;  /* 0x0000001d1b1d723e */ /* 0x000fe400000000ff */
[----:B---3--:R-:W-:Y:S02]  /*86be0*/  F2FP.PACK_AB R28, R0, R28 ;  /* 0x0000001c001c723e */ /* 0x008fe400000000ff */
[----:B------:R-:W-:Y:S02]  /*86bf0*/  F2FP.PACK_AB R23, R23, R22 ;  /* 0x000000161717723e */ /* 0x000fe400000000ff */
[----:B------:R-:W-:Y:S02]  /*86c00*/  F2FP.PACK_AB R22, R20, R15 ;  /* 0x0000000f1416723e */ /* 0x000fe400000000ff */
[----:B------:R-:W-:Y:S02]  /*86c10*/  F2FP.PACK_AB R21, R9, R21 ;  /* 0x000000150915723e */ /* 0x000fe400000000ff */
[----:B------:R-:W-:-:S02]  /*86c20*/  F2FP.PACK_AB R20, R8, R11 ;  /* 0x0000000b0814723e */ /* 0x000fc400000000ff */
[----:B------:R-:W-:Y:S02]  /*86c30*/  F2FP.PACK_AB R19, R13, R19 ;  /* 0x000000130d13723e */ /* 0x000fe400000000ff */
[----:B------:R-:W-:Y:S02]  /*86c40*/  F2FP.PACK_AB R18, R14, R18 ;  /* 0x000000120e12723e */ /* 0x000fe400000000ff */
[----:B--2---:R-:W-:-:S05]  /*86c50*/  F2FP.PACK_AB R3, R3, R4 ;  /* 0x000000040303723e */ /* 0x004fca00000000ff */
[----:B------:R0:W-:Y:S04]  /*86c60*/  STL [R1+0x14], R3 ;  /* 0x0000140301007387 */ /* 0x0001e80000100800 */
[----:B------:R-:W5:Y:S04]  /*86c70*/  LDL.LU R17, [R1+0xb44] ;  /* 0x000b440001117983 */ /* 0x000f680000300800 */
[----:B------:R1:W-:Y:S01]  /*86c80*/  STL [R1+0x10], R2 ;  /* 0x0000100201007387 */ /* 0x0003e20000100800 */
[----:B0-----:R-:W-:Y:S02]  /*86c90*/  F2FP.PACK_AB R3, R5, R6 ;  /* 0x000000060503723e */ /* 0x001fe400000000ff */
[----:B-1----:R-:W-:-:S02]  /*86ca0*/  F2FP.PACK_AB R2, R10, R16 ;  /* 0x000000100a02723e */ /* 0x002fc400000000ff */
[----:B------:R-:W2:Y:S04]  /*86cb0*/  LDL.LU R10, [R1+0xad0] ;  /* 0x000ad000010a7983 */ /* 0x000ea80000300800 */
[----:B------:R-:W-:Y:S04]  /*86cc0*/  STL [R1+0xc], R3 ;  /* 0x00000c0301007387 */ /* 0x000fe80000100800 */
[----:B------:R-:W2:Y:S04]  /*86cd0*/  LDL.LU R16, [R1+0xadc] ;  /* 0x000adc0001107983 */ /* 0x000ea80000300800 */
[----:B------:R-:W-:Y:S04]  /*86ce0*/  STL [R1+0x8], R2 ;  /* 0x0000080201007387 */ /* 0x000fe80000100800 */
[----:B------:R0:W-:Y:S04]  /*86cf0*/  STL [R1+0x6278], R26 ;  /* 0x0062781a01007387 */ /* 0x0001e80000100800 */
[----:B------:R-:W-:Y:S04]  /*86d00*/  STL [R1+0x627c], R24 ;  /* 0x00627c1801007387 */ /* 0x000fe80000100800 */
[----:B------:R-:W-:Y:S04]  /*86d10*/  STL [R1+0x6280], R29 ;  /* 0x0062801d01007387 */ /* 0x000fe80000100800 */
[----:B------:R-:W-:Y:S04]  /*86d20*/  STL [R1+0x6284], R28 ;  /* 0x0062841c01007387 */ /* 0x000fe80000100800 */
[----:B------:R-:W-:Y:S04]  /*86d30*/  STL [R1+0x6288], R23 ;  /* 0x0062881701007387 */ /* 0x000fe80000100800 */
[----:B------:R-:W3:Y:S04]  /*86d40*/  LDL.LU R27, [R1+0xab4] ;  /* 0x000ab400011b7983 */ /* 0x000ee80000300800 */
[----:B------:R-:W3:Y:S04]  /*86d50*/  LDL.LU R15, [R1+0xab8] ;  /* 0x000ab800010f7983 */ /* 0x000ee80000300800 */
[----:B------:R-:W-:Y:S04]  /*86d60*/  STL [R1+0x628c], R22 ;  /* 0x00628c1601007387 */ /* 0x000fe80000100800 */
[----:B------:R-:W-:Y:S04]  /*86d70*/  STL [R1+0x6290], R21 ;  /* 0x0062901501007387 */ /* 0x000fe80000100800 */
[----:B------:R-:W-:Y:S04]  /*86d80*/  STL [R1+0x6294], R20 ;  /* 0x0062941401007387 */ /* 0x000fe80000100800 */
[----:B------:R-:W-:Y:S04]  /*86d90*/  STL [R1+0x6298], R19 ;  /* 0x0062981301007387 */ /* 0x000fe80000100800 */
[----:B0-----:R-:W4:Y:S04]  /*86da0*/  LDL.LU R26, [R1+0xb00] ;  /* 0x000b0000011a7983 */ /* 0x001f280000300800 */
[----:B------:R-:W4:Y:S04]  /*86db0*/  LDL.LU R14, [R1+0xb10] ;  /* 0x000b1000010e7983 */ /* 0x000f280000300800 */
[----:B------:R-:W4:Y:S04]  /*86dc0*/  LDL.LU R0, [R1+0xae0] ;  /* 0x000ae00001007983 */ /* 0x000f280000300800 */
[----:B------:R-:W4:Y:S04]  /*86dd0*/  LDL.LU R13, [R1+0xaec] ;  /* 0x000aec00010d7983 */ /* 0x000f280000300800 */
[----:B------:R-:W-:Y:S04]  /*86de0*/  STL [R1+0x629c], R18 ;  /* 0x00629c1201007387 */ /* 0x000fe80000100800 */
[----:B------:R-:W4:Y:S01]  /*86df0*/  LDL.LU R25, [R1+0xa88] ;  /* 0x000a880001197983 */ /* 0x000f220000300800 */
[----:B-----5:R-:W-:-:S03]  /*86e00*/  F2FP.PACK_AB R17, R12, R17 ;  /* 0x000000110c11723e */ /* 0x020fc600000000ff */
[----:B------:R-:W5:Y:S04]  /*86e10*/  LDL.LU R12, [R1+0xa98] ;  /* 0x000a9800010c7983 */ /* 0x000f680000300800 */
[----:B------:R0:W-:Y:S04]  /*86e20*/  STL [R1+0x62a0], R17 ;  /* 0x0062a01101007387 */ /* 0x0001e80000100800 */
[----:B0-----:R-:W5:Y:S04]  /*86e30*/  LDL.LU R17, [R1+0xa50] ;  /* 0x000a500001117983 */ /* 0x001f680000300800 */
[----:B------:R-:W5:Y:S01]  /*86e40*/  LDL.LU R11, [R1+0xa60] ;  /* 0x000a6000010b7983 */ /* 0x000f620000300800 */
[----:B--2---:R-:W-:-:S03]  /*86e50*/  F2FP.PACK_AB R16, R10, R16 ;  /* 0x000000100a10723e */ /* 0x004fc600000000ff */
        /* <DEDUP_REMOVED lines=10> */
[----:B------:R-:W-:Y:S01]  /*86f00*/  STL [R1+0x62a4], R16 ;  /* 0x0062a41001007387 */ /* 0x000fe20000100800 */
[----:B---3--:R-:W-:-:S03]  /*86f10*/  F2FP.PACK_AB R15, R27, R15 ;  /* 0x0000000f1b0f723e */ /* 0x008fc600000000ff */
[----:B------:R-:W3:Y:S04]  /*86f20*/  LDL.LU R23, [R1+0xa1c] ;  /* 0x000a1c0001177983 */ /* 0x000ee80000300800 */
[----:B------:R-:W3:Y:S04]  /*86f30*/  LDL.LU R5, [R1+0xa24] ;  /* 0x000a240001057983 */ /* 0x000ee80000300800 */
[----:B------:R-:W3:Y:S01]  /*86f40*/  LDL.LU R28, [R1+0x9c8] ;  /* 0x0009c800011c7983 */ /* 0x000ee20000300800 */
[----:B----4-:R-:W-:-:S03]  /*86f50*/  F2FP.PACK_AB R14, R26, R14 ;  /* 0x0000000e1a0e723e */ /* 0x010fc600000000ff */
[----:B------:R-:W4:Y:S04]  /*86f60*/  LDL.LU R4, [R1+0x9dc] ;  /* 0x0009dc0001047983 */ /* 0x000f280000300800 */
[----:B------:R-:W4:Y:S04]  /*86f70*/  LDL.LU R29, [R1+0x9ac] ;  /* 0x0009ac00011d7983 */ /* 0x000f280000300800 */
[----:B------:R-:W4:Y:S04]  /*86f80*/  LDL.LU R3, [R1+0x9b8] ;  /* 0x0009b80001037983 */ /* 0x000f280000300800 */
[----:B------:R-:W4:Y:S01]  /*86f90*/  LDL.LU R2, [R1+0x9f8] ;  /* 0x0009f80001027983 */ /* 0x000f220000300800 */
[----:B------:R-:W-:-:S03]  /*86fa0*/  F2FP.PACK_AB R13, R0, R13 ;  /* 0x0000000d000d723e */ /* 0x000fc600000000ff */
[----:B------:R-:W4:Y:S04]  /*86fb0*/  LDL.LU R27, [R1+0xa00] ;  /* 0x000a0000011b7983 */ /* 0x000f280000300800 */
[----:B------:R-:W-:Y:S04]  /*86fc0*/  STL [R1+0x62a8], R15 ;  /* 0x0062a80f01007387 */ /* 0x000fe80000100800 */
[----:B------:R-:W-:Y:S04]  /*86fd0*/  STL [R1+0x62ac], R14 ;  /* 0x0062ac0e01007387 */ /* 0x000fe80000100800 */
[----:B------:R-:W4:Y:S04]  /*86fe0*/  LDL.LU R24, [R1+0x9cc] ;  /* 0x0009cc0001187983 */ /* 0x000f280000300800 */
[----:B------:R-:W4:Y:S04]  /*86ff0*/  LDL.LU R0, [R1+0x9d8] ;  /* 0x0009d80001007983 */ /* 0x000f280000300800 */
[----:B------:R-:W-:Y:S04]  /*87000*/  STL [R1+0x62b0], R13 ;  /* 0x0062b00d01007387 */ /* 0x000fe80000100800 */
[----:B------:R-:W4:Y:S01]  /*87010*/  LDL.LU R26, [R1+0x2c] ;  /* 0x00002c00011a7983 */ /* 0x000f220000300800 */
[----:B-----5:R-:W-:-:S03]  /*87020*/  F2FP.PACK_AB R12, R25, R12 ;  /* 0x0000000c190c723e */ /* 0x020fc600000000ff */
[----:B------:R-:W5:Y:S04]  /*87030*/  LDL R25, [R1+0x63c] ;  /* 0x00063c0001197983 */ /* 0x000f680000100800 */
[----:B------:R-:W-:Y:S01]  /*87040*/  STL [R1+0x62b4], R12 ;  /* 0x0062b40c01007387 */ /* 0x000fe20000100800 */
[----:B------:R-:W-:-:S05]  /*87050*/  F2FP.PACK_AB R11, R17, R11 ;  /* 0x0000000b110b723e */ /* 0x000fca00000000ff */
[----:B------:R-:W-:Y:S01]  /*87060*/  STL [R1+0x62b8], R11 ;  /* 0x0062b80b01007387 */ /* 0x000fe20000100800 */
[----:B--2---:R-:W-:Y:S02]  /*87070*/  F2FP.PACK_AB R10, R18, R10 ;  /* 0x0000000a120a723e */ /* 0x004fe400000000ff */
[----:B------:R-:W-:-:S03]  /*87080*/  F2FP.PACK_AB R9, R19, R9 ;  /* 0x000000091309723e */ /* 0x000fc600000000ff */
[----:B------:R-:W-:Y:S01]  /*87090*/  STL [R1+0x62bc], R10 ;  /* 0x0062bc0a01007387 */ /* 0x000fe20000100800 */
[----:B------:R-:W-:-:S03]  /*870a0*/  F2FP.PACK_AB R8, R20, R8 ;  /* 0x000000081408723e */ /* 0x000fc600000000ff */
[----:B------:R-:W-:Y:S01]  /*870b0*/  STL [R1+0x62c0], R9 ;  /* 0x0062c00901007387 */ /* 0x000fe20000100800 */
[----:B------:R-:W-:-:S03]  /*870c0*/  F2FP.PACK_AB R7, R21, R7 ;  /* 0x000000071507723e */ /* 0x000fc600000000ff */
[----:B------:R-:W-:Y:S04]  /*870d0*/  STL [R1+0x62c4], R8 ;  /* 0x0062c40801007387 */ /* 0x000fe80000100800 */
[----:B------:R0:W-:Y:S04]  /*870e0*/  STL [R1+0x62c8], R7 ;  /* 0x0062c80701007387 */ /* 0x0001e80000100800 */
[----:B0-----:R-:W5:Y:S04]  /*870f0*/  LDL.LU R7, [R1+0x137c] ;  /* 0x00137c0001077983 */ /* 0x001f680000300800 */
[----:B------:R-:W0:Y:S01]  /*87100*/  S2R R18, SR_TID.X ;  /* 0x0000000000127919 */ /* 0x000e220000002100 */
[----:B------:R-:W-:-:S02]  /*87110*/  F2FP.PACK_AB R6, R22, R6 ;  /* 0x000000061606723e */ /* 0x000fc400000000ff */
[----:B---3--:R-:W-:-:S03]  /*87120*/  F2FP.PACK_AB R5, R23, R5 ;  /* 0x000000051705723e */ /* 0x008fc600000000ff */
[----:B------:R-:W-:Y:S01]  /*87130*/  STL [R1+0x62cc], R6 ;  /* 0x0062cc0601007387 */ /* 0x000fe20000100800 */
[----:B----4-:R-:W-:-:S03]  /*87140*/  F2FP.PACK_AB R4, R28, R4 ;  /* 0x000000041c04723e */ /* 0x010fc600000000ff */
[----:B------:R-:W-:Y:S01]  /*87150*/  STL [R1+0x62d0], R5 ;  /* 0x0062d00501007387 */ /* 0x000fe20000100800 */
[----:B------:R-:W-:-:S03]  /*87160*/  F2FP.PACK_AB R3, R29, R3 ;  /* 0x000000031d03723e */ /* 0x000fc600000000ff */
[----:B------:R-:W-:Y:S01]  /*87170*/  STL [R1+0x62d4], R4 ;  /* 0x0062d40401007387 */ /* 0x000fe20000100800 */
[----:B------:R-:W-:-:S03]  /*87180*/  F2FP.PACK_AB R2, R2, R27 ;  /* 0x0000001b0202723e */ /* 0x000fc600000000ff */
[----:B------:R-:W-:Y:S04]  /*87190*/  STL [R1+0x62d8], R3 ;  /* 0x0062d80301007387 */ /* 0x000fe80000100800 */
[----:B------:R-:W-:Y:S04]  /*871a0*/  STL [R1+0x62dc], R2 ;  /* 0x0062dc0201007387 */ /* 0x000fe80000100800 */
[----:B0-----:R-:W-:Y:S01]  /*871b0*/  STL [R1+0x62fc], R18 ;  /* 0x0062fc1201007387 */ /* 0x001fe20000100800 */
[----:B------:R-:W-:-:S05]  /*871c0*/  F2FP.PACK_AB R0, R24, R0 ;  /* 0x000000001800723e */ /* 0x000fca00000000ff */
[----:B------:R-:W-:Y:S04]  /*871d0*/  STL [R1+0x62e0], R0 ;  /* 0x0062e00001007387 */ /* 0x000fe80000100800 */
[----:B------:R-:W2:Y:S01]  /*871e0*/  LDL.LU R29, [R1+0xcb4] ;  /* 0x000cb400011d7983 */ /* 0x000ea20000300800 */
[----:B------:R-:W-:-:S03]  /*871f0*/  LOP3.LUT R17, R18, 0x1c, RZ, 0xc0, !PT ;  /* 0x0000001c12117812 */ /* 0x000fc600078ec0ff */
[----:B------:R-:W3:Y:S04]  /*87200*/  LDL.LU R28, [R1+0xca4] ;  /* 0x000ca400011c7983 */ /* 0x000ee80000300800 */
[----:B------:R-:W0:Y:S04]  /*87210*/  LDS R0, [R17.X8+0x41d00] ;  /* 0x041d000011007984 */ /* 0x000e280000008800 */
[----:B------:R-:W1:Y:S04]  /*87220*/  LDS R2, [R17.X8+0x41e00] ;  /* 0x041e000011027984 */ /* 0x000e680000008800 */
[----:B------:R-:W4:Y:S02]  /*87230*/  S2R R27, SR_TID.X ;  /* 0x00000000001b7919 */ /* 0x000f240000002100 */
[----:B----4-:R-:W-:-:S02]  /*87240*/  LOP3.LUT R24, R27, 0x7f, RZ, 0xc0, !PT ;  /* 0x0000007f1b187812 */ /* 0x010fc400078ec0ff */
[----:B------:R-:W-:-:S03]  /*87250*/  LOP3.LUT P1, RZ, R27, 0x80, RZ, 0xc0, !PT ;  /* 0x000000801bff7812 */ /* 0x000fc6000782c0ff */
[----:B------:R-:W-:Y:S01]  /*87260*/  IMAD.SHL.U32 R13, R24, 0x2, RZ ;  /* 0x00000002180d7824 */ /* 0x000fe200078e00ff */
[----:B------:R-:W-:-:S04]  /*87270*/  SEL R12, RZ, 0x110, !P1 ;  /* 0x00000110ff0c7807 */ /* 0x000fc80004800000 */
[----:B------:R-:W-:Y:S01]  /*87280*/  LOP3.LUT R12, R12, R13, RZ, 0x3c, !PT ;  /* 0x0000000d0c0c7212 */ /* 0x000fe200078e3cff */
[----:B-----5:R-:W-:Y:S02]  /*87290*/  FFMA R7, R25, R7, R26 ;  /* 0x0000000719077223 */ /* 0x020fe4000000001a */
[----:B------:R-:W4:Y:S04]  /*872a0*/  LDL.LU R25, [R1+0xc94] ;  /* 0x000c940001197983 */ /* 0x000f280000300800 */
[----:B------:R-:W-:Y:S04]  /*872b0*/  STL [R1+0x137c], R7 ;  /* 0x00137c0701007387 */ /* 0x000fe80000100800 */
[----:B0-----:R-:W-:Y:S04]  /*872c0*/  STL [R1+0x1224], R0 ;  /* 0x0012240001007387 */ /* 0x001fe80000100800 */
[----:B------:R-:W0:Y:S04]  /*872d0*/  LDS R0, [R17.X8+0x41f00] ;  /* 0x041f000011007984 */ /* 0x000e280000008800 */
[----:B------:R-:W-:Y:S04]  /*872e0*/  STL [R1+0x6300], R24 ;  /* 0x0063001801007387 */ /* 0x000fe80000100800 */
[----:B------:R5:W-:Y:S04]  /*872f0*/  STL [R1+0x6304], R27 ;  /* 0x0063041b01007387 */ /* 0x000be80000100800 */
[----:B------:R-:W4:Y:S04]  /*87300*/  LDL.LU R13, [R1+0xc84] ;  /* 0x000c8400010d7983 */ /* 0x000f280000300800 */
[----:B-1----:R-:W-:Y:S04]  /*87310*/  STL [R1+0x1220], R2 ;  /* 0x0012200201007387 */ /* 0x002fe80000100800 */
[----:B-----5:R-:W5:Y:S04]  /*87320*/  LDL.LU R27, [R1+0xc74] ;  /* 0x000c7400011b7983 */ /* 0x020f680000300800 */
[----:B------:R-:W-:Y:S06]  /*87330*/  BAR.SYNC.DEFER_BLOCKING 0x0 ;  /* 0x0000000000007b1d */ /* 0x000fec0000010000 */
[----:B0-----:R0:W-:Y:S04]  /*87340*/  STL [R1+0x121c], R0 ;  /* 0x00121c0001007387 */ /* 0x0011e80000100800 */
        /* <DEDUP_REMOVED lines=17> */
[----:B--2---:R0:W-:Y:S04]  /*87460*/  STS.U16 [R12+0x40000], R29 ;  /* 0x0400001d0c007388 */ /* 0x0041e80000000400 */
[----:B------:R-:W2:Y:S04]  /*87470*/  LDL.LU R22, [R1+0xa90] ;  /* 0x000a900001167983 */ /* 0x000ea80000300800 */
[----:B0-----:R-:W2:Y:S04]  /*87480*/  LDL.LU R29, [R1+0xa74] ;  /* 0x000a7400011d7983 */ /* 0x001ea80000300800 */
[----:B------:R-:W2:Y:S04]  /*87490*/  LDL.LU R16, [R1+0xa64] ;  /* 0x000a640001107983 */ /* 0x000ea80000300800 */
[----:B------:R-:W2:Y:S04]  /*874a0*/  LDL.LU R19, [R1+0xa44] ;  /* 0x000a440001137983 */ /* 0x000ea80000300800 */
[----:B------:R-:W2:Y:S04]  /*874b0*/  LDL.LU R20, [R1+0xa30] ;  /* 0x000a300001147983 */ /* 0x000ea80000300800 */
[----:B---3--:R0:W-:Y:S04]  /*874c0*/  STS.U16 [R12+0x40800], R28 ;  /* 0x0408001c0c007388 */ /* 0x0081e80000000400 */
[----:B------:R-:W3:Y:S04]  /*874d0*/  LDL.LU R23, [R1+0xa14] ;  /* 0x000a140001177983 */ /* 0x000ee80000300800 */
[----:B0-----:R-:W3:Y:S04]  /*874e0*/  LDL.LU R28, [R1+0x9fc] ;  /* 0x0009fc00011c7983 */ /* 0x001ee80000300800 */
[----:B----4-:R0:W-:Y:S04]  /*874f0*/  STS.U16 [R12+0x41000], R25 ;  /* 0x041000190c007388 */ /* 0x0101e80000000400 */
[----:B0-----:R-:W4:Y:S04]  /*87500*/  LDL.LU R25, [R1+0x9e4] ;  /* 0x0009e40001197983 */ /* 0x001f280000300800 */
[----:B------:R-:W-:Y:S04]  /*87510*/  STS.U16 [R12+0x41800], R13 ;  /* 0x0418000d0c007388 */ /* 0x000fe80000000400 */
[----:B-----5:R-:W-:Y:S04]  /*87520*/  STS.U16 [R12+0x42000], R27 ;  /* 0x0420001b0c007388 */ /* 0x020fe80000000400 */
        /* <DEDUP_REMOVED lines=14> */
[----:B0-----:R-:W5:Y:S04]  /*87610*/  LDL.LU R21, [R1+0x9c4] ;  /* 0x0009c40001157983 */ /* 0x001f680000300800 */
[----:B-1----:R-:W5:Y:S04]  /*87620*/  LDL.LU R26, [R1+0x9b0] ;  /* 0x0009b000011a7983 */ /* 0x002f680000300800 */
[----:B------:R-:W-:Y:S04]  /*87630*/  STS.U16 [R12+0x49800], R11 ;  /* 0x0498000b0c007388 */ /* 0x000fe80000000400 */
[----:B------:R-:W-:Y:S04]  /*87640*/  STS.U16 [R12+0x4a000], R14 ;  /* 0x04a0000e0c007388 */ /* 0x000fe80000000400 */
[----:B------:R-:W-:Y:S04]  /*87650*/  STS.U16 [R12+0x4a800], R15 ;  /* 0x04a8000f0c007388 */ /* 0x000fe80000000400 */
[----:B--2---:R0:W-:Y:S04]  /*87660*/  STS.U16 [R12+0x4b000], R22 ;  /* 0x04b000160c007388 */ /* 0x0041e80000000400 */
[----:B------:R1:W-:Y:S04]  /*87670*/  STS.U16 [R12+0x4b800], R29 ;  /* 0x04b8001d0c007388 */ /* 0x0003e80000000400 */
[----:B0-----:R-:W2:Y:S04]  /*87680*/  LDL.LU R22, [R1+0x99c] ;  /* 0x00099c0001167983 */ /* 0x001ea80000300800 */
[----:B-1----:R-:W2:Y:S04]  /*87690*/  LDL.LU R29, [R1+0x98c] ;  /* 0x00098c00011d7983 */ /* 0x002ea80000300800 */
[----:B------:R-:W2:Y:S04]  /*876a0*/  LDL.LU R27, [R1+0x97c] ;  /* 0x00097c00011b7983 */ /* 0x000ea80000300800 */
[----:B------:R-:W2:Y:S04]  /*876b0*/  LDL.LU R24, [R1+0x96c] ;  /* 0x00096c0001187983 */ /* 0x000ea80000300800 */
[----:B------:R-:W-:Y:S04]  /*876c0*/  STS.U16 [R12+0x4c000], R16 ;  /* 0x04c000100c007388 */ /* 0x000fe80000000400 */
[----:B------:R-:W-:Y:S04]  /*876d0*/  STS.U16 [R12+0x4c800], R19 ;  /* 0x04c800130c007388 */ /* 0x000fe80000000400 */
[----:B------:R-:W-:Y:S04]  /*876e0*/  STS.U16 [R12+0x4d000], R20 ;  /* 0x04d000140c007388 */ /* 0x000fe80000000400 */
[----:B---3--:R-:W-:Y:S04]  /*876f0*/  STS.U16 [R12+0x4d800], R23 ;  /* 0x04d800170c007388 */ /* 0x008fe80000000400 */
[----:B------:R-:W-:Y:S04]  /*87700*/  STS.U16 [R12+0x4e000], R28 ;  /* 0x04e0001c0c007388 */ /* 0x000fe80000000400 */
[----:B------:R-:W3:Y:S04]  /*87710*/  LDL.LU R18, [R1+0x95c] ;  /* 0x00095c0001127983 */ /* 0x000ee80000300800 */
[----:B----4-:R0:W-:Y:S04]  /*87720*/  STS.U16 [R12+0x4e800], R25 ;  /* 0x04e800190c007388 */ /* 0x0101e80000000400 */
        /* <DEDUP_REMOVED lines=16> */
[----:B-----5:R0:W-:Y:S04]  /*87830*/  STS.U16 [R12+0x4f000], R21 ;  /* 0x04f000150c007388 */ /* 0x0201e80000000400 */
[----:B------:R1:W-:Y:S04]  /*87840*/  STS.U16 [R12+0x4f800], R26 ;  /* 0x04f8001a0c007388 */ /* 0x0003e80000000400 */
[----:B0-----:R-:W5:Y:S04]  /*87850*/  LDL.LU R21, [R1+0x82c] ;  /* 0x00082c0001157983 */ /* 0x001f680000300800 */
[----:B-1----:R-:W5:Y:S04]  /*87860*/  LDL.LU R26, [R1+0x828] ;  /* 0x00082800011a7983 */ /* 0x002f680000300800 */
[----:B------:R-:W5:Y:S04]  /*87870*/  LDL.LU R15, [R1+0x824] ;  /* 0x00082400010f7983 */ /* 0x000f680000300800 */
[----:B------:R-:W5:Y:S04]  /*87880*/  LDL.LU R16, [R1+0x820] ;  /* 0x0008200001107983 */ /* 0x000f680000300800 */
[----:B------:R-:W5:Y:S04]  /*87890*/  LDL.LU R19, [R1+0x81c] ;  /* 0x00081c0001137983 */ /* 0x000f680000300800 */
[----:B--2---:R0:W-:Y:S04]  /*878a0*/  STS.U16 [R12+0x50000], R22 ;  /* 0x050000160c007388 */ /* 0x0041e80000000400 */
[----:B------:R-:W2:Y:S04]  /*878b0*/  LDL.LU R20, [R1+0x818] ;  /* 0x0008180001147983 */ /* 0x000ea80000300800 */
[----:B------:R1:W-:Y:S04]  /*878c0*/  STS.U16 [R12+0x50800], R29 ;  /* 0x0508001d0c007388 */ /* 0x0003e80000000400 */
[----:B0-----:R-:W2:Y:S04]  /*878d0*/  LDL.LU R22, [R1+0x814] ;  /* 0x0008140001167983 */ /* 0x001ea80000300800 */
[----:B-1----:R-:W2:Y:S04]  /*878e0*/  LDL.LU R29, [R1+0x810] ;  /* 0x00081000011d7983 */ /* 0x002ea80000300800 */
[----:B------:R0:W-:Y:S04]  /*878f0*/  STS.U16 [R12+0x51000], R27 ;  /* 0x0510001b0c007388 */ /* 0x0001e80000000400 */
[----:B------:R1:W-:Y:S04]  /*87900*/  STS.U16 [R12+0x51800], R24 ;  /* 0x051800180c007388 */ /* 0x0003e80000000400 */
[----:B0-----:R-:W2:Y:S04]  /*87910*/  LDL.LU R27, [R1+0x6304] ;  /* 0x00630400011b7983 */ /* 0x001ea80000300800 */
[----:B-1----:R-:W2:Y:S04]  /*87920*/  LDL.LU R24, [R1+0x6300] ;  /* 0x0063000001187983 */ /* 0x002ea80000300800 */
[----:B---3--:R0:W-:Y:S04]  /*87930*/  STS.U16 [R12+0x52000], R18 ;  /* 0x052000120c007388 */ /* 0x0081e80000000400 */
[----:B0-----:R-:W3:Y:S04]  /*87940*/  LDL.LU R18, [R1+0x62fc] ;  /* 0x0062fc0001127983 */ /* 0x001ee80000300800 */
[----:B----4-:R0:W-:Y:S04]  /*87950*/  STS.U16 [R12+0x52800], R25 ;  /* 0x052800190c007388 */ /* 0x0101e80000000400 */
        /* <DEDUP_REMOVED lines=12> */
[----:B------:R-:W-:Y:S04]  /*87a20*/  STS.U16 [R12+0x59000], R10 ;  /* 0x0590000a0c007388 */ /* 0x000fe80000000400 */
[----:B0-----:R-:W3:Y:S04]  /*87a30*/  LDL.LU R25, [R1+0x62f8] ;  /* 0x0062f80001197983 */ /* 0x001ee80000300800 */
[----:B------:R-:W-:Y:S04]  /*87a40*/  STS.U16 [R12+0x59800], R11 ;  /* 0x0598000b0c007388 */ /* 0x000fe80000000400 */
[----:B-1----:R-:W3:Y:S04]  /*87a50*/  LDL.LU R23, [R1+0x80c] ;  /* 0x00080c0001177983 */ /* 0x002ee80000300800 */
[----:B------:R-:W-:Y:S04]  /*87a60*/  STS.U16 [R12+0x5a000], R14 ;  /* 0x05a0000e0c007388 */ /* 0x000fe80000000400 */
[----:B----4-:R-:W4:Y:S04]  /*87a70*/  LDL.LU R28, [R1+0x808] ;  /* 0x00080800011c7983 */ /* 0x010f280000300800 */
[----:B-----5:R0:W-:Y:S04]  /*87a80*/  STS.U16 [R12+0x5a800], R21 ;  /* 0x05a800150c007388 */ /* 0x0201e80000000400 */
[----:B------:R1:W-:Y:S04]  /*87a90*/  STS.U16 [R12+0x5b000], R26 ;  /* 0x05b0001a0c007388 */ /* 0x0003e80000000400 */
[----:B0-----:R-:W5:Y:S04]  /*87aa0*/  LDL.LU R21, [R1+0x804] ;  /* 0x0008040001157983 */ /* 0x001f680000300800 */
[----:B-1----:R-:W5:Y:S04]  /*87ab0*/  LDL.LU R26, [R1+0xcb0] ;  /* 0x000cb000011a7983 */ /* 0x002f680000300800 */
[----:B------:R-:W-:Y:S04]  /*87ac0*/  STS.U16 [R12+0x5b800], R15 ;  /* 0x05b8000f0c007388 */ /* 0x000fe80000000400 */
[----:B------:R-:W-:Y:S04]  /*87ad0*/  STS.U16 [R12+0x5c000], R16 ;  /* 0x05c000100c007388 */ /* 0x000fe80000000400 */
[----:B------:R-:W-:Y:S04]  /*87ae0*/  STS.U16 [R12+0x5c800], R19 ;  /* 0x05c800130c007388 */ /* 0x000fe80000000400 */
[----:B--2---:R-:W-:Y:S04]  /*87af0*/  STS.U16 [R12+0x5d000], R20 ;  /* 0x05d000140c007388 */ /* 0x004fe80000000400 */
[----:B------:R-:W-:Y:S04]  /*87b00*/  STS.U16 [R12+0x5d800], R22 ;  /* 0x05d800160c007388 */ /* 0x000fe80000000400 */
[----:B------:R0:W-:Y:S04]  /*87b10*/  STS.U16 [R12+0x5e000], R29 ;  /* 0x05e0001d0c007388 */ /* 0x0001e80000000400 */
[----:B0-----:R-:W2:Y:S01]  /*87b20*/  LDL.LU R29, [R1+0xca0] ;  /* 0x000ca000011d7983 */ /* 0x001ea20000300800 */
[----:B------:R-:W-:-:S03]  /*87b30*/  LOP3.LUT P0, RZ, R27, 0x80, RZ, 0xc0, !PT ;  /* 0x000000801bff7812 */ /* 0x000fc6000780c0ff */
[----:B------:R-:W2:Y:S01]  /*87b40*/  LDL.LU R27, [R1+0xc90] ;  /* 0x000c9000011b7983 */ /* 0x000ea20000300800 */
[----:B------:R-:W-:-:S03]  /*87b50*/  SHF.L.U32 R2, R24, 0x1, RZ ;  /* 0x0000000118027819 */ /* 0x000fc600000006ff */
[----:B------:R-:W2:Y:S01]  /*87b60*/  LDL.LU R3, [R1+0xc70] ;  /* 0x000c700001037983 */ /* 0x000ea20000300800 */
[----:B------:R-:W-:-:S03]  /*87b70*/  SEL R0, RZ, 0x110, !P0 ;  /* 0x00000110ff007807 */ /* 0x000fc60004000000 */
[----:B------:R-:W2:Y:S04]  /*87b80*/  LDL.LU R4, [R1+0xc60] ;  /* 0x000c600001047983 */ /* 0x000ea80000300800 */
[----:B------:R-:W2:Y:S04]  /*87b90*/  LDL.LU R5, [R1+0xc50] ;  /* 0x000c500001057983 */ /* 0x000ea80000300800 */
[----:B------:R-:W2:Y:S01]  /*87ba0*/  LDL.LU R6, [R1+0xc40] ;  /* 0x000c400001067983 */ /* 0x000ea20000300800 */
[----:B------:R-:W-:-:S03]  /*87bb0*/  LOP3.LUT R0, R0, R2, RZ, 0x3c, !PT ;  /* 0x0000000200007212 */ /* 0x000fc600078e3cff */
[----:B------:R-:W2:Y:S04]  /*87bc0*/  LDL.LU R7, [R1+0xc30] ;  /* 0x000c300001077983 */ /* 0x000ea80000300800 */
[----:B------:R-:W2:Y:S04]  /*87bd0*/  LDL.LU R8, [R1+0xc14] ;  /* 0x000c140001087983 */ /* 0x000ea80000300800 */
[----:B------:R-:W2:Y:S04]  /*87be0*/  LDL.LU R22, [R1+0xbf8] ;  /* 0x000bf80001167983 */ /* 0x000ea80000300800 */
[----:B------:R-:W2:Y:S04]  /*87bf0*/  LDL.LU R24, [R1+0xbe0] ;  /* 0x000be00001187983 */ /* 0x000ea80000300800 */
[----:B------:R-:W2:Y:S04]  /*87c00*/  LDL.LU R2, [R1+0xc80] ;  /* 0x000c800001027983 */ /* 0x000ea80000300800 */
[----:B------:R-:W2:Y:S04]  /*87c10*/  LDL.LU R9, [R1+0xbbc] ;  /* 0x000bbc0001097983 */ /* 0x000ea80000300800 */
[----:B------:R-:W2:Y:S01]  /*87c20*/  LDL.LU R10, [R1+0xb90] ;  /* 0x000b9000010a7983 */ /* 0x000ea20000300800 */
[----:B------:R-:W-:-:S03]  /*87c30*/  LOP3.LUT R0, R0, 0x20, RZ, 0x3c, !PT ;  /* 0x0000002000007812 */ /* 0x000fc600078e3cff */
[----:B------:R-:W2:Y:S04]  /*87c40*/  LDL.LU R11, [R1+0xb6c] ;  /* 0x000b6c00010b7983 */ /* 0x000ea80000300800 */
[----:B---3--:R0:W-:Y:S04]  /*87c50*/  STS.U16 [R12+0x5e800], R23 ;  /* 0x05e800170c007388 */ /* 0x0081e80000000400 */
[----:B----4-:R1:W-:Y:S04]  /*87c60*/  STS.U16 [R12+0x5f000], R28 ;  /* 0x05f0001c0c007388 */ /* 0x0103e80000000400 */
[----:B0-----:R-:W3:Y:S04]  /*87c70*/  LDL.LU R23, [R1+0xb48] ;  /* 0x000b480001177983 */ /* 0x001ee80000300800 */
[----:B-1----:R-:W4:Y:S04]  /*87c80*/  LDL.LU R28, [R1+0xb28] ;  /* 0x000b2800011c7983 */ /* 0x002f280000300800 */
[----:B-----5:R0:W-:Y:S04]  /*87c90*/  STS.U16 [R12+0x5f800], R21 ;  /* 0x05f800150c007388 */ /* 0x0201e80000000400 */
[----:B------:R1:W-:Y:S04]  /*87ca0*/  STS.U16 [R0+0x40200], R26 ;  /* 0x0402001a00007388 */ /* 0x0003e80000000400 */
[----:B0-----:R-:W5:Y:S04]  /*87cb0*/  LDL.LU R12, [R1+0xb0c] ;  /* 0x000b0c00010c7983 */ /* 0x001f680000300800 */
[----:B------:R-:W5:Y:S04]  /*87cc0*/  LDL.LU R13, [R1+0xaf0] ;  /* 0x000af000010d7983 */ /* 0x000f680000300800 */
[----:B------:R-:W5:Y:S04]  /*87cd0*/  LDL.LU R14, [R1+0xad4] ;  /* 0x000ad400010e7983 */ /* 0x000f680000300800 */
[----:B------:R-:W5:Y:S04]  /*87ce0*/  LDL.LU R15, [R1+0xac0] ;  /* 0x000ac000010f7983 */ /* 0x000f680000300800 */
[----:B------:R-:W5:Y:S04]  /*87cf0*/  LDL.LU R16, [R1+0xaa0] ;  /* 0x000aa00001107983 */ /* 0x000f680000300800 */
[----:B------:R-:W5:Y:S04]  /*87d00*/  LDL.LU R19, [R1+0xa8c] ;  /* 0x000a8c0001137983 */ /* 0x000f680000300800 */
[----:B-1----:R-:W5:Y:S04]  /*87d10*/  LDL.LU R26, [R1+0xa70] ;  /* 0x000a7000011a7983 */ /* 0x002f680000300800 */
[----:B------:R-:W5:Y:S04]  /*87d20*/  LDL.LU R20, [R1+0xa5c] ;  /* 0x000a5c0001147983 */ /* 0x000f680000300800 */
[----:B--2---:R0:W-:Y:S04]  /*87d30*/  STS.U16 [R0+0x40a00], R29 ;  /* 0x040a001d00007388 */ /* 0x0041e80000000400 */
[----:B------:R-:W2:Y:S04]  /*87d40*/  LDL.LU R21, [R1+0xa40] ;  /* 0x000a400001157983 */ /* 0x000ea80000300800 */
[----:B0-----:R-:W2:Y:S04]  /*87d50*/  LDL.LU R29, [R1+0xa28] ;  /* 0x000a2800011d7983 */ /* 0x001ea80000300800 */
[----:B------:R0:W-:Y:S04]  /*87d60*/  STS.U16 [R0+0x41200], R27 ;  /* 0x0412001b00007388 */ /* 0x0001e80000000400 */
[----:B0-----:R-:W2:Y:S04]  /*87d70*/  LDL.LU R27, [R1+0xa10] ;  /* 0x000a1000011b7983 */ /* 0x001ea80000300800 */
        /* <DEDUP_REMOVED lines=9> */
[----:B0-----:R-:W2:Y:S04]  /*87e10*/  LDL.LU R22, [R1+0x9f4] ;  /* 0x0009f40001167983 */ /* 0x001ea80000300800 */
[----:B-1----:R-:W2:Y:S04]  /*87e20*/  LDL.LU R24, [R1+0x9e0] ;  /* 0x0009e00001187983 */ /* 0x002ea80000300800 */
[----:B------:R-:W-:Y:S04]  /*87e30*/  STS.U16 [R0+0x46200], R9 ;  /* 0x0462000900007388 */ /* 0x000fe80000000400 */
[----:B------:R-:W-:Y:S04]  /*87e40*/  STS.U16 [R0+0x46a00], R10 ;  /* 0x046a000a00007388 */ /* 0x000fe80000000400 */
[----:B------:R-:W-:Y:S04]  /*87e50*/  STS.U16 [R0+0x47200], R11 ;  /* 0x0472000b00007388 */ /* 0x000fe80000000400 */
[----:B---3--:R0:W-:Y:S04]  /*87e60*/  STS.U16 [R0+0x47a00], R23 ;  /* 0x047a001700007388 */ /* 0x0081e80000000400 */
[----:B----4-:R1:W-:Y:S04]  /*87e70*/  STS.U16 [R0+0x48200], R28 ;  /* 0x0482001c00007388 */ /* 0x0103e80000000400 */
[----:B0-----:R-:W3:Y:S04]  /*87e80*/  LDL.LU R23, [R1+0x9c0] ;  /* 0x0009c00001177983 */ /* 0x001ee80000300800 */
[----:B-1----:R-:W4:Y:S04]  /*87e90*/  LDL.LU R28, [R1+0x9a8] ;  /* 0x0009a800011c7983 */ /* 0x002f280000300800 */
[----:B-----5:R-:W-:Y:S04]  /*87ea0*/  STS.U16 [R0+0x48a00], R12 ;  /* 0x048a000c00007388 */ /* 0x020fe80000000400 */
[----:B------:R-:W-:Y:S04]  /*87eb0*/  STS.U16 [R0+0x49200], R13 ;  /* 0x0492000d00007388 */ /* 0x000fe80000000400 */
[----:B------:R-:W-:Y:S04]  /*87ec0*/  STS.U16 [R0+0x49a00], R14 ;  /* 0x049a000e00007388 */ /* 0x000fe80000000400 */
[----:B------:R-:W-:Y:S04]  /*87ed0*/  STS.U16 [R0+0x4a200], R15 ;  /* 0x04a2000f00007388 */ /* 0x000fe80000000400 */
[----:B------:R-:W-:Y:S04]  /*87ee0*/  STS.U16 [R0+0x4aa00], R16 ;  /* 0x04aa001000007388 */ /* 0x000fe80000000400 */
[----:B------:R-:W-:Y:S04]  /*87ef0*/  STS.U16 [R0+0x4b200], R19 ;  /* 0x04b2001300007388 */ /* 0x000fe80000000400 */
[----:B------:R0:W-:Y:S04]  /*87f00*/  STS.U16 [R0+0x4ba00], R26 ;  /* 0x04ba001a00007388 */ /* 0x0001e80000000400 */
[----:B0-----:R-:W5:Y:S04]  /*87f10*/  LDL.LU R26, [R1+0x998] ;  /* 0x00099800011a7983 */ /* 0x001f680000300800 */
[----:B------:R-:W-:Y:S04]  /*87f20*/  STS.U16 [R0+0x4c200], R20 ;  /* 0x04c2001400007388 */ /* 0x000fe80000000400 */
[----:B--2---:R-:W-:Y:S04]  /*87f30*/  STS.U16 [R0+0x4ca00], R21 ;  /* 0x04ca001500007388 */ /* 0x004fe80000000400 */
[----:B------:R0:W-:Y:S04]  /*87f40*/  STS.U16 [R0+0x4d200], R29 ;  /* 0x04d2001d00007388 */ /* 0x0001e80000000400 */
[----:B0-----:R-:W2:Y:S04]  /*87f50*/  LDL.LU R29, [R1+0x988] ;  /* 0x00098800011d7983 */ /* 0x001ea80000300800 */
[----:B------:R0:W-:Y:S04]  /*87f60*/  STS.U16 [R0+0x4da00], R27 ;  /* 0x04da001b00007388 */ /* 0x0001e80000000400 */
[----:B0-----:R-:W2:Y:S04]  /*87f70*/  LDL.LU R27, [R1+0x978] ;  /* 0x00097800011b7983 */ /* 0x001ea80000300800 */
        /* <DEDUP_REMOVED lines=10> */
[----:B------:R-:W-:Y:S04]  /*88020*/  STS.U16 [R0+0x4e200], R22 ;  /* 0x04e2001600007388 */ /* 0x000fe80000000400 */
[----:B------:R-:W2:Y:S04]  /*88030*/  LDL.LU R10, [R1+0x854] ;  /* 0x00085400010a7983 */ /* 0x000ea80000300800 */
[----:B------:R0:W-:Y:S04]  /*88040*/  STS.U16 [R0+0x4ea00], R24 ;  /* 0x04ea001800007388 */ /* 0x0001e80000000400 */
[----:B------:R-:W2:Y:S04]  /*88050*/  LDL.LU R19, [R1+0x800] ;  /* 0x0008000001137983 */ /* 0x000ea80000300800 */
        /* <DEDUP_REMOVED lines=8> */
[----:B---3--:R0:W-:Y:S04]  /*880e0*/  STS.U16 [R0+0x4f200], R23 ;  /* 0x04f2001700007388 */ /* 0x0081e80000000400 */
[----:B----4-:R1:W-:Y:S04]  /*880f0*/  STS.U16 [R0+0x4fa00], R28 ;  /* 0x04fa001c00007388 */ /* 0x0103e80000000400 */
[----:B0-----:R-:W3:Y:S04]  /*88100*/  LDL.LU R23, [R1+0x7dc] ;  /* 0x0007dc0001177983 */ /* 0x001ee80000300800 */
[----:B-1----:R-:W4:Y:S04]  /*88110*/  LDL.LU R28, [R1+0x7d8] ;  /* 0x0007d800011c7983 */ /* 0x002f280000300800 */
[----:B-----5:R0:W-:Y:S04]  /*88120*/  STS.U16 [R0+0x50200], R26 ;  /* 0x0502001a00007388 */ /* 0x0201e80000000400 */
[----:B0-----:R-:W5:Y:S04]  /*88130*/  LDL.LU R26, [R1+0x7d4] ;  /* 0x0007d400011a7983 */ /* 0x001f680000300800 */
[----:B--2---:R0:W-:Y:S04]  /*88140*/  STS.U16 [R0+0x50a00], R29 ;  /* 0x050a001d00007388 */ /* 0x0041e80000000400 */
[----:B0-----:R-:W2:Y:S04]  /*88150*/  LDL.LU R29, [R1+0x7d0] ;  /* 0x0007d000011d7983 */ /* 0x001ea80000300800 */
[----:B------:R0:W-:Y:S04]  /*88160*/  STS.U16 [R0+0x51200], R27 ;  /* 0x0512001b00007388 */ /* 0x0001e80000000400 */
        /* <DEDUP_REMOVED lines=9> */
[----:B------:R-:W-:Y:S04]  /*88200*/  STS.U16 [R0+0x56200], R9 ;  /* 0x0562000900007388 */ /* 0x000fe80000000400 */
[----:B0-----:R-:W2:Y:S04]  /*88210*/  LDL.LU R27, [R1+0x62f4] ;  /* 0x0062f400011b7983 */ /* 0x001ea80000300800 */
[----:B------:R-:W-:Y:S04]  /*88220*/  STS.U16 [R0+0x56a00], R10 ;  /* 0x056a000a00007388 */ /* 0x000fe80000000400 */
[----:B-1----:R-:W2:Y:S04]  /*88230*/  LDL.LU R14, [R1+0x7cc] ;  /* 0x0007cc00010e7983 */ /* 0x002ea80000300800 */
[----:B------:R0:W-:Y:S04]  /*88240*/  STS.U16 [R0+0x57200], R19 ;  /* 0x0572001300007388 */ /* 0x0001e80000000400 */
[----:B------:R-:W2:Y:S04]  /*88250*/  LDL.LU R15, [R1+0x7c8] ;  /* 0x0007c800010f7983 */ /* 0x000ea80000300800 */
[----:B------:R-:W-:Y:S04]  /*88260*/  STS.U16 [R0+0x57a00], R24 ;  /* 0x057a001800007388 */ /* 0x000fe80000000400 */
[----:B------:R-:W-:Y:S04]  /*88270*/  STS.U16 [R0+0x58200], R11 ;  /* 0x0582000b00007388 */ /* 0x000fe80000000400 */
[----:B------:R-:W-:Y:S04]  /*88280*/  STS.U16 [R0+0x58a00], R12 ;  /* 0x058a000c00007388 */ /* 0x000fe80000000400 */
[----:B------:R-:W-:Y:S04]  /*88290*/  STS.U16 [R0+0x59200], R13 ;  /* 0x0592000d00007388 */ /* 0x000fe80000000400 */
[----:B------:R1:W-:Y:S04]  /*882a0*/  STS.U16 [R0+0x59a00], R16 ;  /* 0x059a001000007388 */ /* 0x0003e80000000400 */
[----:B0-----:R-:W2:Y:S04]  /*882b0*/  LDL.LU R19, [R1+0x7c4] ;  /* 0x0007c40001137983 */ /* 0x001ea80000300800 */
[----:B-1----:R-:W0:Y:S04]  /*882c0*/  S2R R16, SR_TID.X ;  /* 0x0000000000107919 */ /* 0x002e280000002100 */
[----:B------:R1:W-:Y:S04]  /*882d0*/  STS.U16 [R0+0x5a200], R20 ;  /* 0x05a2001400007388 */ /* 0x0003e80000000400 */
[----:B------:R0:W-:Y:S04]  /*882e0*/  STS.U16 [R0+0x5aa00], R21 ;  /* 0x05aa001500007388 */ /* 0x0001e80000000400 */
[----:B------:R0:W-:Y:S04]  /*882f0*/  STS.U16 [R0+0x5b200], R22 ;  /* 0x05b2001600007388 */ /* 0x0001e80000000400 */
[----:B------:R-:W2:Y:S04]  /*88300*/  LDL.LU R24, [R1+0x7c0] ;  /* 0x0007c00001187983 */ /* 0x000ea80000300800 */
[----:B------:R-:W2:Y:S01]  /*88310*/  LDL.LU R9, [R1+0x7bc] ;  /* 0x0007bc0001097983 */ /* 0x000ea20000300800 */
[----:B0-----:R-:W-:-:S03]  /*88320*/  LOP3.LUT P1, RZ, R16, 0x80, RZ, 0xc0, !PT ;  /* 0x0000008010ff7812 */ /* 0x001fc6000782c0ff */
[----:B------:R-:W2:Y:S04]  /*88330*/  LDL.LU R10, [R1+0xcac] ;  /* 0x000cac00010a7983 */ /* 0x000ea80000300800 */
[----:B------:R-:W2:Y:S01]  /*88340*/  LDL.LU R11, [R1+0xc9c] ;  /* 0x000c9c00010b7983 */ /* 0x000ea20000300800 */
[----:B------:R-:W-:-:S03]  /*88350*/  SEL R3, RZ, 0x110, !P1 ;  /* 0x00000110ff037807 */ /* 0x000fc60004800000 */
[----:B-1----:R-:W2:Y:S04]  /*88360*/  LDL.LU R20, [R1+0xc8c] ;  /* 0x000c8c0001147983 */ /* 0x002ea80000300800 */
[----:B------:R-:W2:Y:S04]  /*88370*/  LDL.LU R21, [R1+0xc7c] ;  /* 0x000c7c0001157983 */ /* 0x000ea80000300800 */
[----:B------:R-:W2:Y:S04]  /*88380*/  LDL.LU R22, [R1+0xc6c] ;  /* 0x000c6c0001167983 */ /* 0x000ea80000300800 */
[----:B---3--:R0:W-:Y:S04]  /*88390*/  STS.U16 [R0+0x5ba00], R23 ;  /* 0x05ba001700007388 */ /* 0x0081e80000000400 */
[----:B----4-:R1:W-:Y:S04]  /*883a0*/  STS.U16 [R0+0x5c200], R28 ;  /* 0x05c2001c00007388 */ /* 0x0103e80000000400 */
[----:B0-----:R-:W3:Y:S04]  /*883b0*/  LDL.LU R23, [R1+0xc5c] ;  /* 0x000c5c0001177983 */ /* 0x001ee80000300800 */
[----:B-1----:R-:W4:Y:S04]  /*883c0*/  LDL.LU R28, [R1+0xc4c] ;  /* 0x000c4c00011c7983 */ /* 0x002f280000300800 */
[----:B-----5:R0:W-:Y:S02]  /*883d0*/  STS.U16 [R0+0x5ca00], R26 ;  /* 0x05ca001a00007388 */ /* 0x0201e40000000400 */
[----:B0-----:R-:W-:-:S05]  /*883e0*/  LOP3.LUT R26, R16, 0x7f, RZ, 0xc0, !PT ;  /* 0x0000007f101a7812 */ /* 0x001fca00078ec0ff */
[----:B------:R-:W-:-:S05]  /*883f0*/  IMAD.SHL.U32 R4, R26, 0x2, RZ ;  /* 0x000000021a047824 */ /* 0x000fca00078e00ff */
[----:B------:R-:W-:Y:S01]  /*88400*/  LOP3.LUT R3, R3, R4, RZ, 0x3c, !PT ;  /* 0x0000000403037212 */ /* 0x000fe200078e3cff */
[----:B--2---:R0:W-:Y:S04]  /*88410*/  STS.U16 [R0+0x5d200], R29 ;  /* 0x05d2001d00007388 */ /* 0x0041e80000000400 */
[----:B0-----:R-:W2:Y:S04]  /*88420*/  LDL.LU R29, [R1+0xc3c] ;  /* 0x000c3c00011d7983 */ /* 0x001ea80000300800 */
[----:B------:R-:W5:Y:S04]  /*88430*/  LDL R4, [R1+0x12a4] ;  /* 0x0012a40001047983 */ /* 0x000f680000100800 */
[----:B------:R-:W-:Y:S04]  /*88440*/  STS.U16 [R0+0x5da00], R14 ;  /* 0x05da000e00007388 */ /* 0x000fe80000000400 */
        /* <DEDUP_REMOVED lines=12> */
[----:B-----5:R0:W-:Y:S04]  /*88510*/  STS.U16 [R4+0x5ea00], R19 ;  /* 0x05ea001304007388 */ /* 0x0201e80000000400 */
[----:B------:R1:W-:Y:S04]  /*88520*/  STS.U16 [R4+0x5f200], R24 ;  /* 0x05f2001804007388 */ /* 0x0003e80000000400 */
[----:B0-----:R-:W5:Y:S04]  /*88530*/  LDL.LU R19, [R1+0xacc] ;  /* 0x000acc0001137983 */ /* 0x001f680000300800 */
[----:B-1----:R-:W5:Y:S01]  /*88540*/  LDL.LU R24, [R1+0xabc] ;  /* 0x000abc0001187983 */ /* 0x002f620000300800 */
[----:B------:R-:W-:-:S03]  /*88550*/  LOP3.LUT R3, R3, 0x40, RZ, 0x3c, !PT ;  /* 0x0000004003037812 */ /* 0x000fc600078e3cff */
[----:B------:R0:W-:Y:S04]  /*88560*/  STS.U16 [R4+0x5fa00], R9 ;  /* 0x05fa000904007388 */ /* 0x0001e80000000400 */
[----:B------:R1:W-:Y:S04]  /*88570*/  STS.U16 [R3+0x40400], R10 ;  /* 0x0404000a03007388 */ /* 0x0003e80000000400 */
[----:B------:R0:W-:Y:S04]  /*88580*/  STS.U16 [R3+0x40c00], R11 ;  /* 0x040c000b03007388 */ /* 0x0001e80000000400 */
[----:B------:R0:W-:Y:S04]  /*88590*/  STS.U16 [R3+0x41400], R20 ;  /* 0x0414001403007388 */ /* 0x0001e80000000400 */
[----:B------:R1:W-:Y:S04]  /*885a0*/  STS.U16 [R3+0x41c00], R21 ;  /* 0x041c001503007388 */ /* 0x0003e80000000400 */
[----:B------:R1:W-:Y:S04]  /*885b0*/  STS.U16 [R3+0x42400], R22 ;  /* 0x0424001603007388 */ /* 0x0003e80000000400 */
[----:B0-----:R-:W5:Y:S04]  /*885c0*/  LDL.LU R9, [R1+0xa9c] ;  /* 0x000a9c0001097983 */ /* 0x001f680000300800 */
[----:B---3--:R0:W-:Y:S04]  /*885d0*/  STS.U16 [R3+0x42c00], R23 ;  /* 0x042c001703007388 */ /* 0x0081e80000000400 */
[----:B-1----:R-:W3:Y:S04]  /*885e0*/  LDL.LU R10, [R1+0xa84] ;  /* 0x000a8400010a7983 */ /* 0x002ee80000300800 */
[----:B----4-:R1:W-:Y:S04]  /*885f0*/  STS.U16 [R3+0x43400], R28 ;  /* 0x0434001c03007388 */ /* 0x0103e80000000400 */
[----:B------:R-:W4:Y:S04]  /*88600*/  LDL.LU R11, [R1+0xa6c] ;  /* 0x000a6c00010b7983 */ /* 0x000f280000300800 */
[----:B--2---:R2:W-:Y:S04]  /*88610*/  STS.U16 [R3+0x43c00], R29 ;  /* 0x043c001d03007388 */ /* 0x0045e80000000400 */
[----:B------:R-:W4:Y:S04]  /*88620*/  LDL.LU R20, [R1+0xa54] ;  /* 0x000a540001147983 */ /* 0x000f280000300800 */
[----:B------:R-:W4:Y:S04]  /*88630*/  LDL.LU R21, [R1+0xa3c] ;  /* 0x000a3c0001157983 */ /* 0x000f280000300800 */
[----:B------:R-:W-:Y:S04]  /*88640*/  STS.U16 [R3+0x44400], R0 ;  /* 0x0444000003007388 */ /* 0x000fe80000000400 */
[----:B------:R-:W4:Y:S04]  /*88650*/  LDL.LU R22, [R1+0xa20] ;  /* 0x000a200001167983 */ /* 0x000f280000300800 */
[----:B------:R-:W-:Y:S04]  /*88660*/  STS.U16 [R3+0x44c00], R2 ;  /* 0x044c000203007388 */ /* 0x000fe80000000400 */
[----:B0-----:R-:W4:Y:S04]  /*88670*/  LDL.LU R23, [R1+0xa08] ;  /* 0x000a080001177983 */ /* 0x001f280000300800 */
[----:B------:R-:W-:Y:S04]  /*88680*/  STS.U16 [R3+0x45400], R5 ;  /* 0x0454000503007388 */ /* 0x000fe80000000400 */
[----:B-1----:R-:W4:Y:S04]  /*88690*/  LDL.LU R28, [R1+0x9ec] ;  /* 0x0009ec00011c7983 */ /* 0x002f280000300800 */
[----:B------:R-:W-:Y:S04]  /*886a0*/  STS.U16 [R3+0x45c00], R6 ;  /* 0x045c000603007388 */ /* 0x000fe80000000400 */
[----:B--2---:R-:W2:Y:S04]  /*886b0*/  LDL.LU R29, [R1+0x9d4] ;  /* 0x0009d400011d7983 */ /* 0x004ea80000300800 */
[----:B------:R0:W-:Y:S04]  /*886c0*/  STS.U16 [R3+0x46400], R7 ;  /* 0x0464000703007388 */ /* 0x0001e80000000400 */
[----:B------:R1:W-:Y:S04]  /*886d0*/  STS.U16 [R3+0x46c00], R8 ;  /* 0x046c000803007388 */ /* 0x0003e80000000400 */
[----:B------:R1:W-:Y:S04]  /*886e0*/  STS.U16 [R3+0x47400], R12 ;  /* 0x0474000c03007388 */ /* 0x0003e80000000400 */
[----:B0-----:R-:W2:Y:S04]  /*886f0*/  LDL.LU R7, [R1+0x9bc] ;  /* 0x0009bc0001077983 */ /* 0x001ea80000300800 */
[----:B-1----:R-:W2:Y:S04]  /*88700*/  LDL.LU R8, [R1+0x9a4] ;  /* 0x0009a40001087983 */ /* 0x002ea80000300800 */
[----:B------:R0:W-:Y:S04]  /*88710*/  STS.U16 [R3+0x47c00], R13 ;  /* 0x047c000d03007388 */ /* 0x0001e80000000400 */
[----:B------:R-:W2:Y:S04]  /*88720*/  LDL.LU R12, [R1+0x994] ;  /* 0x00099400010c7983 */ /* 0x000ea80000300800 */
[----:B------:R1:W-:Y:S04]  /*88730*/  STS.U16 [R3+0x48400], R14 ;  /* 0x0484000e03007388 */ /* 0x0003e80000000400 */
[----:B0-----:R-:W2:Y:S04]  /*88740*/  LDL.LU R13, [R1+0x984] ;  /* 0x00098400010d7983 */ /* 0x001ea80000300800 */
[----:B------:R0:W-:Y:S04]  /*88750*/  STS.U16 [R3+0x48c00], R15 ;  /* 0x048c000f03007388 */ /* 0x0001e80000000400 */
[----:B-1----:R-:W2:Y:S04]  /*88760*/  LDL.LU R14, [R1+0x974] ;  /* 0x00097400010e7983 */ /* 0x002ea80000300800 */
[----:B------:R1:W-:Y:S04]  /*88770*/  STS.U16 [R3+0x49400], R16 ;  /* 0x0494001003007388 */ /* 0x0003e80000000400 */
[----:B0-----:R-:W2:Y:S04]  /*88780*/  LDL.LU R15, [R1+0x964] ;  /* 0x00096400010f7983 */ /* 0x001ea80000300800 */
[----:B-1----:R-:W2:Y:S04]  /*88790*/  LDL.LU R16, [R1+0x954] ;  /* 0x0009540001107983 */ /* 0x002ea80000300800 */
[----:B-----5:R0:W-:Y:S04]  /*887a0*/  STS.U16 [R3+0x49c00], R19 ;  /* 0x049c001303007388 */ /* 0x0201e80000000400 */
[----:B------:R1:W-:Y:S04]  /*887b0*/  STS.U16 [R3+0x4a400], R24 ;  /* 0x04a4001803007388 */ /* 0x0003e80000000400 */
[----:B0-----:R-:W5:Y:S04]  /*887c0*/  LDL.LU R19, [R1+0x924] ;  /* 0x0009240001137983 */ /* 0x001f680000300800 */
[----:B-1----:R-:W5:Y:S04]  /*887d0*/  LDL.LU R24, [R1+0x8fc] ;  /* 0x0008fc0001187983 */ /* 0x002f680000300800 */
[----:B------:R-:W5:Y:S04]  /*887e0*/  LDL.LU R0, [R1+0x8c4] ;  /* 0x0008c40001007983 */ /* 0x000f680000300800 */
[----:B------:R-:W5:Y:S04]  /*887f0*/  LDL.LU R2, [R1+0x8a0] ;  /* 0x0008a00001027983 */ /* 0x000f680000300800 */
[----:B------:R-:W5:Y:S04]  /*88800*/  LDL.LU R5, [R1+0x890] ;  /* 0x0008900001057983 */ /* 0x000f680000300800 */
[----:B------:R-:W5:Y:S04]  /*88810*/  LDL.LU R6, [R1+0x880] ;  /* 0x0008800001067983 */ /* 0x000f680000300800 */
[----:B------:R0:W-:Y:S04]  /*88820*/  STS.U16 [R3+0x4ac00], R9 ;  /* 0x04ac000903007388 */ /* 0x0001e80000000400 */
[----:B---3--:R1:W-:Y:S04]  /*88830*/  STS.U16 [R3+0x4b400], R10 ;  /* 0x04b4000a03007388 */ /* 0x0083e80000000400 */
[----:B0-----:R-:W3:Y:S04]  /*88840*/  LDL.LU R9, [R1+0x870] ;  /* 0x0008700001097983 */ /* 0x001ee80000300800 */
[----:B----4-:R0:W-:Y:S04]  /*88850*/  STS.U16 [R3+0x4bc00], R11 ;  /* 0x04bc000b03007388 */ /* 0x0101e80000000400 */
[----:B-1----:R-:W4:Y:S04]  /*88860*/  LDL.LU R10, [R1+0x860] ;  /* 0x00086000010a7983 */ /* 0x002f280000300800 */
[----:B------:R1:W-:Y:S04]  /*88870*/  STS.U16 [R3+0x4c400], R20 ;  /* 0x04c4001403007388 */ /* 0x0003e80000000400 */
[----:B0-----:R-:W4:Y:S04]  /*88880*/  LDL.LU R11, [R1+0x850] ;  /* 0x00085000010b7983 */ /* 0x001f280000300800 */
[----:B------:R0:W-:Y:S04]  /*88890*/  STS.U16 [R3+0x4cc00], R21 ;  /* 0x04cc001503007388 */ /* 0x0001e80000000400 */
[----:B-1----:R-:W4:Y:S04]  /*888a0*/  LDL.LU R20, [R1+0x7b8] ;  /* 0x0007b80001147983 */ /* 0x002f280000300800 */
[----:B------:R1:W-:Y:S04]  /*888b0*/  STS.U16 [R3+0x4d400], R22 ;  /* 0x04d4001603007388 */ /* 0x0003e80000000400 */
[----:B0-----:R-:W4:Y:S04]  /*888c0*/  LDL.LU R21, [R1+0x7b4] ;  /* 0x0007b40001157983 */ /* 0x001f280000300800 */
[----:B------:R0:W-:Y:S04]  /*888d0*/  STS.U16 [R3+0x4dc00], R23 ;  /* 0x04dc001703007388 */ /* 0x0001e80000000400 */
[----:B-1----:R-:W4:Y:S04]  /*888e0*/  LDL.LU R22, [R1+0x7b0] ;  /* 0x0007b00001167983 */ /* 0x002f280000300800 */
[----:B------:R1:W-:Y:S04]  /*888f0*/  STS.U16 [R3+0x4e400], R28 ;  /* 0x04e4001c03007388 */ /* 0x0003e80000000400 */
[----:B0-----:R-:W4:Y:S04]  /*88900*/  LDL.LU R23, [R1+0x7ac] ;  /* 0x0007ac0001177983 */ /* 0x001f280000300800 */
[----:B--2---:R0:W-:Y:S04]  /*88910*/  STS.U16 [R3+0x4ec00], R29 ;  /* 0x04ec001d03007388 */ /* 0x0041e80000000400 */
[----:B-1----:R-:W2:Y:S04]  /*88920*/  LDL.LU R28, [R1+0x7a8] ;  /* 0x0007a800011c7983 */ /* 0x002ea80000300800 */
[----:B0-----:R-:W2:Y:S04]  /*88930*/  LDL.LU R29, [R1+0x7a4] ;  /* 0x0007a400011d7983 */ /* 0x001ea80000300800 */
[----:B------:R0:W-:Y:S04]  /*88940*/  STS.U16 [R3+0x4f400], R7 ;  /* 0x04f4000703007388 */ /* 0x0001e80000000400 */
[----:B------:R1:W-:Y:S04]  /*88950*/  STS.U16 [R3+0x4fc00], R8 ;  /* 0x04fc000803007388 */ /* 0x0003e80000000400 */
[----:B0-----:R-:W2:Y:S04]  /*88960*/  LDL.LU R7, [R1+0x7a0] ;  /* 0x0007a00001077983 */ /* 0x001ea80000300800 */
[----:B------:R0:W-:Y:S04]  /*88970*/  STS.U16 [R3+0x50400], R12 ;  /* 0x0504000c03007388 */ /* 0x0001e80000000400 */
[----:B-1----:R-:W2:Y:S04]  /*88980*/  LDL.LU R8, [R1+0x78c] ;  /* 0x00078c0001087983 */ /* 0x002ea80000300800 */
        /* <DEDUP_REMOVED lines=8> */
[----:B0-----:R-:W2:Y:S04]  /*88a10*/  LDL.LU R16, [R1+0x778] ;  /* 0x0007780001107983 */ /* 0x001ea80000300800 */
[----:B-----5:R0:W-:Y:S04]  /*88a20*/  STS.U16 [R3+0x52c00], R19 ;  /* 0x052c001303007388 */ /* 0x0201e80000000400 */
[----:B------:R1:W-:Y:S04]  /*88a30*/  STS.U16 [R3+0x53400], R24 ;  /* 0x0534001803007388 */ /* 0x0003e80000000400 */
[----:B0-----:R-:W5:Y:S04]  /*88a40*/  LDL.LU R19, [R1+0x774] ;  /* 0x0007740001137983 */ /* 0x001f680000300800 */
[----:B-1----:R-:W5:Y:S04]  /*88a50*/  LDL.LU R24, [R1+0x770] ;  /* 0x0007700001187983 */ /* 0x002f680000300800 */
[----:B------:R-:W-:Y:S04]  /*88a60*/  STS.U16 [R3+0x53c00], R0 ;  /* 0x053c000003007388 */ /* 0x000fe80000000400 */
[----:B------:R-:W-:Y:S04]  /*88a70*/  STS.U16 [R3+0x54400], R2 ;  /* 0x0544000203007388 */ /* 0x000fe80000000400 */
[----:B------:R-:W-:Y:S04]  /*88a80*/  STS.U16 [R3+0x54c00], R5 ;  /* 0x054c000503007388 */ /* 0x000fe80000000400 */
[----:B------:R-:W-:Y:S04]  /*88a90*/  STS.U16 [R3+0x55400], R6 ;  /* 0x0554000603007388 */ /* 0x000fe80000000400 */
[----:B---3--:R0:W-:Y:S04]  /*88aa0*/  STS.U16 [R3+0x55c00], R9 ;  /* 0x055c000903007388 */ /* 0x0081e80000000400 */
[----:B----4-:R1:W-:Y:S04]  /*88ab0*/  STS.U16 [R3+0x56400], R10 ;  /* 0x0564000a03007388 */ /* 0x0103e80000000400 */
[----:B0-----:R-:W3:Y:S04]  /*88ac0*/  LDL.LU R9, [R1+0x76c] ;  /* 0x00076c0001097983 */ /* 0x001ee80000300800 */
        /* <DEDUP_REMOVED lines=10> */
[----:B--2---:R1:W-:Y:S04]  /*88b70*/  STS.U16 [R3+0x59400], R28 ;  /* 0x0594001c03007388 */ /* 0x0043e80000000400 */
[----:B0-----:R-:W2:Y:S04]  /*88b80*/  LDL.LU R23, [R1+0xc78] ;  /* 0x000c780001177983 */ /* 0x001ea80000300800 */
[----:B------:R0:W-:Y:S01]  /*88b90*/  STS.U16 [R3+0x59c00], R29 ;  /* 0x059c001d03007388 */ /* 0x0001e20000000400 */
[----:B------:R-:W-:-:S03]  /*88ba0*/  SHF.L.U32 R2, R26, 0x1, RZ ;  /* 0x000000011a027819 */ /* 0x000fc600000006ff */
[----:B-1----:R-:W2:Y:S04]  /*88bb0*/  LDL.LU R28, [R1+0xc68] ;  /* 0x000c6800011c7983 */ /* 0x002ea80000300800 */
[----:B0-----:R-:W2:Y:S04]  /*88bc0*/  LDL.LU R29, [R1+0xc58] ;  /* 0x000c5800011d7983 */ /* 0x001ea80000300800 */
[----:B------:R-:W-:Y:S04]  /*88bd0*/  STS.U16 [R3+0x5a400], R7 ;  /* 0x05a4000703007388 */ /* 0x000fe80000000400 */
[----:B------:R-:W-:Y:S04]  /*88be0*/  STS.U16 [R3+0x5ac00], R8 ;  /* 0x05ac000803007388 */ /* 0x000fe80000000400 */
[----:B------:R0:W-:Y:S04]  /*88bf0*/  STS.U16 [R3+0x5b400], R12 ;  /* 0x05b4000c03007388 */ /* 0x0001e80000000400 */
[----:B------:R-:W-:Y:S04]  /*88c00*/  STS.U16 [R3+0x5bc00], R13 ;  /* 0x05bc000d03007388 */ /* 0x000fe80000000400 */
[----:B0-----:R-:W2:Y:S04]  /*88c10*/  LDL.LU R12, [R1+0xc48] ;  /* 0x000c4800010c7983 */ /* 0x001ea80000300800 */
[----:B------:R-:W-:Y:S04]  /*88c20*/  STS.U16 [R3+0x5c400], R14 ;  /* 0x05c4000e03007388 */ /* 0x000fe80000000400 */
[----:B------:R-:W-:Y:S04]  /*88c30*/  STS.U16 [R3+0x5cc00], R15 ;  /* 0x05cc000f03007388 */ /* 0x000fe80000000400 */
[----:B------:R-:W-:Y:S04]  /*88c40*/  STS.U16 [R3+0x5d400], R16 ;  /* 0x05d4001003007388 */ /* 0x000fe80000000400 */
[----:B-----5:R-:W-:Y:S04]  /*88c50*/  STS.U16 [R3+0x5dc00], R19 ;  /* 0x05dc001303007388 */ /* 0x020fe80000000400 */
[----:B------:R0:W-:Y:S04]  /*88c60*/  STS.U16 [R3+0x5e400], R24 ;  /* 0x05e4001803007388 */ /* 0x0001e80000000400 */
[----:B0-----:R-:W5:Y:S04]  /*88c70*/  LDL.LU R24, [R1+0xc38] ;  /* 0x000c380001187983 */ /* 0x001f680000300800 */
[----:B------:R-:W5:Y:S04]  /*88c80*/  LDL.LU R26, [R1+0xc20] ;  /* 0x000c2000011a7983 */ /* 0x000f680000300800 */
[----:B------:R-:W5:Y:S04]  /*88c90*/  LDL.LU R13, [R1+0xc08] ;  /* 0x000c0800010d7983 */ /* 0x000f680000300800 */
[----:B------:R-:W5:Y:S04]  /*88ca0*/  LDL.LU R14, [R1+0xbec] ;  /* 0x000bec00010e7983 */ /* 0x000f680000300800 */
[----:B------:R-:W5:Y:S04]  /*88cb0*/  LDL.LU R15, [R1+0xbcc] ;  /* 0x000bcc00010f7983 */ /* 0x000f680000300800 */
[----:B------:R-:W5:Y:S01]  /*88cc0*/  LDL.LU R16, [R1+0xba8] ;  /* 0x000ba80001107983 */ /* 0x000f620000300800 */
[----:B------:R-:W-:-:S03]  /*88cd0*/  LOP3.LUT P0, RZ, R18, 0x80, RZ, 0xc0, !PT ;  /* 0x0000008012ff7812 */ /* 0x000fc6000780c0ff */
[----:B---3--:R-:W-:Y:S01]  /*88ce0*/  STS.U16 [R3+0x5ec00], R9 ;  /* 0x05ec000903007388 */ /* 0x008fe20000000400 */
[----:B------:R-:W-:-:S03]  /*88cf0*/  SEL R0, RZ, 0x110, !P0 ;  /* 0x00000110ff007807 */ /* 0x000fc60004000000 */
[----:B------:R-:W3:Y:S01]  /*88d00*/  LDL.LU R19, [R1+0xb7c] ;  /* 0x000b7c0001137983 */ /* 0x000ee20000300800 */
[----:B------:R-:W-:-:S03]  /*88d10*/  LOP3.LUT R0, R0, R2, RZ, 0x3c, !PT ;  /* 0x0000000200007212 */ /* 0x000fc600078e3cff */
[----:B----4-:R-:W-:Y:S01]  /*88d20*/  STS.U16 [R3+0x5f400], R10 ;  /* 0x05f4000a03007388 */ /* 0x010fe20000000400 */
[----:B------:R-:W-:-:S03]  /*88d30*/  LOP3.LUT R0, R0, 0x60, RZ, 0x3c, !PT ;  /* 0x0000006000007812 */ /* 0x000fc600078e3cff */
[----:B------:R0:W-:Y:S04]  /*88d40*/  STS.U16 [R3+0x5fc00], R11 ;  /* 0x05fc000b03007388 */ /* 0x0001e80000000400 */
[----:B0-----:R-:W4:Y:S04]  /*88d50*/  LDL.LU R3, [R1+0xb54] ;  /* 0x000b540001037983 */ /* 0x001f280000300800 */
[----:B------:R-:W3:Y:S04]  /*88d60*/  LDL.LU R4, [R1+0xb38] ;  /* 0x000b380001047983 */ /* 0x000ee80000300800 */
[----:B------:R-:W3:Y:S04]  /*88d70*/  LDL.LU R5, [R1+0xb18] ;  /* 0x000b180001057983 */ /* 0x000ee80000300800 */
[----:B------:R-:W3:Y:S04]  /*88d80*/  LDL.LU R6, [R1+0xafc] ;  /* 0x000afc0001067983 */ /* 0x000ee80000300800 */
[----:B------:R0:W-:Y:S04]  /*88d90*/  STS.U16 [R0+0x40600], R20 ;  /* 0x0406001400007388 */ /* 0x0001e80000000400 */
[----:B------:R-:W3:Y:S04]  /*88da0*/  LDL.LU R7, [R1+0xae4] ;  /* 0x000ae40001077983 */ /* 0x000ee80000300800 */
[----:B------:R1:W-:Y:S04]  /*88db0*/  STS.U16 [R0+0x40e00], R21 ;  /* 0x040e001500007388 */ /* 0x0003e80000000400 */
[----:B------:R-:W4:Y:S04]  /*88dc0*/  LDL.LU R8, [R1+0xac8] ;  /* 0x000ac80001087983 */ /* 0x000f280000300800 */
[----:B------:R1:W-:Y:S04]  /*88dd0*/  STS.U16 [R0+0x41600], R22 ;  /* 0x0416001600007388 */ /* 0x0003e80000000400 */
[----:B0-----:R-:W4:Y:S04]  /*88de0*/  LDL.LU R20, [R1+0xaac] ;  /* 0x000aac0001147983 */ /* 0x001f280000300800 */
[----:B--2---:R0:W-:Y:S04]  /*88df0*/  STS.U16 [R0+0x41e00], R23 ;  /* 0x041e001700007388 */ /* 0x0041e80000000400 */
[----:B-1----:R-:W2:Y:S04]  /*88e00*/  LDL.LU R21, [R1+0xa94] ;  /* 0x000a940001157983 */ /* 0x002ea80000300800 */
[----:B------:R1:W-:Y:S04]  /*88e10*/  STS.U16 [R0+0x42600], R28 ;  /* 0x0426001c00007388 */ /* 0x0003e80000000400 */
[----:B------:R-:W2:Y:S04]  /*88e20*/  LDL.LU R22, [R1+0xa7c] ;  /* 0x000a7c0001167983 */ /* 0x000ea80000300800 */
[----:B------:R1:W-:Y:S04]  /*88e30*/  STS.U16 [R0+0x42e00], R29 ;  /* 0x042e001d00007388 */ /* 0x0003e80000000400 */
[----:B0-----:R-:W2:Y:S04]  /*88e40*/  LDL.LU R23, [R1+0xa68] ;  /* 0x000a680001177983 */ /* 0x001ea80000300800 */
[----:B-1----:R-:W2:Y:S04]  /*88e50*/  LDL.LU R28, [R1+0xa4c] ;  /* 0x000a4c00011c7983 */ /* 0x002ea80000300800 */
[----:B------:R-:W-:Y:S04]  /*88e60*/  STS.U16 [R0+0x43600], R12 ;  /* 0x0436000c00007388 */ /* 0x000fe80000000400 */
[----:B------:R-:W2:Y:S04]  /*88e70*/  LDL.LU R29, [R1+0xa34] ;  /* 0x000a3400011d7983 */ /* 0x000ea80000300800 */
[----:B-----5:R0:W-:Y:S04]  /*88e80*/  STS.U16 [R0+0x43e00], R24 ;  /* 0x043e001800007388 */ /* 0x0201e80000000400 */
[----:B------:R1:W-:Y:S04]  /*88e90*/  STS.U16 [R0+0x44600], R26 ;  /* 0x0446001a00007388 */ /* 0x0003e80000000400 */
[----:B0-----:R-:W5:Y:S04]  /*88ea0*/  LDL.LU R24, [R1+0xa18] ;  /* 0x000a180001187983 */ /* 0x001f680000300800 */
[----:B-1----:R-:W5:Y:S04]  /*88eb0*/  LDL.LU R26, [R1+0xa04] ;  /* 0x000a0400011a7983 */ /* 0x002f680000300800 */
[----:B------:R-:W5:Y:S04]  /*88ec0*/  LDL.LU R9, [R1+0x9e8] ;  /* 0x0009e80001097983 */ /* 0x000f680000300800 */
[----:B------:R-:W5:Y:S04]  /*88ed0*/  LDL.LU R10, [R1+0x9d0] ;  /* 0x0009d000010a7983 */ /* 0x000f680000300800 */
[----:B------:R-:W5:Y:S04]  /*88ee0*/  LDL.LU R11, [R1+0x9b4] ;  /* 0x0009b400010b7983 */ /* 0x000f680000300800 */
[----:B------:R0:W-:Y:S04]  /*88ef0*/  STS.U16 [R0+0x44e00], R13 ;  /* 0x044e000d00007388 */ /* 0x0001e80000000400 */
[----:B------:R-:W5:Y:S04]  /*88f00*/  LDL.LU R12, [R1+0x9a0] ;  /* 0x0009a000010c7983 */ /* 0x000f680000300800 */
[----:B------:R1:W-:Y:S04]  /*88f10*/  STS.U16 [R0+0x45600], R14 ;  /* 0x0456000e00007388 */ /* 0x0003e80000000400 */
[----:B0-----:R-:W5:Y:S04]  /*88f20*/  LDL.LU R13, [R1+0x990] ;  /* 0x00099000010d7983 */ /* 0x001f680000300800 */
[----:B-1----:R-:W5:Y:S04]  /*88f30*/  LDL.LU R14, [R1+0x980] ;  /* 0x00098000010e7983 */ /* 0x002f680000300800 */
[----:B------:R0:W-:Y:S04]  /*88f40*/  STS.U16 [R0+0x45e00], R15 ;  /* 0x045e000f00007388 */ /* 0x0001e80000000400 */
[----:B------:R1:W-:Y:S04]  /*88f50*/  STS.U16 [R0+0x46600], R16 ;  /* 0x0466001000007388 */ /* 0x0003e80000000400 */
[----:B0-----:R-:W5:Y:S04]  /*88f60*/  LDL.LU R15, [R1+0x970] ;  /* 0x00097000010f7983 */ /* 0x001f680000300800 */
[----:B-1----:R-:W5:Y:S04]  /*88f70*/  LDL.LU R16, [R1+0x960] ;  /* 0x0009600001107983 */ /* 0x002f680000300800 */
[----:B---3--:R0:W-:Y:S04]  /*88f80*/  STS.U16 [R0+0x46e00], R19 ;  /* 0x046e001300007388 */ /* 0x0081e80000000400 */
[----:B----4-:R-:W-:Y:S04]  /*88f90*/  STS.U16 [R0+0x47600], R3 ;  /* 0x0476000300007388 */ /* 0x010fe80000000400 */
[----:B------:R-:W-:Y:S04]  /*88fa0*/  STS.U16 [R0+0x47e00], R4 ;  /* 0x047e000400007388 */ /* 0x000fe80000000400 */
[----:B------:R-:W-:Y:S04]  /*88fb0*/  STS.U16 [R0+0x48600], R5 ;  /* 0x0486000500007388 */ /* 0x000fe80000000400 */
[----:B------:R-:W-:Y:S04]  /*88fc0*/  STS.U16 [R0+0x48e00], R6 ;  /* 0x048e000600007388 */ /* 0x000fe80000000400 */
[----:B------:R-:W-:Y:S04]  /*88fd0*/  STS.U16 [R0+0x49600], R7 ;  /* 0x0496000700007388 */ /* 0x000fe80000000400 */
[----:B------:R-:W-:Y:S04]  /*88fe0*/  STS.U16 [R0+0x49e00], R8 ;  /* 0x049e000800007388 */ /* 0x000fe80000000400 */
[----:B0-----:R-:W3:Y:S04]  /*88ff0*/  LDL.LU R19, [R1+0x950] ;  /* 0x0009500001137983 */ /* 0x001ee80000300800 */
[----:B------:R0:W-:Y:S04]  /*89000*/  STS.U16 [R0+0x4a600], R20 ;  /* 0x04a6001400007388 */ /* 0x0001e80000000400 */
[----:B--2---:R1:W-:Y:S04]  /*89010*/  STS.U16 [R0+0x4ae00], R21 ;  /* 0x04ae001500007388 */ /* 0x0043e80000000400 */
[----:B------:R2:W-:Y:S04]  /*89020*/  STS.U16 [R0+0x4b600], R22 ;  /* 0x04b6001600007388 */ /* 0x0005e80000000400 */
[----:B0-----:R-:W4:Y:S04]  /*89030*/  LDL.LU R20, [R1+0x918] ;  /* 0x0009180001147983 */ /* 0x001f280000300800 */
[----:B-1----:R-:W3:Y:S04]  /*89040*/  LDL.LU R21, [R1+0x8ec] ;  /* 0x0008ec0001157983 */ /* 0x002ee80000300800 */
[----:B------:R0:W-:Y:S04]  /*89050*/  STS.U16 [R0+0x4be00], R23 ;  /* 0x04be001700007388 */ /* 0x0001e80000000400 */
[----:B--2---:R-:W2:Y:S04]  /*89060*/  LDL.LU R22, [R1+0x8b8] ;  /* 0x0008b80001167983 */ /* 0x004ea80000300800 */
        /* <DEDUP_REMOVED lines=13> */
[----:B------:R-:W5:Y:S04]  /*89140*/  LDL.LU R7, [R1+0x64] ;  /* 0x0000640001077983 */ /* 0x000f680000300800 */
[----:B------:R0:W-:Y:S04]  /*89150*/  STS.U16 [R0+0x4e600], R9 ;  /* 0x04e6000900007388 */ /* 0x0001e80000000400 */
[----:B------:R-:W5:Y:S04]  /*89160*/  LDL.LU R8, [R1+0x60] ;  /* 0x0000600001087983 */ /* 0x000f680000300800 */
[----:B------:R1:W-:Y:S04]  /*89170*/  STS.U16 [R0+0x4ee00], R10 ;  /* 0x04ee000a00007388 */ /* 0x0003e80000000400 */
[----:B0-----:R-:W5:Y:S04]  /*89180*/  LDL.LU R9, [R1+0x5c] ;  /* 0x00005c0001097983 */ /* 0x001f680000300800 */
[----:B------:R0:W-:Y:S04]  /*89190*/  STS.U16 [R0+0x4f600], R11 ;  /* 0x04f6000b00007388 */ /* 0x0001e80000000400 */
[----:B-1----:R-:W5:Y:S04]  /*891a0*/  LDL.LU R10, [R1+0x58] ;  /* 0x00005800010a7983 */ /* 0x002f680000300800 */
[----:B------:R1:W-:Y:S04]  /*891b0*/  STS.U16 [R0+0x4fe00], R12 ;  /* 0x04fe000c00007388 */ /* 0x0003e80000000400 */
[----:B0-----:R-:W5:Y:S04]  /*891c0*/  LDL.LU R11, [R1+0x54] ;  /* 0x00005400010b7983 */ /* 0x001f680000300800 */
[----:B------:R0:W-:Y:S04]  /*891d0*/  STS.U16 [R0+0x50600], R13 ;  /* 0x0506000d00007388 */ /* 0x0001e80000000400 */
[----:B-1----:R-:W5:Y:S04]  /*891e0*/  LDL.LU R12, [R1+0x50] ;  /* 0x00005000010c7983 */ /* 0x002f680000300800 */
        /* <DEDUP_REMOVED lines=8> */
[----:B----4-:R1:W-:Y:S04]  /*89270*/  STS.U16 [R0+0x52e00], R20 ;  /* 0x052e001400007388 */ /* 0x0103e80000000400 */
[----:B------:R3:W-:Y:S04]  /*89280*/  STS.U16 [R0+0x53600], R21 ;  /* 0x0536001500007388 */ /* 0x0007e80000000400 */
[----:B--2---:R2:W-:Y:S04]  /*89290*/  STS.U16 [R0+0x53e00], R22 ;  /* 0x053e001600007388 */ /* 0x0045e80000000400 */
[----:B------:R4:W-:Y:S04]  /*892a0*/  STS.U16 [R0+0x54600], R23 ;  /* 0x0546001700007388 */ /* 0x0009e80000000400 */
[----:B0-----:R-:W5:Y:S04]  /*892b0*/  LDL.LU R19, [R1+0x34] ;  /* 0x0000340001137983 */ /* 0x001f680000300800 */
[----:B------:R0:W-:Y:S04]  /*892c0*/  STS.U16 [R0+0x54e00], R28 ;  /* 0x054e001c00007388 */ /* 0x0001e80000000400 */
[----:B------:R0:W-:Y:S04]  /*892d0*/  STS.U16 [R0+0x55600], R29 ;  /* 0x0556001d00007388 */ /* 0x0001e80000000400 */
[----:B-1----:R-:W5:Y:S04]  /*892e0*/  LDL.LU R20, [R1+0x30] ;  /* 0x0000300001147983 */ /* 0x002f680000300800 */
[----:B---3--:R-:W3:Y:S04]  /*892f0*/  LDL.LU R21, [R1+0x28] ;  /* 0x0000280001157983 */ /* 0x008ee80000300800 */
[----:B--2---:R-:W2:Y:S04]  /*89300*/  LDL.LU R22, [R1+0x948] ;  /* 0x0009480001167983 */ /* 0x004ea80000300800 */
[----:B----4-:R-:W4:Y:S04]  /*89310*/  LDL.LU R23, [R1+0x944] ;  /* 0x0009440001177983 */ /* 0x010f280000300800 */
[----:B0-----:R-:W2:Y:S04]  /*89320*/  LDL.LU R28, [R1+0x940] ;  /* 0x00094000011c7983 */ /* 0x001ea80000300800 */
[----:B------:R-:W2:Y:S04]  /*89330*/  LDL.LU R29, [R1+0x93c] ;  /* 0x00093c00011d7983 */ /* 0x000ea80000300800 */
[----:B-----5:R0:W-:Y:S04]  /*89340*/  STS.U16 [R0+0x55e00], R24 ;  /* 0x055e001800007388 */ /* 0x0201e80000000400 */
[----:B------:R1:W-:Y:S04]  /*89350*/  STS.U16 [R0+0x56600], R26 ;  /* 0x0566001a00007388 */ /* 0x0003e80000000400 */
[----:B------:R-:W-:Y:S04]  /*89360*/  STS.U16 [R0+0x56e00], R3 ;  /* 0x056e000300007388 */ /* 0x000fe80000000400 */
[----:B------:R-:W-:Y:S04]  /*89370*/  STS.U16 [R0+0x57600], R4 ;  /* 0x0576000400007388 */ /* 0x000fe80000000400 */
[----:B------:R-:W-:Y:S04]  /*89380*/  STS.U16 [R0+0x57e00], R5 ;  /* 0x057e000500007388 */ /* 0x000fe80000000400 */
[----:B------:R-:W-:Y:S04]  /*89390*/  STS.U16 [R0+0x58600], R6 ;  /* 0x0586000600007388 */ /* 0x000fe80000000400 */
[----:B------:R-:W-:Y:S04]  /*893a0*/  STS.U16 [R0+0x58e00], R7 ;  /* 0x058e000700007388 */ /* 0x000fe80000000400 */
[----:B0-----:R-:W5:Y:S04]  /*893b0*/  LDL.LU R24, [R1+0x938] ;  /* 0x0009380001187983 */ /* 0x001f680000300800 */
[----:B------:R-:W-:Y:S04]  /*893c0*/  STS.U16 [R0+0x59600], R8 ;  /* 0x0596000800007388 */ /* 0x000fe80000000400 */
[----:B-1----:R-:W2:Y:S04]  /*893d0*/  LDL.LU R26, [R1+0x930] ;  /* 0x00093000011a7983 */ /* 0x002ea80000300800 */
[----:B------:R-:W-:Y:S04]  /*893e0*/  STS.U16 [R0+0x59e00], R9 ;  /* 0x059e000900007388 */ /* 0x000fe80000000400 */
[----:B------:R-:W-:Y:S04]  /*893f0*/  STS.U16 [R0+0x5a600], R10 ;  /* 0x05a6000a00007388 */ /* 0x000fe80000000400 */
[----:B------:R-:W-:Y:S04]  /*89400*/  STS.U16 [R0+0x5ae00], R11 ;  /* 0x05ae000b00007388 */ /* 0x000fe80000000400 */
[----:B------:R-:W-:Y:S04]  /*89410*/  STS.U16 [R0+0x5b600], R12 ;  /* 0x05b6000c00007388 */ /* 0x000fe80000000400 */
[----:B------:R-:W-:Y:S04]  /*89420*/  STS.U16 [R0+0x5be00], R13 ;  /* 0x05be000d00007388 */ /* 0x000fe80000000400 */
[----:B------:R-:W-:Y:S04]  /*89430*/  STS.U16 [R0+0x5c600], R14 ;  /* 0x05c6000e00007388 */ /* 0x000fe80000000400 */
[----:B------:R0:W-:Y:S04]  /*89440*/  STS.U16 [R0+0x5ce00], R27 ;  /* 0x05ce001b00007388 */ /* 0x0001e80000000400 */
[----:B0-----:R-:W0:Y:S04]  /*89450*/  S2R R27, SR_TID.X ;  /* 0x00000000001b7919 */ /* 0x001e280000002100 */
[----:B------:R-:W-:Y:S04]  /*89460*/  STS.U16 [R0+0x5d600], R15 ;  /* 0x05d6000f00007388 */ /* 0x000fe80000000400 */
[----:B------:R-:W-:Y:S04]  /*89470*/  STS.U16 [R0+0x5de00], R16 ;  /* 0x05de001000007388 */ /* 0x000fe80000000400 */
[----:B------:R0:W-:Y:S02]  /*89480*/  STS.U16 [R0+0x5e600], R25 ;  /* 0x05e6001900007388 */ /* 0x0001e40000000400 */
[----:B0-----:R-:W-:-:S02]  /*89490*/  IMAD.SHL.U32 R25, R27, 0x4, RZ ;  /* 0x000000041b197824 */ /* 0x001fc400078e00ff */
[----:B------:R0:W-:Y:S04]  /*894a0*/  STL [R1+0x62e4], R27 ;  /* 0x0062e41b01007387 */ /* 0x0001e80000100800 */
[----:B0-----:R-:W2:Y:S04]  /*894b0*/  LDL.LU R27, [R1+0x91c] ;  /* 0x00091c00011b7983 */ /* 0x001ea80000300800 */
[----:B--2---:R0:W-:Y:S04]  /*894c0*/  STL [R1+0x62e8], R27 ;  /* 0x0062e81b01007387 */ /* 0x0041e80000100800 */
[----:B0-----:R-:W2:Y:S04]  /*894d0*/  LDL.LU R27, [R1+0x920] ;  /* 0x00092000011b7983 */ /* 0x001ea80000300800 */
[----:B--2---:R0:W-:Y:S04]  /*894e0*/  STL [R1+0x62ec], R27 ;  /* 0x0062ec1b01007387 */ /* 0x0041e80000100800 */
[----:B0-----:R-:W2:Y:S04]  /*894f0*/  LDL.LU R27, [R1+0x928] ;  /* 0x00092800011b7983 */ /* 0x001ea80000300800 */
[----:B------:R-:W-:Y:S04]  /*89500*/  STS.U16 [R0+0x5ee00], R19 ;  /* 0x05ee001300007388 */ /* 0x000fe80000000400 */
[----:B------:R-:W-:Y:S04]  /*89510*/  STS.U16 [R0+0x5f600], R20 ;  /* 0x05f6001400007388 */ /* 0x000fe80000000400 */
[----:B---3--:R-:W-:Y:S01]  /*89520*/  STS.U16 [R0+0x5fe00], R21 ;  /* 0x05fe001500007388 */ /* 0x008fe20000000400 */
[----:B------:R-:W-:-:S02]  /*89530*/  LOP3.LUT R18, R18, 0xe0, RZ, 0xc0, !PT ;  /* 0x000000e012127812 */ /* 0x000fc400078ec0ff */
[----:B------:R-:W-:Y:S01]  /*89540*/  LOP3.LUT R25, R25, 0x7c, RZ, 0xc0, !PT ;  /* 0x0000007c19197812 */ /* 0x000fe200078ec0ff */
[----:B--2---:R0:W-:Y:S04]  /*89550*/  STL [R1+0x62f0], R27 ;  /* 0x0062f01b01007387 */ /* 0x0041e80000100800 */
        /* <DEDUP_REMOVED lines=9> */
[----:B------:R-:W-:-:S03]  /*895f0*/  SHF.R.U32.HI R18, RZ, 0x1, R18 ;  /* 0x00000001ff127819 */ /* 0x000fc60000011612 */
[----:B------:R-:W3:Y:S01]  /*89600*/  LDL.LU R9, [R1+0x8e4] ;  /* 0x0008e40001097983 */ /* 0x000ee20000300800 */
[----:B------:R-:W-:-:S03]  /*89610*/  LEA R25, R17, R25, 0x6 ;  /* 0x0000001911197211 */ /* 0x000fc600078e30ff */
[----:B------:R-:W3:Y:S04]  /*89620*/  LDL.LU R10, [R1+0x8dc] ;  /* 0x0008dc00010a7983 */ /* 0x000ee80000300800 */
[----:B------:R-:W3:Y:S04]  /*89630*/  LDL.LU R11, [R1+0x8d8] ;  /* 0x0008d800010b7983 */ /* 0x000ee80000300800 */
[----:B------:R-:W3:Y:S01]  /*89640*/  LDL.LU R12, [R1+0x8d0] ;  /* 0x0008d000010c7983 */ /* 0x000ee20000300800 */
[----:B------:R-:W-:-:S03]  /*89650*/  LOP3.LUT R25, R25, R18, RZ, 0x3c, !PT ;  /* 0x0000001219197212 */ /* 0x000fc600078e3cff */
        /* <DEDUP_REMOVED lines=8> */
[----:B------:R0:W-:Y:S04]  /*896e0*/  STS [R25+0x60000], R22 ;  /* 0x0600001619007388 */ /* 0x0001e80000000800 */
[----:B------:R-:W3:Y:S04]  /*896f0*/  LDL.LU R21, [R1+0x20] ;  /* 0x0000200001157983 */ /* 0x000ee80000300800 */
[----:B----4-:R1:W-:Y:S04]  /*89700*/  STS [R25+0x60800], R23 ;  /* 0x0608001719007388 */ /* 0x0103e80000000800 */
[----:B0-----:R-:W4:Y:S04]  /*89710*/  LDL.LU R22, [R1+0x1c] ;  /* 0x00001c0001167983 */ /* 0x001f280000300800 */
[----:B------:R0:W-:Y:S04]  /*89720*/  STS [R25+0x60080], R28 ;  /* 0x0600801c19007388 */ /* 0x0001e80000000800 */
[----:B-1----:R-:W3:Y:S04]  /*89730*/  LDL.LU R23, [R1+0x18] ;  /* 0x0000180001177983 */ /* 0x002ee80000300800 */
[----:B------:R1:W-:Y:S04]  /*89740*/  STS [R25+0x60880], R29 ;  /* 0x0608801d19007388 */ /* 0x0003e80000000800 */
[----:B0-----:R-:W3:Y:S04]  /*89750*/  LDL.LU R28, [R1+0x14] ;  /* 0x00001400011c7983 */ /* 0x001ee80000300800 */
[----:B-----5:R0:W-:Y:S04]  /*89760*/  STS [R25+0x61000], R24 ;  /* 0x0610001819007388 */ /* 0x0201e80000000800 */
[----:B-1----:R-:W5:Y:S04]  /*89770*/  LDL.LU R29, [R1+0x10] ;  /* 0x00001000011d7983 */ /* 0x002f680000300800 */
[----:B------:R1:W-:Y:S04]  /*89780*/  STS [R25+0x61800], R26 ;  /* 0x0618001a19007388 */ /* 0x0003e80000000800 */
[----:B0-----:R-:W3:Y:S04]  /*89790*/  LDL.LU R24, [R1+0xc] ;  /* 0x00000c0001187983 */ /* 0x001ee80000300800 */
[----:B-1----:R-:W3:Y:S04]  /*897a0*/  LDL.LU R26, [R1+0x8] ;  /* 0x00000800011a7983 */ /* 0x002ee80000300800 */
[----:B--2---:R0:W-:Y:S04]  /*897b0*/  STS [R25+0x61080], R27 ;  /* 0x0610801b19007388 */ /* 0x0041e80000000800 */
[----:B0-----:R-:W2:Y:S04]  /*897c0*/  LDL.LU R27, [R1+0x62f0] ;  /* 0x0062f000011b7983 */ /* 0x001ea80000300800 */
[----:B--2---:R0:W-:Y:S04]  /*897d0*/  STS [R25+0x61880], R27 ;  /* 0x0618801b19007388 */ /* 0x0041e80000000800 */
[----:B0-----:R-:W2:Y:S04]  /*897e0*/  LDL.LU R27, [R1+0x62ec] ;  /* 0x0062ec00011b7983 */ /* 0x001ea80000300800 */
[----:B--2---:R0:W-:Y:S04]  /*897f0*/  STS [R25+0x62000], R27 ;  /* 0x0620001b19007388 */ /* 0x0041e80000000800 */
[----:B0-----:R-:W2:Y:S04]  /*89800*/  LDL.LU R27, [R1+0x62e8] ;  /* 0x0062e800011b7983 */ /* 0x001ea80000300800 */
[----:B--2---:R0:W-:Y:S04]  /*89810*/  STS [R25+0x62800], R27 ;  /* 0x0628001b19007388 */ /* 0x0041e80000000800 */
[----:B---3--:R1:W-:Y:S04]  /*89820*/  STS [R25+0x62080], R0 ;  /* 0x0620800019007388 */ /* 0x0083e80000000800 */
[----:B------:R2:W-:Y:S04]  /*89830*/  STS [R25+0x62880], R2 ;  /* 0x0628800219007388 */ /* 0x0005e80000000800 */
[----:B0-----:R-:W3:Y:S04]  /*89840*/  LDL.LU R27, [R1+0x62e4] ;  /* 0x0062e400011b7983 */ /* 0x001ee80000300800 */
[----:B-1----:R-:W3:Y:S04]  /*89850*/  LDL.LU R0, [R1+0x62e0] ;  /* 0x0062e00001007983 */ /* 0x002ee80000300800 */
[----:B--2---:R-:W2:Y:S04]  /*89860*/  LDL.LU R2, [R1+0x62dc] ;  /* 0x0062dc0001027983 */ /* 0x004ea80000300800 */
[----:B------:R0:W-:Y:S04]  /*89870*/  STS [R25+0x63000], R3 ;  /* 0x0630000319007388 */ /* 0x0001e80000000800 */
[----:B------:R1:W-:Y:S04]  /*89880*/  STS [R25+0x63800], R4 ;  /* 0x0638000419007388 */ /* 0x0003e80000000800 */
[----:B------:R4:W-:Y:S04]  /*89890*/  STS [R25+0x63080], R5 ;  /* 0x0630800519007388 */ /* 0x0009e80000000800 */
[----:B0-----:R-:W2:Y:S04]  /*898a0*/  LDL.LU R3, [R1+0x62d8] ;  /* 0x0062d80001037983 */ /* 0x001ea80000300800 */
[----:B-1----:R-:W2:Y:S04]  /*898b0*/  LDL.LU R4, [R1+0x62d4] ;  /* 0x0062d40001047983 */ /* 0x002ea80000300800 */
[----:B----4-:R-:W4:Y:S04]  /*898c0*/  LDL.LU R5, [R1+0x62d0] ;  /* 0x0062d00001057983 */ /* 0x010f280000300800 */
[----:B------:R0:W-:Y:S04]  /*898d0*/  STS [R25+0x63880], R6 ;  /* 0x0638800619007388 */ /* 0x0001e80000000800 */
[----:B------:R1:W-:Y:S04]  /*898e0*/  STS [R25+0x64000], R7 ;  /* 0x0640000719007388 */ /* 0x0003e80000000800 */
[----:B------:R5:W-:Y:S04]  /*898f0*/  STS [R25+0x64800], R8 ;  /* 0x0648000819007388 */ /* 0x000be80000000800 */
[----:B0-----:R-:W2:Y:S04]  /*89900*/  LDL.LU R6, [R1+0x62cc] ;  /* 0x0062cc0001067983 */ /* 0x001ea80000300800 */
[----:B-1----:R-:W2:Y:S04]  /*89910*/  LDL.LU R7, [R1+0x62c8] ;  /* 0x0062c80001077983 */ /* 0x002ea80000300800 */
[----:B-----5:R-:W5:Y:S04]  /*89920*/  LDL.LU R8, [R1+0x62c4] ;  /* 0x0062c40001087983 */ /* 0x020f680000300800 */
[----:B------:R0:W-:Y:S04]  /*89930*/  STS [R25+0x64080], R9 ;  /* 0x0640800919007388 */ /* 0x0001e80000000800 */
[----:B------:R1:W-:Y:S04]  /*89940*/  STS [R25+0x64880], R10 ;  /* 0x0648800a19007388 */ /* 0x0003e80000000800 */
[----:B------:R1:W-:Y:S04]  /*89950*/  STS [R25+0x65000], R11 ;  /* 0x0650000b19007388 */ /* 0x0003e80000000800 */
[----:B0-----:R-:W2:Y:S04]  /*89960*/  LDL.LU R9, [R1+0x62c0] ;  /* 0x0062c00001097983 */ /* 0x001ea80000300800 */
[----:B-1----:R-:W2:Y:S04]  /*89970*/  LDL.LU R10, [R1+0x62bc] ;  /* 0x0062bc00010a7983 */ /* 0x002ea80000300800 */
[----:B------:R-:W2:Y:S04]  /*89980*/  LDL.LU R11, [R1+0x62b8] ;  /* 0x0062b800010b7983 */ /* 0x000ea80000300800 */
        /* <DEDUP_REMOVED lines=31> */
[----:B0-----:R-:W2:Y:S04]  /*89b80*/  LDL.LU R26, [R1+0x6278] ;  /* 0x00627800011a7983 */ /* 0x001ea80000300800 */
[----:B--2---:R-:W-:Y:S04]  /*89b90*/  STS [R25+0x69800], R26 ;  /* 0x0698001a19007388 */ /* 0x004fe80000000800 */
[----:B------:R0:W-:Y:S04]  /*89ba0*/  STS [R25+0x69080], R24 ;  /* 0x0690801819007388 */ /* 0x0001e80000000800 */
[----:B0-----:R-:W2:Y:S04]  /*89bb0*/  LDL R24, [R1+0xcec] ;  /* 0x000cec0001187983 */ /* 0x001ea80000100800 */
[----:B------:R-:W-:Y:S04]  /*89bc0*/  STS [R25+0x69880], R29 ;  /* 0x0698801d19007388 */ /* 0x000fe80000000800 */
        /* <DEDUP_REMOVED lines=16> */
[----:B-----5:R-:W-:Y:S04]  /*89cd0*/  STS [R25+0x6e000], R8 ;  /* 0x06e0000819007388 */ /* 0x020fe80000000800 */
[----:B------:R-:W-:Y:S04]  /*89ce0*/  STS [R25+0x6e800], R7 ;  /* 0x06e8000719007388 */ /* 0x000fe80000000800 */
[----:B------:R-:W-:Y:S04]  /*89cf0*/  STS [R25+0x6e080], R6 ;  /* 0x06e0800619007388 */ /* 0x000fe80000000800 */
[----:B----4-:R-:W-:Y:S04]  /*89d00*/  STS [R25+0x6e880], R5 ;  /* 0x06e8800519007388 */ /* 0x010fe80000000800 */
[----:B------:R-:W-:Y:S04]  /*89d10*/  STS [R25+0x6f000], R4 ;  /* 0x06f0000419007388 */ /* 0x000fe80000000800 */
[----:B------:R-:W-:Y:S04]  /*89d20*/  STS [R25+0x6f800], R3 ;  /* 0x06f8000319007388 */ /* 0x000fe80000000800 */
[----:B------:R-:W-:Y:S04]  /*89d30*/  STS [R25+0x6f080], R2 ;  /* 0x06f0800219007388 */ /* 0x000fe80000000800 */
[----:B---3--:R-:W-:Y:S04]  /*89d40*/  STS [R25+0x6f880], R0 ;  /* 0x06f8800019007388 */ /* 0x008fe80000000800 */
[----:B------:R-:W-:Y:S06]  /*89d50*/  BAR.SYNC.DEFER_BLOCKING 0x0 ;  /* 0x0000000000007b1d */ /* 0x000fec0000010000 */
[----:B------:R-:W0:Y:S04]  /*89d60*/  S2R R26, SR_TID.X ;  /* 0x00000000001a7919 */ /* 0x000e280000002100 */
[----:B--2---:R-:W1:Y:S04]  /*89d70*/  LDSM.16.M88.4 R12, [R24+0x40000] ;  /* 0x04000000180c783b */ /* 0x004e680000000200 */
[----:B------:R-:W2:Y:S04]  /*89d80*/  LDSM.16.M88.4 R4, [R24+0x44000] ;  /* 0x044000001804783b */ /* 0x000ea80000000200 */
[----:B------:R-:W-:Y:S04]  /*89d90*/  LDSM.16.M88.4 R16, [R24+0x54000] ;  /* 0x054000001810783b */ /* 0x000fe80000000200 */
[----:B-1----:R-:W-:Y:S04]  /*89da0*/  STL.64 [R1+0x20], R12 ;  /* 0x0000200c01007387 */ /* 0x002fe80000100a00 */
[----:B------:R-:W-:Y:S01]  /*89db0*/  STL.64 [R1+0x28], R14 ;  /* 0x0000280e01007387 */ /* 0x000fe20000100a00 */
[----:B--2---:R-:W-:Y:S01]  /*89dc0*/  IMAD.MOV.U32 R9, RZ, RZ, R4 ;  /* 0x000000ffff097224 */ /* 0x004fe200078e0004 */
[----:B------:R-:W-:-:S02]  /*89dd0*/  MOV R8, R5 ;  /* 0x0000000500087202 */ /* 0x000fc40000000f00 */
[----:B------:R-:W-:Y:S04]  /*89de0*/  STL.64 [R1+0x10], R4 ;  /* 0x0000100401007387 */ /* 0x000fe80000100a00 */
[----:B------:R-:W-:Y:S04]  /*89df0*/  STL.64 [R1+0x18], R6 ;  /* 0x0000180601007387 */ /* 0x000fe80000100a00 */
[----:B------:R-:W1:Y:S04]  /*89e00*/  LDSM.16.M88.4 R4, [R24+0x4c000] ;  /* 0x04c000001804783b */ /* 0x000e680000000200 */
[----:B------:R-:W2:Y:S04]  /*89e10*/  LDSM.16.M88.4 R12, [R24+0x48000] ;  /* 0x04800000180c783b */ /* 0x000ea80000000200 */
[----:B-1----:R-:W-:Y:S04]  /*89e20*/  STL [R1+0x5b2c], R6 ;  /* 0x005b2c0601007387 */ /* 0x002fe80000100800 */
[----:B--2---:R-:W-:Y:S04]  /*89e30*/  STL.64 [R1], R12 ;  /* 0x0000000c01007387 */ /* 0x004fe80000100a00 */
[----:B------:R-:W-:Y:S04]  /*89e40*/  STL.64 [R1+0x8], R14 ;  /* 0x0000080e01007387 */ /* 0x000fe80000100a00 */
[----:B------:R-:W-:Y:S04]  /*89e50*/  STL [R1+0x5b28], R7 ;  /* 0x005b280701007387 */ /* 0x000fe80000100800 */
[----:B------:R-:W-:Y:S04]  /*89e60*/  STL.64 [R1+0x6230], R4 ;  /* 0x0062300401007387 */ /* 0x000fe80000100a00 */
[----:B------:R-:W1:Y:S04]  /*89e70*/  LDSM.16.M88.4 R4, [R24+0x50000] ;  /* 0x050000001804783b */ /* 0x000e680000000200 */
[----:B------:R-:W2:Y:S04]  /*89e80*/  LDSM.16.M88.4 R12, [R24+0x58000] ;  /* 0x05800000180c783b */ /* 0x000ea80000000200 */
[----:B-1----:R-:W-:Y:S04]  /*89e90*/  STL.64 [R1+0x50], R4 ;  /* 0x0000500401007387 */ /* 0x002fe80000100a00 */
[----:B------:R1:W-:Y:S01]  /*89ea0*/  STL.64 [R1+0x58], R6 ;  /* 0x0000580601007387 */ /* 0x0003e20000100a00 */
[----:B--2---:R-:W-:-:S03]  /*89eb0*/  MOV R3, R13 ;  /* 0x0000000d00037202 */ /* 0x004fc60000000f00 */
[----:B------:R-:W-:Y:S04]  /*89ec0*/  STL.64 [R1+0x40], R16 ;  /* 0x0000401001007387 */ /* 0x000fe80000100a00 */
[----:B------:R-:W-:Y:S04]  /*89ed0*/  STL.64 [R1+0x48], R18 ;  /* 0x0000481201007387 */ /* 0x000fe80000100a00 */
[----:B------:R-:W-:Y:S01]  /*89ee0*/  STL.64 [R1+0x30], R12 ;  /* 0x0000300c01007387 */ /* 0x000fe20000100a00 */
[----:B-1----:R-:W-:-:S03]  /*89ef0*/  IMAD.MOV.U32 R6, RZ, RZ, R12 ;  /* 0x000000ffff067224 */ /* 0x002fc600078e000c */
[----:B------:R-:W-:Y:S04]  /*89f00*/  STL.64 [R1+0x38], R14 ;  /* 0x0000380e01007387 */ /* 0x000fe80000100a00 */
[----:B------:R-:W1:Y:S01]  /*89f10*/  LDSM.16.M88.4 R12, [R24+0x5c000] ;  /* 0x05c00000180c783b */ /* 0x000e620000000200 */
[C---:B0-----:R-:W-:Y:S01]  /*89f20*/  LOP3.LUT R29, R26.reuse, 0x7, RZ, 0xc0, !PT ;  /* 0x000000071a1d7812 */ /* 0x041fe200078ec0ff */
[----:B------:R-:W-:-:S03]  /*89f30*/  IMAD.SHL.U32 R26, R26, 0x100, RZ ;  /* 0x000001001a1a7824 */ /* 0x000fc600078e00ff */
[----:B------:R-:W-:-:S04]  /*89f40*/  SHF.L.U32 R29, R29, 0x4, RZ ;  /* 0x000000041d1d7819 */ /* 0x000fc800000006ff */
[----:B------:R-:W-:-:S04]  /*89f50*/  LOP3.LUT R29, R29, 0xf00, R26, 0xf8, !PT ;  /* 0x00000f001d1d7812 */ /* 0x000fc800078ef81a */
[----:B------:R-:W-:-:S05]  /*89f60*/  LOP3.LUT R29, R29, 0x10, R27, 0x78, !PT ;  /* 0x000000101d1d7812 */ /* 0x000fca00078e781b */
[----:B------:R-:W-:Y:S04]  /*89f70*/  LDSM.16.M88.4 R20, [R29+0x60000] ;  /* 0x060000001d14783b */ /* 0x000fe80000000200 */
[----:B------:R-:W-:Y:S04]  /*89f80*/  LDSM.16.M88.4 R16, [R29+0x62000] ;  /* 0x062000001d10783b */ /* 0x000fe80000000200 */
[----:B-1----:R-:W-:Y:S04]  /*89f90*/  STL.64 [R1+0x60], R12 ;  /* 0x0000600c01007387 */ /* 0x002fe80000100a00 */
[----:B------:R-:W-:Y:S04]  /*89fa0*/  STL.64 [R1+0x68], R14 ;  /* 0x0000680e01007387 */ /* 0x000fe80000100a00 */
[----:B------:R-:W2:Y:S04]  /*89fb0*/  LDL.LU R24, [R1+0x550] ;  /* 0x0005500001187983 */ /* 0x000ea80000300800 */
        /* <DEDUP_REMOVED lines=9> */
[----:B------:R-:W4:Y:S04]  /*8a050*/  LDL.64 R4, [R1] ;  /* 0x0000000001047983 */ /* 0x000f280000100a00 */
[----:B----4-:R0:W-:Y:S02]  /*8a060*/  STL.64 [R1+0x6248], R4 ;  /* 0x0062480401007387 */ /* 0x0101e40000100a00 */
[----:B0-----:R-:W-:Y:S01]  /*8a070*/  IMAD.MOV.U32 R4, RZ, RZ, R9 ;  /* 0x000000ffff047224 */ /* 0x001fe200078e0009 */
[----:B------:R-:W-:Y:S01]  /*8a080*/  MOV R5, R8 ;  /* 0x0000000800057202 */ /* 0x000fe20000000f00 */
[----:B------:R-:W-:Y:S01]  /*8a090*/  IMAD.MOV.U32 R2, RZ, RZ, R12 ;  /* 0x000000ffff027224 */ /* 0x000fe200078e000c */
[----:B------:R-:W-:Y:S01]  /*8a0a0*/  MOV R0, R13 ;  /* 0x0000000d00007202 */ /* 0x000fe20000000f00 */
[----:B------:R-:W-:Y:S04]  /*8a0b0*/  LDSM.16.M88.4 R8, [R29+0x63000] ;  /* 0x063000001d08783b */ /* 0x000fe80000000200 */
[----:B------:R-:W-:Y:S04]  /*8a0c0*/  STL.64 [R1+0x6260], R4 ;  /* 0x0062600401007387 */ /* 0x000fe80000100a00 */
[----:B---3--:R-:W-:Y:S04]  /*8a0d0*/  STL.64 [R1+0x6218], R26 ;  /* 0x0062181a01007387 */ /* 0x008fe80000100a00 */
[----:B--2---:R0:W-:Y:S04]  /*8a0e0*/  STL.64 [R1+0x6210], R24 ;  /* 0x0062101801007387 */ /* 0x0041e80000100a00 */
[----:B------:R-:W1:Y:S04]  /*8a0f0*/  LDSM.16.M88.4 R12, [R29+0x61000] ;  /* 0x061000001d0c783b */ /* 0x000e680000000200 */
[----:B0-----:R-:W2:Y:S04]  /*8a100*/  LDL.64 R24, [R1+0x50] ;  /* 0x0000500001187983 */ /* 0x001ea80000100a00 */
[----:B--2---:R0:W-:Y:S04]  /*8a110*/  STL.64 [R1+0x6228], R24 ;  /* 0x0062281801007387 */ /* 0x0041e80000100a00 */
[----:B0-----:R-:W2:Y:S04]  /*8a120*/  LDL.LU R24, [R1+0x580] ;  /* 0x0005800001187983 */ /* 0x001ea80000300800 */
[----:B------:R-:W2:Y:S04]  /*8a130*/  LDL.LU R25, [R1+0x584] ;  /* 0x0005840001197983 */ /* 0x000ea80000300800 */
[----:B------:R-:W3:Y:S04]  /*8a140*/  LDL.LU R26, [R1+0x588] ;  /* 0x00058800011a7983 */ /* 0x000ee80000300800 */
[----:B------:R-:W3:Y:S04]  /*8a150*/  LDL.LU R27, [R1+0x58c] ;  /* 0x00058c00011b7983 */ /* 0x000ee80000300800 */
[----:B------:R-:W4:Y:S04]  /*8a160*/  LDL.64 R4, [R1+0x20] ;  /* 0x0000200001047983 */ /* 0x000f280000100a00 */
        /* <DEDUP_REMOVED lines=16> */
[----:B------:R-:W2:Y:S04]  /*8a270*/  LDL.LU R26, [R1+0x5b8] ;  /* 0x0005b800011a7983 */ /* 0x000ea80000300800 */
[----:B------:R-:W2:Y:S04]  /*8a280*/  LDL.LU R27, [R1+0x5bc] ;  /* 0x0005bc00011b7983 */ /* 0x000ea80000300800 */
[----:B-1----:R-:W-:Y:S04]  /*8a290*/  STL [R1+0x61fc], R14 ;  /* 0x0061fc0e01007387 */ /* 0x002fe80000100800 */
[----:B------:R-:W-:Y:S04]  /*8a2a0*/  STL [R1+0x61f8], R15 ;  /* 0x0061f80f01007387 */ /* 0x000fe80000100800 */
[----:B------:R-:W-:Y:S04]  /*8a2b0*/  STL.64 [R1+0x6190], R18 ;  /* 0x0061901201007387 */ /* 0x000fe80000100a00 */
[----:B------:R0:W-:Y:S02]  /*8a2c0*/  STL.64 [R1+0x6188], R16 ;  /* 0x0061881001007387 */ /* 0x0001e40000100a00 */
[----:B0-----:R-:W-:Y:S01]  /*8a2d0*/  IMAD.MOV.U32 R16, RZ, RZ, R6 ;  /* 0x000000ffff107224 */ /* 0x001fe200078e0006 */
[----:B------:R-:W-:-:S05]  /*8a2e0*/  MOV R17, R3 ;  /* 0x0000000300117202 */ /* 0x000fca0000000f00 */
[----:B------:R0:W-:Y:S01]  /*8a2f0*/  STL.64 [R1+0x6220], R16 ;  /* 0x0062201001007387 */ /* 0x0001e20000100a00 */
[----:B----4-:R-:W-:-:S03]  /*8a300*/  IMAD.MOV.U32 R28, RZ, RZ, R4 ;  /* 0x000000ffff1c7224 */ /* 0x010fc600078e0004 */
[----:B0-----:R-:W3:Y:S04]  /*8a310*/  LDL.LU R16, [R1+0x570] ;  /* 0x0005700001107983 */ /* 0x001ee80000300800 */
[----:B------:R-:W3:Y:S04]  /*8a320*/  LDL.LU R17, [R1+0x574] ;  /* 0x0005740001117983 */ /* 0x000ee80000300800 */
[----:B------:R-:W3:Y:S04]  /*8a330*/  LDL.LU R18, [R1+0x578] ;  /* 0x0005780001127983 */ /* 0x000ee80000300800 */
[----:B------:R-:W3:Y:S04]  /*8a340*/  LDL.LU R19, [R1+0x57c] ;  /* 0x00057c0001137983 */ /* 0x000ee80000300800 */
[----:B------:R0:W-:Y:S04]  /*8a350*/  STL.64 [R1+0x6108], R10 ;  /* 0x0061080a01007387 */ /* 0x0001e80000100a00 */
[----:B------:R-:W-:Y:S01]  /*8a360*/  STL.64 [R1+0x6100], R8 ;  /* 0x0061000801007387 */ /* 0x000fe20000100a00 */
[----:B0-----:R-:W-:Y:S01]  /*8a370*/  MOV R11, R5 ;  /* 0x00000005000b7202 */ /* 0x001fe20000000f00 */
[C---:B--2---:R-:W-:Y:S11]  /*8a380*/  HMMA.16816.F32 R24, R20.reuse, R4, R24 ;  /* 0x000000041418723c */ /* 0x044ff60000001818 */
[----:B------:R-:W-:Y:S11]  /*8a390*/  @!UPT UIADD3 URZ, URZ, URZ, URZ ;  /* 0x0000003f3f3ff290 */ /* 0x000ff6000fffe03f */
[----:B------:R-:W-:Y:S01]  /*8a3a0*/  @!UPT UIADD3 URZ, URZ, URZ, URZ ;  /* 0x0000003f3f3ff290 */ /* 0x000fe2000fffe03f */
[----:B------:R-:W-:Y:S04]  /*8a3b0*/  STL.64 [R1+0xa60], R24 ;  /* 0x000a601801007387 */ /* 0x000fe80000100a00 */
[----:B------:R0:W-:Y:S04]  /*8a3c0*/  STL.64 [R1+0xa68], R26 ;  /* 0x000a681a01007387 */ /* 0x0001e80000100a00 */
[----:B0-----:R-:W2:Y:S04]  /*8a3d0*/  LDL.LU.64 R26, [R1+0x6270] ;  /* 0x00627000011a7983 */ /* 0x001ea80000300a00 */
[----:B------:R-:W2:Y:S04]  /*8a3e0*/  LDL.LU.64 R24, [R1+0x6268] ;  /* 0x0062680001187983 */ /* 0x000ea80000300a00 */
[----:B------:R-:W2:Y:S02]  /*8a3f0*/  LDL.LU.64 R4, [R1+0x6260] ;  /* 0x0062600001047983 */ /* 0x000ea40000300a00 */
[C---:B--2---:R-:W-:Y:S02]  /*8a400*/  HMMA.16816.F32 R4, R20.reuse, R4, R24 ;  /* 0x000000041404723c */ /* 0x044fe40000001818 */
[----:B------:R-:W2:Y:S04]  /*8a410*/  LDL.LU.64 R26, [R1+0x6258] ;  /* 0x00625800011a7983 */ /* 0x000ea80000300a00 */
[----:B------:R-:W2:Y:S11]  /*8a420*/  LDL.LU.64 R24, [R1+0x6250] ;  /* 0x0062500001187983 */ /* 0x000eb60000300a00 */
[----:B------:R-:W-:Y:S06]  /*8a430*/  @!UPT UIADD3 URZ, URZ, URZ, URZ ;  /* 0x0000003f3f3ff290 */ /* 0x000fec000fffe03f */
[----:B------:R0:W-:Y:S04]  /*8a440*/  STL.64 [R1+0xa50], R4 ;  /* 0x000a500401007387 */ /* 0x0001e80000100a00 */
[----:B------:R-:W-:Y:S04]  /*8a450*/  STL.64 [R1+0xa58], R6 ;  /* 0x000a580601007387 */ /* 0x000fe80000100a00 */
[----:B0-----:R-:W2:Y:S02]  /*8a460*/  LDL.LU.64 R4, [R1+0x6248] ;  /* 0x0062480001047983 */ /* 0x001ea40000300a00 */
[C---:B--2---:R-:W-:Y:S01]  /*8a470*/  HMMA.16816.F32 R24, R20.reuse, R4, R24 ;  /* 0x000000041418723c */ /* 0x044fe20000001818 */
[----:B------:R-:W-:Y:S01]  /*8a480*/  IMAD.MOV.U32 R14, RZ, RZ, R4 ;  /* 0x000000ffff0e7224 */ /* 0x000fe200078e0004 */
[----:B------:R-:W-:Y:S11]  /*8a490*/  MOV R15, R5 ;  /* 0x00000005000f7202 */ /* 0x000ff60000000f00 */
[----:B------:R-:W-:Y:S10]  /*8a4a0*/  @!UPT UIADD3 URZ, URZ, URZ, URZ ;  /* 0x0000003f3f3ff290 */ /* 0x000ff4000fffe03f */
[----:B------:R-:W-:Y:S04]  /*8a4b0*/  STL.64 [R1+0xa40], R24 ;  /* 0x000a401801007387 */ /* 0x000fe80000100a00 */
[----:B------:R0:W-:Y:S04]  /*8a4c0*/  STL.64 [R1+0xa48], R26 ;  /* 0x000a481a01007387 */ /* 0x0001e80000100a00 */
[----:B0-----:R-:W2:Y:S04]  /*8a4d0*/  LDL.LU.64 R26, [R1+0x6240] ;  /* 0x00624000011a7983 */ /* 0x001ea80000300a00 */
[----:B------:R-:W2:Y:S04]  /*8a4e0*/  LDL.LU.64 R24, [R1+0x6238] ;  /* 0x0062380001187983 */ /* 0x000ea80000300a00 */
[----:B------:R-:W2:Y:S02]  /*8a4f0*/  LDL.LU.64 R4, [R1+0x6230] ;  /* 0x0062300001047983 */ /* 0x000ea40000300a00 */
[----:B--2---:R-:W-:Y:S11]  /*8a500*/  HMMA.16816.F32 R24, R20, R4, R24 ;  /* 0x000000041418723c */ /* 0x004ff60000001818 */
[----:B------:R-:W-:Y:S11]  /*8a510*/  @!UPT UIADD3 URZ, URZ, URZ, URZ ;  /* 0x0000003f3f3ff290 */ /* 0x000ff6000fffe03f */
[----:B------:R-:W-:Y:S01]  /*8a520*/  @!UPT UIADD3 URZ, URZ, URZ, URZ ;  /* 0x0000003f3f3ff290 */ /* 0x000fe2000fffe03f */
[----:B------:R0:W-:Y:S04]  /*8a530*/  STL.64 [R1+0xa30], R24 ;  /* 0x000a301801007387 */ /* 0x0001e80000100a00 */
[----:B0-----:R-:W3:Y:S01]  /*8a540*/  LDL.LU.64 R24, [R1+0x6228] ;  /* 0x0062280001187983 */ /* 0x001ee20000300a00 */
[----:B------:R-:W-:Y:S01]  /*8a550*/  MOV R7, R27 ;  /* 0x0000001b00077202 */ /* 0x000fe20000000f00 */
[----:B------:R-:W-:-:S04]  /*8a560*/  IMAD.MOV.U32 R6, RZ, RZ, R26 ;  /* 0x000000ffff067224 */ /* 0x000fc800078e001a */
[----:B------:R-:W-:Y:S04]  /*8a570*/  STL [R1+0x5b44], R7 ;  /* 0x005b440701007387 */ /* 0x000fe80000100800 */
[----:B------:R-:W-:Y:S04]  /*8a580*/  STL [R1+0x5b40], R6 ;  /* 0x005b400601007387 */ /* 0x000fe80000100800 */
[----:B------:R0:W-:Y:S04]  /*8a590*/  STL.64 [R1+0x61c0], R4 ;  /* 0x0061c00401007387 */ /* 0x0001e80000100a00 */
[----:B0-----:R-:W2:Y:S01]  /*8a5a0*/  LDL.64 R4, [R1+0x40] ;  /* 0x0000400001047983 */ /* 0x001ea20000100a00 */
[C---:B---3--:R-:W-:Y:S01]  /*8a5b0*/  HMMA.16816.F32 R16, R20.reuse, R24, R16 ;  /* 0x000000181410723c */ /* 0x048fe20000001810 */
[----:B------:R-:W-:Y:S01]  /*8a5c0*/  IMAD.MOV.U32 R10, RZ, RZ, R24 ;  /* 0x000000ffff0a7224 */ /* 0x000fe200078e0018 */
[----:B------:R-:W-:Y:S11]  /*8a5d0*/  MOV R3, R25 ;  /* 0x0000001900037202 */ /* 0x000ff60000000f00 */
[----:B------:R-:W-:Y:S10]  /*8a5e0*/  @!UPT UIADD3 URZ, URZ, URZ, URZ ;  /* 0x0000003f3f3ff290 */ /* 0x000ff4000fffe03f */
[----:B------:R0:W-:Y:S04]  /*8a5f0*/  STL.64 [R1+0xa80], R16 ;  /* 0x000a801001007387 */ /* 0x0001e80000100a00 */
[----:B------:R-:W-:Y:S04]  /*8a600*/  STL.64 [R1+0xa88], R18 ;  /* 0x000a881201007387 */ /* 0x000fe80000100a00 */
[----:B0-----:R-:W3:Y:S04]  /*8a610*/  LDL.LU.64 R16, [R1+0x6220] ;  /* 0x0062200001107983 */ /* 0x001ee80000300a00 */
[----:B------:R-:W2:Y:S04]  /*8a620*/  LDL.LU.64 R26, [R1+0x6218] ;  /* 0x00621800011a7983 */ /* 0x000ea80000300a00 */
        /* <DEDUP_REMOVED lines=8> */
[----:B------:R-:W-:Y:S01]  /*8a6b0*/  IMAD.MOV.U32 R8, RZ, RZ, R2 ;  /* 0x000000ffff087224 */ /* 0x000fe200078e0002 */
[----:B------:R-:W-:Y:S01]  /*8a6c0*/  MOV R9, R0 ;  /* 0x0000000000097202 */ /* 0x000fe20000000f00 */
[----:B------:R-:W-:Y:S01]  /*8a6d0*/  IMAD.MOV.U32 R2, RZ, RZ, R4 ;  /* 0x000000ffff027224 */ /* 0x000fe200078e0004 */
[----:B------:R-:W-:Y:S01]  /*8a6e0*/  MOV R0, R5 ;  /* 0x0000000500007202 */ /* 0x000fe20000000f00 */
[----:B---3--:R0:W-:Y:S01]  /*8a6f0*/  STL.64 [R1+0x61a0], R16 ;  /* 0x0061a01001007387 */ /* 0x0081e20000100a00 */
[----:B--2---:R-:W-:Y:S03]  /*8a700*/  HMMA.16816.F32 R4, R20, R16, R24 ;  /* 0x000000101404723c */ /* 0x004fe60000001818 */
[----:B0-----:R-:W2:Y:S11]  /*8a710*/  LDL.LU R16, [R1+0x540] ;  /* 0x0005400001107983 */ /* 0x001eb60000300800 */
[----:B------:R-:W-:Y:S09]  /*8a720*/  @!UPT UIADD3 URZ, URZ, URZ, URZ ;  /* 0x0000003f3f3ff290 */ /* 0x000ff2000fffe03f */
[----:B------:R0:W-:Y:S04]  /*8a730*/  STL.64 [R1+0xad0], R4 ;  /* 0x000ad00401007387 */ /* 0x0001e80000100a00 */
[----:B------:R-:W-:Y:S04]  /*8a740*/  STL.64 [R1+0xad8], R6 ;  /* 0x000ad80601007387 */ /* 0x000fe80000100a00 */
[----:B------:R-:W2:Y:S04]  /*8a750*/  LDL.LU R17, [R1+0x544] ;  /* 0x0005440001117983 */ /* 0x000ea80000300800 */
[----:B------:R-:W2:Y:S01]  /*8a760*/  LDL.LU R18, [R1+0x548] ;  /* 0x0005480001127983 */ /* 0x000ea20000300800 */
[----:B0-----:R-:W-:Y:S01]  /*8a770*/  IMAD.MOV.U32 R4, RZ, RZ, R14 ;  /* 0x000000ffff047224 */ /* 0x001fe200078e000e */
[----:B------:R-:W-:-:S02]  /*8a780*/  MOV R5, R15 ;  /* 0x0000000f00057202 */ /* 0x000fc40000000f00 */
[----:B------:R-:W2:Y:S04]  /*8a790*/  LDL.LU R19, [R1+0x54c] ;  /* 0x00054c0001137983 */ /* 0x000ea80000300800 */
[----:B------:R-:W3:Y:S04]  /*8a7a0*/  LDL.LU R24, [R1+0x70] ;  /* 0x0000700001187983 */ /* 0x000ee80000300800 */
[----:B------:R-:W3:Y:S04]  /*8a7b0*/  LDL.LU R25, [R1+0x74] ;  /* 0x0000740001197983 */ /* 0x000ee80000300800 */
[----:B------:R-:W4:Y:S04]  /*8a7c0*/  LDL.LU R26, [R1+0x78] ;  /* 0x00007800011a7983 */ /* 0x000f280000300800 */
[----:B------:R-:W4:Y:S04]  /*8a7d0*/  LDL.LU R27, [R1+0x7c] ;  /* 0x00007c00011b7983 */ /* 0x000f280000300800 */
[----:B------:R-:W5:Y:S04]  /*8a7e0*/  LDL.LU R14, [R1+0x61fc] ;  /* 0x0061fc00010e7983 */ /* 0x000f680000300800 */
[----:B------:R-:W5:Y:S04]  /*8a7f0*/  LDL.LU R15, [R1+0x61f8] ;  /* 0x0061f800010f7983 */ /* 0x000f680000300800 */
[----:B------:R0:W-:Y:S04]  /*8a800*/  STL.64 [R1+0x61d8], R4 ;  /* 0x0061d80401007387 */ /* 0x0001e80000100a00 */
[----:B0-----:R-:W2:Y:S04]  /*8a810*/  LDL.LU R4, [R1+0x4f0] ;  /* 0x0004f00001047983 */ /* 0x001ea80000300800 */
[----:B------:R-:W2:Y:S04]  /*8a820*/  LDL.LU R5, [R1+0x4f4] ;  /* 0x0004f40001057983 */ /* 0x000ea80000300800 */
[----:B------:R-:W2:Y:S04]  /*8a830*/  LDL.LU R6, [R1+0x4f8] ;  /* 0x0004f80001067983 */ /* 0x000ea80000300800 */
[----:B------:R-:W2:Y:S04]  /*8a840*/  LDL.LU R7, [R1+0x4fc] ;  /* 0x0004fc0001077983 */ /* 0x000ea80000300800 */
[----:B--2---:R-:W-:Y:S04]  /*8a850*/  STL.64 [R1+0x61e8], R6 ;  /* 0x0061e80601007387 */ /* 0x004fe80000100a00 */
[----:B------:R-:W-:Y:S04]  /*8a860*/  STL.64 [R1+0x61e0], R4 ;  /* 0x0061e00401007387 */ /* 0x000fe80000100a00 */
[----:B----4-:R-:W-:Y:S04]  /*8a870*/  STL.64 [R1+0x60e8], R26 ;  /* 0x0060e81a01007387 */ /* 0x010fe80000100a00 */
[----:B---3--:R0:W-:Y:S04]  /*8a880*/  STL.64 [R1+0x60e0], R24 ;  /* 0x0060e01801007387 */ /* 0x0081e80000100a00 */
[----:B0-----:R-:W2:Y:S01]  /*8a890*/  LDL.64 R24, [R1+0x10] ;  /* 0x0000100001187983 */ /* 0x001ea20000100a00 */
[----:B------:R-:W-:Y:S07]  /*8a8a0*/  HMMA.16816.F32 R16, R20, R8, R16 ;  /* 0x000000081410723c */ /* 0x000fee0000001810 */
[----:B------:R-:W-:Y:S01]  /*8a8b0*/  IMAD.MOV.U32 R20, RZ, RZ, R10 ;  /* 0x000000ffff147224 */ /* 0x000fe200078e000a */
[----:B------:R-:W-:Y:S01]  /*8a8c0*/  MOV R21, R3 ;  /* 0x0000000300157202 */ /* 0x000fe20000000f00 */
[----:B--2---:R0:W-:Y:S04]  /*8a8d0*/  STL.64 [R1+0x61f0], R24 ;  /* 0x0061f01801007387 */ /* 0x0041e80000100a00 */
[----:B0-----:R-:W5:Y:S04]  /*8a8e0*/  LDL.LU R24, [R1+0x500] ;  /* 0x0005000001187983 */ /* 0x001f680000300800 */
[----:B------:R-:W5:Y:S04]  /*8a8f0*/  LDL.LU R25, [R1+0x504] ;  /* 0x0005040001197983 */ /* 0x000f680000300800 */
[----:B------:R-:W5:Y:S04]  /*8a900*/  LDL.LU R26, [R1+0x508] ;  /* 0x00050800011a7983 */ /* 0x000f680000300800 */
[----:B------:R-:W5:Y:S04]  /*8a910*/  LDL.LU R27, [R1+0x50c] ;  /* 0x00050c00011b7983 */ /* 0x000f680000300800 */
[----:B------:R-:W-:Y:S04]  /*8a920*/  STL.64 [R1+0xac0], R16 ;  /* 0x000ac01001007387 */ /* 0x000fe80000100a00 */
[----:B------:R-:W-:Y:S04]  /*8a930*/  STL.64 [R1+0xac8], R18 ;  /* 0x000ac81201007387 */ /* 0x000fe80000100a00 */
[----:B------:R0:W-:Y:S04]  /*8a940*/  STL.64 [R1+0x61b8], R20 ;  /* 0x0061b81401007387 */ /* 0x0001e80000100a00 */
[----:B0-----:R-:W2:Y:S04]  /*8a950*/  LDL.LU R20, [R1+0x4d0] ;  /* 0x0004d00001147983 */ /* 0x001ea80000300800 */
[----:B------:R-:W2:Y:S04]  /*8a960*/  LDL.LU R21, [R1+0x4d4] ;  /* 0x0004d40001157983 */ /* 0x000ea80000300800 */
[----:B------:R-:W3:Y:S04]  /*8a970*/  LDL.LU R22, [R1+0x4d8] ;  /* 0x0004d80001167983 */ /* 0x000ee80000300800 */
[----:B------:R-:W3:Y:S01]  /*8a980*/  LDL.LU R23, [R1+0x4dc] ;  /* 0x0004dc0001177983 */ /* 0x000ee20000300800 */
[----:B------:R-:W-:Y:S01]  /*8a990*/  MOV R5, R11 ;  /* 0x0000000b00057202 */ /* 0x000fe20000000f00 */
[----:B------:R-:W-:-:S02]  /*8a9a0*/  IMAD.MOV.U32 R4, RZ, RZ, R28 ;  /* 0x000000ffff047224 */ /* 0x000fc400078e001c */
[----:B---3--:R-:W-:Y:S04]  /*8a9b0*/  STL.64 [R1+0x61d0], R22 ;  /* 0x0061d01601007387 */ /* 0x008fe80000100a00 */
[----:B--2---:R0:W-:Y:S04]  /*8a9c0*/  STL.64 [R1+0x61c8], R20 ;  /* 0x0061c81401007387 */ /* 0x0041e80000100a00 */
[----:B0-----:R-:W2:Y:S04]  /*8a9d0*/  LDL.LU R20, [R1+0x4e0] ;  /* 0x0004e00001147983 */ /* 0x001ea80000300800 */
[----:B------:R-:W2:Y:S04]  /*8a9e0*/  LDL.LU R21, [R1+0x4e4] ;  /* 0x0004e40001157983 */ /* 0x000ea80000300800 */
[----:B------:R-:W2:Y:S04]  /*8a9f0*/  LDL.LU R22, [R1+0x4e8] ;  /* 0x0004e80001167983 */ /* 0x000ea80000300800 */
[----:B------:R-:W2:Y:S04]  /*8aa00*/  LDL.LU R23, [R1+0x4ec] ;  /* 0x0004ec0001177983 */ /* 0x000ea80000300800 */
[----:B------:R0:W-:Y:S04]  /*8aa10*/  STL.64 [R1+0x6198], R8 ;  /* 0x0061980801007387 */ /* 0x0001e80000100a00 */
[----:B0-----:R-:W3:Y:S04]  /*8aa20*/  LDL.LU R8, [R1+0x520] ;  /* 0x0005200001087983 */ /* 0x001ee80000300800 */
[----:B------:R-:W3:Y:S04]  /*8aa30*/  LDL.LU R9, [R1+0x524] ;  /* 0x0005240001097983 */ /* 0x000ee80000300800 */
[----:B------:R-:W4:Y:S04]  /*8aa40*/  LDL.LU R10, [R1+0x528] ;  /* 0x00052800010a7983 */ /* 0x000f280000300800 */
[----:B------:R-:W4:Y:S01]  /*8aa50*/  LDL.LU R11, [R1+0x52c] ;  /* 0x00052c00010b7983 */ /* 0x000f220000300800 */
[C---:B-----5:R-:W-:Y:S03]  /*8aa60*/  HMMA.16816.F32 R4, R12.reuse, R4, R24 ;  /* 0x000000040c04723c */ /* 0x060fe60000001818 */
[----:B----4-:R-:W-:Y:S04]  /*8aa70*/  STL.64 [R1+0x61b0], R10 ;  /* 0x0061b00a01007387 */ /* 0x010fe80000100a00 */
[----:B---3--:R0:W-:Y:S04]  /*8aa80*/  STL.64 [R1+0x61a8], R8 ;  /* 0x0061a80801007387 */ /* 0x0081e80000100a00 */
[----:B0-----:R-:W3:Y:S04]  /*8aa90*/  LDL.LU R8, [R1+0x530] ;  /* 0x0005300001087983 */ /* 0x001ee80000300800 */
[----:B------:R-:W3:Y:S04]  /*8aaa0*/  LDL.LU R9, [R1+0x534] ;  /* 0x0005340001097983 */ /* 0x000ee80000300800 */
[----:B------:R-:W3:Y:S04]  /*8aab0*/  LDL.LU R10, [R1+0x538] ;  /* 0x00053800010a7983 */ /* 0x000ee80000300800 */
[----:B------:R-:W3:Y:S04]  /*8aac0*/  LDL.LU R11, [R1+0x53c] ;  /* 0x00053c00010b7983 */ /* 0x000ee80000300800 */
[----:B------:R-:W4:Y:S04]  /*8aad0*/  LDL.LU.64 R24, [R1+0x61f0] ;  /* 0x0061f00001187983 */ /* 0x000f280000300a00 */
[----:B------:R-:W-:Y:S04]  /*8aae0*/  STL.64 [R1+0xae0], R4 ;  /* 0x000ae00401007387 */ /* 0x000fe80000100a00 */
[----:B------:R0:W-:Y:S04]  /*8aaf0*/  STL.64 [R1+0xae8], R6 ;  /* 0x000ae80601007387 */ /* 0x0001e80000100a00 */
[----:B0-----:R-:W4:Y:S04]  /*8ab00*/  LDL.LU.64 R6, [R1+0x61e8] ;  /* 0x0061e80001067983 */ /* 0x001f280000300a00 */
[----:B------:R-:W4:Y:S02]  /*8ab10*/  LDL.LU.64 R4, [R1+0x61e0] ;  /* 0x0061e00001047983 */ /* 0x000f240000300a00 */
[C---:B----4-:R-:W-:Y:S11]  /*8ab20*/  HMMA.16816.F32 R4, R12.reuse, R24, R4 ;  /* 0x000000180c04723c */ /* 0x050ff60000001804 */
[----:B------:R-:W-:Y:S11]  /*8ab30*/  @!UPT UIADD3 URZ, URZ, URZ, URZ ;  /* 0x0000003f3f3ff290 */ /* 0x000ff6000fffe03f */
[----:B------:R-:W-:Y:S01]  /*8ab40*/  @!UPT UIADD3 URZ, URZ, URZ, URZ ;  /* 0x0000003f3f3ff290 */ /* 0x000fe2000fffe03f */
[----:B------:R0:W-:Y:S04]  /*8ab50*/  STL.64 [R1+0xab0], R4 ;  /* 0x000ab00401007387 */ /* 0x0001e80000100a00 */
[----:B------:R-:W-:Y:S04]  /*8ab60*/  STL.64 [R1+0xab8], R6 ;  /* 0x000ab80601007387 */ /* 0x000fe80000100a00 */
[----:B0-----:R-:W2:Y:S04]  /*8ab70*/  LDL.LU.64 R4, [R1+0x61d8] ;  /* 0x0061d80001047983 */ /* 0x001ea80000300a00 */
[----:B------:R0:W-:Y:S04]  /*8ab80*/  STL.64 [R1+0x6170], R24 ;  /* 0x0061701801007387 */ /* 0x0001e80000100a00 */
[----:B0-----:R-:W4:Y:S04]  /*8ab90*/  LDL.LU R24, [R1+0x4c0] ;  /* 0x0004c00001187983 */ /* 0x001f280000300800 */
[----:B------:R-:W4:Y:S04]  /*8aba0*/  LDL.LU R25, [R1+0x4c4] ;  /* 0x0004c40001197983 */ /* 0x000f280000300800 */
[----:B------:R-:W4:Y:S04]  /*8abb0*/  LDL.LU R26, [R1+0x4c8] ;  /* 0x0004c800011a7983 */ /* 0x000f280000300800 */
[----:B------:R-:W4:Y:S01]  /*8abc0*/  LDL.LU R27, [R1+0x4cc] ;  /* 0x0004cc00011b7983 */ /* 0x000f220000300800 */
[C---:B--2---:R-:W-:Y:S03]  /*8abd0*/  HMMA.16816.F32 R4, R12.reuse, R4, R20 ;  /* 0x000000040c04723c */ /* 0x044fe60000001814 */
[----:B------:R-:W2:Y:S04]  /*8abe0*/  LDL.LU.64 R22, [R1+0x61d0] ;  /* 0x0061d00001167983 */ /* 0x000ea80000300a00 */
[----:B------:R-:W2:Y:S11]  /*8abf0*/  LDL.LU.64 R20, [R1+0x61c8] ;  /* 0x0061c80001147983 */ /* 0x000eb60000300a00 */
[----:B------:R-:W-:Y:S05]  /*8ac00*/  @!UPT UIADD3 URZ, URZ, URZ, URZ ;  /* 0x0000003f3f3ff290 */ /* 0x000fea000fffe03f */
[----:B------:R0:W-:Y:S04]  /*8ac10*/  STL.64 [R1+0xa90], R4 ;  /* 0x000a900401007387 */ /* 0x0001e80000100a00 */
[----:B------:R-:W-:Y:S04]  /*8ac20*/  STL.64 [R1+0xa98], R6 ;  /* 0x000a980601007387 */ /* 0x000fe80000100a00 */
[----:B0-----:R-:W2:Y:S02]  /*8ac30*/  LDL.LU.64 R4, [R1+0x61c0] ;  /* 0x0061c00001047983 */ /* 0x001ea40000300a00 */
[C---:B--2---:R-:W-:Y:S11]  /*8ac40*/  HMMA.16816.F32 R20, R12.reuse, R4, R20 ;  /* 0x000000040c14723c */ /* 0x044ff60000001814 */
[----:B------:R-:W-:Y:S11]  /*8ac50*/  @!UPT UIADD3 URZ, URZ, URZ, URZ ;  /* 0x0000003f3f3ff290 */ /* 0x000ff6000fffe03f */
[----:B------:R-:W-:Y:S01]  /*8ac60*/  @!UPT UIADD3 URZ, URZ, URZ, URZ ;  /* 0x0000003f3f3ff290 */ /* 0x000fe2000fffe03f */
[----:B------:R0:W-:Y:S04]  /*8ac70*/  STL.64 [R1+0xa70], R20 ;  /* 0x000a701401007387 */ /* 0x0001e80000100a00 */
[----:B------:R-:W-:Y:S04]  /*8ac80*/  STL.64 [R1+0xa78], R22 ;  /* 0x000a781601007387 */ /* 0x000fe80000100a00 */
[----:B0-----:R-:W4:Y:S04]  /*8ac90*/  LDL.LU.64 R20, [R1+0x61b8] ;  /* 0x0061b80001147983 */ /* 0x001f280000300a00 */
[----:B------:R0:W-:Y:S04]  /*8aca0*/  STL.64 [R1+0x6160], R4 ;  /* 0x0061600401007387 */ /* 0x0001e80000100a00 */
[----:B0-----:R-:W2:Y:S04]  /*8acb0*/  LDL.LU R4, [R1+0x510] ;  /* 0x0005100001047983 */ /* 0x001ea80000300800 */
[----:B------:R-:W2:Y:S04]  /*8acc0*/  LDL.LU R5, [R1+0x514] ;  /* 0x0005140001057983 */ /* 0x000ea80000300800 */
[----:B------:R-:W2:Y:S04]  /*8acd0*/  LDL.LU R6, [R1+0x518] ;  /* 0x0005180001067983 */ /* 0x000ea80000300800 */
[----:B------:R-:W2:Y:S01]  /*8ace0*/  LDL.LU R7, [R1+0x51c] ;  /* 0x00051c0001077983 */ /* 0x000ea20000300800 */
[----:B----4-:R-:W-:Y:S03]  /*8acf0*/  HMMA.16816.F32 R20, R12, R20, R24 ;  /* 0x000000140c14723c */ /* 0x010fe60000001818 */
[----:B------:R-:W4:Y:S11]  /*8ad00*/  LDL.64 R24, [R1+0x20] ;  /* 0x0000200001187983 */ /* 0x000f360000100a00 */
[----:B------:R-:W-:Y:S09]  /*8ad10*/  @!UPT UIADD3 URZ, URZ, URZ, URZ ;  /* 0x0000003f3f3ff290 */ /* 0x000ff2000fffe03f */
[----:B------:R-:W-:Y:S04]  /*8ad20*/  STL.64 [R1+0xa20], R20 ;  /* 0x000a201401007387 */ /* 0x000fe80000100a00 */
[----:B------:R-:W-:Y:S04]  /*8ad30*/  STL.64 [R1+0xa28], R22 ;  /* 0x000a281601007387 */ /* 0x000fe80000100a00 */
[----:B------:R-:W0:Y:S04]  /*8ad40*/  LDSM.16.M88.4 R20, [R29+0x64000] ;  /* 0x064000001d14783b */ /* 0x000e280000000200 */
[----:B0-----:R-:W-:Y:S04]  /*8ad50*/  STL.64 [R1+0x6098], R22 ;  /* 0x0060981601007387 */ /* 0x001fe80000100a00 */
[----:B------:R0:W-:Y:S04]  /*8ad60*/  STL.64 [R1+0x6090], R20 ;  /* 0x0060901401007387 */ /* 0x0001e80000100a00 */
[----:B0-----:R-:W5:Y:S01]  /*8ad70*/  LDL.64 R20, [R1] ;  /* 0x0000000001147983 */ /* 0x001f620000100a00 */
[----:B------:R-:W-:Y:S01]  /*8ad80*/  IMAD.MOV.U32 R16, RZ, RZ, R2 ;  /* 0x000000ffff107224 */ /* 0x000fe200078e0002 */
[----:B------:R-:W-:-:S07]  /*8ad90*/  MOV R17, R0 ;  /* 0x0000000000117202 */ /* 0x000fce0000000f00 */
[C---:B---3--:R-:W-:Y:S01]  /*8ada0*/  HMMA.16816.F32 R16, R12.reuse, R16, R8 ;  /* 0x000000100c10723c */ /* 0x048fe20000001808 */
[----:B-----5:R0:W-:Y:S04]  /*8adb0*/  STL.64 [R1+0x6168], R20 ;  /* 0x0061681401007387 */ /* 0x0201e80000100a00 */
[----:B0-----:R-:W3:Y:S04]  /*8adc0*/  LDL.LU R20, [R1+0x490] ;  /* 0x0004900001147983 */ /* 0x001ee80000300800 */
[----:B------:R-:W3:Y:S04]  /*8add0*/  LDL.LU R21, [R1+0x494] ;  /* 0x0004940001157983 */ /* 0x000ee80000300800 */
[----:B------:R-:W5:Y:S04]  /*8ade0*/  LDL.LU R22, [R1+0x498] ;  /* 0x0004980001167983 */ /* 0x000f680000300800 */
[----:B------:R-:W5:Y:S04]  /*8adf0*/  LDL.LU R23, [R1+0x49c] ;  /* 0x00049c0001177983 */ /* 0x000f680000300800 */
[----:B-----5:R-:W-:Y:S04]  /*8ae00*/  STL.64 [R1+0x6180], R22 ;  /* 0x0061801601007387 */ /* 0x020fe80000100a00 */
[----:B---3--:R0:W-:Y:S04]  /*8ae10*/  STL.64 [R1+0x6178], R20 ;  /* 0x0061781401007387 */ /* 0x0081e80000100a00 */
[----:B0-----:R-:W4:Y:S04]  /*8ae20*/  LDL.LU R20, [R1+0x4a0] ;  /* 0x0004a00001147983 */ /* 0x001f280000300800 */
[----:B------:R-:W4:Y:S04]  /*8ae30*/  LDL.LU R21, [R1+0x4a4] ;  /* 0x0004a40001157983 */ /* 0x000f280000300800 */
[----:B------:R-:W4:Y:S04]  /*8ae40*/  LDL.LU R22, [R1+0x4a8] ;  /* 0x0004a80001167983 */ /* 0x000f280000300800 */
[----:B------:R-:W4:Y:S04]  /*8ae50*/  LDL.LU R23, [R1+0x4ac] ;  /* 0x0004ac0001177983 */ /* 0x000f280000300800 */
[----:B------:R-:W3:Y:S04]  /*8ae60*/  LDL.LU.64 R10, [R1+0x61b0] ;  /* 0x0061b000010a7983 */ /* 0x000ee80000300a00 */
[----:B------:R-:W3:Y:S04]  /*8ae70*/  LDL.LU.64 R8, [R1+0x61a8] ;  /* 0x0061a80001087983 */ /* 0x000ee80000300a00 */
[----:B------:R0:W-:Y:S04]  /*8ae80*/  STL.64 [R1+0xa10], R16 ;  /* 0x000a101001007387 */ /* 0x0001e80000100a00 */
[----:B------:R3:W-:Y:S04]  /*8ae90*/  STL.64 [R1+0xa18], R18 ;  /* 0x000a181201007387 */ /* 0x0007e80000100a00 */
[----:B0-----:R-:W3:Y:S02]  /*8aea0*/  LDL.LU.64 R16, [R1+0x61a0] ;  /* 0x0061a00001107983 */ /* 0x001ee40000300a00 */
[C---:B---3--:R-:W-:Y:S02]  /*8aeb0*/  HMMA.16816.F32 R16, R12.reuse, R16, R8 ;  /* 0x000000100c10723c */ /* 0x048fe40000001808 */
[----:B------:R-:W2:Y:S11]  /*8aec0*/  LDL.LU.64 R8, [R1+0x6198] ;  /* 0x0061980001087983 */ /* 0x000eb60000300a00 */
[----:B------:R-:W-:Y:S10]  /*8aed0*/  @!UPT UIADD3 URZ, URZ, URZ, URZ ;  /* 0x0000003f3f3ff290 */ /* 0x000ff4000fffe03f */
[----:B------:R-:W-:Y:S04]  /*8aee0*/  STL.64 [R1+0xa00], R16 ;  /* 0x000a001001007387 */ /* 0x000fe80000100a00 */
[----:B------:R0:W-:Y:S04]  /*8aef0*/  STL.64 [R1+0xa08], R18 ;  /* 0x000a081201007387 */ /* 0x0001e80000100a00 */
[----:B0-----:R-:W4:Y:S04]  /*8af00*/  LDL.LU.64 R18, [R1+0x6190] ;  /* 0x0061900001127983 */ /* 0x001f280000300a00 */
[----:B------:R-:W4:Y:S01]  /*8af10*/  LDL.LU.64 R16, [R1+0x6188] ;  /* 0x0061880001107983 */ /* 0x000f220000300a00 */
[----:B--2---:R-:W-:Y:S03]  /*8af20*/  HMMA.16816.F32 R12, R12, R8, R4 ;  /* 0x000000080c0c723c */ /* 0x004fe60000001804 */
[----:B------:R-:W2:Y:S11]  /*8af30*/  LDL.LU R4, [R1+0x480] ;  /* 0x0004800001047983 */ /* 0x000eb60000300800 */
[----:B------:R-:W-:Y:S09]  /*8af40*/  @!UPT UIADD3 URZ, URZ, URZ, URZ ;  /* 0x0000003f3f3ff290 */ /* 0x000ff2000fffe03f */
[----:B------:R-:W-:Y:S04]  /*8af50*/  STL.64 [R1+0x9f0], R12 ;  /* 0x0009f00c01007387 */ /* 0x000fe80000100a00 */
[----:B------:R-:W-:Y:S04]  /*8af60*/  STL.64 [R1+0x9f8], R14 ;  /* 0x0009f80e01007387 */ /* 0x000fe80000100a00 */
[----:B------:R-:W2:Y:S04]  /*8af70*/  LDL.LU R5, [R1+0x484] ;  /* 0x0004840001057983 */ /* 0x000ea80000300800 */
[----:B------:R-:W2:Y:S04]  /*8af80*/  LDL.LU R6, [R1+0x488] ;  /* 0x0004880001067983 */ /* 0x000ea80000300800 */
[----:B------:R-:W2:Y:S04]  /*8af90*/  LDL.LU R7, [R1+0x48c] ;  /* 0x00048c0001077983 */ /* 0x000ea80000300800 */
[----:B------:R0:W-:Y:S04]  /*8afa0*/  STL.64 [R1+0x6118], R8 ;  /* 0x0061180801007387 */ /* 0x0001e80000100a00 */
[----:B0-----:R-:W3:Y:S04]  /*8afb0*/  LDL.64 R8, [R1+0x30] ;  /* 0x0000300001087983 */ /* 0x001ee80000100a00 */
[----:B---3--:R0:W-:Y:S04]  /*8afc0*/  STL.64 [R1+0x6130], R8 ;  /* 0x0061300801007387 */ /* 0x0081e80000100a00 */
[----:B0-----:R-:W3:Y:S01]  /*8afd0*/  LDL.64 R8, [R1+0x40] ;  /* 0x0000400001087983 */ /* 0x001ee20000100a00 */
[----:B----4-:R-:W-:Y:S03]  /*8afe0*/  HMMA.16816.F32 R20, R16, R24, R20 ;  /* 0x000000181014723c */ /* 0x010fe60000001814 */
[----:B---3--:R0:W-:Y:S04]  /*8aff0*/  STL.64 [R1+0x6148], R8 ;  /* 0x0061480801007387 */ /* 0x0081e80000100a00 */
[----:B0-----:R-:W3:Y:S04]  /*8b000*/  LDL.LU R8, [R1+0x460] ;  /* 0x0004600001087983 */ /* 0x001ee80000300800 */
[----:B------:R-:W3:Y:S04]  /*8b010*/  LDL.LU R9, [R1+0x464] ;  /* 0x0004640001097983 */ /* 0x000ee80000300800 */
[----:B------:R-:W4:Y:S04]  /*8b020*/  LDL.LU R10, [R1+0x468] ;  /* 0x00046800010a7983 */ /* 0x000f280000300800 */
[----:B------:R-:W4:Y:S01]  /*8b030*/  LDL.LU R11, [R1+0x46c] ;  /* 0x00046c00010b7983 */ /* 0x000f220000300800 */
[----:B------:R-:W-:Y:S01]  /*8b040*/  IMAD.MOV.U32 R2, RZ, RZ, R24 ;  /* 0x000000ffff027224 */ /* 0x000fe200078e0018 */
[----:B------:R-:W-:-:S02]  /*8b050*/  MOV R0, R25 ;  /* 0x0000001900007202 */ /* 0x000fc40000000f00 */
[----:B----4-:R-:W-:Y:S04]  /*8b060*/  STL.64 [R1+0x6158], R10 ;  /* 0x0061580a01007387 */ /* 0x010fe80000100a00 */
[----:B---3--:R0:W-:Y:S04]  /*8b070*/  STL.64 [R1+0x6150], R8 ;  /* 0x0061500801007387 */ /* 0x0081e80000100a00 */
[----:B0-----:R-:W3:Y:S04]  /*8b080*/  LDL.LU R8, [R1+0x470] ;  /* 0x0004700001087983 */ /* 0x001ee80000300800 */
[----:B------:R-:W3:Y:S04]  /*8b090*/  LDL.LU R9, [R1+0x474] ;  /* 0x0004740001097983 */ /* 0x000ee80000300800 */
[----:B------:R-:W3:Y:S04]  /*8b0a0*/  LDL.LU R10, [R1+0x478] ;  /* 0x00047800010a7983 */ /* 0x000ee80000300800 */
[----:B------:R-:W3:Y:S04]  /*8b0b0*/  LDL.LU R11, [R1+0x47c] ;  /* 0x00047c00010b7983 */ /* 0x000ee80000300800 */
[----:B------:R-:W4:Y:S04]  /*8b0c0*/  LDL.64 R12, [R1+0x50] ;  /* 0x00005000010c7983 */ /* 0x000f280000100a00 */
[----:B------:R-:W-:Y:S04]  /*8b0d0*/  STL.64 [R1+0x9e0], R20 ;  /* 0x0009e01401007387 */ /* 0x000fe80000100a00 */
[----:B------:R0:W-:Y:S04]  /*8b0e0*/  STL.64 [R1+0x9e8], R22 ;  /* 0x0009e81601007387 */ /* 0x0001e80000100a00 */
[----:B0-----:R-:W5:Y:S04]  /*8b0f0*/  LDL.LU.64 R22, [R1+0x6180] ;  /* 0x0061800001167983 */ /* 0x001f680000300a00 */
[----:B------:R-:W5:Y:S04]  /*8b100*/  LDL.LU.64 R20, [R1+0x6178] ;  /* 0x0061780001147983 */ /* 0x000f680000300a00 */
[----:B------:R-:W5:Y:S02]  /*8b110*/  LDL.LU.64 R24, [R1+0x6170] ;  /* 0x0061700001187983 */ /* 0x000f640000300a00 */
[----:B-----5:R-:W-:Y:S11]  /*8b120*/  HMMA.16816.F32 R20, R16, R24, R20 ;  /* 0x000000181014723c */ /* 0x020ff60000001814 */
[----:B------:R-:W-:Y:S11]  /*8b130*/  @!UPT UIADD3 URZ, URZ, URZ, URZ ;  /* 0x0000003f3f3ff290 */ /* 0x000ff6000fffe03f */
[----:B------:R-:W-:Y:S01]  /*8b140*/  @!UPT UIADD3 URZ, URZ, URZ, URZ ;  /* 0x0000003f3f3ff290 */ /* 0x000fe2000fffe03f */
[----:B------:R0:W-:Y:S04]  /*8b150*/  STL.64 [R1+0x9d0], R20 ;  /* 0x0009d01401007387 */ /* 0x0001e80000100a00 */
[----:B------:R-:W-:Y:S04]  /*8b160*/  STL.64 [R1+0x9d8], R22 ;  /* 0x0009d81601007387 */ /* 0x000fe80000100a00 */
[----:B0-----:R-:W2:Y:S04]  /*8b170*/  LDL.LU.64 R20, [R1+0x6168] ;  /* 0x0061680001147983 */ /* 0x001ea80000300a00 */
[----:B------:R0:W-:Y:S02]  /*8b180*/  STL.64 [R1+0x60f0], R24 ;  /* 0x0060f01801007387 */ /* 0x0001e40000100a00 */
[----:B0-----:R-:W-:Y:S01]  /*8b190*/  IMAD.MOV.U32 R24, RZ, RZ, R2 ;  /* 0x000000ffff187224 */ /* 0x001fe200078e0002 */
[----:B------:R-:W-:-:S05]  /*8b1a0*/  MOV R25, R0 ;  /* 0x0000000000197202 */ /* 0x000fca0000000f00 */
[----:B------:R0:W-:Y:S04]  /*8b1b0*/  STL.64 [R1+0x6110], R24 ;  /* 0x0061101801007387 */ /* 0x0001e80000100a00 */
[----:B0-----:R-:W5:Y:S04]  /*8b1c0*/  LDL.LU R24, [R1+0xa0] ;  /* 0x0000a00001187983 */ /* 0x001f680000300800 */
[----:B------:R-:W5:Y:S04]  /*8b1d0*/  LDL.LU R25, [R1+0xa4] ;  /* 0x0000a40001197983 */ /* 0x000f680000300800 */
[----:B------:R-:W2:Y:S04]  /*8b1e0*/  LDL.LU R26, [R1+0xa8] ;  /* 0x0000a800011a7983 */ /* 0x000ea80000300800 */
[----:B------:R-:W2:Y:S04]  /*8b1f0*/  LDL.LU R27, [R1+0xac] ;  /* 0x0000ac00011b7983 */ /* 0x000ea80000300800 */
[----:B--2---:R-:W-:Y:S04]  /*8b200*/  STL.64 [R1+0x6128], R26 ;  /* 0x0061281a01007387 */ /* 0x004fe80000100a00 */
[----:B-----5:R0:W-:Y:S04]  /*8b210*/  STL.64 [R1+0x6120], R24 ;  /* 0x0061201801007387 */ /* 0x0201e80000100a00 */
[----:B0-----:R-:W2:Y:S04]  /*8b220*/  LDL.LU R24, [R1+0xb0] ;  /* 0x0000b00001187983 */ /* 0x001ea80000300800 */
[----:B------:R-:W2:Y:S04]  /*8b230*/  LDL.LU R25, [R1+0xb4] ;  /* 0x0000b40001197983 */ /* 0x000ea80000300800 */
[----:B------:R-:W5:Y:S04]  /*8b240*/  LDL.LU R26, [R1+0xb8] ;  /* 0x0000b800011a7983 */ /* 0x000f680000300800 */
[----:B------:R-:W5:Y:S01]  /*8b250*/  LDL.LU R27, [R1+0xbc] ;  /* 0x0000bc00011b7983 */ /* 0x000f620000300800 */
[C---:B------:R-:W-:Y:S03]  /*8b260*/  HMMA.16816.F32 R4, R16.reuse, R20, R4 ;  /* 0x000000141004723c */ /* 0x040fe60000001804 */
[----:B-----5:R-:W-:Y:S04]  /*8b270*/  STL.64 [R1+0x6140], R26 ;  /* 0x0061401a01007387 */ /* 0x020fe80000100a00 */
[----:B--2---:R0:W-:Y:S04]  /*8b280*/  STL.64 [R1+0x6138], R24 ;  /* 0x0061381801007387 */ /* 0x0041e80000100a00 */
[----:B0-----:R-:W2:Y:S04]  /*8b290*/  LDL.LU R24, [R1+0x450] ;  /* 0x0004500001187983 */ /* 0x001ea80000300800 */
[----:B------:R-:W2:Y:S04]  /*8b2a0*/  LDL.LU R25, [R1+0x454] ;  /* 0x0004540001197983 */ /* 0x000ea80000300800 */
[----:B------:R-:W2:Y:S04]  /*8b2b0*/  LDL.LU R26, [R1+0x458] ;  /* 0x00045800011a7983 */ /* 0x000ea80000300800 */
[----:B------:R-:W2:Y:S04]  /*8b2c0*/  LDL.LU R27, [R1+0x45c] ;  /* 0x00045c00011b7983 */ /* 0x000ea80000300800 */
[----:B------:R0:W-:Y:S04]  /*8b2d0*/  STL.64 [R1+0x9c0], R4 ;  /* 0x0009c00401007387 */ /* 0x0001e80000100a00 */
[----:B------:R-:W-:Y:S04]  /*8b2e0*/  STL.64 [R1+0x9c8], R6 ;  /* 0x0009c80601007387 */ /* 0x000fe80000100a00 */
[----:B0-----:R-:W3:Y:S04]  /*8b2f0*/  LDL.LU.64 R4, [R1+0x6160] ;  /* 0x0061600001047983 */ /* 0x001ee80000300a00 */
[----:B------:R0:W-:Y:S04]  /*8b300*/  STL.64 [R1+0x60f8], R20 ;  /* 0x0060f81401007387 */ /* 0x0001e80000100a00 */
[----:B0-----:R-:W5:Y:S04]  /*8b310*/  LDL.LU R20, [R1+0x90] ;  /* 0x0000900001147983 */ /* 0x001f680000300800 */
[----:B------:R-:W5:Y:S04]  /*8b320*/  LDL.LU R21, [R1+0x94] ;  /* 0x0000940001157983 */ /* 0x000f680000300800 */
[----:B------:R-:W5:Y:S04]  /*8b330*/  LDL.LU R22, [R1+0x98] ;  /* 0x0000980001167983 */ /* 0x000f680000300800 */
[----:B------:R-:W5:Y:S01]  /*8b340*/  LDL.LU R23, [R1+0x9c] ;  /* 0x00009c0001177983 */ /* 0x000f620000300800 */
[C---:B---3--:R-:W-:Y:S11]  /*8b350*/  HMMA.16816.F32 R8, R16.reuse, R4, R8 ;  /* 0x000000041008723c */ /* 0x048ff60000001808 */
[----:B------:R-:W-:Y:S11]  /*8b360*/  @!UPT UIADD3 URZ, URZ, URZ, URZ ;  /* 0x0000003f3f3ff290 */ /* 0x000ff6000fffe03f */
[----:B------:R-:W-:Y:S01]  /*8b370*/  @!UPT UIADD3 URZ, URZ, URZ, URZ ;  /* 0x0000003f3f3ff290 */ /* 0x000fe2000fffe03f */
        /* <DEDUP_REMOVED lines=28> */
[----:B--2---:R-:W-:Y:S02]  /*8b540*/  HMMA.16816.F32 R16, R16, R8, R24 ;  /* 0x000000081010723c */ /* 0x004fe40000001818 */
[----:B------:R-:W5:Y:S04]  /*8b550*/  LDL.LU.64 R24, [R1+0x6110] ;  /* 0x0061100001187983 */ /* 0x000f680000300a00 */
[----:B------:R-:W5:Y:S04]  /*8b560*/  LDL.LU.64 R10, [R1+0x6108] ;  /* 0x00610800010a7983 */ /* 0x000f680000300a00 */
[----:B------:R-:W5:Y:S11]  /*8b570*/  LDL.LU.64 R8, [R1+0x6100] ;  /* 0x0061000001087983 */ /* 0x000f760000300a00 */
[----:B------:R-:W-:Y:S02]  /*8b580*/  @!UPT UIADD3 URZ, URZ, URZ, URZ ;  /* 0x0000003f3f3ff290 */ /* 0x000fe4000fffe03f */
[----:B------:R0:W-:Y:S04]  /*8b590*/  STL.64 [R1+0x960], R16 ;  /* 0x0009601001007387 */ /* 0x0001e80000100a00 */
[----:B------:R1:W-:Y:S04]  /*8b5a0*/  STL.64 [R1+0x968], R18 ;  /* 0x0009681201007387 */ /* 0x0003e80000100a00 */
[----:B0-----:R-:W2:Y:S04]  /*8b5b0*/  LDL.LU R16, [R1+0x80] ;  /* 0x0000800001107983 */ /* 0x001ea80000300800 */
[----:B------:R-:W2:Y:S04]  /*8b5c0*/  LDL.LU R17, [R1+0x84] ;  /* 0x0000840001117983 */ /* 0x000ea80000300800 */
[----:B-1----:R-:W2:Y:S04]  /*8b5d0*/  LDL.LU R18, [R1+0x88] ;  /* 0x0000880001127983 */ /* 0x002ea80000300800 */
[----:B------:R-:W2:Y:S01]  /*8b5e0*/  LDL.LU R19, [R1+0x8c] ;  /* 0x00008c0001137983 */ /* 0x000ea20000300800 */
[C---:B-----5:R-:W-:Y:S03]  /*8b5f0*/  HMMA.16816.F32 R24, R8.reuse, R24, R20 ;  /* 0x000000180818723c */ /* 0x060fe60000001814 */
[----:B------:R-:W3:Y:S11]  /*8b600*/  LDL.LU.64 R20, [R1+0x60f8] ;  /* 0x0060f80001147983 */ /* 0x000ef60000300a00 */
[----:B------:R-:W-:Y:S09]  /*8b610*/  @!UPT UIADD3 URZ, URZ, URZ, URZ ;  /* 0x0000003f3f3ff290 */ /* 0x000ff2000fffe03f */
[----:B------:R0:W-:Y:S04]  /*8b620*/  STL.64 [R1+0x950], R24 ;  /* 0x0009501801007387 */ /* 0x0001e80000100a00 */
[----:B------:R1:W-:Y:S04]  /*8b630*/  STL.64 [R1+0x958], R26 ;  /* 0x0009581a01007387 */ /* 0x0003e80000100a00 */
[----:B0-----:R-:W2:Y:S02]  /*8b640*/  LDL.LU.64 R24, [R1+0x60f0] ;  /* 0x0060f00001187983 */ /* 0x001ea40000300a00 */
[----:B--2---:R-:W-:Y:S11]  /*8b650*/  HMMA.16816.F32 R16, R8, R24, R16 ;  /* 0x000000180810723c */ /* 0x004ff60000001810 */
[----:B------:R-:W-:Y:S11]  /*8b660*/  @!UPT UIADD3 URZ, URZ, URZ, URZ ;  /* 0x0000003f3f3ff290 */ /* 0x000ff6000fffe03f */
[----:B------:R-:W-:Y:S01]  /*8b670*/  @!UPT UIADD3 URZ, URZ, URZ, URZ ;  /* 0x0000003f3f3ff290 */ /* 0x000fe2000fffe03f */
[----:B------:R0:W-:Y:S04]  /*8b680*/  STL.64 [R1+0x940], R16 ;  /* 0x0009401001007387 */ /* 0x0001e80000100a00 */
[----:B------:R-:W-:Y:S04]  /*8b690*/  STL.64 [R1+0x948], R18 ;  /* 0x0009481201007387 */ /* 0x000fe80000100a00 */
[----:B-1----:R-:W3:Y:S01]  /*8b6a0*/  LDL.LU.64 R26, [R1+0x60e8] ;  /* 0x0060e800011a7983 */ /* 0x002ee20000300a00 */
[----:B0-----:R-:W-:Y:S01]  /*8b6b0*/  IMAD.MOV.U32 R17, RZ, RZ, R24 ;  /* 0x000000ffff117224 */ /* 0x001fe200078e0018 */
[----:B------:R-:W-:-:S02]  /*8b6c0*/  MOV R16, R25 ;  /* 0x0000001900107202 */ /* 0x000fc40000000f00 */
[----:B------:R-:W3:Y:S02]  /*8b6d0*/  LDL.LU.64 R24, [R1+0x60e0] ;  /* 0x0060e00001187983 */ /* 0x000ee40000300a00 */
[----:B---3--:R-:W-:Y:S11]  /*8b6e0*/  HMMA.16816.F32 R24, R8, R20, R24 ;  /* 0x000000140818723c */ /* 0x008ff60000001818 */
[----:B------:R-:W-:Y:S11]  /*8b6f0*/  @!UPT UIADD3 URZ, URZ, URZ, URZ ;  /* 0x0000003f3f3ff290 */ /* 0x000ff6000fffe03f */
[----:B------:R-:W-:Y:S01]  /*8b700*/  @!UPT UIADD3 URZ, URZ, URZ, URZ ;  /* 0x0000003f3f3ff290 */ /* 0x000fe2000fffe03f */
[----:B------:R-:W-:Y:S04]  /*8b710*/  STL.64 [R1+0x4c0], R24 ;  /* 0x0004c01801007387 */ /* 0x000fe80000100a00 */
[----:B------:R0:W-:Y:S04]  /*8b720*/  STL.64 [R1+0x4c8], R26 ;  /* 0x0004c81a01007387 */ /* 0x0001e80000100a00 */
[----:B0-----:R-:W2:Y:S04]  /*8b730*/  LDL.LU.64 R26, [R1+0x60d8] ;  /* 0x0060d800011a7983 */ /* 0x001ea80000300a00 */
[----:B------:R-:W2:Y:S01]  /*8b740*/  LDL.LU.64 R24, [R1+0x60d0] ;  /* 0x0060d00001187983 */ /* 0x000ea20000300a00 */
[----:B------:R-:W-:Y:S01]  /*8b750*/  IMAD.MOV.U32 R2, RZ, RZ, R20 ;  /* 0x000000ffff027224 */ /* 0x000fe200078e0014 */
[----:B------:R-:W-:-:S02]  /*8b760*/  MOV R0, R21 ;  /* 0x0000001500007202 */ /* 0x000fc40000000f00 */
[----:B------:R0:W-:Y:S01]  /*8b770*/  STL.64 [R1+0x6050], R4 ;  /* 0x0060500401007387 */ /* 0x0001e20000100a00 */
[----:B--2---:R-:W-:Y:S03]  /*8b780*/  HMMA.16816.F32 R20, R8, R4, R24 ;  /* 0x000000040814723c */ /* 0x004fe60000001818 */
[----:B0-----:R-:W2:Y:S04]  /*8b790*/  LDL.LU R4, [R1+0xe0] ;  /* 0x0000e00001047983 */ /* 0x001ea80000300800 */
[----:B------:R-:W0:Y:S11]  /*8b7a0*/  LDSM.16.M88.4 R24, [R29+0x65000] ;  /* 0x065000001d18783b */ /* 0x000e360000000200 */
[----:B------:R-:W-:Y:S05]  /*8b7b0*/  @!UPT UIADD3 URZ, URZ, URZ, URZ ;  /* 0x0000003f3f3ff290 */ /* 0x000fea000fffe03f */
[----:B------:R1:W-:Y:S04]  /*8b7c0*/  STL.64 [R1+0x4d0], R20 ;  /* 0x0004d01401007387 */ /* 0x0003e80000100a00 */
[----:B------:R3:W-:Y:S04]  /*8b7d0*/  STL.64 [R1+0x4d8], R22 ;  /* 0x0004d81601007387 */ /* 0x0007e80000100a00 */
[----:B------:R-:W2:Y:S04]  /*8b7e0*/  LDL.LU R5, [R1+0xe4] ;  /* 0x0000e40001057983 */ /* 0x000ea80000300800 */
[----:B------:R-:W4:Y:S04]  /*8b7f0*/  LDL.LU R6, [R1+0xe8] ;  /* 0x0000e80001067983 */ /* 0x000f280000300800 */
[----:B------:R-:W4:Y:S04]  /*8b800*/  LDL.LU R7, [R1+0xec] ;  /* 0x0000ec0001077983 */ /* 0x000f280000300800 */
[----:B----4-:R-:W-:Y:S04]  /*8b810*/  STL.64 [R1+0x6060], R6 ;  /* 0x0060600601007387 */ /* 0x010fe80000100a00 */
[----:B--2---:R2:W-:Y:S04]  /*8b820*/  STL.64 [R1+0x6058], R4 ;  /* 0x0060580401007387 */ /* 0x0045e80000100a00 */
[----:B-1----:R-:W4:Y:S04]  /*8b830*/  LDL.LU R20, [R1+0x200] ;  /* 0x0002000001147983 */ /* 0x002f280000300800 */
[----:B------:R-:W4:Y:S04]  /*8b840*/  LDL.LU R21, [R1+0x204] ;  /* 0x0002040001157983 */ /* 0x000f280000300800 */
[----:B---3--:R-:W3:Y:S04]  /*8b850*/  LDL.LU R22, [R1+0x208] ;  /* 0x0002080001167983 */ /* 0x008ee80000300800 */
[----:B------:R-:W3:Y:S01]  /*8b860*/  LDL.LU R23, [R1+0x20c] ;  /* 0x00020c0001177983 */ /* 0x000ee20000300800 */
[----:B--2---:R-:W-:Y:S01]  /*8b870*/  IMAD.MOV.U32 R4, RZ, RZ, R17 ;  /* 0x000000ffff047224 */ /* 0x004fe200078e0011 */
[----:B------:R-:W-:-:S02]  /*8b880*/  MOV R5, R16 ;  /* 0x0000001000057202 */ /* 0x000fc40000000f00 */
[----:B---3--:R-:W-:Y:S04]  /*8b890*/  STL.64 [R1+0x60a8], R22 ;  /* 0x0060a81601007387 */ /* 0x008fe80000100a00 */
[----:B----4-:R1:W-:Y:S02]  /*8b8a0*/  STL.64 [R1+0x60a0], R20 ;  /* 0x0060a01401007387 */ /* 0x0103e40000100a00 */
[----:B-1----:R-:W-:Y:S01]  /*8b8b0*/  IMAD.MOV.U32 R20, RZ, RZ, R28 ;  /* 0x000000ffff147224 */ /* 0x002fe200078e001c */
[----:B------:R-:W-:-:S05]  /*8b8c0*/  MOV R21, R15 ;  /* 0x0000000f00157202 */ /* 0x000fca0000000f00 */
[----:B------:R-:W-:Y:S04]  /*8b8d0*/  STL.64 [R1+0x60b8], R20 ;  /* 0x0060b81401007387 */ /* 0x000fe80000100a00 */
[----:B------:R1:W-:Y:S04]  /*8b8e0*/  STL.64 [R1+0x6078], R4 ;  /* 0x0060780401007387 */ /* 0x0003e80000100a00 */
[----:B-1----:R-:W2:Y:S04]  /*8b8f0*/  LDL.64 R4, [R1+0x20] ;  /* 0x0000200001047983 */ /* 0x002ea80000100a00 */
        /* <DEDUP_REMOVED lines=19> */
[----:B------:R-:W5:Y:S04]  /*8ba30*/  LDL.LU R26, [R1+0xc8] ;  /* 0x0000c800011a7983 */ /* 0x000f680000300800 */
[----:B------:R-:W5:Y:S04]  /*8ba40*/  LDL.LU R27, [R1+0xcc] ;  /* 0x0000cc00011b7983 */ /* 0x000f680000300800 */
[----:B-----5:R-:W-:Y:S04]  /*8ba50*/  STL.64 [R1+0x6048], R26 ;  /* 0x0060481a01007387 */ /* 0x020fe80000100a00 */
[----:B---3--:R0:W-:Y:S04]  /*8ba60*/  STL.64 [R1+0x6040], R24 ;  /* 0x0060401801007387 */ /* 0x0081e80000100a00 */
[----:B0-----:R-:W3:Y:S04]  /*8ba70*/  LDL.LU R24, [R1+0xd0] ;  /* 0x0000d00001187983 */ /* 0x001ee80000300800 */
[----:B------:R-:W3:Y:S04]  /*8ba80*/  LDL.LU R25, [R1+0xd4] ;  /* 0x0000d40001197983 */ /* 0x000ee80000300800 */
[----:B------:R-:W5:Y:S04]  /*8ba90*/  LDL.LU R26, [R1+0xd8] ;  /* 0x0000d800011a7983 */ /* 0x000f680000300800 */
[----:B------:R-:W5:Y:S01]  /*8baa0*/  LDL.LU R27, [R1+0xdc] ;  /* 0x0000dc00011b7983 */ /* 0x000f620000300800 */
[----:B----4-:R-:W-:Y:S03]  /*8bab0*/  HMMA.16816.F32 R16, R8, R12, R16 ;  /* 0x0000000c0810723c */ /* 0x010fe60000001810 */
[----:B-----5:R-:W-:Y:S04]  /*8bac0*/  STL.64 [R1+0x6070], R26 ;  /* 0x0060701a01007387 */ /* 0x020fe80000100a00 */
[----:B---3--:R0:W-:Y:S04]  /*8bad0*/  STL.64 [R1+0x6068], R24 ;  /* 0x0060681801007387 */ /* 0x0081e80000100a00 */
[----:B0-----:R-:W3:Y:S04]  /*8bae0*/  LDL.LU R24, [R1+0xf0] ;  /* 0x0000f00001187983 */ /* 0x001ee80000300800 */
[----:B------:R-:W3:Y:S04]  /*8baf0*/  LDL.LU R25, [R1+0xf4] ;  /* 0x0000f40001197983 */ /* 0x000ee80000300800 */
[----:B------:R-:W4:Y:S04]  /*8bb00*/  LDL.LU R26, [R1+0xf8] ;  /* 0x0000f800011a7983 */ /* 0x000f280000300800 */
[----:B------:R-:W4:Y:S01]  /*8bb10*/  LDL.LU R27, [R1+0xfc] ;  /* 0x0000fc00011b7983 */ /* 0x000f220000300800 */
[----:B------:R-:W-:Y:S01]  /*8bb20*/  IMAD.MOV.U32 R20, RZ, RZ, R14 ;  /* 0x000000ffff147224 */ /* 0x000fe200078e000e */
[----:B------:R-:W-:-:S07]  /*8bb30*/  MOV R21, R3 ;  /* 0x0000000300157202 */ /* 0x000fce0000000f00 */
[C---:B--2---:R-:W-:Y:S01]  /*8bb40*/  HMMA.16816.F32 R20, R8.reuse, R20, R4 ;  /* 0x000000140814723c */ /* 0x044fe20000001804 */
[----:B----4-:R-:W-:Y:S04]  /*8bb50*/  STL.64 [R1+0x6088], R26 ;  /* 0x0060881a01007387 */ /* 0x010fe80000100a00 */
[----:B---3--:R0:W-:Y:S04]  /*8bb60*/  STL.64 [R1+0x6080], R24 ;  /* 0x0060801801007387 */ /* 0x0081e80000100a00 */
[----:B0-----:R-:W2:Y:S04]  /*8bb70*/  LDL.LU R24, [R1+0x100] ;  /* 0x0001000001187983 */ /* 0x001ea80000300800 */
[----:B------:R-:W2:Y:S04]  /*8bb80*/  LDL.LU R25, [R1+0x104] ;  /* 0x0001040001197983 */ /* 0x000ea80000300800 */
[----:B------:R-:W2:Y:S04]  /*8bb90*/  LDL.LU R26, [R1+0x108] ;  /* 0x00010800011a7983 */ /* 0x000ea80000300800 */
[----:B------:R-:W2:Y:S04]  /*8bba0*/  LDL.LU R27, [R1+0x10c] ;  /* 0x00010c00011b7983 */ /* 0x000ea80000300800 */
[----:B------:R-:W-:Y:S04]  /*8bbb0*/  STL.64 [R1+0x4e0], R16 ;  /* 0x0004e01001007387 */ /* 0x000fe80000100a00 */
[----:B------:R-:W-:Y:S04]  /*8bbc0*/  STL.64 [R1+0x4e8], R18 ;  /* 0x0004e81201007387 */ /* 0x000fe80000100a00 */
[----:B------:R-:W0:Y:S04]  /*8bbd0*/  LDSM.16.M88.4 R16, [R29+0x66000] ;  /* 0x066000001d10783b */ /* 0x000e280000000200 */
[----:B0-----:R-:W-:Y:S04]  /*8bbe0*/  STL.64 [R1+0x5fb8], R18 ;  /* 0x005fb81201007387 */ /* 0x001fe80000100a00 */
[----:B------:R0:W-:Y:S04]  /*8bbf0*/  STL.64 [R1+0x5fb0], R16 ;  /* 0x005fb01001007387 */ /* 0x0001e80000100a00 */
[----:B0-----:R-:W3:Y:S04]  /*8bc00*/  LDL.64 R16, [R1+0x60] ;  /* 0x0000600001107983 */ /* 0x001ee80000100a00 */
[----:B------:R-:W4:Y:S04]  /*8bc10*/  LDL.LU.64 R6, [R1+0x60c8] ;  /* 0x0060c80001067983 */ /* 0x000f280000300a00 */
[----:B------:R-:W4:Y:S04]  /*8bc20*/  LDL.LU.64 R4, [R1+0x60c0] ;  /* 0x0060c00001047983 */ /* 0x000f280000300a00 */
[----:B------:R0:W-:Y:S04]  /*8bc30*/  STL.64 [R1+0x4f0], R20 ;  /* 0x0004f01401007387 */ /* 0x0001e80000100a00 */
[----:B------:R4:W-:Y:S04]  /*8bc40*/  STL.64 [R1+0x4f8], R22 ;  /* 0x0004f81601007387 */ /* 0x0009e80000100a00 */
[----:B0-----:R-:W4:Y:S02]  /*8bc50*/  LDL.LU.64 R20, [R1+0x60b8] ;  /* 0x0060b80001147983 */ /* 0x001f240000300a00 */
[C---:B----4-:R-:W-:Y:S02]  /*8bc60*/  HMMA.16816.F32 R20, R8.reuse, R20, R4 ;  /* 0x000000140814723c */ /* 0x050fe40000001804 */
[----:B------:R-:W4:Y:S11]  /*8bc70*/  LDL.LU.64 R4, [R1+0x60b0] ;  /* 0x0060b00001047983 */ /* 0x000f360000300a00 */
[----:B------:R-:W-:Y:S10]  /*8bc80*/  @!UPT UIADD3 URZ, URZ, URZ, URZ ;  /* 0x0000003f3f3ff290 */ /* 0x000ff4000fffe03f */
[----:B------:R-:W-:Y:S04]  /*8bc90*/  STL.64 [R1+0x520], R20 ;  /* 0x0005201401007387 */ /* 0x000fe80000100a00 */
[----:B------:R0:W-:Y:S04]  /*8bca0*/  STL.64 [R1+0x528], R22 ;  /* 0x0005281601007387 */ /* 0x0001e80000100a00 */
[----:B0-----:R-:W3:Y:S04]  /*8bcb0*/  LDL.LU.64 R22, [R1+0x60a8] ;  /* 0x0060a80001167983 */ /* 0x001ee80000300a00 */
[----:B------:R-:W3:Y:S02]  /*8bcc0*/  LDL.LU.64 R20, [R1+0x60a0] ;  /* 0x0060a00001147983 */ /* 0x000ee40000300a00 */
[----:B---3--:R-:W-:Y:S02]  /*8bcd0*/  HMMA.16816.F32 R8, R8, R16, R20 ;  /* 0x000000100808723c */ /* 0x008fe40000001814 */
[----:B------:R-:W2:Y:S04]  /*8bce0*/  LDL.LU.64 R22, [R1+0x6098] ;  /* 0x0060980001167983 */ /* 0x000ea80000300a00 */
[----:B------:R-:W2:Y:S01]  /*8bcf0*/  LDL.LU.64 R20, [R1+0x6090] ;  /* 0x0060900001147983 */ /* 0x000ea20000300a00 */
[----:B----4-:R-:W-:Y:S11]  /*8bd00*/  IMAD.MOV.U32 R28, RZ, RZ, R5 ;  /* 0x000000ffff1c7224 */ /* 0x010ff600078e0005 */
[----:B------:R-:W-:Y:S05]  /*8bd10*/  @!UPT UIADD3 URZ, URZ, URZ, URZ ;  /* 0x0000003f3f3ff290 */ /* 0x000fea000fffe03f */
[----:B------:R0:W-:Y:S04]  /*8bd20*/  STL.64 [R1+0x500], R8 ;  /* 0x0005000801007387 */ /* 0x0001e80000100a00 */
[----:B------:R-:W-:Y:S04]  /*8bd30*/  STL.64 [R1+0x508], R10 ;  /* 0x0005080a01007387 */ /* 0x000fe80000100a00 */
[----:B0-----:R-:W3:Y:S04]  /*8bd40*/  LDL.64 R8, [R1+0x40] ;  /* 0x0000400001087983 */ /* 0x001ee80000100a00 */
[----:B------:R-:W-:Y:S01]  /*8bd50*/  STL.64 [R1+0x6028], R16 ;  /* 0x0060281001007387 */ /* 0x000fe20000100a00 */
        /* <DEDUP_REMOVED lines=8> */
[----:B--2---:R-:W-:Y:S02]  /*8bde0*/  HMMA.16816.F32 R4, R20, R4, R24 ;  /* 0x000000041404723c */ /* 0x004fe40000001818 */
[----:B------:R-:W2:Y:S04]  /*8bdf0*/  LDL.LU.64 R26, [R1+0x6070] ;  /* 0x00607000011a7983 */ /* 0x000ea80000300a00 */
[----:B------:R-:W2:Y:S11]  /*8be00*/  LDL.LU.64 R24, [R1+0x6068] ;  /* 0x0060680001187983 */ /* 0x000eb60000300a00 */
[----:B------:R-:W-:Y:S06]  /*8be10*/  @!UPT UIADD3 URZ, URZ, URZ, URZ ;  /* 0x0000003f3f3ff290 */ /* 0x000fec000fffe03f */
[----:B------:R-:W-:Y:S04]  /*8be20*/  STL.64 [R1+0x570], R4 ;  /* 0x0005700401007387 */ /* 0x000fe80000100a00 */
[----:B------:R0:W-:Y:S04]  /*8be30*/  STL.64 [R1+0x578], R6 ;  /* 0x0005780601007387 */ /* 0x0001e80000100a00 */
[----:B0-----:R-:W4:Y:S04]  /*8be40*/  LDL.LU.64 R6, [R1+0x6060] ;  /* 0x0060600001067983 */ /* 0x001f280000300a00 */
[----:B------:R-:W4:Y:S01]  /*8be50*/  LDL.LU.64 R4, [R1+0x6058] ;  /* 0x0060580001047983 */ /* 0x000f220000300a00 */
[----:B------:R-:W-:Y:S01]  /*8be60*/  IMAD.MOV.U32 R16, RZ, RZ, R2 ;  /* 0x000000ffff107224 */ /* 0x000fe200078e0002 */
[----:B------:R-:W-:-:S07]  /*8be70*/  MOV R17, R0 ;  /* 0x0000000000117202 */ /* 0x000fce0000000f00 */
[C---:B----4-:R-:W-:Y:S01]  /*8be80*/  HMMA.16816.F32 R16, R20.reuse, R16, R4 ;  /* 0x000000101410723c */ /* 0x050fe20000001804 */
[----:B------:R-:W2:Y:S11]  /*8be90*/  LDL.LU.64 R4, [R1+0x6050] ;  /* 0x0060500001047983 */ /* 0x000eb60000300a00 */
[----:B------:R-:W-:Y:S11]  /*8bea0*/  @!UPT UIADD3 URZ, URZ, URZ, URZ ;  /* 0x0000003f3f3ff290 */ /* 0x000ff6000fffe03f */
[----:B------:R0:W-:Y:S04]  /*8beb0*/  STL.64 [R1+0x580], R16 ;  /* 0x0005801001007387 */ /* 0x0001e80000100a00 */
[----:B------:R1:W-:Y:S04]  /*8bec0*/  STL.64 [R1+0x588], R18 ;  /* 0x0005881201007387 */ /* 0x0003e80000100a00 */
[----:B0-----:R-:W4:Y:S04]  /*8bed0*/  LDL.LU R16, [R1+0x330] ;  /* 0x0003300001107983 */ /* 0x001f280000300800 */
[----:B------:R-:W4:Y:S04]  /*8bee0*/  LDL.LU R17, [R1+0x334] ;  /* 0x0003340001117983 */ /* 0x000f280000300800 */
[----:B-1----:R-:W5:Y:S04]  /*8bef0*/  LDL.LU R18, [R1+0x338] ;  /* 0x0003380001127983 */ /* 0x002f680000300800 */
[----:B------:R-:W5:Y:S01]  /*8bf00*/  LDL.LU R19, [R1+0x33c] ;  /* 0x00033c0001137983 */ /* 0x000f620000300800 */
[C---:B--2---:R-:W-:Y:S03]  /*8bf10*/  HMMA.16816.F32 R24, R20.reuse, R4, R24 ;  /* 0x000000041418723c */ /* 0x044fe60000001818 */
[----:B-----5:R-:W-:Y:S04]  /*8bf20*/  STL.64 [R1+0x6038], R18 ;  /* 0x0060381201007387 */ /* 0x020fe80000100a00 */
[----:B----4-:R0:W-:Y:S04]  /*8bf30*/  STL.64 [R1+0x6030], R16 ;  /* 0x0060301001007387 */ /* 0x0101e80000100a00 */
[----:B0-----:R-:W2:Y:S04]  /*8bf40*/  LDL.LU R16, [R1+0x1f0] ;  /* 0x0001f00001107983 */ /* 0x001ea80000300800 */
[----:B------:R-:W2:Y:S04]  /*8bf50*/  LDL.LU R17, [R1+0x1f4] ;  /* 0x0001f40001117983 */ /* 0x000ea80000300800 */
[----:B------:R-:W2:Y:S04]  /*8bf60*/  LDL.LU R18, [R1+0x1f8] ;  /* 0x0001f80001127983 */ /* 0x000ea80000300800 */
[----:B------:R-:W2:Y:S04]  /*8bf70*/  LDL.LU R19, [R1+0x1fc] ;  /* 0x0001fc0001137983 */ /* 0x000ea80000300800 */
[----:B------:R-:W-:Y:S04]  /*8bf80*/  STL.64 [R1+0x590], R24 ;  /* 0x0005901801007387 */ /* 0x000fe80000100a00 */
[----:B------:R0:W-:Y:S04]  /*8bf90*/  STL.64 [R1+0x598], R26 ;  /* 0x0005981a01007387 */ /* 0x0001e80000100a00 */
[----:B0-----:R-:W4:Y:S04]  /*8bfa0*/  LDL.LU.64 R26, [R1+0x6048] ;  /* 0x00604800011a7983 */ /* 0x001f280000300a00 */
[----:B------:R-:W4:Y:S01]  /*8bfb0*/  LDL.LU.64 R24, [R1+0x6040] ;  /* 0x0060400001187983 */ /* 0x000f220000300a00 */
[----:B------:R-:W-:Y:S01]  /*8bfc0*/  MOV R2, R12 ;  /* 0x0000000c00027202 */ /* 0x000fe20000000f00 */
[----:B------:R-:W-:Y:S01]  /*8bfd0*/  IMAD.MOV.U32 R0, RZ, RZ, R13 ;  /* 0x000000ffff007224 */ /* 0x000fe200078e000d */
[----:B---3--:R-:W-:Y:S01]  /*8bfe0*/  MOV R6, R8 ;  /* 0x0000000800067202 */ /* 0x008fe20000000f00 */
[C---:B--2---:R-:W-:Y:S08]  /*8bff0*/  HMMA.16816.F32 R16, R20.reuse, R8, R16 ;  /* 0x000000081410723c */ /* 0x044ff00000001810 */
[----:B----4-:R-:W-:Y:S01]  /*8c000*/  HMMA.16816.F32 R24, R20, R12, R24 ;  /* 0x0000000c1418723c */ /* 0x010fe20000001818 */
[----:B------:R-:W0:Y:S11]  /*8c010*/  LDSM.16.M88.4 R12, [R29+0x67000] ;  /* 0x067000001d0c783b */ /* 0x000e360000000200 */
[----:B------:R-:W-:Y:S11]  /*8c020*/  @!UPT UIADD3 URZ, URZ, URZ, URZ ;  /* 0x0000003f3f3ff290 */ /* 0x000ff6000fffe03f */
[----:B------:R1:W-:Y:S04]  /*8c030*/  STL.64 [R1+0x5a0], R24 ;  /* 0x0005a01801007387 */ /* 0x0003e80000100a00 */
[----:B------:R2:W-:Y:S04]  /*8c040*/  STL.64 [R1+0x5a8], R26 ;  /* 0x0005a81a01007387 */ /* 0x0005e80000100a00 */
[----:B-1----:R-:W3:Y:S04]  /*8c050*/  LDL.LU R24, [R1+0x320] ;  /* 0x0003200001187983 */ /* 0x002ee80000300800 */
[----:B------:R-:W3:Y:S04]  /*8c060*/  LDL.LU R25, [R1+0x324] ;  /* 0x0003240001197983 */ /* 0x000ee80000300800 */
[----:B--2---:R-:W3:Y:S04]  /*8c070*/  LDL.LU R26, [R1+0x328] ;  /* 0x00032800011a7983 */ /* 0x004ee80000300800 */
[----:B------:R-:W3:Y:S04]  /*8c080*/  LDL.LU R27, [R1+0x32c] ;  /* 0x00032c00011b7983 */ /* 0x000ee80000300800 */
[----:B0-----:R-:W-:Y:S04]  /*8c090*/  STL.64 [R1+0x5f48], R14 ;  /* 0x005f480e01007387 */ /* 0x001fe80000100a00 */
[----:B------:R0:W-:Y:S04]  /*8c0a0*/  STL.64 [R1+0x5f40], R12 ;  /* 0x005f400c01007387 */ /* 0x0001e80000100a00 */
[----:B0-----:R-:W2:Y:S04]  /*8c0b0*/  LDL.64 R12, [R1+0x30] ;  /* 0x00003000010c7983 */ /* 0x001ea80000100a00 */
[----:B------:R-:W-:Y:S04]  /*8c0c0*/  STL.64 [R1+0x5b0], R16 ;  /* 0x0005b01001007387 */ /* 0x000fe80000100a00 */
[----:B------:R0:W-:Y:S04]  /*8c0d0*/  STL.64 [R1+0x5b8], R18 ;  /* 0x0005b81201007387 */ /* 0x0001e80000100a00 */
[----:B0-----:R-:W2:Y:S04]  /*8c0e0*/  LDL.LU.64 R18, [R1+0x6038] ;  /* 0x0060380001127983 */ /* 0x001ea80000300a00 */
[----:B------:R-:W2:Y:S04]  /*8c0f0*/  LDL.LU.64 R16, [R1+0x6030] ;  /* 0x0060300001107983 */ /* 0x000ea80000300a00 */
[----:B------:R-:W-:Y:S04]  /*8c100*/  STL [R1+0x5ff0], R6 ;  /* 0x005ff00601007387 */ /* 0x000fe80000100800 */
[----:B------:R0:W-:Y:S04]  /*8c110*/  STL.64 [R1+0x5fe8], R4 ;  /* 0x005fe80401007387 */ /* 0x0001e80000100a00 */
[----:B0-----:R-:W4:Y:S01]  /*8c120*/  LDL.64 R4, [R1] ;  /* 0x0000000001047983 */ /* 0x001f220000100a00 */
[----:B------:R-:W-:-:S03]  /*8c130*/  IMAD.MOV.U32 R3, RZ, RZ, R9 ;  /* 0x000000ffff037224 */ /* 0x000fc600078e0009 */
[----:B------:R-:W0:Y:S04]  /*8c140*/  LDSM.16.M88.4 R8, [R29+0x68000] ;  /* 0x068000001d08783b */ /* 0x000e280000000200 */
[----:B----4-:R1:W-:Y:S04]  /*8c150*/  STL.64 [R1+0x5ff8], R4 ;  /* 0x005ff80401007387 */ /* 0x0103e80000100a00 */
[----:B-1----:R-:W4:Y:S01]  /*8c160*/  LDL.64 R4, [R1+0x10] ;  /* 0x0000100001047983 */ /* 0x002f220000100a00 */
[C---:B--2---:R-:W-:Y:S03]  /*8c170*/  HMMA.16816.F32 R16, R20.reuse, R12, R16 ;  /* 0x0000000c1410723c */ /* 0x044fe60000001810 */
[----:B----4-:R1:W-:Y:S04]  /*8c180*/  STL.64 [R1+0x6010], R4 ;  /* 0x0060100401007387 */ /* 0x0103e80000100a00 */
[----:B-1----:R-:W2:Y:S04]  /*8c190*/  LDL.LU R4, [R1+0x1e0] ;  /* 0x0001e00001047983 */ /* 0x002ea80000300800 */
[----:B------:R-:W2:Y:S04]  /*8c1a0*/  LDL.LU R5, [R1+0x1e4] ;  /* 0x0001e40001057983 */ /* 0x000ea80000300800 */
[----:B------:R-:W2:Y:S04]  /*8c1b0*/  LDL.LU R6, [R1+0x1e8] ;  /* 0x0001e80001067983 */ /* 0x000ea80000300800 */
[----:B------:R-:W2:Y:S04]  /*8c1c0*/  LDL.LU R7, [R1+0x1ec] ;  /* 0x0001ec0001077983 */ /* 0x000ea80000300800 */
[----:B0-----:R-:W-:Y:S04]  /*8c1d0*/  STL.64 [R1+0x5ed0], R10 ;  /* 0x005ed00a01007387 */ /* 0x001fe80000100a00 */
[----:B------:R0:W-:Y:S04]  /*8c1e0*/  STL.64 [R1+0x5ec8], R8 ;  /* 0x005ec80801007387 */ /* 0x0001e80000100a00 */
[----:B0-----:R-:W2:Y:S04]  /*8c1f0*/  LDL R8, [R1+0x20] ;  /* 0x0000200001087983 */ /* 0x001ea80000100800 */
[----:B------:R0:W-:Y:S04]  /*8c200*/  STL.64 [R1+0x900], R16 ;  /* 0x0009001001007387 */ /* 0x0001e80000100a00 */
[----:B------:R-:W-:Y:S04]  /*8c210*/  STL.64 [R1+0x908], R18 ;  /* 0x0009081201007387 */ /* 0x000fe80000100a00 */
[----:B0-----:R-:W3:Y:S04]  /*8c220*/  LDL.LU.64 R16, [R1+0x6028] ;  /* 0x0060280001107983 */ /* 0x001ee80000300a00 */
[----:B------:R0:W-:Y:S04]  /*8c230*/  STL.64 [R1+0x5fd0], R12 ;  /* 0x005fd00c01007387 */ /* 0x0001e80000100a00 */
[----:B0-----:R-:W4:Y:S04]  /*8c240*/  LDL.LU R12, [R1+0x1c0] ;  /* 0x0001c000010c7983 */ /* 0x001f280000300800 */
[----:B------:R-:W4:Y:S04]  /*8c250*/  LDL.LU R13, [R1+0x1c4] ;  /* 0x0001c400010d7983 */ /* 0x000f280000300800 */
[----:B------:R-:W5:Y:S04]  /*8c260*/  LDL.LU R14, [R1+0x1c8] ;  /* 0x0001c800010e7983 */ /* 0x000f680000300800 */
[----:B------:R-:W5:Y:S01]  /*8c270*/  LDL.LU R15, [R1+0x1cc] ;  /* 0x0001cc00010f7983 */ /* 0x000f620000300800 */
[----:B---3--:R-:W-:Y:S03]  /*8c280*/  HMMA.16816.F32 R20, R20, R16, R24 ;  /* 0x000000101414723c */ /* 0x008fe60000001818 */
[----:B-----5:R-:W-:Y:S04]  /*8c290*/  STL.64 [R1+0x6008], R14 ;  /* 0x0060080e01007387 */ /* 0x020fe80000100a00 */
[----:B----4-:R0:W-:Y:S04]  /*8c2a0*/  STL.64 [R1+0x6000], R12 ;  /* 0x0060000c01007387 */ /* 0x0101e80000100a00 */
[----:B0-----:R-:W3:Y:S04]  /*8c2b0*/  LDL.LU R12, [R1+0x1d0] ;  /* 0x0001d000010c7983 */ /* 0x001ee80000300800 */
[----:B------:R-:W3:Y:S04]  /*8c2c0*/  LDL.LU R13, [R1+0x1d4] ;  /* 0x0001d400010d7983 */ /* 0x000ee80000300800 */
[----:B------:R-:W3:Y:S04]  /*8c2d0*/  LDL.LU R14, [R1+0x1d8] ;  /* 0x0001d800010e7983 */ /* 0x000ee80000300800 */
[----:B------:R-:W3:Y:S04]  /*8c2e0*/  LDL.LU R15, [R1+0x1dc] ;  /* 0x0001dc00010f7983 */ /* 0x000ee80000300800 */
[----:B------:R-:W2:Y:S04]  /*8c2f0*/  LDL.LU.64 R26, [R1+0x6020] ;  /* 0x00602000011a7983 */ /* 0x000ea80000300a00 */
[----:B------:R-:W2:Y:S01]  /*8c300*/  LDL.LU.64 R24, [R1+0x6018] ;  /* 0x0060180001187983 */ /* 0x000ea20000300a00 */
[----:B------:R-:W-:-:S03]  /*8c310*/  MOV R9, R28 ;  /* 0x0000001c00097202 */ /* 0x000fc60000000f00 */
[----:B------:R0:W-:Y:S04]  /*8c320*/  STL.64 [R1+0x5fc8], R16 ;  /* 0x005fc81001007387 */ /* 0x0001e80000100a00 */
[----:B0-----:R-:W4:Y:S04]  /*8c330*/  LDL.LU R16, [R1+0x1b0] ;  /* 0x0001b00001107983 */ /* 0x001f280000300800 */
[----:B------:R-:W-:Y:S04]  /*8c340*/  STL.64 [R1+0x8d0], R20 ;  /* 0x0008d01401007387 */ /* 0x000fe80000100a00 */
[----:B------:R-:W-:Y:S04]  /*8c350*/  STL.64 [R1+0x8d8], R22 ;  /* 0x0008d81601007387 */ /* 0x000fe80000100a00 */
[----:B------:R-:W4:Y:S04]  /*8c360*/  LDL.LU R17, [R1+0x1b4] ;  /* 0x0001b40001117983 */ /* 0x000f280000300800 */
[----:B------:R-:W4:Y:S04]  /*8c370*/  LDL.LU R18, [R1+0x1b8] ;  /* 0x0001b80001127983 */ /* 0x000f280000300800 */
[----:B------:R-:W4:Y:S01]  /*8c380*/  LDL.LU R19, [R1+0x1bc] ;  /* 0x0001bc0001137983 */ /* 0x000f220000300800 */
[----:B--2---:R-:W-:Y:S11]  /*8c390*/  HMMA.16816.F32 R4, R24, R8, R4 ;  /* 0x000000081804723c */ /* 0x004ff60000001804 */
[----:B------:R-:W-:Y:S11]  /*8c3a0*/  @!UPT UIADD3 URZ, URZ, URZ, URZ ;  /* 0x0000003f3f3ff290 */ /* 0x000ff6000fffe03f */
[----:B------:R-:W-:Y:S01]  /*8c3b0*/  @!UPT UIADD3 URZ, URZ, URZ, URZ ;  /* 0x0000003f3f3ff290 */ /* 0x000fe2000fffe03f */
[----:B------:R0:W-:Y:S04]  /*8c3c0*/  STL.64 [R1+0x8c0], R4 ;  /* 0x0008c00401007387 */ /* 0x0001e80000100a00 */
[----:B------:R-:W-:Y:S04]  /*8c3d0*/  STL.64 [R1+0x8c8], R6 ;  /* 0x0008c80601007387 */ /* 0x000fe80000100a00 */
[----:B0-----:R-:W3:Y:S04]  /*8c3e0*/  LDL.LU.64 R4, [R1+0x6010] ;  /* 0x0060100001047983 */ /* 0x001ee80000300a00 */
[----:B------:R0:W-:Y:S01]  /*8c3f0*/  STL.64 [R1+0x5fc0], R8 ;  /* 0x005fc00801007387 */ /* 0x0001e20000100a00 */
[----:B------:R-:W-:Y:S01]  /*8c400*/  IMAD.MOV.U32 R20, RZ, RZ, R2 ;  /* 0x000000ffff147224 */ /* 0x000fe200078e0002 */
[----:B------:R-:W-:-:S02]  /*8c410*/  MOV R21, R0 ;  /* 0x0000000000157202 */ /* 0x000fc40000000f00 */
[----:B0-----:R-:W2:Y:S04]  /*8c420*/  LDL.LU R8, [R1+0x1a0] ;  /* 0x0001a00001087983 */ /* 0x001ea80000300800 */
[----:B------:R-:W2:Y:S04]  /*8c430*/  LDL.LU R9, [R1+0x1a4] ;  /* 0x0001a40001097983 */ /* 0x000ea80000300800 */
[----:B------:R-:W2:Y:S04]  /*8c440*/  LDL.LU R10, [R1+0x1a8] ;  /* 0x0001a800010a7983 */ /* 0x000ea80000300800 */
[----:B------:R-:W2:Y:S01]  /*8c450*/  LDL.LU R11, [R1+0x1ac] ;  /* 0x0001ac00010b7983 */ /* 0x000ea20000300800 */
[C---:B---3--:R-:W-:Y:S01]  /*8c460*/  HMMA.16816.F32 R12, R24.reuse, R4, R12 ;  /* 0x00000004180c723c */ /* 0x048fe2000000180c */
[----:B------:R-:W-:Y:S01]  /*8c470*/  IMAD.MOV.U32 R2, RZ, RZ, R4 ;  /* 0x000000ffff027224 */ /* 0x000fe200078e0004 */
[----:B------:R-:W-:Y:S11]  /*8c480*/  MOV R0, R5 ;  /* 0x0000000500007202 */ /* 0x000ff60000000f00 */
[----:B------:R-:W-:Y:S10]  /*8c490*/  @!UPT UIADD3 URZ, URZ, URZ, URZ ;  /* 0x0000003f3f3ff290 */ /* 0x000ff4000fffe03f */
[----:B------:R-:W-:Y:S04]  /*8c4a0*/  STL.64 [R1+0x8b0], R12 ;  /* 0x0008b00c01007387 */ /* 0x000fe80000100a00 */
[----:B------:R0:W-:Y:S04]  /*8c4b0*/  STL.64 [R1+0x8b8], R14 ;  /* 0x0008b80e01007387 */ /* 0x0001e80000100a00 */
[----:B0-----:R-:W3:Y:S04]  /*8c4c0*/  LDL.LU.64 R14, [R1+0x6008] ;  /* 0x00600800010e7983 */ /* 0x001ee80000300a00 */
[----:B------:R-:W3:Y:S04]  /*8c4d0*/  LDL.LU.64 R12, [R1+0x6000] ;  /* 0x00600000010c7983 */ /* 0x000ee80000300a00 */
[----:B------:R-:W3:Y:S02]  /*8c4e0*/  LDL.LU.64 R4, [R1+0x5ff8] ;  /* 0x005ff80001047983 */ /* 0x000ee40000300a00 */
[----:B---3--:R-:W-:Y:S01]  /*8c4f0*/  HMMA.16816.F32 R12, R24, R4, R12 ;  /* 0x00000004180c723c */ /* 0x008fe2000000180c */
[----:B------:R-:W-:Y:S11]  /*8c500*/  MOV R7, R5 ;  /* 0x0000000500077202 */ /* 0x000ff60000000f00 */
[----:B------:R-:W-:Y:S11]  /*8c510*/  @!UPT UIADD3 URZ, URZ, URZ, URZ ;  /* 0x0000003f3f3ff290 */ /* 0x000ff6000fffe03f */
[----:B------:R0:W-:Y:S04]  /*8c520*/  STL.64 [R1+0x8a0], R12 ;  /* 0x0008a00c01007387 */ /* 0x0001e80000100a00 */
[----:B------:R-:W-:Y:S04]  /*8c530*/  STL.64 [R1+0x8a8], R14 ;  /* 0x0008a80e01007387 */ /* 0x000fe80000100a00 */
[----:B------:R-:W3:Y:S01]  /*8c540*/  LDL.LU R6, [R1+0x5ff0] ;  /* 0x005ff00001067983 */ /* 0x000ee20000300800 */
[----:B0-----:R-:W-:-:S03]  /*8c550*/  IMAD.MOV.U32 R12, RZ, RZ, R4 ;  /* 0x000000ffff0c7224 */ /* 0x001fc600078e0004 */
[----:B------:R-:W4:Y:S02]  /*8c560*/  LDL.LU.64 R4, [R1+0x5fe8] ;  /* 0x005fe80001047983 */ /* 0x000f240000300a00 */
[C---:B----4-:R-:W-:Y:S02]  /*8c570*/  HMMA.16816.F32 R16, R24.reuse, R4, R16 ;  /* 0x000000041810723c */ /* 0x050fe40000001810 */
[----:B------:R-:W-:Y:S11]  /*8c580*/  STL.64 [R1+0x5f78], R4 ;  /* 0x005f780401007387 */ /* 0x000ff60000100a00 */
[----:B------:R-:W-:Y:S10]  /*8c590*/  @!UPT UIADD3 URZ, URZ, URZ, URZ ;  /* 0x0000003f3f3ff290 */ /* 0x000ff4000fffe03f */
[----:B------:R0:W-:Y:S04]  /*8c5a0*/  STL.64 [R1+0x890], R16 ;  /* 0x0008901001007387 */ /* 0x0001e80000100a00 */
[----:B------:R1:W-:Y:S04]  /*8c5b0*/  STL.64 [R1+0x898], R18 ;  /* 0x0008981201007387 */ /* 0x0003e80000100a00 */
[----:B0-----:R-:W4:Y:S04]  /*8c5c0*/  LDL.LU R16, [R1+0x180] ;  /* 0x0001800001107983 */ /* 0x001f280000300800 */
[----:B------:R-:W4:Y:S04]  /*8c5d0*/  LDL.LU R17, [R1+0x184] ;  /* 0x0001840001117983 */ /* 0x000f280000300800 */
[----:B-1----:R-:W5:Y:S04]  /*8c5e0*/  LDL.LU R18, [R1+0x188] ;  /* 0x0001880001127983 */ /* 0x002f680000300800 */
[----:B------:R-:W5:Y:S01]  /*8c5f0*/  LDL.LU R19, [R1+0x18c] ;  /* 0x00018c0001137983 */ /* 0x000f620000300800 */
[----:B--2---:R-:W-:Y:S01]  /*8c600*/  HMMA.16816.F32 R8, R24, R20, R8 ;  /* 0x000000141808723c */ /* 0x004fe20000001808 */
[----:B------:R-:W-:Y:S01]  /*8c610*/  IMAD.MOV.U32 R4, RZ, RZ, R12 ;  /* 0x000000ffff047224 */ /* 0x000fe200078e000c */
[----:B------:R-:W-:Y:S01]  /*8c620*/  MOV R5, R7 ;  /* 0x0000000700057202 */ /* 0x000fe20000000f00 */
[----:B---3--:R-:W-:Y:S01]  /*8c630*/  IMAD.MOV.U32 R12, RZ, RZ, R6 ;  /* 0x000000ffff0c7224 */ /* 0x008fe200078e0006 */
[----:B-----5:R-:W-:Y:S04]  /*8c640*/  STL.64 [R1+0x5fe0], R18 ;  /* 0x005fe01201007387 */ /* 0x020fe80000100a00 */
[----:B----4-:R0:W-:Y:S04]  /*8c650*/  STL.64 [R1+0x5fd8], R16 ;  /* 0x005fd81001007387 */ /* 0x0101e80000100a00 */
[----:B0-----:R-:W2:Y:S04]  /*8c660*/  LDL.LU R16, [R1+0x190] ;  /* 0x0001900001107983 */ /* 0x001ea80000300800 */
[----:B------:R-:W2:Y:S04]  /*8c670*/  LDL.LU R17, [R1+0x194] ;  /* 0x0001940001117983 */ /* 0x000ea80000300800 */
[----:B------:R-:W2:Y:S04]  /*8c680*/  LDL.LU R18, [R1+0x198] ;  /* 0x0001980001127983 */ /* 0x000ea80000300800 */
[----:B------:R-:W2:Y:S04]  /*8c690*/  LDL.LU R19, [R1+0x19c] ;  /* 0x00019c0001137983 */ /* 0x000ea80000300800 */
[----:B------:R0:W-:Y:S04]  /*8c6a0*/  STL.64 [R1+0x5f90], R4 ;  /* 0x005f900401007387 */ /* 0x0001e80000100a00 */
[----:B------:R-:W-:Y:S04]  /*8c6b0*/  STL.64 [R1+0x8f0], R8 ;  /* 0x0008f00801007387 */ /* 0x000fe80000100a00 */
[----:B------:R-:W-:Y:S01]  /*8c6c0*/  STL.64 [R1+0x8f8], R10 ;  /* 0x0008f80a01007387 */ /* 0x000fe20000100a00 */
[----:B0-----:R-:W-:Y:S01]  /*8c6d0*/  IMAD.MOV.U32 R4, RZ, RZ, R2 ;  /* 0x000000ffff047224 */ /* 0x001fe200078e0002 */
[----:B------:R-:W-:-:S05]  /*8c6e0*/  MOV R5, R0 ;  /* 0x0000000000057202 */ /* 0x000fca0000000f00 */
[----:B------:R0:W-:Y:S04]  /*8c6f0*/  STL.64 [R1+0x5fa8], R4 ;  /* 0x005fa80401007387 */ /* 0x0001e80000100a00 */
[----:B0-----:R-:W3:Y:S04]  /*8c700*/  LDL.LU R4, [R1+0x160] ;  /* 0x0001600001047983 */ /* 0x001ee80000300800 */
[----:B------:R-:W3:Y:S04]  /*8c710*/  LDL.LU R5, [R1+0x164] ;  /* 0x0001640001057983 */ /* 0x000ee80000300800 */
[----:B------:R-:W3:Y:S04]  /*8c720*/  LDL.LU R6, [R1+0x168] ;  /* 0x0001680001067983 */ /* 0x000ee80000300800 */
[----:B------:R-:W3:Y:S04]  /*8c730*/  LDL.LU R7, [R1+0x16c] ;  /* 0x00016c0001077983 */ /* 0x000ee80000300800 */
[----:B------:R-:W4:Y:S04]  /*8c740*/  LDL.LU R8, [R1+0x170] ;  /* 0x0001700001087983 */ /* 0x000f280000300800 */
[----:B------:R-:W4:Y:S04]  /*8c750*/  LDL.LU R9, [R1+0x174] ;  /* 0x0001740001097983 */ /* 0x000f280000300800 */
[----:B------:R-:W4:Y:S04]  /*8c760*/  LDL.LU R10, [R1+0x178] ;  /* 0x00017800010a7983 */ /* 0x000f280000300800 */
[----:B------:R-:W4:Y:S04]  /*8c770*/  LDL.LU R11, [R1+0x17c] ;  /* 0x00017c00010b7983 */ /* 0x000f280000300800 */
[----:B------:R0:W-:Y:S04]  /*8c780*/  STL.64 [R1+0x5f70], R20 ;  /* 0x005f701401007387 */ /* 0x0001e80000100a00 */
[----:B0-----:R-:W5:Y:S04]  /*8c790*/  LDL.LU R20, [R1+0x130] ;  /* 0x0001300001147983 */ /* 0x001f680000300800 */
[----:B------:R-:W5:Y:S04]  /*8c7a0*/  LDL.LU R21, [R1+0x134] ;  /* 0x0001340001157983 */ /* 0x000f680000300800 */
[----:B------:R-:W2:Y:S04]  /*8c7b0*/  LDL.LU R22, [R1+0x138] ;  /* 0x0001380001167983 */ /* 0x000ea80000300800 */
[----:B------:R-:W2:Y:S01]  /*8c7c0*/  LDL.LU R23, [R1+0x13c] ;  /* 0x00013c0001177983 */ /* 0x000ea20000300800 */
[----:B------:R-:W-:-:S03]  /*8c7d0*/  MOV R13, R3 ;  /* 0x00000003000d7202 */ /* 0x000fc60000000f00 */
        /* <DEDUP_REMOVED lines=13> */
[----:B------:R-:W5:Y:S04]  /*8c8b0*/  LDL.LU.64 R18, [R1+0x5fe0] ;  /* 0x005fe00001127983 */ /* 0x000f680000300a00 */
[----:B------:R-:W5:Y:S04]  /*8c8c0*/  LDL.LU.64 R16, [R1+0x5fd8] ;  /* 0x005fd80001107983 */ /* 0x000f680000300a00 */
[----:B------:R0:W-:Y:S04]  /*8c8d0*/  STL.64 [R1+0x930], R12 ;  /* 0x0009300c01007387 */ /* 0x0001e80000100a00 */
[----:B------:R-:W-:Y:S04]  /*8c8e0*/  STL.64 [R1+0x938], R14 ;  /* 0x0009380e01007387 */ /* 0x000fe80000100a00 */
[----:B0-----:R-:W5:Y:S02]  /*8c8f0*/  LDL.LU.64 R12, [R1+0x5fd0] ;  /* 0x005fd000010c7983 */ /* 0x001f640000300a00 */
[C---:B-----5:R-:W-:Y:S11]  /*8c900*/  HMMA.16816.F32 R16, R24.reuse, R12, R16 ;  /* 0x0000000c1810723c */ /* 0x060ff60000001810 */
[----:B------:R-:W-:Y:S11]  /*8c910*/  @!UPT UIADD3 URZ, URZ, URZ, URZ ;  /* 0x0000003f3f3ff290 */ /* 0x000ff6000fffe03f */
[----:B------:R-:W-:Y:S01]  /*8c920*/  @!UPT UIADD3 URZ, URZ, URZ, URZ ;  /* 0x0000003f3f3ff290 */ /* 0x000fe2000fffe03f */
[----:B------:R0:W-:Y:S04]  /*8c930*/  STL.64 [R1+0x970], R16 ;  /* 0x0009701001007387 */ /* 0x0001e80000100a00 */
[----:B------:R-:W-:Y:S04]  /*8c940*/  STL.64 [R1+0x978], R18 ;  /* 0x0009781201007387 */ /* 0x000fe80000100a00 */
[----:B0-----:R-:W4:Y:S04]  /*8c950*/  LDL.LU.64 R16, [R1+0x5fc8] ;  /* 0x005fc80001107983 */ /* 0x001f280000300a00 */
[----:B------:R0:W-:Y:S04]  /*8c960*/  STL.64 [R1+0x5f58], R12 ;  /* 0x005f580c01007387 */ /* 0x0001e80000100a00 */
[----:B0-----:R-:W5:Y:S04]  /*8c970*/  LDL.LU R12, [R1+0x310] ;  /* 0x00031000010c7983 */ /* 0x001f680000300800 */
[----:B------:R-:W5:Y:S04]  /*8c980*/  LDL.LU R13, [R1+0x314] ;  /* 0x00031400010d7983 */ /* 0x000f680000300800 */
[----:B------:R-:W2:Y:S04]  /*8c990*/  LDL.LU R14, [R1+0x318] ;  /* 0x00031800010e7983 */ /* 0x000ea80000300800 */
[----:B------:R-:W2:Y:S01]  /*8c9a0*/  LDL.LU R15, [R1+0x31c] ;  /* 0x00031c00010f7983 */ /* 0x000ea20000300800 */
[----:B----4-:R-:W-:Y:S01]  /*8c9b0*/  HMMA.16816.F32 R24, R24, R16, R8 ;  /* 0x000000101818723c */ /* 0x010fe20000001808 */
[----:B------:R-:W-:Y:S01]  /*8c9c0*/  IMAD.MOV.U32 R2, RZ, RZ, R16 ;  /* 0x000000ffff027224 */ /* 0x000fe200078e0010 */
[----:B------:R-:W-:Y:S01]  /*8c9d0*/  MOV R0, R17 ;  /* 0x0000001100007202 */ /* 0x000fe20000000f00 */
[----:B--2---:R-:W-:Y:S04]  /*8c9e0*/  STL.64 [R1+0x5f68], R14 ;  /* 0x005f680e01007387 */ /* 0x004fe80000100a00 */
[----:B-----5:R0:W-:Y:S04]  /*8c9f0*/  STL.64 [R1+0x5f60], R12 ;  /* 0x005f600c01007387 */ /* 0x0201e80000100a00 */
[----:B0-----:R-:W2:Y:S04]  /*8ca00*/  LDL.LU R12, [R1+0x120] ;  /* 0x00012000010c7983 */ /* 0x001ea80000300800 */
[----:B------:R-:W2:Y:S04]  /*8ca10*/  LDL.LU R13, [R1+0x124] ;  /* 0x00012400010d7983 */ /* 0x000ea80000300800 */
[----:B------:R-:W2:Y:S04]  /*8ca20*/  LDL.LU R14, [R1+0x128] ;  /* 0x00012800010e7983 */ /* 0x000ea80000300800 */
[----:B------:R-:W2:Y:S04]  /*8ca30*/  LDL.LU R15, [R1+0x12c] ;  /* 0x00012c00010f7983 */ /* 0x000ea80000300800 */
[----:B------:R-:W3:Y:S04]  /*8ca40*/  LDL.LU.64 R8, [R1+0x5fc0] ;  /* 0x005fc00001087983 */ /* 0x000ee80000300a00 */
[----:B------:R0:W-:Y:S04]  /*8ca50*/  STL.64 [R1+0x920], R24 ;  /* 0x0009201801007387 */ /* 0x0001e80000100a00 */
[----:B------:R-:W-:Y:S04]  /*8ca60*/  STL.64 [R1+0x928], R26 ;  /* 0x0009281a01007387 */ /* 0x000fe80000100a00 */
[----:B------:R-:W3:Y:S04]  /*8ca70*/  LDL.LU.64 R18, [R1+0x5fb8] ;  /* 0x005fb80001127983 */ /* 0x000ee80000300a00 */
[----:B------:R-:W3:Y:S04]  /*8ca80*/  LDL.LU.64 R16, [R1+0x5fb0] ;  /* 0x005fb00001107983 */ /* 0x000ee80000300a00 */
[----:B0-----:R-:W4:Y:S01]  /*8ca90*/  LDL.64 R24, [R1+0x40] ;  /* 0x0000400001187983 */ /* 0x001f220000100a00 */
[C---:B---3--:R-:W-:Y:S11]  /*8caa0*/  HMMA.16816.F32 R4, R16.reuse, R8, R4 ;  /* 0x000000081004723c */ /* 0x048ff60000001804 */
[----:B------:R-:W-:Y:S11]  /*8cab0*/  @!UPT UIADD3 URZ, URZ, URZ, URZ ;  /* 0x0000003f3f3ff290 */ /* 0x000ff6000fffe03f */
[----:B------:R-:W-:Y:S01]  /*8cac0*/  @!UPT UIADD3 URZ, URZ, URZ, URZ ;  /* 0x0000003f3f3ff290 */ /* 0x000fe2000fffe03f */
        /* <DEDUP_REMOVED lines=8> */
[C---:B---3--:R-:W-:Y:S03]  /*8cb50*/  HMMA.16816.F32 R4, R16.reuse, R4, R20 ;  /* 0x000000041004723c */ /* 0x048fe60000001814 */
[----:B------:R-:W3:Y:S04]  /*8cb60*/  LDL.LU.64 R22, [R1+0x5fa0] ;  /* 0x005fa00001167983 */ /* 0x000ee80000300a00 */
[----:B------:R-:W3:Y:S11]  /*8cb70*/  LDL.LU.64 R20, [R1+0x5f98] ;  /* 0x005f980001147983 */ /* 0x000ef60000300a00 */
[----:B------:R-:W-:Y:S05]  /*8cb80*/  @!UPT UIADD3 URZ, URZ, URZ, URZ ;  /* 0x0000003f3f3ff290 */ /* 0x000fea000fffe03f */
[----:B------:R0:W-:Y:S04]  /*8cb90*/  STL.64 [R1+0x8e0], R4 ;  /* 0x0008e00401007387 */ /* 0x0001e80000100a00 */
[----:B------:R3:W-:Y:S04]  /*8cba0*/  STL.64 [R1+0x8e8], R6 ;  /* 0x0008e80601007387 */ /* 0x0007e80000100a00 */
[----:B0-----:R-:W3:Y:S02]  /*8cbb0*/  LDL.LU.64 R4, [R1+0x5f90] ;  /* 0x005f900001047983 */ /* 0x001ee40000300a00 */
[C---:B---3--:R-:W-:Y:S02]  /*8cbc0*/  HMMA.16816.F32 R4, R16.reuse, R4, R20 ;  /* 0x000000041004723c */ /* 0x048fe40000001814 */
[----:B------:R-:W3:Y:S04]  /*8cbd0*/  LDL.LU.64 R22, [R1+0x5f88] ;  /* 0x005f880001167983 */ /* 0x000ee80000300a00 */
[----:B------:R-:W3:Y:S11]  /*8cbe0*/  LDL.LU.64 R20, [R1+0x5f80] ;  /* 0x005f800001147983 */ /* 0x000ef60000300a00 */
[----:B------:R-:W-:Y:S06]  /*8cbf0*/  @!UPT UIADD3 URZ, URZ, URZ, URZ ;  /* 0x0000003f3f3ff290 */ /* 0x000fec000fffe03f */
[----:B------:R0:W-:Y:S04]  /*8cc00*/  STL.64 [R1+0x880], R4 ;  /* 0x0008800401007387 */ /* 0x0001e80000100a00 */
[----:B------:R-:W-:Y:S04]  /*8cc10*/  STL.64 [R1+0x888], R6 ;  /* 0x0008880601007387 */ /* 0x000fe80000100a00 */
[----:B0-----:R-:W3:Y:S02]  /*8cc20*/  LDL.LU.64 R4, [R1+0x5f78] ;  /* 0x005f780001047983 */ /* 0x001ee40000300a00 */
[C---:B---3--:R-:W-:Y:S11]  /*8cc30*/  HMMA.16816.F32 R20, R16.reuse, R4, R20 ;  /* 0x000000041014723c */ /* 0x048ff60000001814 */
[----:B------:R-:W-:Y:S11]  /*8cc40*/  @!UPT UIADD3 URZ, URZ, URZ, URZ ;  /* 0x0000003f3f3ff290 */ /* 0x000ff6000fffe03f */
[----:B------:R-:W-:Y:S01]  /*8cc50*/  @!UPT UIADD3 URZ, URZ, URZ, URZ ;  /* 0x0000003f3f3ff290 */ /* 0x000fe2000fffe03f */
[----:B------:R0:W-:Y:S04]  /*8cc60*/  STL.64 [R1+0x870], R20 ;  /* 0x0008701401007387 */ /* 0x0001e80000100a00 */
[----:B------:R-:W-:Y:S04]  /*8cc70*/  STL.64 [R1+0x878], R22 ;  /* 0x0008781601007387 */ /* 0x000fe80000100a00 */
[----:B0-----:R-:W2:Y:S04]  /*8cc80*/  LDL.LU.64 R20, [R1+0x5f70] ;  /* 0x005f700001147983 */ /* 0x001ea80000300a00 */
[----:B------:R0:W-:Y:S04]  /*8cc90*/  STL.64 [R1+0x5f20], R4 ;  /* 0x005f200401007387 */ /* 0x0001e80000100a00 */
[----:B0-----:R-:W3:Y:S04]  /*8cca0*/  LDL.LU R4, [R1+0x2e0] ;  /* 0x0002e00001047983 */ /* 0x001ee80000300800 */
[----:B------:R-:W3:Y:S04]  /*8ccb0*/  LDL.LU R5, [R1+0x2e4] ;  /* 0x0002e40001057983 */ /* 0x000ee80000300800 */
[----:B------:R-:W3:Y:S04]  /*8ccc0*/  LDL.LU R6, [R1+0x2e8] ;  /* 0x0002e80001067983 */ /* 0x000ee80000300800 */
[----:B------:R-:W3:Y:S01]  /*8ccd0*/  LDL.LU R7, [R1+0x2ec] ;  /* 0x0002ec0001077983 */ /* 0x000ee20000300800 */
[C---:B--2---:R-:W-:Y:S03]  /*8cce0*/  HMMA.16816.F32 R20, R16.reuse, R20, R12 ;  /* 0x000000141014723c */ /* 0x044fe6000000180c */
[----:B------:R-:W4:Y:S04]  /*8ccf0*/  LDL.LU.64 R14, [R1+0x5f68] ;  /* 0x005f6800010e7983 */ /* 0x000f280000300a00 */
[----:B------:R-:W4:Y:S11]  /*8cd00*/  LDL.LU.64 R12, [R1+0x5f60] ;  /* 0x005f6000010c7983 */ /* 0x000f360000300a00 */
[----:B------:R-:W-:Y:S05]  /*8cd10*/  @!UPT UIADD3 URZ, URZ, URZ, URZ ;  /* 0x0000003f3f3ff290 */ /* 0x000fea000fffe03f */
[----:B------:R-:W-:Y:S04]  /*8cd20*/  STL.64 [R1+0x860], R20 ;  /* 0x0008601401007387 */ /* 0x000fe80000100a00 */
[----:B------:R-:W-:Y:S04]  /*8cd30*/  STL.64 [R1+0x868], R22 ;  /* 0x0008681601007387 */ /* 0x000fe80000100a00 */
[----:B------:R-:W0:Y:S04]  /*8cd40*/  LDSM.16.M88.4 R20, [R29+0x69000] ;  /* 0x069000001d14783b */ /* 0x000e280000000200 */
[----:B0-----:R-:W-:Y:S04]  /*8cd50*/  STL.64 [R1+0x5e48], R22 ;  /* 0x005e481601007387 */ /* 0x001fe80000100a00 */
[----:B------:R-:W-:Y:S01]  /*8cd60*/  STL.64 [R1+0x5e40], R20 ;  /* 0x005e401401007387 */ /* 0x000fe20000100a00 */
[C---:B----4-:R-:W-:Y:S11]  /*8cd70*/  HMMA.16816.F32 R12, R16.reuse, R24, R12 ;  /* 0x00000018100c723c */ /* 0x050ff6000000180c */
[----:B------:R-:W-:Y:S11]  /*8cd80*/  @!UPT UIADD3 URZ, URZ, URZ, URZ ;  /* 0x0000003f3f3ff290 */ /* 0x000ff6000fffe03f */
[----:B------:R-:W-:Y:S01]  /*8cd90*/  @!UPT UIADD3 URZ, URZ, URZ, URZ ;  /* 0x0000003f3f3ff290 */ /* 0x000fe2000fffe03f */
[----:B------:R0:W-:Y:S04]  /*8cda0*/  STL.64 [R1+0x850], R12 ;  /* 0x0008500c01007387 */ /* 0x0001e80000100a00 */
[----:B------:R-:W-:Y:S04]  /*8cdb0*/  STL.64 [R1+0x858], R14 ;  /* 0x0008580e01007387 */ /* 0x000fe80000100a00 */
[----:B0-----:R-:W5:Y:S04]  /*8cdc0*/  LDL.LU.64 R12, [R1+0x5f58] ;  /* 0x005f5800010c7983 */ /* 0x001f680000300a00 */
[----:B------:R0:W-:Y:S04]  /*8cdd0*/  STL.64 [R1+0x5ef8], R24 ;  /* 0x005ef81801007387 */ /* 0x0001e80000100a00 */
[----:B0-----:R-:W2:Y:S04]  /*8cde0*/  LDL.LU R24, [R1+0x2f0] ;  /* 0x0002f00001187983 */ /* 0x001ea80000300800 */
[----:B------:R-:W2:Y:S04]  /*8cdf0*/  LDL.LU R25, [R1+0x2f4] ;  /* 0x0002f40001197983 */ /* 0x000ea80000300800 */
[----:B------:R-:W2:Y:S04]  /*8ce00*/  LDL.LU R26, [R1+0x2f8] ;  /* 0x0002f800011a7983 */ /* 0x000ea80000300800 */
[----:B------:R-:W2:Y:S01]  /*8ce10*/  LDL.LU R27, [R1+0x2fc] ;  /* 0x0002fc00011b7983 */ /* 0x000ea20000300800 */
[----:B------:R-:W-:Y:S01]  /*8ce20*/  IMAD.MOV.U32 R20, RZ, RZ, R2 ;  /* 0x000000ffff147224 */ /* 0x000fe200078e0002 */
[----:B------:R-:W-:Y:S01]  /*8ce30*/  MOV R21, R0 ;  /* 0x0000000000157202 */ /* 0x000fe20000000f00 */
[----:B-----5:R-:W-:Y:S01]  /*8ce40*/  HMMA.16816.F32 R8, R16, R12, R8 ;  /* 0x0000000c1008723c */ /* 0x020fe20000001808 */
[----:B------:R-:W-:Y:S01]  /*8ce50*/  IMAD.MOV.U32 R2, RZ, RZ, R12 ;  /* 0x000000ffff027224 */ /* 0x000fe200078e000c */
[----:B------:R-:W-:-:S06]  /*8ce60*/  MOV R0, R13 ;  /* 0x0000000d00007202 */ /* 0x000fcc0000000f00 */
[----:B--2---:R-:W-:Y:S11]  /*8ce70*/  HMMA.16816.F32 R24, R16, R20, R24 ;  /* 0x000000141018723c */ /* 0x004ff60000001818 */
[----:B------:R-:W-:Y:S04]  /*8ce80*/  @!UPT UIADD3 URZ, URZ, URZ, URZ ;  /* 0x0000003f3f3ff290 */ /* 0x000fe8000fffe03f */
[----:B------:R0:W-:Y:S04]  /*8ce90*/  STL.64 [R1+0x840], R8 ;  /* 0x0008400801007387 */ /* 0x0001e80000100a00 */
[----:B------:R-:W-:Y:S04]  /*8cea0*/  STL.64 [R1+0x848], R10 ;  /* 0x0008480a01007387 */ /* 0x000fe80000100a00 */
[----:B0-----:R-:W3:Y:S04]  /*8ceb0*/  LDL.LU.64 R8, [R1+0x5f50] ;  /* 0x005f500001087983 */ /* 0x001ee80000300a00 */
[----:B------:R-:W3:Y:S04]  /*8cec0*/  LDL.LU.64 R14, [R1+0x5f48] ;  /* 0x005f4800010e7983 */ /* 0x000ee80000300a00 */
[----:B------:R-:W3:Y:S04]  /*8ced0*/  LDL.LU.64 R12, [R1+0x5f40] ;  /* 0x005f4000010c7983 */ /* 0x000ee80000300a00 */
[----:B------:R-:W-:Y:S04]  /*8cee0*/  STL.64 [R1+0x5ed8], R20 ;  /* 0x005ed81401007387 */ /* 0x000fe80000100a00 */
[----:B------:R-:W2:Y:S04]  /*8cef0*/  LDL.LU R16, [R1+0x230] ;  /* 0x0002300001107983 */ /* 0x000ea80000300800 */
[----:B------:R-:W-:Y:S04]  /*8cf00*/  STL.64 [R1+0x830], R24 ;  /* 0x0008301801007387 */ /* 0x000fe80000100a00 */
[----:B------:R-:W-:Y:S04]  /*8cf10*/  STL.64 [R1+0x838], R26 ;  /* 0x0008381a01007387 */ /* 0x000fe80000100a00 */
[----:B------:R-:W2:Y:S04]  /*8cf20*/  LDL.LU R17, [R1+0x234] ;  /* 0x0002340001117983 */ /* 0x000ea80000300800 */
[----:B------:R-:W4:Y:S04]  /*8cf30*/  LDL.LU R18, [R1+0x238] ;  /* 0x0002380001127983 */ /* 0x000f280000300800 */
[----:B------:R-:W4:Y:S04]  /*8cf40*/  LDL.LU R19, [R1+0x23c] ;  /* 0x00023c0001137983 */ /* 0x000f280000300800 */
[----:B----4-:R-:W-:Y:S04]  /*8cf50*/  STL.64 [R1+0x5e88], R18 ;  /* 0x005e881201007387 */ /* 0x010fe80000100a00 */
[----:B--2---:R0:W-:Y:S04]  /*8cf60*/  STL.64 [R1+0x5e80], R16 ;  /* 0x005e801001007387 */ /* 0x0041e80000100a00 */
[----:B0-----:R-:W2:Y:S01]  /*8cf70*/  LDL.64 R16, [R1] ;  /* 0x0000000001107983 */ /* 0x001ea20000100a00 */
[----:B---3--:R-:W-:Y:S03]  /*8cf80*/  HMMA.16816.F32 R4, R12, R8, R4 ;  /* 0x000000080c04723c */ /* 0x008fe60000001804 */
[----:B--2---:R0:W-:Y:S11]  /*8cf90*/  STL.64 [R1+0x5f28], R16 ;  /* 0x005f281001007387 */ /* 0x0041f60000100a00 */
[----:B------:R-:W-:Y:S09]  /*8cfa0*/  @!UPT UIADD3 URZ, URZ, URZ, URZ ;  /* 0x0000003f3f3ff290 */ /* 0x000ff2000fffe03f */
[----:B------:R1:W-:Y:S04]  /*8cfb0*/  STL.64 [R1+0x820], R4 ;  /* 0x0008200401007387 */ /* 0x0003e80000100a00 */
[----:B------:R2:W-:Y:S04]  /*8cfc0*/  STL.64 [R1+0x828], R6 ;  /* 0x0008280601007387 */ /* 0x0005e80000100a00 */
[----:B0-----:R-:W3:Y:S04]  /*8cfd0*/  LDL.64 R16, [R1+0x10] ;  /* 0x0000100001107983 */ /* 0x001ee80000100a00 */
[----:B-1----:R-:W4:Y:S04]  /*8cfe0*/  LDL.LU R4, [R1+0x2c0] ;  /* 0x0002c00001047983 */ /* 0x002f280000300800 */
[----:B------:R-:W4:Y:S04]  /*8cff0*/  LDL.LU R5, [R1+0x2c4] ;  /* 0x0002c40001057983 */ /* 0x000f280000300800 */
[----:B--2---:R-:W2:Y:S04]  /*8d000*/  LDL.LU R6, [R1+0x2c8] ;  /* 0x0002c80001067983 */ /* 0x004ea80000300800 */
[----:B------:R-:W2:Y:S01]  /*8d010*/  LDL.LU R7, [R1+0x2cc] ;  /* 0x0002cc0001077983 */ /* 0x000ea20000300800 */
[----:B------:R-:W-:Y:S01]  /*8d020*/  IMAD.MOV.U32 R20, RZ, RZ, R2 ;  /* 0x000000ffff147224 */ /* 0x000fe200078e0002 */
[----:B------:R-:W-:-:S02]  /*8d030*/  MOV R21, R0 ;  /* 0x0000000000157202 */ /* 0x000fc40000000f00 */
[----:B--2---:R-:W-:Y:S04]  /*8d040*/  STL.64 [R1+0x5f38], R6 ;  /* 0x005f380601007387 */ /* 0x004fe80000100a00 */
[----:B----4-:R0:W-:Y:S04]  /*8d050*/  STL.64 [R1+0x5f30], R4 ;  /* 0x005f300401007387 */ /* 0x0101e80000100a00 */
[----:B0-----:R-:W3:Y:S04]  /*8d060*/  LDL.LU R4, [R1+0x2d0] ;  /* 0x0002d00001047983 */ /* 0x001ee80000300800 */
[----:B------:R-:W3:Y:S04]  /*8d070*/  LDL.LU R5, [R1+0x2d4] ;  /* 0x0002d40001057983 */ /* 0x000ee80000300800 */
[----:B------:R-:W3:Y:S04]  /*8d080*/  LDL.LU R6, [R1+0x2d8] ;  /* 0x0002d80001067983 */ /* 0x000ee80000300800 */
[----:B------:R-:W3:Y:S04]  /*8d090*/  LDL.LU R7, [R1+0x2dc] ;  /* 0x0002dc0001077983 */ /* 0x000ee80000300800 */
[----:B------:R0:W-:Y:S04]  /*8d0a0*/  STL.64 [R1+0x5ef0], R20 ;  /* 0x005ef01401007387 */ /* 0x0001e80000100a00 */
[----:B------:R-:W2:Y:S04]  /*8d0b0*/  LDL.LU R8, [R1+0x270] ;  /* 0x0002700001087983 */ /* 0x000ea80000300800 */
[----:B------:R-:W2:Y:S04]  /*8d0c0*/  LDL.LU R9, [R1+0x274] ;  /* 0x0002740001097983 */ /* 0x000ea80000300800 */
[----:B------:R-:W4:Y:S04]  /*8d0d0*/  LDL.LU R10, [R1+0x278] ;  /* 0x00027800010a7983 */ /* 0x000f280000300800 */
[----:B------:R-:W4:Y:S04]  /*8d0e0*/  LDL.LU R11, [R1+0x27c] ;  /* 0x00027c00010b7983 */ /* 0x000f280000300800 */
        /* <DEDUP_REMOVED lines=10> */
[C---:B---3--:R-:W-:Y:S01]  /*8d190*/  HMMA.16816.F32 R4, R12.reuse, R16, R4 ;  /* 0x000000100c04723c */ /* 0x048fe20000001804 */
[----:B------:R-:W-:Y:S01]  /*8d1a0*/  IMAD.MOV.U32 R2, RZ, RZ, R16 ;  /* 0x000000ffff027224 */ /* 0x000fe200078e0010 */
[----:B------:R-:W-:Y:S01]  /*8d1b0*/  MOV R0, R17 ;  /* 0x0000001100007202 */ /* 0x000fe20000000f00 */
[----:B-----5:R-:W-:Y:S04]  /*8d1c0*/  STL.64 [R1+0x5f18], R22 ;  /* 0x005f181601007387 */ /* 0x020fe80000100a00 */
[----:B--2---:R0:W-:Y:S04]  /*8d1d0*/  STL.64 [R1+0x5f10], R20 ;  /* 0x005f101401007387 */ /* 0x0041e80000100a00 */
[----:B0-----:R-:W2:Y:S04]  /*8d1e0*/  LDL.LU R20, [R1+0x2b0] ;  /* 0x0002b00001147983 */ /* 0x001ea80000300800 */
[----:B------:R-:W2:Y:S04]  /*8d1f0*/  LDL.LU R21, [R1+0x2b4] ;  /* 0x0002b40001157983 */ /* 0x000ea80000300800 */
[----:B------:R-:W2:Y:S04]  /*8d200*/  LDL.LU R22, [R1+0x2b8] ;  /* 0x0002b80001167983 */ /* 0x000ea80000300800 */
[----:B------:R-:W2:Y:S04]  /*8d210*/  LDL.LU R23, [R1+0x2bc] ;  /* 0x0002bc0001177983 */ /* 0x000ea80000300800 */
[----:B------:R-:W3:Y:S04]  /*8d220*/  LDL.64 R24, [R1+0x50] ;  /* 0x0000500001187983 */ /* 0x000ee80000100a00 */
[----:B----4-:R-:W-:Y:S04]  /*8d230*/  STL.64 [R1+0x5ee8], R10 ;  /* 0x005ee80a01007387 */ /* 0x010fe80000100a00 */
[----:B------:R0:W-:Y:S04]  /*8d240*/  STL.64 [R1+0x5ee0], R8 ;  /* 0x005ee00801007387 */ /* 0x0001e80000100a00 */
[----:B0-----:R-:W4:Y:S04]  /*8d250*/  LDL.LU R8, [R1+0x280] ;  /* 0x0002800001087983 */ /* 0x001f280000300800 */
[----:B------:R-:W4:Y:S04]  /*8d260*/  LDL.LU R9, [R1+0x284] ;  /* 0x0002840001097983 */ /* 0x000f280000300800 */
[----:B------:R-:W4:Y:S04]  /*8d270*/  LDL.LU R10, [R1+0x288] ;  /* 0x00028800010a7983 */ /* 0x000f280000300800 */
[----:B------:R-:W4:Y:S04]  /*8d280*/  LDL.LU R11, [R1+0x28c] ;  /* 0x00028c00010b7983 */ /* 0x000f280000300800 */
        /* <DEDUP_REMOVED lines=15> */
[----:B0-----:R-:W5:Y:S01]  /*8d380*/  LDL.64 R16, [R1+0x20] ;  /* 0x0000200001107983 */ /* 0x001f620000100a00 */
[C---:B--2---:R-:W-:Y:S11]  /*8d390*/  HMMA.16816.F32 R20, R12.reuse, R4, R20 ;  /* 0x000000040c14723c */ /* 0x044ff60000001814 */
[----:B------:R-:W-:Y:S11]  /*8d3a0*/  @!UPT UIADD3 URZ, URZ, URZ, URZ ;  /* 0x0000003f3f3ff290 */ /* 0x000ff6000fffe03f */
[----:B------:R-:W-:Y:S01]  /*8d3b0*/  @!UPT UIADD3 URZ, URZ, URZ, URZ ;  /* 0x0000003f3f3ff290 */ /* 0x000fe2000fffe03f */
[----:B------:R-:W-:Y:S04]  /*8d3c0*/  STL.64 [R1+0x7f0], R20 ;  /* 0x0007f01401007387 */ /* 0x000fe80000100a00 */
[----:B------:R0:W-:Y:S04]  /*8d3d0*/  STL.64 [R1+0x7f8], R22 ;  /* 0x0007f81601007387 */ /* 0x0001e80000100a00 */
[----:B0-----:R-:W3:Y:S04]  /*8d3e0*/  LDL.LU.64 R22, [R1+0x5f18] ;  /* 0x005f180001167983 */ /* 0x001ee80000300a00 */
[----:B------:R-:W3:Y:S04]  /*8d3f0*/  LDL.LU.64 R20, [R1+0x5f10] ;  /* 0x005f100001147983 */ /* 0x000ee80000300a00 */
[----:B------:R0:W-:Y:S04]  /*8d400*/  STL.64 [R1+0x5e90], R4 ;  /* 0x005e900401007387 */ /* 0x0001e80000100a00 */
        /* <DEDUP_REMOVED lines=10> */
[C---:B---3--:R-:W-:Y:S01]  /*8d4b0*/  HMMA.16816.F32 R20, R12.reuse, R24, R20 ;  /* 0x000000180c14723c */ /* 0x048fe20000001814 */
[----:B------:R-:W-:Y:S01]  /*8d4c0*/  IMAD.MOV.U32 R2, RZ, RZ, R24 ;  /* 0x000000ffff027224 */ /* 0x000fe200078e0018 */
[----:B------:R-:W-:Y:S01]  /*8d4d0*/  MOV R0, R25 ;  /* 0x0000001900007202 */ /* 0x000fe20000000f00 */
        /* <DEDUP_REMOVED lines=9> */
[----:B------:R-:W3:Y:S04]  /*8d570*/  LDL.LU.64 R20, [R1+0x5f00] ;  /* 0x005f000001147983 */ /* 0x000ee80000300a00 */
[----:B------:R-:W3:Y:S02]  /*8d580*/  LDL.LU.64 R24, [R1+0x5ef8] ;  /* 0x005ef80001187983 */ /* 0x000ee40000300a00 */
[C---:B---3--:R-:W-:Y:S11]  /*8d590*/  HMMA.16816.F32 R20, R12.reuse, R24, R20 ;  /* 0x000000180c14723c */ /* 0x048ff60000001814 */
[----:B------:R-:W-:Y:S11]  /*8d5a0*/  @!UPT UIADD3 URZ, URZ, URZ, URZ ;  /* 0x0000003f3f3ff290 */ /* 0x000ff6000fffe03f */
[----:B------:R-:W-:Y:S01]  /*8d5b0*/  @!UPT UIADD3 URZ, URZ, URZ, URZ ;  /* 0x0000003f3f3ff290 */ /* 0x000fe2000fffe03f */
[----:B------:R0:W-:Y:S04]  /*8d5c0*/  STL.64 [R1+0x7d0], R20 ;  /* 0x0007d01401007387 */ /* 0x0001e80000100a00 */
[----:B------:R4:W-:Y:S04]  /*8d5d0*/  STL.64 [R1+0x7d8], R22 ;  /* 0x0007d81601007387 */ /* 0x0009e80000100a00 */
[----:B0-----:R-:W4:Y:S02]  /*8d5e0*/  LDL.LU.64 R20, [R1+0x5ef0] ;  /* 0x005ef00001147983 */ /* 0x001f240000300a00 */
[C---:B----4-:R-:W-:Y:S02]  /*8d5f0*/  HMMA.16816.F32 R20, R12.reuse, R20, R8 ;  /* 0x000000140c14723c */ /* 0x050fe40000001808 */
[----:B------:R-:W3:Y:S04]  /*8d600*/  LDL.LU.64 R10, [R1+0x5ee8] ;  /* 0x005ee800010a7983 */ /* 0x000ee80000300a00 */
[----:B------:R-:W3:Y:S11]  /*8d610*/  LDL.LU.64 R8, [R1+0x5ee0] ;  /* 0x005ee00001087983 */ /* 0x000ef60000300a00 */
[----:B------:R-:W-:Y:S06]  /*8d620*/  @!UPT UIADD3 URZ, URZ, URZ, URZ ;  /* 0x0000003f3f3ff290 */ /* 0x000fec000fffe03f */
[----:B------:R0:W-:Y:S04]  /*8d630*/  STL.64 [R1+0x7c0], R20 ;  /* 0x0007c01401007387 */ /* 0x0001e80000100a00 */
[----:B------:R-:W-:Y:S04]  /*8d640*/  STL.64 [R1+0x7c8], R22 ;  /* 0x0007c81601007387 */ /* 0x000fe80000100a00 */
[----:B0-----:R-:W3:Y:S02]  /*8d650*/  LDL.LU.64 R20, [R1+0x5ed8] ;  /* 0x005ed80001147983 */ /* 0x001ee40000300a00 */
[----:B---3--:R-:W-:Y:S02]  /*8d660*/  HMMA.16816.F32 R12, R12, R20, R8 ;  /* 0x000000140c0c723c */ /* 0x008fe40000001808 */
[----:B------:R-:W2:Y:S04]  /*8d670*/  LDL.LU.64 R10, [R1+0x5ed0] ;  /* 0x005ed000010a7983 */ /* 0x000ea80000300a00 */
[----:B------:R-:W2:Y:S11]  /*8d680*/  LDL.LU.64 R8, [R1+0x5ec8] ;  /* 0x005ec80001087983 */ /* 0x000eb60000300a00 */
[----:B------:R-:W-:Y:S06]  /*8d690*/  @!UPT UIADD3 URZ, URZ, URZ, URZ ;  /* 0x0000003f3f3ff290 */ /* 0x000fec000fffe03f */
[----:B------:R0:W-:Y:S04]  /*8d6a0*/  STL.64 [R1+0x7b0], R12 ;  /* 0x0007b00c01007387 */ /* 0x0001e80000100a00 */
[----:B------:R-:W-:Y:S04]  /*8d6b0*/  STL.64 [R1+0x7b8], R14 ;  /* 0x0007b80e01007387 */ /* 0x000fe80000100a00 */
[----:B------:R1:W-:Y:S01]  /*8d6c0*/  STL.64 [R1+0x5e58], R20 ;  /* 0x005e581401007387 */ /* 0x0003e20000100a00 */
[----:B0-----:R-:W-:Y:S01]  /*8d6d0*/  IMAD.MOV.U32 R12, RZ, RZ, R2 ;  /* 0x000000ffff0c7224 */ /* 0x001fe200078e0002 */
[----:B------:R-:W-:-:S02]  /*8d6e0*/  MOV R13, R0 ;  /* 0x00000000000d7202 */ /* 0x000fc40000000f00 */
[----:B-1----:R-:W3:Y:S04]  /*8d6f0*/  LDL.LU R20, [R1+0x340] ;  /* 0x0003400001147983 */ /* 0x002ee80000300800 */
[----:B------:R-:W3:Y:S04]  /*8d700*/  LDL.LU R21, [R1+0x344] ;  /* 0x0003440001157983 */ /* 0x000ee80000300800 */
[----:B------:R-:W3:Y:S04]  /*8d710*/  LDL.LU R22, [R1+0x348] ;  /* 0x0003480001167983 */ /* 0x000ee80000300800 */
[----:B------:R-:W3:Y:S01]  /*8d720*/  LDL.LU R23, [R1+0x34c] ;  /* 0x00034c0001177983 */ /* 0x000ee20000300800 */
[----:B-----5:R-:W-:Y:S01]  /*8d730*/  IMAD.MOV.U32 R2, RZ, RZ, R16 ;  /* 0x000000ffff027224 */ /* 0x020fe200078e0010 */
[----:B------:R-:W-:Y:S01]  /*8d740*/  MOV R0, R17 ;  /* 0x0000001100007202 */ /* 0x000fe20000000f00 */
        /* <DEDUP_REMOVED lines=15> */
[----:B--2---:R-:W-:Y:S01]  /*8d840*/  HMMA.16816.F32 R4, R8, R16, R4 ;  /* 0x000000100804723c */ /* 0x004fe20000001804 */
[----:B------:R-:W-:Y:S11]  /*8d850*/  MOV R3, R17 ;  /* 0x0000001100037202 */ /* 0x000ff60000000f00 */
[----:B------:R-:W-:Y:S11]  /*8d860*/  @!UPT UIADD3 URZ, URZ, URZ, URZ ;  /* 0x0000003f3f3ff290 */ /* 0x000ff6000fffe03f */
[----:B------:R0:W-:Y:S04]  /*8d870*/  STL.64 [R1+0x770], R4 ;  /* 0x0007700401007387 */ /* 0x0001e80000100a00 */
[----:B------:R1:W-:Y:S04]  /*8d880*/  STL.64 [R1+0x778], R6 ;  /* 0x0007780601007387 */ /* 0x0003e80000100a00 */
[----:B0-----:R-:W2:Y:S01]  /*8d890*/  LDL.LU.64 R4, [R1+0x5e90] ;  /* 0x005e900001047983 */ /* 0x001ea20000300a00 */
[----:B-1----:R-:W-:-:S03]  /*8d8a0*/  IMAD.MOV.U32 R6, RZ, RZ, R16 ;  /* 0x000000ffff067224 */ /* 0x002fc600078e0010 */
[----:B------:R-:W2:Y:S04]  /*8d8b0*/  LDL.LU.64 R18, [R1+0x5e88] ;  /* 0x005e880001127983 */ /* 0x000ea80000300a00 */
[----:B------:R-:W2:Y:S01]  /*8d8c0*/  LDL.LU.64 R16, [R1+0x5e80] ;  /* 0x005e800001107983 */ /* 0x000ea20000300a00 */
[C---:B---3--:R-:W-:Y:S08]  /*8d8d0*/  HMMA.16816.F32 R12, R8.reuse, R12, R20 ;  /* 0x0000000c080c723c */ /* 0x048ff00000001814 */
[----:B--2---:R-:W-:Y:S01]  /*8d8e0*/  HMMA.16816.F32 R16, R8, R4, R16 ;  /* 0x000000040810723c */ /* 0x004fe20000001810 */
[----:B------:R0:W-:Y:S11]  /*8d8f0*/  STL.64 [R1+0x5df8], R4 ;  /* 0x005df80401007387 */ /* 0x0001f60000100a00 */
[----:B------:R-:W-:Y:S11]  /*8d900*/  @!UPT UIADD3 URZ, URZ, URZ, URZ ;  /* 0x0000003f3f3ff290 */ /* 0x000ff6000fffe03f */
[----:B------:R-:W-:Y:S04]  /*8d910*/  STL.64 [R1+0x760], R16 ;  /* 0x0007601001007387 */ /* 0x000fe80000100a00 */
[----:B------:R-:W-:Y:S04]  /*8d920*/  STL.64 [R1+0x768], R18 ;  /* 0x0007681201007387 */ /* 0x000fe80000100a00 */
[----:B------:R-:W1:Y:S01]  /*8d930*/  LDSM.16.M88.4 R16, [R29+0x6a000] ;  /* 0x06a000001d10783b */ /* 0x000e620000000200 */
[----:B0-----:R-:W-:Y:S01]  /*8d940*/  IMAD.MOV.U32 R4, RZ, RZ, R6 ;  /* 0x000000ffff047224 */ /* 0x001fe200078e0006 */
[----:B------:R-:W-:-:S02]  /*8d950*/  MOV R5, R3 ;  /* 0x0000000300057202 */ /* 0x000fc40000000f00 */
[----:B-1----:R-:W-:Y:S04]  /*8d960*/  STL.64 [R1+0x5dd0], R18 ;  /* 0x005dd01201007387 */ /* 0x002fe80000100a00 */
[----:B------:R0:W-:Y:S04]  /*8d970*/  STL.64 [R1+0x5dc8], R16 ;  /* 0x005dc81001007387 */ /* 0x0001e80000100a00 */
[----:B------:R-:W-:Y:S04]  /*8d980*/  STL.64 [R1+0x550], R12 ;  /* 0x0005500c01007387 */ /* 0x000fe80000100a00 */
[----:B------:R-:W-:Y:S04]  /*8d990*/  STL.64 [R1+0x558], R14 ;  /* 0x0005580e01007387 */ /* 0x000fe80000100a00 */
[----:B------:R1:W-:Y:S04]  /*8d9a0*/  STL.64 [R1+0x5e10], R4 ;  /* 0x005e100401007387 */ /* 0x0003e80000100a00 */
[----:B0-----:R-:W2:Y:S04]  /*8d9b0*/  LDL.LU R16, [R1+0x420] ;  /* 0x0004200001107983 */ /* 0x001ea80000300800 */
[----:B------:R-:W2:Y:S04]  /*8d9c0*/  LDL.LU R17, [R1+0x424] ;  /* 0x0004240001117983 */ /* 0x000ea80000300800 */
[----:B------:R-:W3:Y:S04]  /*8d9d0*/  LDL.LU R18, [R1+0x428] ;  /* 0x0004280001127983 */ /* 0x000ee80000300800 */
[----:B------:R-:W3:Y:S04]  /*8d9e0*/  LDL.LU R19, [R1+0x42c] ;  /* 0x00042c0001137983 */ /* 0x000ee80000300800 */
[----:B-1----:R-:W4:Y:S04]  /*8d9f0*/  LDL.64 R4, [R1+0x10] ;  /* 0x0000100001047983 */ /* 0x002f280000100a00 */
[----:B------:R-:W0:Y:S04]  /*8da00*/  LDSM.16.M88.4 R12, [R29+0x6b000] ;  /* 0x06b000001d0c783b */ /* 0x000e280000000200 */
[----:B----4-:R1:W-:Y:S04]  /*8da10*/  STL.64 [R1+0x5e28], R4 ;  /* 0x005e280401007387 */ /* 0x0103e80000100a00 */
[----:B---3--:R-:W-:Y:S04]  /*8da20*/  STL.64 [R1+0x5de0], R18 ;  /* 0x005de01201007387 */ /* 0x008fe80000100a00 */
[----:B--2---:R2:W-:Y:S01]  /*8da30*/  STL.64 [R1+0x5dd8], R16 ;  /* 0x005dd81001007387 */ /* 0x0045e20000100a00 */
[----:B-1----:R-:W-:Y:S01]  /*8da40*/  IMAD.MOV.U32 R4, RZ, RZ, R2 ;  /* 0x000000ffff047224 */ /* 0x002fe200078e0002 */
[----:B------:R-:W-:-:S02]  /*8da50*/  MOV R5, R0 ;  /* 0x0000000000057202 */ /* 0x000fc40000000f00 */
[----:B--2---:R-:W2:Y:S04]  /*8da60*/  LDL.LU R16, [R1+0x350] ;  /* 0x0003500001107983 */ /* 0x004ea80000300800 */
[----:B------:R-:W2:Y:S04]  /*8da70*/  LDL.LU R17, [R1+0x354] ;  /* 0x0003540001117983 */ /* 0x000ea80000300800 */
[----:B------:R-:W3:Y:S04]  /*8da80*/  LDL.LU R18, [R1+0x358] ;  /* 0x0003580001127983 */ /* 0x000ee80000300800 */
[----:B------:R-:W3:Y:S04]  /*8da90*/  LDL.LU R19, [R1+0x35c] ;  /* 0x00035c0001137983 */ /* 0x000ee80000300800 */
[----:B------:R1:W-:Y:S04]  /*8daa0*/  STL.64 [R1+0x5e50], R4 ;  /* 0x005e500401007387 */ /* 0x0003e80000100a00 */
[----:B-1----:R-:W4:Y:S04]  /*8dab0*/  LDL.LU R4, [R1+0x3a0] ;  /* 0x0003a00001047983 */ /* 0x002f280000300800 */
[----:B------:R-:W4:Y:S04]  /*8dac0*/  LDL.LU R5, [R1+0x3a4] ;  /* 0x0003a40001057983 */ /* 0x000f280000300800 */
[----:B------:R-:W5:Y:S04]  /*8dad0*/  LDL.LU R6, [R1+0x3a8] ;  /* 0x0003a80001067983 */ /* 0x000f680000300800 */
[----:B------:R-:W5:Y:S04]  /*8dae0*/  LDL.LU R7, [R1+0x3ac] ;  /* 0x0003ac0001077983 */ /* 0x000f680000300800 */
[----:B-----5:R-:W-:Y:S04]  /*8daf0*/  STL.64 [R1+0x5e68], R6 ;  /* 0x005e680601007387 */ /* 0x020fe80000100a00 */
[----:B----4-:R1:W-:Y:S04]  /*8db00*/  STL.64 [R1+0x5e60], R4 ;  /* 0x005e600401007387 */ /* 0x0103e80000100a00 */
        /* <DEDUP_REMOVED lines=8> */
[----:B------:R-:W4:Y:S04]  /*8db90*/  LDL.LU R6, [R1+0x3c8] ;  /* 0x0003c80001067983 */ /* 0x000f280000300800 */
[----:B------:R-:W4:Y:S04]  /*8dba0*/  LDL.LU R7, [R1+0x3cc] ;  /* 0x0003cc0001077983 */ /* 0x000f280000300800 */
[----:B------:R-:W5:Y:S04]  /*8dbb0*/  LDL.64 R20, [R1+0x30] ;  /* 0x0000300001147983 */ /* 0x000f680000100a00 */
        /* <DEDUP_REMOVED lines=12> */
[C---:B----4-:R-:W-:Y:S03]  /*8dc80*/  HMMA.16816.F32 R4, R8.reuse, R24, R4 ;  /* 0x000000180804723c */ /* 0x050fe60000001804 */
        /* <DEDUP_REMOVED lines=16> */
[----:B------:R-:W3:Y:S04]  /*8dd90*/  LDL.LU R14, [R1+0x418] ;  /* 0x00041800010e7983 */ /* 0x000ee80000300800 */
[----:B------:R-:W3:Y:S04]  /*8dda0*/  LDL.LU R15, [R1+0x41c] ;  /* 0x00041c00010f7983 */ /* 0x000ee80000300800 */
[----:B------:R-:W-:Y:S04]  /*8ddb0*/  STL.64 [R1+0x540], R4 ;  /* 0x0005400401007387 */ /* 0x000fe80000100a00 */
[----:B------:R0:W-:Y:S04]  /*8ddc0*/  STL.64 [R1+0x548], R6 ;  /* 0x0005480601007387 */ /* 0x0001e80000100a00 */
[----:B0-----:R-:W4:Y:S04]  /*8ddd0*/  LDL.LU.64 R6, [R1+0x5e78] ;  /* 0x005e780001067983 */ /* 0x001f280000300a00 */
[----:B------:R-:W4:Y:S01]  /*8dde0*/  LDL.LU.64 R4, [R1+0x5e70] ;  /* 0x005e700001047983 */ /* 0x000f220000300a00 */
[----:B-----5:R-:W-:Y:S01]  /*8ddf0*/  IMAD.MOV.U32 R26, RZ, RZ, R20 ;  /* 0x000000ffff1a7224 */ /* 0x020fe200078e0014 */
[----:B------:R-:W-:Y:S01]  /*8de00*/  MOV R3, R21 ;  /* 0x0000001500037202 */ /* 0x000fe20000000f00 */
[C---:B----4-:R-:W-:Y:S11]  /*8de10*/  HMMA.16816.F32 R4, R8.reuse, R20, R4 ;  /* 0x000000140804723c */ /* 0x050ff60000001804 */
[----:B------:R-:W-:Y:S11]  /*8de20*/  @!UPT UIADD3 URZ, URZ, URZ, URZ ;  /* 0x0000003f3f3ff290 */ /* 0x000ff6000fffe03f */
[----:B------:R-:W-:Y:S01]  /*8de30*/  @!UPT UIADD3 URZ, URZ, URZ, URZ ;  /* 0x0000003f3f3ff290 */ /* 0x000fe2000fffe03f */
[----:B------:R-:W-:Y:S04]  /*8de40*/  STL.64 [R1+0x530], R4 ;  /* 0x0005300401007387 */ /* 0x000fe80000100a00 */
[----:B------:R0:W-:Y:S04]  /*8de50*/  STL.64 [R1+0x538], R6 ;  /* 0x0005380601007387 */ /* 0x0001e80000100a00 */
[----:B0-----:R-:W4:Y:S04]  /*8de60*/  LDL.LU.64 R6, [R1+0x5e68] ;  /* 0x005e680001067983 */ /* 0x001f280000300a00 */
[----:B------:R-:W4:Y:S04]  /*8de70*/  LDL.LU.64 R4, [R1+0x5e60] ;  /* 0x005e600001047983 */ /* 0x000f280000300a00 */
[----:B------:R-:W4:Y:S02]  /*8de80*/  LDL.LU.64 R20, [R1+0x5e58] ;  /* 0x005e580001147983 */ /* 0x000f240000300a00 */
[----:B----4-:R-:W-:Y:S02]  /*8de90*/  HMMA.16816.F32 R8, R8, R20, R4 ;  /* 0x000000140808723c */ /* 0x010fe40000001804 */
[----:B------:R-:W2:Y:S04]  /*8dea0*/  LDL.LU.64 R4, [R1+0x5e50] ;  /* 0x005e500001047983 */ /* 0x000ea80000300a00 */
[----:B------:R-:W2:Y:S04]  /*8deb0*/  LDL.LU.64 R22, [R1+0x5e48] ;  /* 0x005e480001167983 */ /* 0x000ea80000300a00 */
[----:B------:R-:W2:Y:S11]  /*8dec0*/  LDL.LU.64 R20, [R1+0x5e40] ;  /* 0x005e400001147983 */ /* 0x000eb60000300a00 */
[----:B------:R-:W-:Y:S02]  /*8ded0*/  @!UPT UIADD3 URZ, URZ, URZ, URZ ;  /* 0x0000003f3f3ff290 */ /* 0x000fe4000fffe03f */
[----:B------:R0:W-:Y:S04]  /*8dee0*/  STL.64 [R1+0x510], R8 ;  /* 0x0005100801007387 */ /* 0x0001e80000100a00 */
[----:B------:R-:W-:Y:S04]  /*8def0*/  STL.64 [R1+0x518], R10 ;  /* 0x0005180a01007387 */ /* 0x000fe80000100a00 */
[----:B0-----:R-:W4:Y:S01]  /*8df00*/  LDL.64 R8, [R1+0x50] ;  /* 0x0000500001087983 */ /* 0x001f220000100a00 */
[C---:B--2---:R-:W-:Y:S03]  /*8df10*/  HMMA.16816.F32 R4, R20.reuse, R4, R16 ;  /* 0x000000041404723c */ /* 0x044fe60000001810 */
[----:B------:R-:W2:Y:S04]  /*8df20*/  LDL.LU.64 R18, [R1+0x5e38] ;  /* 0x005e380001127983 */ /* 0x000ea80000300a00 */
[----:B------:R-:W2:Y:S11]  /*8df30*/  LDL.LU.64 R16, [R1+0x5e30] ;  /* 0x005e300001107983 */ /* 0x000eb60000300a00 */
[----:B------:R-:W-:Y:S05]  /*8df40*/  @!UPT UIADD3 URZ, URZ, URZ, URZ ;  /* 0x0000003f3f3ff290 */ /* 0x000fea000fffe03f */
        /* <DEDUP_REMOVED lines=19> */
[C---:B--2---:R-:W-:Y:S11]  /*8e080*/  HMMA.16816.F32 R16, R20.reuse, R4, R16 ;  /* 0x000000041410723c */ /* 0x044ff60000001810 */
[----:B------:R-:W-:Y:S11]  /*8e090*/  @!UPT UIADD3 URZ, URZ, URZ, URZ ;  /* 0x0000003f3f3ff290 */ /* 0x000ff6000fffe03f */
[----:B------:R-:W-:Y:S01]  /*8e0a0*/  @!UPT UIADD3 URZ, URZ, URZ, URZ ;  /* 0x0000003f3f3ff290 */ /* 0x000fe2000fffe03f */
[----:B------:R-:W-:Y:S04]  /*8e0b0*/  STL.64 [R1+0x470], R16 ;  /* 0x0004701001007387 */ /* 0x000fe80000100a00 */
[----:B------:R0:W-:Y:S04]  /*8e0c0*/  STL.64 [R1+0x478], R18 ;  /* 0x0004781201007387 */ /* 0x0001e80000100a00 */
[----:B0-----:R-:W2:Y:S04]  /*8e0d0*/  LDL.LU.64 R18, [R1+0x5df0] ;  /* 0x005df00001127983 */ /* 0x001ea80000300a00 */
[----:B------:R-:W2:Y:S04]  /*8e0e0*/  LDL.LU.64 R16, [R1+0x5de8] ;  /* 0x005de80001107983 */ /* 0x000ea80000300a00 */
[----:B------:R0:W-:Y:S04]  /*8e0f0*/  STL.64 [R1+0x5d98], R4 ;  /* 0x005d980401007387 */ /* 0x0001e80000100a00 */
[----:B0-----:R-:W5:Y:S04]  /*8e100*/  LDL.LU R4, [R1+0x3d0] ;  /* 0x0003d00001047983 */ /* 0x001f680000300800 */
[----:B------:R-:W5:Y:S04]  /*8e110*/  LDL.LU R5, [R1+0x3d4] ;  /* 0x0003d40001057983 */ /* 0x000f680000300800 */
[----:B------:R-:W5:Y:S04]  /*8e120*/  LDL.LU R6, [R1+0x3d8] ;  /* 0x0003d80001067983 */ /* 0x000f680000300800 */
[----:B------:R-:W5:Y:S01]  /*8e130*/  LDL.LU R7, [R1+0x3dc] ;  /* 0x0003dc0001077983 */ /* 0x000f620000300800 */
[----:B----4-:R-:W-:Y:S01]  /*8e140*/  IMAD.MOV.U32 R28, RZ, RZ, R8 ;  /* 0x000000ffff1c7224 */ /* 0x010fe200078e0008 */
[----:B------:R-:W-:Y:S01]  /*8e150*/  MOV R27, R9 ;  /* 0x00000009001b7202 */ /* 0x000fe20000000f00 */
[C---:B--2---:R-:W-:Y:S01]  /*8e160*/  HMMA.16816.F32 R16, R20.reuse, R8, R16 ;  /* 0x000000081410723c */ /* 0x044fe20000001810 */
[----:B------:R-:W0:Y:S07]  /*8e170*/  LDSM.16.M88.4 R8, [R29+0x6c000] ;  /* 0x06c000001d08783b */ /* 0x000e2e0000000200 */
[----:B-----5:R-:W-:Y:S11]  /*8e180*/  HMMA.16816.F32 R4, R20, R24, R4 ;  /* 0x000000181404723c */ /* 0x020ff60000001804 */
[----:B------:R-:W-:Y:S04]  /*8e190*/  @!UPT UIADD3 URZ, URZ, URZ, URZ ;  /* 0x0000003f3f3ff290 */ /* 0x000fe8000fffe03f */
[----:B------:R-:W-:Y:S04]  /*8e1a0*/  STL.64 [R1+0x460], R16 ;  /* 0x0004601001007387 */ /* 0x000fe80000100a00 */
[----:B------:R1:W-:Y:S04]  /*8e1b0*/  STL.64 [R1+0x468], R18 ;  /* 0x0004681201007387 */ /* 0x0003e80000100a00 */
[----:B-1----:R-:W2:Y:S04]  /*8e1c0*/  LDL.LU.64 R18, [R1+0x5de0] ;  /* 0x005de00001127983 */ /* 0x002ea80000300a00 */
[----:B------:R-:W2:Y:S04]  /*8e1d0*/  LDL.LU.64 R16, [R1+0x5dd8] ;  /* 0x005dd80001107983 */ /* 0x000ea80000300a00 */
[----:B0-----:R-:W-:Y:S04]  /*8e1e0*/  STL.64 [R1+0x5d00], R10 ;  /* 0x005d000a01007387 */ /* 0x001fe80000100a00 */
[----:B------:R0:W-:Y:S02]  /*8e1f0*/  STL.64 [R1+0x5cf8], R8 ;  /* 0x005cf80801007387 */ /* 0x0001e40000100a00 */
[----:B0-----:R-:W-:Y:S01]  /*8e200*/  IMAD.MOV.U32 R8, RZ, RZ, R28 ;  /* 0x000000ffff087224 */ /* 0x001fe200078e001c */
[----:B------:R-:W-:-:S05]  /*8e210*/  MOV R9, R27 ;  /* 0x0000001b00097202 */ /* 0x000fca0000000f00 */
[----:B------:R0:W-:Y:S04]  /*8e220*/  STL.64 [R1+0x5da0], R8 ;  /* 0x005da00801007387 */ /* 0x0001e80000100a00 */
[----:B------:R1:W-:Y:S01]  /*8e230*/  STL.64 [R1+0x450], R4 ;  /* 0x0004500401007387 */ /* 0x0003e20000100a00 */
[----:B0-----:R-:W-:Y:S01]  /*8e240*/  MOV R9, R3 ;  /* 0x0000000300097202 */ /* 0x001fe20000000f00 */
[----:B------:R-:W-:Y:S01]  /*8e250*/  IMAD.MOV.U32 R8, RZ, RZ, R26 ;  /* 0x000000ffff087224 */ /* 0x000fe200078e001a */
[----:B------:R-:W-:Y:S01]  /*8e260*/  MOV R3, R25 ;  /* 0x0000001900037202 */ /* 0x000fe20000000f00 */
[----:B-1----:R-:W-:Y:S02]  /*8e270*/  IMAD.MOV.U32 R4, RZ, RZ, R24 ;  /* 0x000000ffff047224 */ /* 0x002fe400078e0018 */
[----:B------:R-:W0:Y:S04]  /*8e280*/  LDSM.16.M88.4 R24, [R29+0x6d000] ;  /* 0x06d000001d18783b */ /* 0x000e280000000200 */
[----:B------:R-:W-:Y:S04]  /*8e290*/  STL.64 [R1+0x458], R6 ;  /* 0x0004580601007387 */ /* 0x000fe80000100a00 */
[----:B0-----:R-:W-:Y:S04]  /*8e2a0*/  STL.64 [R1+0x5c70], R26 ;  /* 0x005c701a01007387 */ /* 0x001fe80000100a00 */
[----:B------:R0:W-:Y:S04]  /*8e2b0*/  STL.64 [R1+0x5c68], R24 ;  /* 0x005c681801007387 */ /* 0x0001e80000100a00 */
[----:B0-----:R-:W3:Y:S01]  /*8e2c0*/  LDL.64 R24, [R1+0x60] ;  /* 0x0000600001187983 */ /* 0x001ee20000100a00 */
[C---:B--2---:R-:W-:Y:S03]  /*8e2d0*/  HMMA.16816.F32 R8, R20.reuse, R8, R16 ;  /* 0x000000081408723c */ /* 0x044fe60000001810 */
[----:B------:R-:W2:Y:S04]  /*8e2e0*/  LDL.LU.64 R18, [R1+0x5dd0] ;  /* 0x005dd00001127983 */ /* 0x000ea80000300a00 */
[----:B------:R-:W2:Y:S11]  /*8e2f0*/  LDL.LU.64 R16, [R1+0x5dc8] ;  /* 0x005dc80001107983 */ /* 0x000eb60000300a00 */
[----:B------:R-:W-:Y:S05]  /*8e300*/  @!UPT UIADD3 URZ, URZ, URZ, URZ ;  /* 0x0000003f3f3ff290 */ /* 0x000fea000fffe03f */
[----:B------:R-:W-:Y:S04]  /*8e310*/  STL.64 [R1+0x420], R8 ;  /* 0x0004200801007387 */ /* 0x000fe80000100a00 */
[----:B------:R3:W-:Y:S02]  /*8e320*/  STL.64 [R1+0x428], R10 ;  /* 0x0004280a01007387 */ /* 0x0007e40000100a00 */
[----:B---3--:R-:W-:Y:S02]  /*8e330*/  HMMA.16816.F32 R8, R20, R24, R12 ;  /* 0x000000181408723c */ /* 0x008fe4000000180c */
[----:B------:R-:W-:Y:S04]  /*8e340*/  STL.64 [R1+0x5dc0], R24 ;  /* 0x005dc01801007387 */ /* 0x000fe80000100a00 */
[----:B------:R-:W3:Y:S11]  /*8e350*/  LDL.LU R12, [R1+0x5d0] ;  /* 0x0005d000010c7983 */ /* 0x000ef60000300800 */
[----:B------:R-:W-:Y:S06]  /*8e360*/  @!UPT UIADD3 URZ, URZ, URZ, URZ ;  /* 0x0000003f3f3ff290 */ /* 0x000fec000fffe03f */
[----:B------:R-:W-:Y:S04]  /*8e370*/  STL.64 [R1+0x410], R8 ;  /* 0x0004100801007387 */ /* 0x000fe80000100a00 */
[----:B------:R-:W-:Y:S04]  /*8e380*/  STL.64 [R1+0x418], R10 ;  /* 0x0004180a01007387 */ /* 0x000fe80000100a00 */
[----:B------:R-:W3:Y:S04]  /*8e390*/  LDL.LU R13, [R1+0x5d4] ;  /* 0x0005d400010d7983 */ /* 0x000ee80000300800 */
[----:B------:R-:W4:Y:S04]  /*8e3a0*/  LDL.LU R14, [R1+0x5d8] ;  /* 0x0005d800010e7983 */ /* 0x000f280000300800 */
[----:B------:R-:W4:Y:S04]  /*8e3b0*/  LDL.LU R15, [R1+0x5dc] ;  /* 0x0005dc00010f7983 */ /* 0x000f280000300800 */
[----:B----4-:R-:W-:Y:S04]  /*8e3c0*/  STL.64 [R1+0x5d50], R14 ;  /* 0x005d500e01007387 */ /* 0x010fe80000100a00 */
[----:B---3--:R0:W-:Y:S04]  /*8e3d0*/  STL.64 [R1+0x5d48], R12 ;  /* 0x005d480c01007387 */ /* 0x0081e80000100a00 */
[----:B0-----:R-:W3:Y:S04]  /*8e3e0*/  LDL.64 R12, [R1+0x30] ;  /* 0x00003000010c7983 */ /* 0x001ee80000100a00 */
[----:B---3--:R0:W-:Y:S04]  /*8e3f0*/  STL.64 [R1+0x5d68], R12 ;  /* 0x005d680c01007387 */ /* 0x0081e80000100a00 */
[----:B------:R-:W2:Y:S04]  /*8e400*/  LDL.LU R24, [R1+0x400] ;  /* 0x0004000001187983 */ /* 0x000ea80000300800 */
[----:B------:R-:W2:Y:S01]  /*8e410*/  LDL.LU R25, [R1+0x404] ;  /* 0x0004040001197983 */ /* 0x000ea20000300800 */
[----:B0-----:R-:W-:Y:S01]  /*8e420*/  IMAD.MOV.U32 R12, RZ, RZ, R4 ;  /* 0x000000ffff0c7224 */ /* 0x001fe200078e0004 */
[----:B------:R-:W-:-:S02]  /*8e430*/  MOV R13, R3 ;  /* 0x00000003000d7202 */ /* 0x000fc40000000f00 */
[----:B------:R-:W2:Y:S04]  /*8e440*/  LDL.LU R26, [R1+0x408] ;  /* 0x00040800011a7983 */ /* 0x000ea80000300800 */
[----:B------:R-:W2:Y:S04]  /*8e450*/  LDL.LU R27, [R1+0x40c] ;  /* 0x00040c00011b7983 */ /* 0x000ea80000300800 */
[----:B------:R-:W-:Y:S04]  /*8e460*/  STL.64 [R1+0x5d80], R12 ;  /* 0x005d800c01007387 */ /* 0x000fe80000100a00 */
[----:B------:R-:W3:Y:S04]  /*8e470*/  LDL.LU R20, [R1+0x610] ;  /* 0x0006100001147983 */ /* 0x000ee80000300800 */
[----:B------:R-:W3:Y:S04]  /*8e480*/  LDL.LU R21, [R1+0x614] ;  /* 0x0006140001157983 */ /* 0x000ee80000300800 */
[----:B------:R-:W4:Y:S04]  /*8e490*/  LDL.LU R22, [R1+0x618] ;  /* 0x0006180001167983 */ /* 0x000f280000300800 */
[----:B------:R-:W4:Y:S04]  /*8e4a0*/  LDL.LU R23, [R1+0x61c] ;  /* 0x00061c0001177983 */ /* 0x000f280000300800 */
[----:B----4-:R-:W-:Y:S04]  /*8e4b0*/  STL.64 [R1+0x5d20], R22 ;  /* 0x005d201601007387 */ /* 0x010fe80000100a00 */
[----:B---3--:R0:W-:Y:S02]  /*8e4c0*/  STL.64 [R1+0x5d18], R20 ;  /* 0x005d181401007387 */ /* 0x0081e40000100a00 */
[----:B0-----:R-:W-:Y:S01]  /*8e4d0*/  IMAD.MOV.U32 R20, RZ, RZ, R2 ;  /* 0x000000ffff147224 */ /* 0x001fe200078e0002 */
[----:B------:R-:W-:-:S05]  /*8e4e0*/  MOV R21, R0 ;  /* 0x0000000000157202 */ /* 0x000fca0000000f00 */
[----:B------:R0:W-:Y:S04]  /*8e4f0*/  STL.64 [R1+0x5db8], R20 ;  /* 0x005db81401007387 */ /* 0x0001e80000100a00 */
[----:B0-----:R-:W2:Y:S04]  /*8e500*/  LDL.64 R20, [R1+0x20] ;  /* 0x0000200001147983 */ /* 0x001ea80000100a00 */
[----:B------:R-:W3:Y:S04]  /*8e510*/  LDL.LU R8, [R1+0x3e0] ;  /* 0x0003e00001087983 */ /* 0x000ee80000300800 */
[----:B------:R-:W3:Y:S04]  /*8e520*/  LDL.LU R9, [R1+0x3e4] ;  /* 0x0003e40001097983 */ /* 0x000ee80000300800 */
[----:B------:R-:W4:Y:S04]  /*8e530*/  LDL.LU R10, [R1+0x3e8] ;  /* 0x0003e800010a7983 */ /* 0x000f280000300800 */
[----:B------:R-:W4:Y:S04]  /*8e540*/  LDL.LU R11, [R1+0x3ec] ;  /* 0x0003ec00010b7983 */ /* 0x000f280000300800 */
[----:B----4-:R-:W-:Y:S04]  /*8e550*/  STL.64 [R1+0x5db0], R10 ;  /* 0x005db00a01007387 */ /* 0x010fe80000100a00 */
[----:B---3--:R0:W-:Y:S04]  /*8e560*/  STL.64 [R1+0x5da8], R8 ;  /* 0x005da80801007387 */ /* 0x0081e80000100a00 */
[----:B0-----:R-:W3:Y:S04]  /*8e570*/  LDL.LU R8, [R1+0x3f0] ;  /* 0x0003f00001087983 */ /* 0x001ee80000300800 */
[----:B------:R-:W3:Y:S04]  /*8e580*/  LDL.LU R9, [R1+0x3f4] ;  /* 0x0003f40001097983 */ /* 0x000ee80000300800 */
[----:B------:R-:W3:Y:S04]  /*8e590*/  LDL.LU R10, [R1+0x3f8] ;  /* 0x0003f800010a7983 */ /* 0x000ee80000300800 */
[----:B------:R-:W3:Y:S04]  /*8e5a0*/  LDL.LU R11, [R1+0x3fc] ;  /* 0x0003fc00010b7983 */ /* 0x000ee80000300800 */
[----:B------:R-:W4:Y:S04]  /*8e5b0*/  LDL.64 R4, [R1] ;  /* 0x0000000001047983 */ /* 0x000f280000100a00 */
[----:B------:R-:W5:Y:S04]  /*8e5c0*/  LDL.LU R12, [R1+0x440] ;  /* 0x00044000010c7983 */ /* 0x000f680000300800 */
[----:B------:R-:W5:Y:S04]  /*8e5d0*/  LDL.LU R13, [R1+0x444] ;  /* 0x00044400010d7983 */ /* 0x000f680000300800 */
[----:B------:R-:W3:Y:S04]  /*8e5e0*/  LDL.LU R14, [R1+0x448] ;  /* 0x00044800010e7983 */ /* 0x000ee80000300800 */
[----:B------:R-:W3:Y:S01]  /*8e5f0*/  LDL.LU R15, [R1+0x44c] ;  /* 0x00044c00010f7983 */ /* 0x000ee20000300800 */
[----:B--2---:R-:W-:Y:S03]  /*8e600*/  HMMA.16816.F32 R24, R16, R20, R24 ;  /* 0x000000141018723c */ /* 0x004fe60000001818 */
[----:B---3--:R-:W-:Y:S04]  /*8e610*/  STL.64 [R1+0x5d90], R14 ;  /* 0x005d900e01007387 */ /* 0x008fe80000100a00 */
[----:B-----5:R0:W-:Y:S04]  /*8e620*/  STL.64 [R1+0x5d88], R12 ;  /* 0x005d880c01007387 */ /* 0x0201e80000100a00 */
[----:B0-----:R-:W2:Y:S04]  /*8e630*/  LDL.LU R12, [R1+0x430] ;  /* 0x00043000010c7983 */ /* 0x001ea80000300800 */
[----:B------:R-:W2:Y:S04]  /*8e640*/  LDL.LU R13, [R1+0x434] ;  /* 0x00043400010d7983 */ /* 0x000ea80000300800 */
[----:B------:R-:W2:Y:S04]  /*8e650*/  LDL.LU R14, [R1+0x438] ;  /* 0x00043800010e7983 */ /* 0x000ea80000300800 */
[----:B------:R-:W2:Y:S04]  /*8e660*/  LDL.LU R15, [R1+0x43c] ;  /* 0x00043c00010f7983 */ /* 0x000ea80000300800 */
[----:B------:R0:W-:Y:S04]  /*8e670*/  STL.64 [R1+0x400], R24 ;  /* 0x0004001801007387 */ /* 0x0001e80000100a00 */
[----:B------:R1:W-:Y:S04]  /*8e680*/  STL.64 [R1+0x408], R26 ;  /* 0x0004081a01007387 */ /* 0x0003e80000100a00 */
[----:B0-----:R-:W3:Y:S01]  /*8e690*/  LDL.LU.64 R24, [R1+0x5dc0] ;  /* 0x005dc00001187983 */ /* 0x001ee20000300a00 */
[----:B-1----:R-:W-:Y:S01]  /*8e6a0*/  IMAD.MOV.U32 R27, RZ, RZ, R20 ;  /* 0x000000ffff1b7224 */ /* 0x002fe200078e0014 */
[----:B------:R-:W-:-:S02]  /*8e6b0*/  MOV R26, R21 ;  /* 0x00000015001a7202 */ /* 0x000fc40000000f00 */
[----:B------:R-:W5:Y:S04]  /*8e6c0*/  LDL.LU.64 R20, [R1+0x5db8] ;  /* 0x005db80001147983 */ /* 0x000f680000300a00 */
[----:B------:R-:W-:Y:S04]  /*8e6d0*/  STL.64 [R1+0x5d60], R26 ;  /* 0x005d601a01007387 */ /* 0x000fe80000100a00 */
[----:B---3--:R0:W-:Y:S04]  /*8e6e0*/  STL.64 [R1+0x5d58], R24 ;  /* 0x005d581801007387 */ /* 0x0081e80000100a00 */
[----:B0-----:R-:W3:Y:S04]  /*8e6f0*/  LDL.LU R24, [R1+0x5c0] ;  /* 0x0005c00001187983 */ /* 0x001ee80000300800 */
[----:B------:R-:W3:Y:S04]  /*8e700*/  LDL.LU R25, [R1+0x5c4] ;  /* 0x0005c40001197983 */ /* 0x000ee80000300800 */
[----:B------:R-:W2:Y:S04]  /*8e710*/  LDL.LU R26, [R1+0x5c8] ;  /* 0x0005c800011a7983 */ /* 0x000ea80000300800 */
[----:B------:R-:W2:Y:S01]  /*8e720*/  LDL.LU R27, [R1+0x5cc] ;  /* 0x0005cc00011b7983 */ /* 0x000ea20000300800 */
[C---:B-----5:R-:W-:Y:S03]  /*8e730*/  HMMA.16816.F32 R8, R16.reuse, R20, R8 ;  /* 0x000000141008723c */ /* 0x060fe60000001808 */
        /* <DEDUP_REMOVED lines=8> */
[----:B0-----:R-:W4:Y:S04]  /*8e7c0*/  LDL.LU.64 R10, [R1+0x5db0] ;  /* 0x005db000010a7983 */ /* 0x001f280000300a00 */
[----:B------:R-:W4:Y:S04]  /*8e7d0*/  LDL.LU.64 R8, [R1+0x5da8] ;  /* 0x005da80001087983 */ /* 0x000f280000300a00 */
[----:B------:R0:W-:Y:S04]  /*8e7e0*/  STL.64 [R1+0x5d30], R20 ;  /* 0x005d301401007387 */ /* 0x0001e80000100a00 */
[----:B0-----:R-:W3:Y:S04]  /*8e7f0*/  LDL.LU R20, [R1+0x5e0] ;  /* 0x0005e00001147983 */ /* 0x001ee80000300800 */
[----:B------:R-:W3:Y:S04]  /*8e800*/  LDL.LU R21, [R1+0x5e4] ;  /* 0x0005e40001157983 */ /* 0x000ee80000300800 */
[----:B------:R-:W3:Y:S04]  /*8e810*/  LDL.LU R22, [R1+0x5e8] ;  /* 0x0005e80001167983 */ /* 0x000ee80000300800 */
[----:B------:R-:W3:Y:S01]  /*8e820*/  LDL.LU R23, [R1+0x5ec] ;  /* 0x0005ec0001177983 */ /* 0x000ee20000300800 */
[----:B----4-:R-:W-:Y:S11]  /*8e830*/  HMMA.16816.F32 R8, R16, R4, R8 ;  /* 0x000000041008723c */ /* 0x010ff60000001808 */
[----:B------:R-:W-:Y:S11]  /*8e840*/  @!UPT UIADD3 URZ, URZ, URZ, URZ ;  /* 0x0000003f3f3ff290 */ /* 0x000ff6000fffe03f */
[----:B------:R-:W-:Y:S01]  /*8e850*/  @!UPT UIADD3 URZ, URZ, URZ, URZ ;  /* 0x0000003f3f3ff290 */ /* 0x000fe2000fffe03f */
[----:B------:R0:W-:Y:S04]  /*8e860*/  STL.64 [R1+0x200], R8 ;  /* 0x0002000801007387 */ /* 0x0001e80000100a00 */
[----:B------:R1:W-:Y:S04]  /*8e870*/  STL.64 [R1+0x208], R10 ;  /* 0x0002080a01007387 */ /* 0x0003e80000100a00 */
[----:B0-----:R-:W4:Y:S01]  /*8e880*/  LDL.LU.64 R8, [R1+0x5da0] ;  /* 0x005da00001087983 */ /* 0x001f220000300a00 */
[----:B-1----:R-:W-:Y:S01]  /*8e890*/  IMAD.MOV.U32 R11, RZ, RZ, R4 ;  /* 0x000000ffff0b7224 */ /* 0x002fe200078e0004 */
[----:B------:R-:W-:-:S02]  /*8e8a0*/  MOV R10, R5 ;  /* 0x00000005000a7202 */ /* 0x000fc40000000f00 */
[----:B------:R-:W5:Y:S02]  /*8e8b0*/  LDL.LU.64 R4, [R1+0x5d98] ;  /* 0x005d980001047983 */ /* 0x000f640000300a00 */
[C---:B-----5:R-:W-:Y:S11]  /*8e8c0*/  HMMA.16816.F32 R12, R16.reuse, R4, R12 ;  /* 0x00000004100c723c */ /* 0x060ff6000000180c */
[----:B------:R-:W-:Y:S11]  /*8e8d0*/  @!UPT UIADD3 URZ, URZ, URZ, URZ ;  /* 0x0000003f3f3ff290 */ /* 0x000ff6000fffe03f */
[----:B------:R-:W-:Y:S01]  /*8e8e0*/  @!UPT UIADD3 URZ, URZ, URZ, URZ ;  /* 0x0000003f3f3ff290 */ /* 0x000fe2000fffe03f */
[----:B------:R-:W-:Y:S04]  /*8e8f0*/  STL.64 [R1+0x1f0], R12 ;  /* 0x0001f00c01007387 */ /* 0x000fe80000100a00 */
[----:B------:R0:W-:Y:S04]  /*8e900*/  STL.64 [R1+0x1f8], R14 ;  /* 0x0001f80e01007387 */ /* 0x0001e80000100a00 */
[----:B0-----:R-:W4:Y:S04]  /*8e910*/  LDL.LU.64 R14, [R1+0x5d90] ;  /* 0x005d9000010e7983 */ /* 0x001f280000300a00 */
[----:B------:R-:W4:Y:S04]  /*8e920*/  LDL.LU.64 R12, [R1+0x5d88] ;  /* 0x005d8800010c7983 */ /* 0x000f280000300a00 */
[----:B------:R0:W-:Y:S04]  /*8e930*/  STL.64 [R1+0x5d28], R4 ;  /* 0x005d280401007387 */ /* 0x0001e80000100a00 */
[----:B0-----:R-:W5:Y:S04]  /*8e940*/  LDL.LU R4, [R1+0x5f0] ;  /* 0x0005f00001047983 */ /* 0x001f680000300800 */
[----:B------:R-:W5:Y:S04]  /*8e950*/  LDL.LU R5, [R1+0x5f4] ;  /* 0x0005f40001057983 */ /* 0x000f680000300800 */
[----:B------:R-:W5:Y:S04]  /*8e960*/  LDL.LU R6, [R1+0x5f8] ;  /* 0x0005f80001067983 */ /* 0x000f680000300800 */
[----:B------:R-:W5:Y:S01]  /*8e970*/  LDL.LU R7, [R1+0x5fc] ;  /* 0x0005fc0001077983 */ /* 0x000f620000300800 */
[C---:B----4-:R-:W-:Y:S11]  /*8e980*/  HMMA.16816.F32 R12, R16.reuse, R8, R12 ;  /* 0x00000008100c723c */ /* 0x050ff6000000180c */
[----:B------:R-:W-:Y:S11]  /*8e990*/  @!UPT UIADD3 URZ, URZ, URZ, URZ ;  /* 0x0000003f3f3ff290 */ /* 0x000ff6000fffe03f */
[----:B------:R-:W-:Y:S01]  /*8e9a0*/  @!UPT UIADD3 URZ, URZ, URZ, URZ ;  /* 0x0000003f3f3ff290 */ /* 0x000fe2000fffe03f */
[----:B------:R0:W-:Y:S04]  /*8e9b0*/  STL.64 [R1+0x220], R12 ;  /* 0x0002200c01007387 */ /* 0x0001e80000100a00 */
[----:B------:R2:W-:Y:S04]  /*8e9c0*/  STL.64 [R1+0x228], R14 ;  /* 0x0002280e01007387 */ /* 0x0005e80000100a00 */
[----:B0-----:R-:W2:Y:S02]  /*8e9d0*/  LDL.LU.64 R12, [R1+0x5d80] ;  /* 0x005d8000010c7983 */ /* 0x001ea40000300a00 */
        /* <DEDUP_REMOVED lines=11> */
[----:B------:R-:W-:Y:S01]  /*8ea90*/  STL.64 [R1+0x350], R24 ;  /* 0x0003501801007387 */ /* 0x000fe20000100a00 */
[----:B------:R0:W-:Y:S03]  /*8eaa0*/  STL.64 [R1+0x358], R26 ;  /* 0x0003581a01007387 */ /* 0x0001e60000100a00 */
[----:B0-----:R-:W2:Y:S01]  /*8eab0*/  LDL.LU.64 R26, [R1+0x5d60] ;  /* 0x005d6000011a7983 */ /* 0x001ea20000300a00 */
[----:B------:R-:W4:Y:S02]  /*8eac0*/  LDL.LU.64 R24, [R1+0x5d58] ;  /* 0x005d580001187983 */ /* 0x000f240000300a00 */
[----:B------:R-:W4:Y:S02]  /*8ead0*/  LDL.LU.64 R14, [R1+0x5d50] ;  /* 0x005d5000010e7983 */ /* 0x000f240000300a00 */
[----:B------:R-:W4:Y:S01]  /*8eae0*/  LDL.LU.64 R12, [R1+0x5d48] ;  /* 0x005d4800010c7983 */ /* 0x000f220000300a00 */
[----:B------:R-:W2:Y:S04]  /*8eaf0*/  LDL R28, [R1+0x63c] ;  /* 0x00063c00011c7983 */ /* 0x000ea80000100800 */
[----:B------:R-:W2:Y:S01]  /*8eb00*/  LDL R3, [R1+0xce4] ;  /* 0x000ce40001037983 */ /* 0x000ea20000100800 */
[----:B----4-:R-:W-:Y:S03]  /*8eb10*/  HMMA.16816.F32 R16, R16, R24, R12 ;  /* 0x000000181010723c */ /* 0x010fe6000000180c */
[----:B------:R-:W3:Y:S01]  /*8eb20*/  LDL.LU.64 R14, [R1+0x5d40] ;  /* 0x005d4000010e7983 */ /* 0x000ee20000300a00 */
[----:B------:R-:W3:Y:S11]  /*8eb30*/  LDL.LU.64 R12, [R1+0x5d38] ;  /* 0x005d3800010c7983 */ /* 0x000ef60000300a00 */
[----:B------:R-:W-:Y:S08]  /*8eb40*/  @!UPT UIADD3 URZ, URZ, URZ, URZ ;  /* 0x0000003f3f3ff290 */ /* 0x000ff0000fffe03f */
[----:B------:R2:W-:Y:S01]  /*8eb50*/  STL.64 [R1+0x340], R16 ;  /* 0x0003401001007387 */ /* 0x0005e20000100a00 */
[----:B------:R3:W-:Y:S02]  /*8eb60*/  STL.64 [R1+0x348], R18 ;  /* 0x0003481201007387 */ /* 0x0007e40000100a00 */
[----:B--2---:R-:W-:Y:S01]  /*8eb70*/  IMAD.MOV.U32 R16, RZ, RZ, R27 ;  /* 0x000000ffff107224 */ /* 0x004fe200078e001b */
[----:B------:R-:W-:Y:S01]  /*8eb80*/  MOV R17, R26 ;  /* 0x0000001a00117202 */ /* 0x000fe20000000f00 */
[----:B------:R-:W-:Y:S06]  /*8eb90*/  STL.64 [R1+0x5d08], R24 ;  /* 0x005d081801007387 */ /* 0x000fec0000100a00 */
[C---:B---3--:R-:W-:Y:S01]  /*8eba0*/  HMMA.16816.F32 R16, R12.reuse, R16, R20 ;  /* 0x000000100c10723c */ /* 0x048fe20000001814 */
[----:B------:R-:W5:Y:S11]  /*8ebb0*/  LDL.LU.64 R20, [R1+0x5d30] ;  /* 0x005d300001147983 */ /* 0x000f760000300a00 */
[----:B------:R-:W-:Y:S11]  /*8ebc0*/  @!UPT UIADD3 URZ, URZ, URZ, URZ ;  /* 0x0000003f3f3ff290 */ /* 0x000ff6000fffe03f */
[----:B------:R-:W-:Y:S01]  /*8ebd0*/  STL.64 [R1+0x3c0], R16 ;  /* 0x0003c01001007387 */ /* 0x000fe20000100a00 */
[----:B------:R-:W-:Y:S02]  /*8ebe0*/  STL.64 [R1+0x3c8], R18 ;  /* 0x0003c81201007387 */ /* 0x000fe40000100a00 */
[----:B------:R-:W0:Y:S02]  /*8ebf0*/  LDSM.16.M88.4 R16, [R29+0x6e000] ;  /* 0x06e000001d10783b */ /* 0x000e240000000200 */
[----:B0-----:R-:W-:Y:S02]  /*8ec00*/  STL.64 [R1+0x5bd0], R18 ;  /* 0x005bd01201007387 */ /* 0x001fe40000100a00 */
[----:B------:R0:W-:Y:S02]  /*8ec10*/  STL.64 [R1+0x5bc8], R16 ;  /* 0x005bc81001007387 */ /* 0x0001e40000100a00 */
[----:B0-----:R-:W2:Y:S01]  /*8ec20*/  LDL.LU R16, [R1+0x600] ;  /* 0x0006000001107983 */ /* 0x001ea20000300800 */
[----:B------:R-:W2:Y:S02]  /*8ec30*/  LDL.LU R17, [R1+0x604] ;  /* 0x0006040001117983 */ /* 0x000ea40000300800 */
[----:B------:R-:W2:Y:S02]  /*8ec40*/  LDL.LU R18, [R1+0x608] ;  /* 0x0006080001127983 */ /* 0x000ea40000300800 */
[----:B------:R-:W2:Y:S02]  /*8ec50*/  LDL.LU R19, [R1+0x60c] ;  /* 0x00060c0001137983 */ /* 0x000ea40000300800 */
[----:B------:R-:W-:Y:S01]  /*8ec60*/  IMAD.MOV.U32 R24, RZ, RZ, R11 ;  /* 0x000000ffff187224 */ /* 0x000fe200078e000b */
[----:B------:R-:W-:Y:S01]  /*8ec70*/  MOV R25, R10 ;  /* 0x0000000a00197202 */ /* 0x000fe20000000f00 */
[C---:B-----5:R-:W-:Y:S01]  /*8ec80*/  HMMA.16816.F32 R20, R12.reuse, R20, R4 ;  /* 0x000000140c14723c */ /* 0x060fe20000001804 */
[----:B------:R-:W3:Y:S11]  /*8ec90*/  LDL.LU.64 R4, [R1+0x5d28] ;  /* 0x005d280001047983 */ /* 0x000ef60000300a00 */
[----:B------:R-:W-:Y:S11]  /*8eca0*/  @!UPT UIADD3 URZ, URZ, URZ, URZ ;  /* 0x0000003f3f3ff290 */ /* 0x000ff6000fffe03f */
[----:B------:R-:W-:Y:S01]  /*8ecb0*/  STL.64 [R1+0x3b0], R20 ;  /* 0x0003b01401007387 */ /* 0x000fe20000100a00 */
[----:B------:R0:W-:Y:S03]  /*8ecc0*/  STL.64 [R1+0x3b8], R22 ;  /* 0x0003b81601007387 */ /* 0x0001e60000100a00 */
[----:B0-----:R-:W3:Y:S01]  /*8ecd0*/  LDL.LU.64 R22, [R1+0x5d20] ;  /* 0x005d200001167983 */ /* 0x001ee20000300a00 */
[----:B------:R-:W3:Y:S01]  /*8ece0*/  LDL.LU.64 R20, [R1+0x5d18] ;  /* 0x005d180001147983 */ /* 0x000ee20000300a00 */
[----:B--2---:R-:W-:Y:S02]  /*8ecf0*/  HMMA.16816.F32 R24, R12, R24, R16 ;  /* 0x000000180c18723c */ /* 0x004fe40000001810 */
[----:B------:R-:W2:Y:S11]  /*8ed00*/  LDL.LU R16, [R1+0x790] ;  /* 0x0007900001107983 */ /* 0x000eb60000300800 */
[----:B------:R-:W-:Y:S10]  /*8ed10*/  @!UPT UIADD3 URZ, URZ, URZ, URZ ;  /* 0x0000003f3f3ff290 */ /* 0x000ff4000fffe03f */
[----:B------:R-:W-:Y:S01]  /*8ed20*/  STL.64 [R1+0x3a0], R24 ;  /* 0x0003a01801007387 */ /* 0x000fe20000100a00 */
[----:B------:R-:W-:Y:S02]  /*8ed30*/  STL.64 [R1+0x3a8], R26 ;  /* 0x0003a81a01007387 */ /* 0x000fe40000100a00 */
[----:B------:R-:W2:Y:S02]  /*8ed40*/  LDL.LU R17, [R1+0x794] ;  /* 0x0007940001117983 */ /* 0x000ea40000300800 */
[----:B------:R-:W4:Y:S01]  /*8ed50*/  LDL.LU R18, [R1+0x798] ;  /* 0x0007980001127983 */ /* 0x000f220000300800 */
[----:B------:R-:W4:Y:S04]  /*8ed60*/  LDL.LU R19, [R1+0x79c] ;  /* 0x00079c0001137983 */ /* 0x000f280000300800 */
[----:B----4-:R-:W-:Y:S01]  /*8ed70*/  STL.64 [R1+0x5be0], R18 ;  /* 0x005be01201007387 */ /* 0x010fe20000100a00 */
[----:B--2---:R0:W-:Y:S02]  /*8ed80*/  STL.64 [R1+0x5bd8], R16 ;  /* 0x005bd81001007387 */ /* 0x0041e40000100a00 */
[----:B0-----:R-:W-:Y:S01]  /*8ed90*/  IMAD.MOV.U32 R16, RZ, RZ, R2 ;  /* 0x000000ffff107224 */ /* 0x001fe200078e0002 */
[----:B------:R-:W-:-:S05]  /*8eda0*/  MOV R17, R0 ;  /* 0x0000000000117202 */ /* 0x000fca0000000f00 */
[----:B------:R3:W-:Y:S02]  /*8edb0*/  STL.64 [R1+0x5d10], R16 ;  /* 0x005d101001007387 */ /* 0x0007e40000100a00 */
[C---:B---3--:R-:W-:Y:S02]  /*8edc0*/  HMMA.16816.F32 R16, R12.reuse, R4, R20 ;  /* 0x000000040c10723c */ /* 0x048fe40000001814 */
[----:B------:R-:W-:Y:S01]  /*8edd0*/  STL.64 [R1+0x5cd0], R4 ;  /* 0x005cd00401007387 */ /* 0x000fe20000100a00 */
[----:B------:R-:W2:Y:S11]  /*8ede0*/  LDL.LU R20, [R1+0x6e0] ;  /* 0x0006e00001147983 */ /* 0x000eb60000300800 */
[----:B------:R-:W-:Y:S09]  /*8edf0*/  @!UPT UIADD3 URZ, URZ, URZ, URZ ;  /* 0x0000003f3f3ff290 */ /* 0x000ff2000fffe03f */
[----:B------:R0:W-:Y:S01]  /*8ee00*/  STL.64 [R1+0x390], R16 ;  /* 0x0003901001007387 */ /* 0x0001e20000100a00 */
[----:B------:R1:W-:Y:S02]  /*8ee10*/  STL.64 [R1+0x398], R18 ;  /* 0x0003981201007387 */ /* 0x0003e40000100a00 */
[----:B------:R-:W2:Y:S02]  /*8ee20*/  LDL.LU R21, [R1+0x6e4] ;  /* 0x0006e40001157983 */ /* 0x000ea40000300800 */
[----:B------:R-:W3:Y:S01]  /*8ee30*/  LDL.LU R22, [R1+0x6e8] ;  /* 0x0006e80001167983 */ /* 0x000ee20000300800 */
[----:B------:R-:W3:Y:S04]  /*8ee40*/  LDL.LU R23, [R1+0x6ec] ;  /* 0x0006ec0001177983 */ /* 0x000ee80000300800 */
[----:B0-----:R-:W4:Y:S01]  /*8ee50*/  LDL.LU R16, [R1+0x640] ;  /* 0x0006400001107983 */ /* 0x001f220000300800 */
[----:B------:R-:W4:Y:S02]  /*8ee60*/  LDL.LU R17, [R1+0x644] ;  /* 0x0006440001117983 */ /* 0x000f240000300800 */
[----:B-1----:R-:W4:Y:S02]  /*8ee70*/  LDL.LU R18, [R1+0x648] ;  /* 0x0006480001127983 */ /* 0x002f240000300800 */
[----:B------:R-:W4:Y:S01]  /*8ee80*/  LDL.LU R19, [R1+0x64c] ;  /* 0x00064c0001137983 */ /* 0x000f220000300800 */
[----:B---3--:R-:W-:Y:S01]  /*8ee90*/  STL.64 [R1+0x5c80], R22 ;  /* 0x005c801601007387 */ /* 0x008fe20000100a00 */
[----:B--2---:R0:W-:Y:S03]  /*8eea0*/  STL.64 [R1+0x5c78], R20 ;  /* 0x005c781401007387 */ /* 0x0041e60000100a00 */
[----:B0-----:R-:W2:Y:S01]  /*8eeb0*/  LDL.LU R20, [R1+0x6d0] ;  /* 0x0006d00001147983 */ /* 0x001ea20000300800 */
[----:B------:R-:W2:Y:S02]  /*8eec0*/  LDL.LU R21, [R1+0x6d4] ;  /* 0x0006d40001157983 */ /* 0x000ea40000300800 */
[----:B------:R-:W3:Y:S02]  /*8eed0*/  LDL.LU R22, [R1+0x6d8] ;  /* 0x0006d80001167983 */ /* 0x000ee40000300800 */
[----:B------:R-:W3:Y:S01]  /*8eee0*/  LDL.LU R23, [R1+0x6dc] ;  /* 0x0006dc0001177983 */ /* 0x000ee20000300800 */
[----:B------:R-:W5:Y:S01]  /*8eef0*/  LDL.LU R4, [R1+0x690] ;  /* 0x0006900001047983 */ /* 0x000f620000300800 */
[----:B------:R-:W5:Y:S02]  /*8ef00*/  LDL.LU R5, [R1+0x694] ;  /* 0x0006940001057983 */ /* 0x000f640000300800 */
[----:B------:R-:W2:Y:S02]  /*8ef10*/  LDL.LU R6, [R1+0x698] ;  /* 0x0006980001067983 */ /* 0x000ea40000300800 */
[----:B------:R-:W2:Y:S01]  /*8ef20*/  LDL.LU R7, [R1+0x69c] ;  /* 0x00069c0001077983 */ /* 0x000ea20000300800 */
[----:B------:R-:W3:Y:S01]  /*8ef30*/  LDL.LU R24, [R1+0x650] ;  /* 0x0006500001187983 */ /* 0x000ee20000300800 */
[----:B------:R-:W3:Y:S02]  /*8ef40*/  LDL.LU R25, [R1+0x654] ;  /* 0x0006540001197983 */ /* 0x000ee40000300800 */
[----:B------:R-:W3:Y:S02]  /*8ef50*/  LDL.LU R26, [R1+0x658] ;  /* 0x00065800011a7983 */ /* 0x000ee40000300800 */
[----:B------:R-:W3:Y:S01]  /*8ef60*/  LDL.LU R27, [R1+0x65c] ;  /* 0x00065c00011b7983 */ /* 0x000ee20000300800 */
[----:B--2---:R-:W-:Y:S01]  /*8ef70*/  STL.64 [R1+0x5ce0], R6 ;  /* 0x005ce00601007387 */ /* 0x004fe20000100a00 */
[----:B-----5:R0:W-:Y:S03]  /*8ef80*/  STL.64 [R1+0x5cd8], R4 ;  /* 0x005cd80401007387 */ /* 0x0201e60000100a00 */
[----:B0-----:R-:W2:Y:S04]  /*8ef90*/  LDL.64 R4, [R1+0x10] ;  /* 0x0000100001047983 */ /* 0x001ea80000100a00 */
[----:B--2---:R0:W-:Y:S04]  /*8efa0*/  STL.64 [R1+0x5cf0], R4 ;  /* 0x005cf00401007387 */ /* 0x0041e80000100a00 */
[----:B0-----:R-:W2:Y:S01]  /*8efb0*/  LDL.LU R4, [R1+0x620] ;  /* 0x0006200001047983 */ /* 0x001ea20000300800 */
[----:B------:R-:W2:Y:S02]  /*8efc0*/  LDL.LU R5, [R1+0x624] ;  /* 0x0006240001057983 */ /* 0x000ea40000300800 */
[----:B------:R-:W2:Y:S02]  /*8efd0*/  LDL.LU R6, [R1+0x628] ;  /* 0x0006280001067983 */ /* 0x000ea40000300800 */
[----:B------:R-:W2:Y:S01]  /*8efe0*/  LDL.LU R7, [R1+0x62c] ;  /* 0x00062c0001077983 */ /* 0x000ea20000300800 */
[----:B---3--:R-:W-:Y:S01]  /*8eff0*/  STL.64 [R1+0x5c90], R22 ;  /* 0x005c901601007387 */ /* 0x008fe20000100a00 */
[----:B------:R0:W-:Y:S03]  /*8f000*/  STL.64 [R1+0x5c88], R20 ;  /* 0x005c881401007387 */ /* 0x0001e60000100a00 */
[----:B0-----:R-:W4:Y:S01]  /*8f010*/  LDL.64 R20, [R1+0x40] ;  /* 0x0000400001147983 */ /* 0x001f220000100a00 */
[C---:B--2---:R-:W-:Y:S03]  /*8f020*/  HMMA.16816.F32 R4, R12.reuse, R8, R4 ;  /* 0x000000080c04723c */ /* 0x044fe60000001804 */
[----:B------:R-:W2:Y:S05]  /*8f030*/  LDL.LU R8, [R1+0x660] ;  /* 0x0006600001087983 */ /* 0x000eaa0000300800 */
[C---:B----4-:R-:W-:Y:S11]  /*8f040*/  HMMA.16816.F32 R16, R12.reuse, R20, R16 ;  /* 0x000000140c10723c */ /* 0x050ff60000001810 */
[----:B------:R-:W-:Y:S04]  /*8f050*/  @!UPT UIADD3 URZ, URZ, URZ, URZ ;  /* 0x0000003f3f3ff290 */ /* 0x000fe8000fffe03f */
[----:B------:R0:W-:Y:S01]  /*8f060*/  STL.64 [R1+0x380], R4 ;  /* 0x0003800401007387 */ /* 0x0001e20000100a00 */
[----:B------:R1:W-:Y:S02]  /*8f070*/  STL.64 [R1+0x388], R6 ;  /* 0x0003880601007387 */ /* 0x0003e40000100a00 */
[----:B------:R-:W2:Y:S02]  /*8f080*/  LDL.LU R9, [R1+0x664] ;  /* 0x0006640001097983 */ /* 0x000ea40000300800 */
[----:B------:R-:W2:Y:S01]  /*8f090*/  LDL.LU R10, [R1+0x668] ;  /* 0x00066800010a7983 */ /* 0x000ea20000300800 */
[----:B------:R-:W2:Y:S04]  /*8f0a0*/  LDL.LU R11, [R1+0x66c] ;  /* 0x00066c00010b7983 */ /* 0x000ea80000300800 */
[----:B0-----:R-:W3:Y:S01]  /*8f0b0*/  LDL.LU R4, [R1+0x670] ;  /* 0x0006700001047983 */ /* 0x001ee20000300800 */
[----:B------:R-:W3:Y:S02]  /*8f0c0*/  LDL.LU R5, [R1+0x674] ;  /* 0x0006740001057983 */ /* 0x000ee40000300800 */
[----:B-1----:R-:W3:Y:S02]  /*8f0d0*/  LDL.LU R6, [R1+0x678] ;  /* 0x0006780001067983 */ /* 0x002ee40000300800 */
[----:B------:R-:W3:Y:S01]  /*8f0e0*/  LDL.LU R7, [R1+0x67c] ;  /* 0x00067c0001077983 */ /* 0x000ee20000300800 */
[----:B------:R0:W-:Y:S01]  /*8f0f0*/  STL.64 [R1+0x370], R16 ;  /* 0x0003701001007387 */ /* 0x0001e20000100a00 */
[----:B------:R-:W-:Y:S03]  /*8f100*/  STL.64 [R1+0x378], R18 ;  /* 0x0003781201007387 */ /* 0x000fe60000100a00 */
[----:B0-----:R-:W4:Y:S01]  /*8f110*/  LDL.LU.64 R16, [R1+0x5d10] ;  /* 0x005d100001107983 */ /* 0x001f220000300a00 */
[----:B------:R0:W-:Y:S03]  /*8f120*/  STL.64 [R1+0x5ca0], R20 ;  /* 0x005ca01401007387 */ /* 0x0001e60000100a00 */
[----:B0-----:R-:W5:Y:S04]  /*8f130*/  LDL.64 R20, [R1+0x50] ;  /* 0x0000500001147983 */ /* 0x001f680000100a00 */
[----:B-----5:R0:W-:Y:S04]  /*8f140*/  STL.64 [R1+0x5cb8], R20 ;  /* 0x005cb81401007387 */ /* 0x0201e80000100a00 */
[----:B0-----:R-:W5:Y:S01]  /*8f150*/  LDL.LU R20, [R1+0x6a0] ;  /* 0x0006a00001147983 */ /* 0x001f620000300800 */
[----:B------:R-:W5:Y:S02]  /*8f160*/  LDL.LU R21, [R1+0x6a4] ;  /* 0x0006a40001157983 */ /* 0x000f640000300800 */
[----:B------:R-:W2:Y:S02]  /*8f170*/  LDL.LU R22, [R1+0x6a8] ;  /* 0x0006a80001167983 */ /* 0x000ea40000300800 */
[----:B------:R-:W2:Y:S01]  /*8f180*/  LDL.LU R23, [R1+0x6ac] ;  /* 0x0006ac0001177983 */ /* 0x000ea20000300800 */
[C---:B----4-:R-:W-:Y:S01]  /*8f190*/  HMMA.16816.F32 R24, R12.reuse, R16, R24 ;  /* 0x000000100c18723c */ /* 0x050fe20000001818 */
[----:B--2---:R-:W-:Y:S01]  /*8f1a0*/  STL.64 [R1+0x5cc8], R22 ;  /* 0x005cc81601007387 */ /* 0x004fe20000100a00 */
[----:B-----5:R0:W-:Y:S03]  /*8f1b0*/  STL.64 [R1+0x5cc0], R20 ;  /* 0x005cc01401007387 */ /* 0x0201e60000100a00 */
[----:B0-----:R-:W2:Y:S04]  /*8f1c0*/  LDL.64 R20, [R1] ;  /* 0x0000000001147983 */ /* 0x001ea80000100a00 */
[----:B--2---:R0:W-:Y:S04]  /*8f1d0*/  STL.64 [R1+0x5ce8], R20 ;  /* 0x005ce81401007387 */ /* 0x0041e80000100a00 */
[----:B0-----:R-:W2:Y:S01]  /*8f1e0*/  LDL.LU R20, [R1+0x680] ;  /* 0x0006800001147983 */ /* 0x001ea20000300800 */
[----:B------:R-:W2:Y:S02]  /*8f1f0*/  LDL.LU R21, [R1+0x684] ;  /* 0x0006840001157983 */ /* 0x000ea40000300800 */
[----:B------:R-:W2:Y:S02]  /*8f200*/  LDL.LU R22, [R1+0x688] ;  /* 0x0006880001167983 */ /* 0x000ea40000300800 */
[----:B------:R-:W2:Y:S05]  /*8f210*/  LDL.LU R23, [R1+0x68c] ;  /* 0x00068c0001177983 */ /* 0x000eaa0000300800 */
[----:B------:R0:W-:Y:S01]  /*8f220*/  STL.64 [R1+0x360], R24 ;  /* 0x0003601801007387 */ /* 0x0001e20000100a00 */
[----:B------:R-:W-:Y:S03]  /*8f230*/  STL.64 [R1+0x368], R26 ;  /* 0x0003681a01007387 */ /* 0x000fe60000100a00 */
[----:B0-----:R-:W4:Y:S01]  /*8f240*/  LDL.LU.64 R24, [R1+0x5d08] ;  /* 0x005d080001187983 */ /* 0x001f220000300a00 */
[----:B------:R0:W-:Y:S03]  /*8f250*/  STL.64 [R1+0x5c98], R16 ;  /* 0x005c981001007387 */ /* 0x0001e60000100a00 */
[----:B0-----:R-:W5:Y:S01]  /*8f260*/  LDL.LU R16, [R1+0x6c0] ;  /* 0x0006c00001107983 */ /* 0x001f620000300800 */
[----:B------:R-:W5:Y:S02]  /*8f270*/  LDL.LU R17, [R1+0x6c4] ;  /* 0x0006c40001117983 */ /* 0x000f640000300800 */
[----:B------:R-:W2:Y:S02]  /*8f280*/  LDL.LU R18, [R1+0x6c8] ;  /* 0x0006c80001127983 */ /* 0x000ea40000300800 */
[----:B------:R-:W2:Y:S01]  /*8f290*/  LDL.LU R19, [R1+0x6cc] ;  /* 0x0006cc0001137983 */ /* 0x000ea20000300800 */
[----:B----4-:R-:W-:Y:S01]  /*8f2a0*/  HMMA.16816.F32 R12, R12, R24, R8 ;  /* 0x000000180c0c723c */ /* 0x010fe20000001808 */
[----:B--2---:R-:W-:Y:S01]  /*8f2b0*/  STL.64 [R1+0x5cb0], R18 ;  /* 0x005cb01201007387 */ /* 0x004fe20000100a00 */
[----:B-----5:R0:W-:Y:S03]  /*8f2c0*/  STL.64 [R1+0x5ca8], R16 ;  /* 0x005ca81001007387 */ /* 0x0201e60000100a00 */
[----:B0-----:R-:W2:Y:S01]  /*8f2d0*/  LDL.LU R16, [R1+0x6b0] ;  /* 0x0006b00001107983 */ /* 0x001ea20000300800 */
[----:B------:R-:W2:Y:S02]  /*8f2e0*/  LDL.LU R17, [R1+0x6b4] ;  /* 0x0006b40001117983 */ /* 0x000ea40000300800 */
[----:B------:R-:W2:Y:S02]  /*8f2f0*/  LDL.LU R18, [R1+0x6b8] ;  /* 0x0006b80001127983 */ /* 0x000ea40000300800 */
[----:B------:R-:W2:Y:S01]  /*8f300*/  LDL.LU R19, [R1+0x6bc] ;  /* 0x0006bc0001137983 */ /* 0x000ea20000300800 */
[----:B------:R-:W3:Y:S01]  /*8f310*/  LDL.LU.64 R10, [R1+0x5d00] ;  /* 0x005d0000010a7983 */ /* 0x000ee20000300a00 */
[----:B------:R-:W3:Y:S11]  /*8f320*/  LDL.LU.64 R8, [R1+0x5cf8] ;  /* 0x005cf80001087983 */ /* 0x000ef60000300a00 */
[----:B------:R0:W-:Y:S02]  /*8f330*/  STL.64 [R1+0x330], R12 ;  /* 0x0003300c01007387 */ /* 0x0001e40000100a00 */
[----:B------:R-:W-:Y:S01]  /*8f340*/  STL.64 [R1+0x338], R14 ;  /* 0x0003380e01007387 */ /* 0x000fe20000100a00 */
[----:B0-----:R-:W3:Y:S02]  /*8f350*/  LDL.LU.64 R12, [R1+0x20] ;  /* 0x00002000010c7983 */ /* 0x001ee40000300a00 */
[C---:B---3--:R-:W-:Y:S11]  /*8f360*/  HMMA.16816.F32 R4, R8.reuse, R12, R4 ;  /* 0x0000000c0804723c */ /* 0x048ff60000001804 */
[----:B------:R-:W-:Y:S11]  /*8f370*/  @!UPT UIADD3 URZ, URZ, URZ, URZ ;  /* 0x0000003f3f3ff290 */ /* 0x000ff6000fffe03f */
[----:B------:R-:W-:Y:S01]  /*8f380*/  @!UPT UIADD3 URZ, URZ, URZ, URZ ;  /* 0x0000003f3f3ff290 */ /* 0x000fe2000fffe03f */
[----:B------:R0:W-:Y:S01]  /*8f390*/  STL.64 [R1+0x320], R4 ;  /* 0x0003200401007387 */ /* 0x0001e20000100a00 */
[----:B------:R-:W-:Y:S03]  /*8f3a0*/  STL.64 [R1+0x328], R6 ;  /* 0x0003280601007387 */ /* 0x000fe60000100a00 */
[----:B0-----:R-:W3:Y:S02]  /*8f3b0*/  LDL.LU.64 R4, [R1+0x5cf0] ;  /* 0x005cf00001047983 */ /* 0x001ee40000300a00 */
[C---:B---3--:R-:W-:Y:S01]  /*8f3c0*/  HMMA.16816.F32 R20, R8.reuse, R4, R20 ;  /* 0x000000040814723c */ /* 0x048fe20000001814 */
[----:B------:R-:W-:Y:S01]  /*8f3d0*/  IMAD.MOV.U32 R2, RZ, RZ, R4 ;  /* 0x000000ffff027224 */ /* 0x000fe200078e0004 */
[----:B------:R-:W-:Y:S11]  /*8f3e0*/  MOV R0, R5 ;  /* 0x0000000500007202 */ /* 0x000ff60000000f00 */
[----:B------:R-:W-:Y:S10]  /*8f3f0*/  @!UPT UIADD3 URZ, URZ, URZ, URZ ;  /* 0x0000003f3f3ff290 */ /* 0x000ff4000fffe03f */
[----:B------:R0:W-:Y:S01]  /*8f400*/  STL.64 [R1+0x310], R20 ;  /* 0x0003101401007387 */ /* 0x0001e20000100a00 */
[----:B------:R-:W-:Y:S03]  /*8f410*/  STL.64 [R1+0x318], R22 ;  /* 0x0003181601007387 */ /* 0x000fe60000100a00 */
[----:B0-----:R-:W3:Y:S01]  /*8f420*/  LDL.LU.64 R20, [R1+0x5ce8] ;  /* 0x005ce80001147983 */ /* 0x001ee20000300a00 */
[----:B------:R-:W3:Y:S02]  /*8f430*/  LDL.LU.64 R6, [R1+0x5ce0] ;  /* 0x005ce00001067983 */ /* 0x000ee40000300a00 */
[----:B------:R-:W3:Y:S02]  /*8f440*/  LDL.LU.64 R4, [R1+0x5cd8] ;  /* 0x005cd80001047983 */ /* 0x000ee40000300a00 */
[C---:B---3--:R-:W-:Y:S11]  /*8f450*/  HMMA.16816.F32 R4, R8.reuse, R20, R4 ;  /* 0x000000140804723c */ /* 0x048ff60000001804 */
[----:B------:R-:W-:Y:S11]  /*8f460*/  @!UPT UIADD3 URZ, URZ, URZ, URZ ;  /* 0x0000003f3f3ff290 */ /* 0x000ff6000fffe03f */
[----:B------:R-:W-:Y:S01]  /*8f470*/  @!UPT UIADD3 URZ, URZ, URZ, URZ ;  /* 0x0000003f3f3ff290 */ /* 0x000fe2000fffe03f */
[----:B------:R0:W-:Y:S01]  /*8f480*/  STL.64 [R1+0x300], R4 ;  /* 0x0003000401007387 */ /* 0x0001e20000100a00 */
[----:B------:R1:W-:Y:S03]  /*8f490*/  STL.64 [R1+0x308], R6 ;  /* 0x0003080601007387 */ /* 0x0003e60000100a00 */
[----:B0-----:R-:W3:Y:S01]  /*8f4a0*/  LDL.LU.64 R4, [R1+0x5cd0] ;  /* 0x005cd00001047983 */ /* 0x001ee20000300a00 */
[----:B-1----:R-:W-:Y:S01]  /*8f4b0*/  IMAD.MOV.U32 R7, RZ, RZ, R20 ;  /* 0x000000ffff077224 */ /* 0x002fe200078e0014 */
[----:B------:R-:W-:Y:S01]  /*8f4c0*/  MOV R6, R21 ;  /* 0x0000001500067202 */ /* 0x000fe20000000f00 */
[----:B------:R-:W3:Y:S01]  /*8f4d0*/  LDL.LU.64 R22, [R1+0x5cc8] ;  /* 0x005cc80001167983 */ /* 0x000ee20000300a00 */
[----:B------:R-:W3:Y:S02]  /*8f4e0*/  LDL.LU.64 R20, [R1+0x5cc0] ;  /* 0x005cc00001147983 */ /* 0x000ee40000300a00 */
[C---:B---3--:R-:W-:Y:S11]  /*8f4f0*/  HMMA.16816.F32 R20, R8.reuse, R4, R20 ;  /* 0x000000040814723c */ /* 0x048ff60000001814 */
[----:B------:R-:W-:Y:S11]  /*8f500*/  @!UPT UIADD3 URZ, URZ, URZ, URZ ;  /* 0x0000003f3f3ff290 */ /* 0x000ff6000fffe03f */
[----:B------:R-:W-:Y:S01]  /*8f510*/  @!UPT UIADD3 URZ, URZ, URZ, URZ ;  /* 0x0000003f3f3ff290 */ /* 0x000fe2000fffe03f */
[----:B------:R0:W-:Y:S01]  /*8f520*/  STL.64 [R1+0x2f0], R20 ;  /* 0x0002f01401007387 */ /* 0x0001e20000100a00 */
[----:B------:R-:W-:Y:S03]  /*8f530*/  STL.64 [R1+0x2f8], R22 ;  /* 0x0002f81601007387 */ /* 0x000fe60000100a00 */
        /* <DEDUP_REMOVED lines=8> */
[----:B------:R-:W2:Y:S02]  /*8f5c0*/  LDL.LU.64 R16, [R1+0x5ca8] ;  /* 0x005ca80001107983 */ /* 0x000ea40000300a00 */
[----:B------:R-:W2:Y:S02]  /*8f5d0*/  LDL.LU.64 R20, [R1+0x5ca0] ;  /* 0x005ca00001147983 */ /* 0x000ea40000300a00 */
[C---:B--2---:R-:W-:Y:S11]  /*8f5e0*/  HMMA.16816.F32 R16, R8.reuse, R20, R16 ;  /* 0x000000140810723c */ /* 0x044ff60000001810 */
[----:B------:R-:W-:Y:S11]  /*8f5f0*/  @!UPT UIADD3 URZ, URZ, URZ, URZ ;  /* 0x0000003f3f3ff290 */ /* 0x000ff6000fffe03f */
[----:B------:R-:W-:Y:S01]  /*8f600*/  @!UPT UIADD3 URZ, URZ, URZ, URZ ;  /* 0x0000003f3f3ff290 */ /* 0x000fe2000fffe03f */
[----:B------:R0:W-:Y:S01]  /*8f610*/  STL.64 [R1+0x2d0], R16 ;  /* 0x0002d01001007387 */ /* 0x0001e20000100a00 */
[----:B------:R1:W-:Y:S03]  /*8f620*/  STL.64 [R1+0x2d8], R18 ;  /* 0x0002d81201007387 */ /* 0x0003e60000100a00 */
[----:B0-----:R-:W2:Y:S01]  /*8f630*/  LDL.LU.64 R16, [R1+0x5c98] ;  /* 0x005c980001107983 */ /* 0x001ea20000300a00 */
[----:B-1----:R-:W-:Y:S01]  /*8f640*/  IMAD.MOV.U32 R19, RZ, RZ, R20 ;  /* 0x000000ffff137224 */ /* 0x002fe200078e0014 */
[----:B------:R-:W-:Y:S01]  /*8f650*/  MOV R18, R21 ;  /* 0x0000001500127202 */ /* 0x000fe20000000f00 */
[----:B------:R-:W2:Y:S01]  /*8f660*/  LDL.LU.64 R22, [R1+0x5c90] ;  /* 0x005c900001167983 */ /* 0x000ea20000300a00 */
[----:B------:R-:W2:Y:S02]  /*8f670*/  LDL.LU.64 R20, [R1+0x5c88] ;  /* 0x005c880001147983 */ /* 0x000ea40000300a00 */
[----:B--2---:R-:W-:Y:S11]  /*8f680*/  HMMA.16816.F32 R20, R8, R16, R20 ;  /* 0x000000100814723c */ /* 0x004ff60000001814 */
[----:B------:R-:W-:Y:S11]  /*8f690*/  @!UPT UIADD3 URZ, URZ, URZ, URZ ;  /* 0x0000003f3f3ff290 */ /* 0x000ff6000fffe03f */
[----:B------:R-:W-:Y:S01]  /*8f6a0*/  @!UPT UIADD3 URZ, URZ, URZ, URZ ;  /* 0x0000003f3f3ff290 */ /* 0x000fe2000fffe03f */
[----:B------:R-:W-:Y:S01]  /*8f6b0*/  STL.64 [R1+0x2c0], R20 ;  /* 0x0002c01401007387 */ /* 0x000fe20000100a00 */
[----:B------:R0:W-:Y:S03]  /*8f6c0*/  STL.64 [R1+0x2c8], R22 ;  /* 0x0002c81601007387 */ /* 0x0001e60000100a00 */
[----:B0-----:R-:W2:Y:S01]  /*8f6d0*/  LDL.LU.64 R22, [R1+0x5c80] ;  /* 0x005c800001167983 */ /* 0x001ea20000300a00 */
[----:B------:R-:W2:Y:S02]  /*8f6e0*/  LDL.LU.64 R20, [R1+0x5c78] ;  /* 0x005c780001147983 */ /* 0x000ea40000300a00 */
[----:B------:R0:W-:Y:S02]  /*8f6f0*/  STL.64 [R1+0x5bf0], R16 ;  /* 0x005bf01001007387 */ /* 0x0001e40000100a00 */
[----:B0-----:R-:W-:Y:S01]  /*8f700*/  IMAD.MOV.U32 R16, RZ, RZ, R19 ;  /* 0x000000ffff107224 */ /* 0x001fe200078e0013 */
[----:B------:R-:W-:-:S05]  /*8f710*/  MOV R17, R18 ;  /* 0x0000001200117202 */ /* 0x000fca0000000f00 */
[----:B------:R0:W-:Y:S02]  /*8f720*/  STL.64 [R1+0x5c08], R16 ;  /* 0x005c081001007387 */ /* 0x0001e40000100a00 */
[----:B0-----:R-:W-:Y:S01]  /*8f730*/  IMAD.MOV.U32 R16, RZ, RZ, R15 ;  /* 0x000000ffff107224 */ /* 0x001fe200078e000f */
[----:B------:R-:W-:-:S05]  /*8f740*/  MOV R17, R14 ;  /* 0x0000000e00117202 */ /* 0x000fca0000000f00 */
[----:B------:R0:W-:Y:S04]  /*8f750*/  STL.64 [R1+0x5c20], R16 ;  /* 0x005c201001007387 */ /* 0x0001e80000100a00 */
[----:B0-----:R-:W3:Y:S01]  /*8f760*/  LDL.LU R16, [R1+0x720] ;  /* 0x0007200001107983 */ /* 0x001ee20000300800 */
[----:B------:R-:W3:Y:S02]  /*8f770*/  LDL.LU R17, [R1+0x724] ;  /* 0x0007240001117983 */ /* 0x000ee40000300800 */
[----:B------:R-:W4:Y:S02]  /*8f780*/  LDL.LU R18, [R1+0x728] ;  /* 0x0007280001127983 */ /* 0x000f240000300800 */
[----:B------:R-:W4:Y:S01]  /*8f790*/  LDL.LU R19, [R1+0x72c] ;  /* 0x00072c0001137983 */ /* 0x000f220000300800 */
[----:B--2---:R-:W-:Y:S01]  /*8f7a0*/  HMMA.16816.F32 R8, R8, R24, R20 ;  /* 0x000000180808723c */ /* 0x004fe20000001814 */
[----:B----4-:R-:W-:Y:S01]  /*8f7b0*/  STL.64 [R1+0x5c30], R18 ;  /* 0x005c301201007387 */ /* 0x010fe20000100a00 */
[----:B---3--:R0:W-:Y:S02]  /*8f7c0*/  STL.64 [R1+0x5c28], R16 ;  /* 0x005c281001007387 */ /* 0x0081e40000100a00 */
[----:B0-----:R-:W-:Y:S01]  /*8f7d0*/  IMAD.MOV.U32 R16, RZ, RZ, R7 ;  /* 0x000000ffff107224 */ /* 0x001fe200078e0007 */
[----:B------:R-:W-:Y:S01]  /*8f7e0*/  MOV R17, R6 ;  /* 0x0000000600117202 */ /* 0x000fe20000000f00 */
[----:B------:R-:W-:Y:S01]  /*8f7f0*/  IMAD.MOV.U32 R7, RZ, RZ, R24 ;  /* 0x000000ffff077224 */ /* 0x000fe200078e0018 */
[----:B------:R-:W-:-:S03]  /*8f800*/  MOV R6, R25 ;  /* 0x0000001900067202 */ /* 0x000fc60000000f00 */
[----:B------:R0:W-:Y:S11]  /*8f810*/  STL.64 [R1+0x5c48], R16 ;  /* 0x005c481001007387 */ /* 0x0001f60000100a00 */
[----:B------:R-:W-:Y:S02]  /*8f820*/  @!UPT UIADD3 URZ, URZ, URZ, URZ ;  /* 0x0000003f3f3ff290 */ /* 0x000fe4000fffe03f */
[----:B------:R1:W-:Y:S02]  /*8f830*/  STL.64 [R1+0x2a0], R8 ;  /* 0x0002a00801007387 */ /* 0x0003e40000100a00 */
[----:B------:R-:W-:Y:S02]  /*8f840*/  STL.64 [R1+0x2a8], R10 ;  /* 0x0002a80a01007387 */ /* 0x000fe40000100a00 */
[----:B------:R-:W2:Y:S01]  /*8f850*/  LDL.LU.64 R26, [R1+0x5c70] ;  /* 0x005c7000011a7983 */ /* 0x000ea20000300a00 */
[----:B------:R-:W2:Y:S01]  /*8f860*/  LDL.LU.64 R24, [R1+0x5c68] ;  /* 0x005c680001187983 */ /* 0x000ea20000300a00 */
[----:B0-----:R-:W-:Y:S01]  /*8f870*/  IMAD.MOV.U32 R16, RZ, RZ, R2 ;  /* 0x000000ffff107224 */ /* 0x001fe200078e0002 */
[----:B------:R-:W-:Y:S01]  /*8f880*/  MOV R17, R0 ;  /* 0x0000000000117202 */ /* 0x000fe20000000f00 */
[----:B-1----:R-:W-:Y:S01]  /*8f890*/  IMAD.MOV.U32 R8, RZ, RZ, R7 ;  /* 0x000000ffff087224 */ /* 0x002fe200078e0007 */
[----:B------:R-:W-:-:S03]  /*8f8a0*/  MOV R9, R6 ;  /* 0x0000000600097202 */ /* 0x000fc60000000f00 */
[----:B------:R-:W-:Y:S02]  /*8f8b0*/  STL.64 [R1+0x5c60], R16 ;  /* 0x005c601001007387 */ /* 0x000fe40000100a00 */
[----:B------:R0:W-:Y:S02]  /*8f8c0*/  STL.64 [R1+0x5be8], R8 ;  /* 0x005be80801007387 */ /* 0x0001e40000100a00 */
[----:B0-----:R-:W3:Y:S01]  /*8f8d0*/  LDL.LU R8, [R1+0x750] ;  /* 0x0007500001087983 */ /* 0x001ee20000300800 */
[----:B------:R-:W3:Y:S02]  /*8f8e0*/  LDL.LU R9, [R1+0x754] ;  /* 0x0007540001097983 */ /* 0x000ee40000300800 */
[----:B------:R-:W4:Y:S02]  /*8f8f0*/  LDL.LU R10, [R1+0x758] ;  /* 0x00075800010a7983 */ /* 0x000f240000300800 */
[----:B------:R-:W4:Y:S01]  /*8f900*/  LDL.LU R11, [R1+0x75c] ;  /* 0x00075c00010b7983 */ /* 0x000f220000300800 */
[----:B------:R-:W2:Y:S01]  /*8f910*/  LDL.LU R16, [R1+0x6f0] ;  /* 0x0006f00001107983 */ /* 0x000ea20000300800 */
[----:B------:R-:W2:Y:S02]  /*8f920*/  LDL.LU R17, [R1+0x6f4] ;  /* 0x0006f40001117983 */ /* 0x000ea40000300800 */
[----:B------:R-:W2:Y:S02]  /*8f930*/  LDL.LU R18, [R1+0x6f8] ;  /* 0x0006f80001127983 */ /* 0x000ea40000300800 */
[----:B------:R-:W2:Y:S01]  /*8f940*/  LDL.LU R19, [R1+0x6fc] ;  /* 0x0006fc0001137983 */ /* 0x000ea20000300800 */
[----:B----4-:R-:W-:Y:S01]  /*8f950*/  STL.64 [R1+0x5c00], R10 ;  /* 0x005c000a01007387 */ /* 0x010fe20000100a00 */
[----:B---3--:R0:W-:Y:S03]  /*8f960*/  STL.64 [R1+0x5bf8], R8 ;  /* 0x005bf80801007387 */ /* 0x0081e60000100a00 */
[----:B0-----:R-:W3:Y:S01]  /*8f970*/  LDL.LU R8, [R1+0x740] ;  /* 0x0007400001087983 */ /* 0x001ee20000300800 */
[----:B------:R-:W3:Y:S02]  /*8f980*/  LDL.LU R9, [R1+0x744] ;  /* 0x0007440001097983 */ /* 0x000ee40000300800 */
[----:B------:R-:W4:Y:S02]  /*8f990*/  LDL.LU R10, [R1+0x748] ;  /* 0x00074800010a7983 */ /* 0x000f240000300800 */
[----:B------:R-:W4:Y:S02]  /*8f9a0*/  LDL.LU R11, [R1+0x74c] ;  /* 0x00074c00010b7983 */ /* 0x000f240000300800 */
[----:B----4-:R-:W-:Y:S01]  /*8f9b0*/  STL.64 [R1+0x5c18], R10 ;  /* 0x005c180a01007387 */ /* 0x010fe20000100a00 */
[----:B---3--:R0:W-:Y:S03]  /*8f9c0*/  STL.64 [R1+0x5c10], R8 ;  /* 0x005c100801007387 */ /* 0x0081e60000100a00 */
[----:B0-----:R-:W3:Y:S01]  /*8f9d0*/  LDL.LU R8, [R1+0x730] ;  /* 0x0007300001087983 */ /* 0x001ee20000300800 */
[----:B------:R-:W3:Y:S02]  /*8f9e0*/  LDL.LU R9, [R1+0x734] ;  /* 0x0007340001097983 */ /* 0x000ee40000300800 */
[----:B------:R-:W4:Y:S02]  /*8f9f0*/  LDL.LU R10, [R1+0x738] ;  /* 0x00073800010a7983 */ /* 0x000f240000300800 */
[----:B------:R-:W4:Y:S01]  /*8fa00*/  LDL.LU R11, [R1+0x73c] ;  /* 0x00073c00010b7983 */ /* 0x000f220000300800 */
[C---:B--2---:R-:W-:Y:S01]  /*8fa10*/  HMMA.16816.F32 R16, R24.reuse, R12, R16 ;  /* 0x0000000c1810723c */ /* 0x044fe20000001810 */
        /* <DEDUP_REMOVED lines=12> */
[----:B------:R-:W3:Y:S01]  /*8fae0*/  LDL.LU R20, [R1+0x10a0] ;  /* 0x0010a00001147983 */ /* 0x000ee20000300800 */
[----:B------:R-:W4:Y:S02]  /*8faf0*/  LDL.LU R15, [R1+0x10a4] ;  /* 0x0010a400010f7983 */ /* 0x000f240000300800 */
[----:B------:R-:W5:Y:S02]  /*8fb00*/  LDL.LU R14, [R1+0x10a8] ;  /* 0x0010a800010e7983 */ /* 0x000f640000300800 */
[----:B------:R-:W2:Y:S01]  /*8fb10*/  LDL.LU R7, [R1+0x10ac] ;  /* 0x0010ac0001077983 */ /* 0x000ea20000300800 */
[----:B------:R-:W2:Y:S01]  /*8fb20*/  LDL.LU R6, [R1+0x10b0] ;  /* 0x0010b00001067983 */ /* 0x000ea20000300800 */
[----:B------:R-:W2:Y:S02]  /*8fb30*/  LDL.LU R2, [R1+0x10b4] ;  /* 0x0010b40001027983 */ /* 0x000ea40000300800 */
[----:B------:R-:W2:Y:S02]  /*8fb40*/  LDL.LU R0, [R1+0x10b8] ;  /* 0x0010b80001007983 */ /* 0x000ea40000300800 */
[----:B------:R0:W-:Y:S01]  /*8fb50*/  STL.64 [R1+0x290], R16 ;  /* 0x0002901001007387 */ /* 0x0001e20000100a00 */
[----:B------:R2:W-:Y:S04]  /*8fb60*/  STL.64 [R1+0x298], R18 ;  /* 0x0002981201007387 */ /* 0x0005e80000100a00 */
[----:B0-----:R-:W2:Y:S02]  /*8fb70*/  LDL.LU.64 R16, [R1+0x5c60] ;  /* 0x005c600001107983 */ /* 0x001ea40000300a00 */
[C---:B--2---:R-:W-:Y:S02]  /*8fb80*/  HMMA.16816.F32 R16, R24.reuse, R16, R8 ;  /* 0x000000101810723c */ /* 0x044fe40000001808 */
[----:B------:R-:W2:Y:S01]  /*8fb90*/  LDL.LU.64 R10, [R1+0x5c58] ;  /* 0x005c5800010a7983 */ /* 0x000ea20000300a00 */
[----:B------:R-:W2:Y:S11]  /*8fba0*/  LDL.LU.64 R8, [R1+0x5c50] ;  /* 0x005c500001087983 */ /* 0x000eb60000300a00 */
[----:B------:R-:W-:Y:S09]  /*8fbb0*/  @!UPT UIADD3 URZ, URZ, URZ, URZ ;  /* 0x0000003f3f3ff290 */ /* 0x000ff2000fffe03f */
[----:B------:R0:W-:Y:S01]  /*8fbc0*/  STL.64 [R1+0x280], R16 ;  /* 0x0002801001007387 */ /* 0x0001e20000100a00 */
[----:B------:R2:W-:Y:S03]  /*8fbd0*/  STL.64 [R1+0x288], R18 ;  /* 0x0002881201007387 */ /* 0x0005e60000100a00 */
[----:B0-----:R-:W2:Y:S02]  /*8fbe0*/  LDL.LU.64 R16, [R1+0x5c48] ;  /* 0x005c480001107983 */ /* 0x001ea40000300a00 */
[C---:B--2---:R-:W-:Y:S02]  /*8fbf0*/  HMMA.16816.F32 R16, R24.reuse, R16, R8 ;  /* 0x000000101810723c */ /* 0x044fe40000001808 */
        /* <DEDUP_REMOVED lines=11> */
[----:B------:R1:W-:Y:S03]  /*8fcb0*/  STL.64 [R1+0x268], R18 ;  /* 0x0002681201007387 */ /* 0x0003e60000100a00 */
[----:B0-----:R-:W1:Y:S02]  /*8fcc0*/  LDL.LU.64 R16, [R1+0x5c20] ;  /* 0x005c200001107983 */ /* 0x001e640000300a00 */
[C---:B-1----:R-:W-:Y:S02]  /*8fcd0*/  HMMA.16816.F32 R16, R24.reuse, R16, R8 ;  /* 0x000000101810723c */ /* 0x042fe40000001808 */
        /* <DEDUP_REMOVED lines=14> */
[----:B------:R-:W2:Y:S11]  /*8fdc0*/  LDL.LU.64 R8, [R1+0x5be8] ;  /* 0x005be80001087983 */ /* 0x000eb60000300a00 */
[----:B------:R-:W-:Y:S10]  /*8fdd0*/  @!UPT UIADD3 URZ, URZ, URZ, URZ ;  /* 0x0000003f3f3ff290 */ /* 0x000ff4000fffe03f */
[----:B------:R-:W-:Y:S01]  /*8fde0*/  STL.64 [R1+0x230], R16 ;  /* 0x0002301001007387 */ /* 0x000fe20000100a00 */
[----:B------:R0:W-:Y:S03]  /*8fdf0*/  STL.64 [R1+0x238], R18 ;  /* 0x0002381201007387 */ /* 0x0001e60000100a00 */
[----:B0-----:R-:W2:Y:S01]  /*8fe00*/  LDL.LU.64 R18, [R1+0x5be0] ;  /* 0x005be00001127983 */ /* 0x001ea20000300a00 */
[----:B------:R-:W2:Y:S02]  /*8fe10*/  LDL.LU.64 R16, [R1+0x5bd8] ;  /* 0x005bd80001107983 */ /* 0x000ea40000300a00 */
[----:B--2---:R-:W-:Y:S01]  /*8fe20*/  HMMA.16816.F32 R8, R24, R8, R16 ;  /* 0x000000081808723c */ /* 0x004fe20000001810 */
[----:B------:R-:W2:Y:S01]  /*8fe30*/  LDL.LU.64 R18, [R1+0x5bd0] ;  /* 0x005bd00001127983 */ /* 0x000ea20000300a00 */
[----:B------:R-:W2:Y:S02]  /*8fe40*/  LDL.LU.64 R16, [R1+0x5bc8] ;  /* 0x005bc80001107983 */ /* 0x000ea40000300a00 */
[----:B------:R-:W2:Y:S02]  /*8fe50*/  LDL.LU R29, [R1+0xccc] ;  /* 0x000ccc00011d7983 */ /* 0x000ea40000300800 */
[----:B------:R-:W-:-:S02]  /*8fe60*/  FMUL R21, R28, R2 ;  /* 0x000000021c157220 */ /* 0x000fc40000400000 */
[C---:B------:R-:W-:Y:S01]  /*8fe70*/  FMUL R22, R3.reuse, R0 ;  /* 0x0000000003167220 */ /* 0x040fe20000400000 */
[----:B--2---:R-:W-:Y:S11]  /*8fe80*/  STL [R1+0x5b74], R29 ;  /* 0x005b741d01007387 */ /* 0x004ff60000100800 */
[----:B------:R-:W-:Y:S03]  /*8fe90*/  @!UPT UIADD3 URZ, URZ, URZ, URZ ;  /* 0x0000003f3f3ff290 */ /* 0x000fe6000fffe03f */
[----:B------:R3:W-:Y:S02]  /*8fea0*/  STL.64 [R1+0x210], R8 ;  /* 0x0002100801007387 */ /* 0x0007e40000100a00 */
[----:B------:R5:W-:Y:S02]  /*8feb0*/  STL.64 [R1+0x218], R10 ;  /* 0x0002180a01007387 */ /* 0x000be40000100a00 */
[C---:B---3--:R-:W-:Y:S02]  /*8fec0*/  FMUL R8, R28.reuse, R20 ;  /* 0x000000141c087220 */ /* 0x048fe40000400000 */
[----:B----4-:R-:W-:Y:S02]  /*8fed0*/  FMUL R9, R28, R15 ;  /* 0x0000000f1c097220 */ /* 0x010fe40000400000 */
[C---:B-----5:R-:W-:Y:S02]  /*8fee0*/  FMUL R10, R3.reuse, R14 ;  /* 0x0000000e030a7220 */ /* 0x060fe40000400000 */
[----:B------:R-:W-:-:S07]  /*8fef0*/  FMUL R11, R3, R7 ;  /* 0x00000007030b7220 */ /* 0x000fce0000400000 */
[----:B------:R-:W-:Y:S01]  /*8ff00*/  HMMA.16816.F32 R8, R16, R12, R8 ;  /* 0x0000000c1008723c */ /* 0x000fe20000001808 */
[----:B------:R-:W-:Y:S02]  /*8ff10*/  FMUL R20, R28, R6 ;  /* 0x000000061c147220 */ /* 0x000fe40000400000 */
[----:B------:R-:W-:Y:S01]  /*8ff20*/  IMAD.MOV.U32 R28, RZ, RZ, R12 ;  /* 0x000000ffff1c7224 */ /* 0x000fe200078e000c */
[----:B------:R-:W-:Y:S11]  /*8ff30*/  MOV R7, R13 ;  /* 0x0000000d00077202 */ /* 0x000ff60000000f00 */
[----:B------:R-:W-:Y:S08]  /*8ff40*/  @!UPT UIADD3 URZ, URZ, URZ, URZ ;  /* 0x0000003f3f3ff290 */ /* 0x000ff0000fffe03f */
[----:B------:R0:W-:Y:S01]  /*8ff50*/  STL.64 [R1+0x1e0], R8 ;  /* 0x0001e00801007387 */ /* 0x0001e20000100a00 */
[----:B------:R-:W-:Y:S02]  /*8ff60*/  STL.64 [R1+0x1e8], R10 ;  /* 0x0001e80a01007387 */ /* 0x000fe40000100a00 */
[----:B------:R-:W2:Y:S02]  /*8ff70*/  LDL.LU R0, [R1+0x10bc] ;  /* 0x0010bc0001007983 */ /* 0x000ea40000300800 */
[----:B------:R-:W3:Y:S01]  /*8ff80*/  LDL.LU R12, [R1+0x10c0] ;  /* 0x0010c000010c7983 */ /* 0x000ee20000300800 */
[----:B------:R-:W4:Y:S01]  /*8ff90*/  LDL.LU R13, [R1+0x10c4] ;  /* 0x0010c400010d7983 */ /* 0x000f220000300800 */
[----:B------:R-:W5:Y:S03]  /*8ffa0*/  LDL.LU R14, [R1+0x10c8] ;  /* 0x0010c800010e7983 */ /* 0x000f660000300800 */
[----:B0-----:R-:W2:Y:S01]  /*8ffb0*/  LDL.LU R9, [R1+0x10cc] ;  /* 0x0010cc0001097983 */ /* 0x001ea20000300800 */
[----:B------:R-:W2:Y:S03]  /*8ffc0*/  LDL.LU R8, [R1+0x10d0] ;  /* 0x0010d00001087983 */ /* 0x000ea60000300800 */
[----:B--2---:R0:W-:Y:S04]  /*8ffd0*/  STL.64 [R1+0x5bc0], R8 ;  /* 0x005bc00801007387 */ /* 0x0041e80000100a00 */
[----:B0-----:R-:W2:Y:S01]  /*8ffe0*/  LDL.LU.64 R8, [R1+0x10] ;  /* 0x0000100001087983 */ /* 0x001ea20000300a00 */
[----:B------:R-:W-:-:S02]  /*8fff0*/  FMUL R23, R3, R0 ;  /* 0x0000000003177220 */ /* 0x000fc40000400000 */
[----:B------:R-:W3:Y:S02]  /*90000*/  LDL.LU R6, [R1+0x10d4] ;  /* 0x0010d40001067983 */ /* 0x000ee40000300800 */
[----:B------:R-:W3:Y:S01]  /*90010*/  LDL.LU R2, [R1+0x10d8] ;  /* 0x0010d80001027983 */ /* 0x000ee20000300800 */
[----:B------:R-:W-:Y:S01]  /*90020*/  STL [R1+0x5bb8], R7 ;  /* 0x005bb80701007387 */ /* 0x000fe20000100800 */
[----:B------:R0:W-:Y:S03]  /*90030*/  STL.64 [R1+0x5bb0], R4 ;  /* 0x005bb00401007387 */ /* 0x0001e60000100a00 */
[----:B0-----:R-:W3:Y:S01]  /*90040*/  LDL.LU.64 R4, [R1] ;  /* 0x0000000001047983 */ /* 0x001ee20000300a00 */
[----:B------:R0:W-:Y:S03]  /*90050*/  STL [R1+0x5b90], R28 ;  /* 0x005b901c01007387 */ /* 0x0001e60000100800 */
[----:B0-----:R-:W3:Y:S01]  /*90060*/  LDL.LU R28, [R1+0x63c] ;  /* 0x00063c00011c7983 */ /* 0x001ee20000300800 */
[----:B------:R-:W4:Y:S01]  /*90070*/  LDL.LU R0, [R1+0x10dc] ;  /* 0x0010dc0001007983 */ /* 0x000f220000300800 */
[----:B--2---:R-:W-:Y:S01]  /*90080*/  HMMA.16816.F32 R20, R16, R8, R20 ;  /* 0x000000081014723c */ /* 0x004fe20000001814 */
[----:B------:R-:W-:Y:S01]  /*90090*/  IMAD.MOV.U32 R27, RZ, RZ, R8 ;  /* 0x000000ffff1b7224 */ /* 0x000fe200078e0008 */
[----:B------:R-:W-:Y:S11]  /*900a0*/  MOV R26, R9 ;  /* 0x00000009001a7202 */ /* 0x000ff60000000f00 */
[----:B------:R-:W-:Y:S10]  /*900b0*/  @!UPT UIADD3 URZ, URZ, URZ, URZ ;  /* 0x0000003f3f3ff290 */ /* 0x000ff4000fffe03f */
[----:B------:R0:W-:Y:S01]  /*900c0*/  STL.64 [R1+0x1d0], R20 ;  /* 0x0001d01401007387 */ /* 0x0001e20000100a00 */
[----:B------:R1:W-:Y:S02]  /*900d0*/  STL.64 [R1+0x1d8], R22 ;  /* 0x0001d81601007387 */ /* 0x0003e40000100a00 */
[----:B------:R-:W2:Y:S02]  /*900e0*/  LDL.LU.64 R8, [R1+0x5bc0] ;  /* 0x005bc00001087983 */ /* 0x000ea40000300a00 */
[----:B-----5:R-:W-:Y:S02]  /*900f0*/  FMUL R14, R3, R14 ;  /* 0x0000000e030e7220 */ /* 0x020fe40000400000 */
[C---:B---3--:R-:W-:Y:S02]  /*90100*/  FMUL R12, R28.reuse, R12 ;  /* 0x0000000c1c0c7220 */ /* 0x048fe40000400000 */
[----:B----4-:R-:W-:Y:S01]  /*90110*/  FMUL R13, R28, R13 ;  /* 0x0000000d1c0d7220 */ /* 0x010fe20000400000 */
[----:B0-----:R-:W3:Y:S01]  /*90120*/  LDL.LU R20, [R1+0x10e0] ;  /* 0x0010e00001147983 */ /* 0x001ee20000300800 */
[----:B------:R-:W4:Y:S02]  /*90130*/  LDL.LU R21, [R1+0x10e4] ;  /* 0x0010e40001157983 */ /* 0x000f240000300800 */
[----:B-1----:R-:W5:Y:S02]  /*90140*/  LDL.LU R22, [R1+0x10e8] ;  /* 0x0010e80001167983 */ /* 0x002f640000300800 */
[----:B------:R0:W-:Y:S01]  /*90150*/  STL [R1+0x5b78], R27 ;  /* 0x005b781b01007387 */ /* 0x0001e20000100800 */
[----:B------:R-:W-:Y:S01]  /*90160*/  MOV R29, R5 ;  /* 0x00000005001d7202 */ /* 0x000fe20000000f00 */
[----:B0-----:R-:W-:-:S02]  /*90170*/  IMAD.MOV.U32 R27, RZ, RZ, R4 ;  /* 0x000000ffff1b7224 */ /* 0x001fc400078e0004 */
[C---:B------:R-:W-:Y:S02]  /*90180*/  FMUL R10, R3.reuse, R2 ;  /* 0x00000002030a7220 */ /* 0x040fe40000400000 */
[C---:B------:R-:W-:Y:S02]  /*90190*/  FMUL R11, R3.reuse, R0 ;  /* 0x00000000030b7220 */ /* 0x040fe40000400000 */
[----:B--2---:R-:W-:-:S07]  /*901a0*/  FMUL R15, R3, R9 ;  /* 0x00000009030f7220 */ /* 0x004fce0000400000 */
[----:B------:R-:W-:Y:S11]  /*901b0*/  HMMA.16816.F32 R12, R16, R4, R12 ;  /* 0x00000004100c723c */ /* 0x000ff6000000180c */
[----:B------:R-:W-:Y:S11]  /*901c0*/  @!UPT UIADD3 URZ, URZ, URZ, URZ ;  /* 0x0000003f3f3ff290 */ /* 0x000ff6000fffe03f */
[----:B------:R-:W-:Y:S01]  /*901d0*/  @!UPT UIADD3 URZ, URZ, URZ, URZ ;  /* 0x0000003f3f3ff290 */ /* 0x000fe2000fffe03f */
[----:B------:R0:W-:Y:S01]  /*901e0*/  STL.64 [R1+0x1c0], R12 ;  /* 0x0001c00c01007387 */ /* 0x0001e20000100a00 */
[----:B------:R1:W-:Y:S02]  /*901f0*/  STL.64 [R1+0x1c8], R14 ;  /* 0x0001c80e01007387 */ /* 0x0003e40000100a00 */
[----:B------:R-:W2:Y:S02]  /*90200*/  LDL.LU R7, [R1+0x5bb8] ;  /* 0x005bb80001077983 */ /* 0x000ea40000300800 */
[----:B------:R-:W2:Y:S01]  /*90210*/  LDL.LU.64 R4, [R1+0x5bb0] ;  /* 0x005bb00001047983 */ /* 0x000ea20000300a00 */
[----:B------:R-:W3:Y:S01]  /*90220*/  LDL.LU R23, [R1+0x10ec] ;  /* 0x0010ec0001177983 */ /* 0x000ee20000300800 */
[----:B------:R-:W-:-:S03]  /*90230*/  FMUL R9, R28, R6 ;  /* 0x000000061c097220 */ /* 0x000fc60000400000 */
[----:B0-----:R-:W3:Y:S01]  /*90240*/  LDL.LU R12, [R1+0x10f0] ;  /* 0x0010f000010c7983 */ /* 0x001ee20000300800 */
[----:B------:R-:W3:Y:S02]  /*90250*/  LDL.LU R2, [R1+0x10f4] ;  /* 0x0010f40001027983 */ /* 0x000ee40000300800 */
[----:B------:R-:W3:Y:S02]  /*90260*/  LDL.LU R0, [R1+0x10f8] ;  /* 0x0010f80001007983 */ /* 0x000ee40000300800 */
[----:B------:R-:W3:Y:S01]  /*90270*/  LDL R6, [R1+0xce0] ;  /* 0x000ce00001067983 */ /* 0x000ee20000100800 */
[----:B------:R-:W0:Y:S01]  /*90280*/  S2R R24, SR_TID.X ;  /* 0x0000000000187919 */ /* 0x000e220000002100 */
[----:B------:R-:W-:Y:S01]  /*90290*/  FMUL R8, R28, R8 ;  /* 0x000000081c087220 */ /* 0x000fe20000400000 */
[C---:B0-----:R-:W-:Y:S01]  /*902a0*/  LOP3.LUT R25, R24.reuse, 0x7, RZ, 0xc0, !PT ;  /* 0x0000000718197812 */ /* 0x041fe200078ec0ff */
[----:B-1----:R-:W-:-:S03]  /*902b0*/  IMAD.SHL.U32 R15, R24, 0x100, RZ ;  /* 0x00000100180f7824 */ /* 0x002fc600078e00ff */
[----:B------:R-:W-:-:S04]  /*902c0*/  SHF.L.U32 R25, R25, 0x4, RZ ;  /* 0x0000000419197819 */ /* 0x000fc800000006ff */
[----:B------:R-:W-:-:S04]  /*902d0*/  LOP3.LUT R25, R25, 0xf00, R15, 0xf8, !PT ;  /* 0x00000f0019197812 */ /* 0x000fc800078ef80f */
[----:B------:R-:W-:Y:S01]  /*902e0*/  LOP3.LUT R25, R25, 0x10, R24, 0x78, !PT ;  /* 0x0000001019197812 */ /* 0x000fe200078e7818 */
[----:B--2---:R-:W-:Y:S11]  /*902f0*/  HMMA.16816.F32 R8, R16, R4, R8 ;  /* 0x000000041008723c */ /* 0x004ff60000001808 */
[----:B------:R-:W-:Y:S11]  /*90300*/  @!UPT UIADD3 URZ, URZ, URZ, URZ ;  /* 0x0000003f3f3ff290 */ /* 0x000ff6000fffe03f */
[----:B------:R-:W-:Y:S01]  /*90310*/  @!UPT UIADD3 URZ, URZ, URZ, URZ ;  /* 0x0000003f3f3ff290 */ /* 0x000fe2000fffe03f */
[----:B------:R-:W-:Y:S01]  /*90320*/  STL.64 [R1+0x1b0], R8 ;  /* 0x0001b00801007387 */ /* 0x000fe20000100a00 */
[----:B------:R-:W-:Y:S02]  /*90330*/  STL.64 [R1+0x1b8], R10 ;  /* 0x0001b80a01007387 */ /* 0x000fe40000100a00 */
[----:B------:R-:W0:Y:S04]  /*90340*/  LDSM.16.M88.4 R8, [R25+0x6f000] ;  /* 0x06f000001908783b */ /* 0x000e280000000200 */
[----:B---3--:R-:W-:Y:S01]  /*90350*/  STL [R1+0x5b70], R6 ;  /* 0x005b700601007387 */ /* 0x008fe20000100800 */
[----:B------:R-:W-:Y:S04]  /*90360*/  STL.64 [R1+0x5b68], R4 ;  /* 0x005b680401007387 */ /* 0x000fe80000100a00 */
[----:B0-----:R-:W-:Y:S01]  /*90370*/  STL.64 [R1+0x5b88], R10 ;  /* 0x005b880a01007387 */ /* 0x001fe20000100a00 */
[----:B------:R0:W-:Y:S03]  /*90380*/  STL.64 [R1+0x5b80], R8 ;  /* 0x005b800801007387 */ /* 0x0001e60000100a00 */
[----:B0-----:R-:W2:Y:S01]  /*90390*/  LDL.LU.64 R8, [R1+0x30] ;  /* 0x0000300001087983 */ /* 0x001ea20000300a00 */
[----:B------:R-:W-:-:S02]  /*903a0*/  FMUL R20, R28, R20 ;  /* 0x000000141c147220 */ /* 0x000fc40000400000 */
[C---:B----4-:R-:W-:Y:S02]  /*903b0*/  FMUL R21, R28.reuse, R21 ;  /* 0x000000151c157220 */ /* 0x050fe40000400000 */
[C---:B-----5:R-:W-:Y:S02]  /*903c0*/  FMUL R22, R3.reuse, R22 ;  /* 0x0000001603167220 */ /* 0x060fe40000400000 */
[----:B------:R-:W-:Y:S01]  /*903d0*/  FMUL R23, R3, R23 ;  /* 0x0000001703177220 */ /* 0x000fe20000400000 */
[----:B--2---:R0:W-:Y:S04]  /*903e0*/  STL.64 [R1+0x5ba8], R8 ;  /* 0x005ba80801007387 */ /* 0x0041e80000100a00 */
[----:B0-----:R-:W2:Y:S01]  /*903f0*/  LDL.LU.64 R8, [R1+0x50] ;  /* 0x0000500001087983 */ /* 0x001ea20000300a00 */
[----:B------:R-:W3:Y:S02]  /*90400*/  LDL.64 R4, [R1+0x60] ;  /* 0x0000600001047983 */ /* 0x000ee40000100a00 */
[----:B------:R-:W4:Y:S02]  /*90410*/  LDL.LU R6, [R1+0x10fc] ;  /* 0x0010fc0001067983 */ /* 0x000f240000300800 */
[----:B------:R-:W-:Y:S01]  /*90420*/  FMUL R13, R28, R2 ;  /* 0x000000021c0d7220 */ /* 0x000fe20000400000 */
[----:B--2---:R-:W-:Y:S01]  /*90430*/  HMMA.16816.F32 R20, R16, R8, R20 ;  /* 0x000000081014723c */ /* 0x004fe20000001814 */
[----:B------:R-:W-:Y:S01]  /*90440*/  IMAD.MOV.U32 R25, RZ, RZ, R8 ;  /* 0x000000ffff197224 */ /* 0x000fe200078e0008 */
[----:B------:R-:W-:-:S02]  /*90450*/  MOV R24, R9 ;  /* 0x0000000900187202 */ /* 0x000fc40000000f00 */
[----:B------:R-:W2:Y:S11]  /*90460*/  LDL.LU.64 R8, [R1+0x5ba8] ;  /* 0x005ba80001087983 */ /* 0x000eb60000300a00 */
[----:B------:R-:W-:Y:S08]  /*90470*/  @!UPT UIADD3 URZ, URZ, URZ, URZ ;  /* 0x0000003f3f3ff290 */ /* 0x000ff0000fffe03f */
[----:B------:R0:W-:Y:S01]  /*90480*/  STL.64 [R1+0x1a0], R20 ;  /* 0x0001a01401007387 */ /* 0x0001e20000100a00 */
[----:B------:R-:W-:-:S03]  /*90490*/  IMAD.MOV.U32 R2, RZ, RZ, R22 ;  /* 0x000000ffff027224 */ /* 0x000fc600078e0016 */
[----:B0-----:R-:W5:Y:S01]  /*904a0*/  LDL.LU R20, [R1+0x1170] ;  /* 0x0011700001147983 */ /* 0x001f620000300800 */
[----:B------:R-:W2:Y:S02]  /*904b0*/  LDL.LU R21, [R1+0x1174] ;  /* 0x0011740001157983 */ /* 0x000ea40000300800 */
[----:B------:R-:W2:Y:S02]  /*904c0*/  LDL.LU R22, [R1+0x1178] ;  /* 0x0011780001167983 */ /* 0x000ea40000300800 */
[----:B------:R-:W-:Y:S01]  /*904d0*/  STL.64 [R1+0x5ba0], R26 ;  /* 0x005ba01a01007387 */ /* 0x000fe20000100a00 */
[----:B------:R0:W-:Y:S04]  /*904e0*/  STL.64 [R1+0x5b98], R24 ;  /* 0x005b981801007387 */ /* 0x0001e80000100a00 */
[----:B0-----:R-:W2:Y:S04]  /*904f0*/  LDL R24, [R1+0x40] ;  /* 0x0000400001187983 */ /* 0x001ea80000100800 */
[----:B------:R-:W2:Y:S01]  /*90500*/  LDL R25, [R1+0x44] ;  /* 0x0000440001197983 */ /* 0x000ea20000100800 */
[----:B------:R-:W-:-:S02]  /*90510*/  FMUL R12, R28, R12 ;  /* 0x0000000c1c0c7220 */ /* 0x000fc40000400000 */
[C---:B------:R-:W-:Y:S02]  /*90520*/  FMUL R14, R3.reuse, R0 ;  /* 0x00000000030e7220 */ /* 0x040fe40000400000 */
[C---:B----4-:R-:W-:Y:S01]  /*90530*/  FMUL R15, R3.reuse, R6 ;  /* 0x00000006030f7220 */ /* 0x050fe20000400000 */
[----:B------:R-:W-:Y:S02]  /*90540*/  MOV R0, R23 ;  /* 0x0000001700007202 */ /* 0x000fe40000000f00 */
[----:B------:R-:W4:Y:S01]  /*90550*/  LDL.LU R23, [R1+0x117c] ;  /* 0x00117c0001177983 */ /* 0x000f220000300800 */
[----:B------:R-:W3:Y:S02]  /*90560*/  LDL.LU R11, [R1+0x1164] ;  /* 0x00116400010b7983 */ /* 0x000ee40000300800 */
[----:B------:R-:W3:Y:S02]  /*90570*/  LDL.LU R10, [R1+0x1168] ;  /* 0x00116800010a7983 */ /* 0x000ee40000300800 */
[----:B------:R-:W-:Y:S01]  /*90580*/  STL [R1+0x544c], R0 ;  /* 0x00544c0001007387 */ /* 0x000fe20000100800 */
[----:B------:R0:W-:Y:S01]  /*90590*/  STL [R1+0x5448], R2 ;  /* 0x0054480201007387 */ /* 0x0001e20000100800 */
[----:B------:R-:W3:Y:S02]  /*905a0*/  LDL.LU R6, [R1+0x116c] ;  /* 0x00116c0001067983 */ /* 0x000ee40000300800 */
[----:B------:R-:W3:Y:S01]  /*905b0*/  LDL.LU.64 R26, [R1+0x5ba0] ;  /* 0x005ba000011a7983 */ /* 0x000ee20000300a00 */
[----:B--2---:R-:W-:Y:S01]  /*905c0*/  HMMA.16816.F32 R12, R16, R24, R12 ;  /* 0x00000018100c723c */ /* 0x004fe2000000180c */
[----:B------:R-:W2:Y:S11]  /*905d0*/  LDL.LU.64 R24, [R1+0x5b98] ;  /* 0x005b980001187983 */ /* 0x000eb60000300a00 */
[----:B------:R-:W-:Y:S11]  /*905e0*/  @!UPT UIADD3 URZ, URZ, URZ, URZ ;  /* 0x0000003f3f3ff290 */ /* 0x000ff6000fffe03f */
[----:B------:R3:W-:Y:S01]  /*905f0*/  STL.64 [R1+0x190], R12 ;  /* 0x0001900c01007387 */ /* 0x0007e20000100a00 */
[----:B0-----:R-:W-:Y:S02]  /*90600*/  MOV R2, R15 ;  /* 0x0000000f00027202 */ /* 0x001fe40000000f00 */
[----:B------:R-:W2:Y:S02]  /*90610*/  LDL.LU R15, [R1+0x1160] ;  /* 0x00116000010f7983 */ /* 0x000ea40000300800 */
[C---:B-----5:R-:W-:Y:S02]  /*90620*/  FMUL R20, R28.reuse, R20 ;  /* 0x000000141c147220 */ /* 0x060fe40000400000 */
[----:B------:R-:W-:Y:S02]  /*90630*/  FMUL R21, R28, R21 ;  /* 0x000000151c157220 */ /* 0x000fe40000400000 */
[C---:B------:R-:W-:Y:S02]  /*90640*/  FMUL R22, R3.reuse, R22 ;  /* 0x0000001603167220 */ /* 0x040fe40000400000 */
[----:B----4-:R-:W-:-:S07]  /*90650*/  FMUL R23, R3, R23 ;  /* 0x0000001703177220 */ /* 0x010fce0000400000 */
[----:B------:R-:W-:Y:S01]  /*90660*/  HMMA.16816.F32 R20, R16, R8, R20 ;  /* 0x000000081014723c */ /* 0x000fe20000001814 */
[----:B------:R-:W-:Y:S01]  /*90670*/  IMAD.MOV.U32 R0, RZ, RZ, R14 ;  /* 0x000000ffff007224 */ /* 0x000fe200078e000e */
[----:B------:R-:W-:Y:S01]  /*90680*/  STL [R1+0x5624], R2 ;  /* 0x0056240201007387 */ /* 0x000fe20000100800 */
[----:B---3--:R-:W-:-:S03]  /*90690*/  FMUL R13, R28, R11 ;  /* 0x0000000b1c0d7220 */ /* 0x008fc60000400000 */
[----:B------:R-:W-:Y:S01]  /*906a0*/  STL [R1+0x5620], R0 ;  /* 0x0056200001007387 */ /* 0x000fe20000100800 */
[C---:B------:R-:W-:Y:S02]  /*906b0*/  FMUL R14, R3.reuse, R10 ;  /* 0x0000000a030e7220 */ /* 0x040fe40000400000 */
[----:B--2---:R-:W-:Y:S02]  /*906c0*/  FMUL R12, R28, R15 ;  /* 0x0000000f1c0c7220 */ /* 0x004fe40000400000 */
[----:B------:R-:W2:Y:S11]  /*906d0*/  LDL.LU R28, [R1+0x5b90] ;  /* 0x005b9000011c7983 */ /* 0x000eb60000300800 */
[----:B------:R-:W-:Y:S01]  /*906e0*/  @!UPT UIADD3 URZ, URZ, URZ, URZ ;  /* 0x0000003f3f3ff290 */ /* 0x000fe2000fffe03f */
[----:B------:R0:W-:Y:S02]  /*906f0*/  STL.64 [R1+0x160], R20 ;  /* 0x0001601401007387 */ /* 0x0001e40000100a00 */
[----:B------:R1:W-:Y:S02]  /*90700*/  STL.64 [R1+0x168], R22 ;  /* 0x0001681601007387 */ /* 0x0003e40000100a00 */
[----:B------:R-:W3:Y:S02]  /*90710*/  LDL.LU.64 R10, [R1+0x5b88] ;  /* 0x005b8800010a7983 */ /* 0x000ee40000300a00 */
[----:B------:R-:W-:Y:S02]  /*90720*/  FMUL R15, R3, R6 ;  /* 0x00000006030f7220 */ /* 0x000fe40000400000 */
[----:B0-----:R-:W-:Y:S01]  /*90730*/  IMAD.MOV.U32 R20, RZ, RZ, R8 ;  /* 0x000000ffff147224 */ /* 0x001fe200078e0008 */
[----:B------:R-:W-:Y:S02]  /*90740*/  MOV R21, R9 ;  /* 0x0000000900157202 */ /* 0x000fe40000000f00 */
[----:B------:R-:W3:Y:S03]  /*90750*/  LDL.LU.64 R8, [R1+0x5b80] ;  /* 0x005b800001087983 */ /* 0x000ee60000300a00 */
[----:B------:R0:W-:Y:S02]  /*90760*/  STL.64 [R1+0x5b58], R20 ;  /* 0x005b581401007387 */ /* 0x0001e40000100a00 */
[----:B-1----:R-:W4:Y:S02]  /*90770*/  LDL.LU R22, [R1+0x1150] ;  /* 0x0011500001167983 */ /* 0x002f240000300800 */
[----:B------:R-:W5:Y:S01]  /*90780*/  LDL.LU R3, [R1+0x1154] ;  /* 0x0011540001037983 */ /* 0x000f620000300800 */
[----:B------:R-:W2:Y:S01]  /*90790*/  LDL.LU R2, [R1+0x1158] ;  /* 0x0011580001027983 */ /* 0x000ea20000300800 */
[----:B------:R-:W2:Y:S02]  /*907a0*/  LDL.LU R0, [R1+0x115c] ;  /* 0x00115c0001007983 */ /* 0x000ea40000300800 */
[----:B0-----:R-:W-:-:S02]  /*907b0*/  IMAD.MOV.U32 R20, RZ, RZ, R27 ;  /* 0x000000ffff147224 */ /* 0x001fc400078e001b */
[----:B------:R-:W2:Y:S01]  /*907c0*/  LDL.LU R27, [R1+0x5b78] ;  /* 0x005b7800011b7983 */ /* 0x000ea20000300800 */
[----:B------:R-:W-:Y:S02]  /*907d0*/  MOV R21, R29 ;  /* 0x0000001d00157202 */ /* 0x000fe40000000f00 */
[----:B------:R-:W3:Y:S03]  /*907e0*/  LDL.LU R29, [R1+0x5b74] ;  /* 0x005b7400011d7983 */ /* 0x000ee60000300800 */
[----:B------:R0:W-:Y:S01]  /*907f0*/  STL.64 [R1+0x5b60], R20 ;  /* 0x005b601401007387 */ /* 0x0001e20000100a00 */
[----:B------:R-:W4:Y:S01]  /*90800*/  LDL.LU R6, [R1+0x5b70] ;  /* 0x005b700001067983 */ /* 0x000f220000300800 */
[----:B------:R-:W-:Y:S07]  /*90810*/  HMMA.16816.F32 R12, R16, R4, R12 ;  /* 0x00000004100c723c */ /* 0x000fee000000180c */
[----:B------:R-:W-:Y:S01]  /*90820*/  IMAD.MOV.U32 R17, RZ, RZ, R26 ;  /* 0x000000ffff117224 */ /* 0x000fe200078e001a */
[----:B0-----:R-:W-:Y:S01]  /*90830*/  MOV R21, R7 ;  /* 0x0000000700157202 */ /* 0x001fe20000000f00 */
[----:B------:R-:W-:Y:S11]  /*90840*/  IMAD.MOV.U32 R7, RZ, RZ, R5 ;  /* 0x000000ffff077224 */ /* 0x000ff600078e0005 */
[----:B------:R-:W-:Y:S03]  /*90850*/  @!UPT UIADD3 URZ, URZ, URZ, URZ ;  /* 0x0000003f3f3ff290 */ /* 0x000fe6000fffe03f */
[----:B------:R4:W-:Y:S01]  /*90860*/  STL.64 [R1+0x130], R12 ;  /* 0x0001300c01007387 */ /* 0x0009e20000100a00 */
[----:B------:R3:W-:Y:S02]  /*90870*/  STL.64 [R1+0x138], R14 ;  /* 0x0001380e01007387 */ /* 0x0007e40000100a00 */
[----:B------:R-:W3:Y:S01]  /*90880*/  LDL.LU.64 R4, [R1+0x5b68] ;  /* 0x005b680001047983 */ /* 0x000ee20000300a00 */
[----:B--2---:R-:W-:Y:S02]  /*90890*/  MOV R16, R27 ;  /* 0x0000001b00107202 */ /* 0x004fe40000000f00 */
[----:B------:R-:W2:Y:S01]  /*908a0*/  LDL.LU R27, [R1+0x1140] ;  /* 0x00114000011b7983 */ /* 0x000ea20000300800 */
[----:B------:R-:W2:Y:S02]  /*908b0*/  LDL.LU R26, [R1+0x1144] ;  /* 0x00114400011a7983 */ /* 0x000ea40000300800 */
[----:B------:R-:W2:Y:S02]  /*908c0*/  LDL.LU R19, [R1+0x1148] ;  /* 0x0011480001137983 */ /* 0x000ea40000300800 */
[----:B------:R-:W2:Y:S02]  /*908d0*/  LDL.LU R18, [R1+0x114c] ;  /* 0x00114c0001127983 */ /* 0x000ea40000300800 */
[----:B------:R-:W-:-:S02]  /*908e0*/  IMAD.MOV.U32 R20, RZ, RZ, R28 ;  /* 0x000000ffff147224 */ /* 0x000fc400078e001c */
[C---:B----4-:R-:W-:Y:S02]  /*908f0*/  FMUL R12, R6.reuse, R22 ;  /* 0x00000016060c7220 */ /* 0x050fe40000400000 */
[----:B-----5:R-:W-:Y:S02]  /*90900*/  FMUL R13, R6, R3 ;  /* 0x00000003060d7220 */ /* 0x020fe40000400000 */
[C---:B---3--:R-:W-:Y:S02]  /*90910*/  FMUL R14, R29.reuse, R2 ;  /* 0x000000021d0e7220 */ /* 0x048fe40000400000 */
[----:B------:R-:W-:-:S07]  /*90920*/  FMUL R15, R29, R0 ;  /* 0x000000001d0f7220 */ /* 0x000fce0000400000 */
[----:B------:R-:W-:Y:S01]  /*90930*/  HMMA.16816.F32 R12, R8, R20, R12 ;  /* 0x00000014080c723c */ /* 0x000fe2000000180c */
[----:B------:R-:W3:Y:S11]  /*90940*/  LDL.LU.64 R20, [R1+0x5b60] ;  /* 0x005b600001147983 */ /* 0x000ef60000300a00 */
[----:B------:R-:W-:Y:S11]  /*90950*/  @!UPT UIADD3 URZ, URZ, URZ, URZ ;  /* 0x0000003f3f3ff290 */ /* 0x000ff6000fffe03f */
[----:B------:R2:W-:Y:S01]  /*90960*/  STL.64 [R1+0x100], R12 ;  /* 0x0001000c01007387 */ /* 0x0005e20000100a00 */
[----:B------:R-:W-:Y:S01]  /*90970*/  MOV R28, R14 ;  /* 0x0000000e001c7202 */ /* 0x000fe20000000f00 */
[----:B------:R-:W-:Y:S02]  /*90980*/  IMAD.MOV.U32 R3, RZ, RZ, R15 ;  /* 0x000000ffff037224 */ /* 0x000fe400078e000f */
[----:B------:R-:W4:Y:S01]  /*90990*/  LDL.LU R23, [R1+0x1130] ;  /* 0x0011300001177983 */ /* 0x000f220000300800 */
[----:B------:R-:W5:Y:S01]  /*909a0*/  LDL.LU R22, [R1+0x1134] ;  /* 0x0011340001167983 */ /* 0x000f620000300800 */
[----:B------:R-:W3:Y:S02]  /*909b0*/  LDL.LU R2, [R1+0x1138] ;  /* 0x0011380001027983 */ /* 0x000ee40000300800 */
[----:B------:R-:W3:Y:S02]  /*909c0*/  LDL.LU R0, [R1+0x113c] ;  /* 0x00113c0001007983 */ /* 0x000ee40000300800 */
[----:B------:R-:W-:Y:S01]  /*909d0*/  STL [R1+0x53dc], R3 ;  /* 0x0053dc0301007387 */ /* 0x000fe20000100800 */
[----:B------:R-:W-:Y:S01]  /*909e0*/  STL [R1+0x53d8], R28 ;  /* 0x0053d81c01007387 */ /* 0x000fe20000100800 */
[----:B--2---:R-:W-:-:S02]  /*909f0*/  FMUL R12, R6, R27 ;  /* 0x0000001b060c7220 */ /* 0x004fc40000400000 */
[----:B------:R-:W-:Y:S02]  /*90a00*/  FMUL R13, R6, R26 ;  /* 0x0000001a060d7220 */ /* 0x000fe40000400000 */
[C---:B------:R-:W-:Y:S02]  /*90a10*/  FMUL R14, R29.reuse, R19 ;  /* 0x000000131d0e7220 */ /* 0x040fe40000400000 */
[----:B------:R-:W-:-:S07]  /*90a20*/  FMUL R15, R29, R18 ;  /* 0x000000121d0f7220 */ /* 0x000fce0000400000 */
[----:B------:R-:W-:Y:S01]  /*90a30*/  HMMA.16816.F32 R12, R8, R16, R12 ;  /* 0x00000010080c723c */ /* 0x000fe2000000180c */
[----:B------:R-:W2:Y:S01]  /*90a40*/  LDL.LU.64 R16, [R1+0x40] ;  /* 0x0000400001107983 */ /* 0x000ea20000300a00 */
[----:B------:R-:W2:Y:S11]  /*90a50*/  LDL.64 R18, [R1+0x48] ;  /* 0x0000480001127983 */ /* 0x000eb60000100a00 */
[----:B------:R-:W-:Y:S10]  /*90a60*/  @!UPT UIADD3 URZ, URZ, URZ, URZ ;  /* 0x0000003f3f3ff290 */ /* 0x000ff4000fffe03f */
[----:B------:R-:W-:Y:S01]  /*90a70*/  STL.64 [R1+0xe0], R12 ;  /* 0x0000e00c01007387 */ /* 0x000fe20000100a00 */
[----:B------:R3:W-:Y:S02]  /*90a80*/  STL.64 [R1+0xe8], R14 ;  /* 0x0000e80e01007387 */ /* 0x0007e40000100a00 */
[C---:B---3--:R-:W-:Y:S02]  /*90a90*/  FMUL R15, R29.reuse, R0 ;  /* 0x000000001d0f7220 */ /* 0x048fe40000400000 */
[C---:B----4-:R-:W-:Y:S02]  /*90aa0*/  FMUL R12, R6.reuse, R23 ;  /* 0x00000017060c7220 */ /* 0x050fe40000400000 */
[----:B-----5:R-:W-:Y:S02]  /*90ab0*/  FMUL R13, R6, R22 ;  /* 0x00000016060d7220 */ /* 0x020fe40000400000 */
[----:B------:R-:W-:-:S07]  /*90ac0*/  FMUL R14, R29, R2 ;  /* 0x000000021d0e7220 */ /* 0x000fce0000400000 */
[----:B------:R-:W-:Y:S01]  /*90ad0*/  HMMA.16816.F32 R12, R8, R20, R12 ;  /* 0x00000014080c723c */ /* 0x000fe2000000180c */
[----:B--2---:R-:W-:Y:S01]  /*90ae0*/  STL.64 [R1+0x5b50], R18 ;  /* 0x005b501201007387 */ /* 0x004fe20000100a00 */
[----:B------:R0:W-:Y:S02]  /*90af0*/  STL.64 [R1+0x5b48], R16 ;  /* 0x005b481001007387 */ /* 0x0001e40000100a00 */
[----:B------:R-:W2:Y:S01]  /*90b00*/  LDL.LU R26, [R1+0x1120] ;  /* 0x00112000011a7983 */ /* 0x000ea20000300800 */
[----:B0-----:R-:W-:Y:S01]  /*90b10*/  MOV R16, R25 ;  /* 0x0000001900107202 */ /* 0x001fe20000000f00 */
[----:B------:R-:W-:Y:S01]  /*90b20*/  IMAD.MOV.U32 R17, RZ, RZ, R24 ;  /* 0x000000ffff117224 */ /* 0x000fe200078e0018 */
[----:B------:R-:W3:Y:S01]  /*90b30*/  LDL.LU R25, [R1+0x1124] ;  /* 0x0011240001197983 */ /* 0x000ee20000300800 */
[----:B------:R-:W4:Y:S02]  /*90b40*/  LDL.LU R24, [R1+0x1128] ;  /* 0x0011280001187983 */ /* 0x000f240000300800 */
[----:B------:R-:W5:Y:S02]  /*90b50*/  LDL.LU R19, [R1+0x112c] ;  /* 0x00112c0001137983 */ /* 0x000f640000300800 */
[----:B------:R-:W5:Y:S01]  /*90b60*/  LDL.LU R0, [R1+0x1110] ;  /* 0x0011100001007983 */ /* 0x000f620000300800 */
[----:B------:R-:W5:Y:S01]  /*90b70*/  LDL.LU.64 R20, [R1+0x5b58] ;  /* 0x005b580001147983 */ /* 0x000f620000300a00 */
[----:B------:R-:W5:Y:S02]  /*90b80*/  LDL.LU R18, [R1+0x1114] ;  /* 0x0011140001127983 */ /* 0x000f640000300800 */
[----:B------:R-:W5:Y:S07]  /*90b90*/  LDL.LU R3, [R1+0x1118] ;  /* 0x0011180001037983 */ /* 0x000f6e0000300800 */
[----:B------:R2:W-:Y:S01]  /*90ba0*/  STL.64 [R1+0x80], R12 ;  /* 0x0000800c01007387 */ /* 0x0005e20000100a00 */
[----:B------:R4:W-:Y:S01]  /*90bb0*/  STL.64 [R1+0x88], R14 ;  /* 0x0000880e01007387 */ /* 0x0009e20000100a00 */
[----:B------:R-:W5:Y:S03]  /*90bc0*/  LDL.LU R2, [R1+0x111c] ;  /* 0x00111c0001027983 */ /* 0x000f660000300800 */
[----:B------:R-:W0:Y:S01]  /*90bd0*/  S2R R27, SR_TID.X ;  /* 0x00000000001b7919 */ /* 0x000e220000002100 */
[----:B------:R-:W5:Y:S02]  /*90be0*/  LDL R22, [R1+0x38] ;  /* 0x0000380001167983 */ /* 0x000f640000100800 */
[----:B------:R-:W5:Y:S02]  /*90bf0*/  LDL R23, [R1+0x3c] ;  /* 0x00003c0001177983 */ /* 0x000f640000100800 */
[----:B--2---:R-:W-:-:S02]  /*90c00*/  FMUL R12, R6, R26 ;  /* 0x0000001a060c7220 */ /* 0x004fc40000400000 */
[----:B---3--:R-:W-:Y:S02]  /*90c10*/  FMUL R13, R6, R25 ;  /* 0x00000019060d7220 */ /* 0x008fe40000400000 */
[C---:B----4-:R-:W-:Y:S02]  /*90c20*/  FMUL R14, R29.reuse, R24 ;  /* 0x000000181d0e7220 */ /* 0x050fe40000400000 */
[----:B-----5:R-:W-:-:S07]  /*90c30*/  FMUL R15, R29, R19 ;  /* 0x000000131d0f7220 */ /* 0x020fce0000400000 */
[----:B------:R-:W-:Y:S01]  /*90c40*/  HMMA.16816.F32 R12, R8, R4, R12 ;  /* 0x00000004080c723c */ /* 0x000fe2000000180c */
[C---:B0-----:R-:W-:Y:S02]  /*90c50*/  LOP3.LUT R25, R27.reuse, 0x7, RZ, 0xc0, !PT ;  /* 0x000000071b197812 */ /* 0x041fe400078ec0ff */
[----:B------:R-:W-:Y:S11]  /*90c60*/  SHF.L.U32 R26, R27, 0x8, RZ ;  /* 0x000000081b1a7819 */ /* 0x000ff600000006ff */
[----:B------:R-:W-:Y:S09]  /*90c70*/  @!UPT UIADD3 URZ, URZ, URZ, URZ ;  /* 0x0000003f3f3ff290 */ /* 0x000ff2000fffe03f */
[----:B------:R0:W-:Y:S02]  /*90c80*/  STL.64 [R1+0x70], R12 ;  /* 0x0000700c01007387 */ /* 0x0001e40000100a00 */
[----:B0-----:R-:W-:Y:S02]  /*90c90*/  FMUL R12, R6, R0 ;  /* 0x00000000060c7220 */ /* 0x001fe40000400000 */
[----:B------:R-:W-:-:S05]  /*90ca0*/  IMAD.SHL.U32 R0, R25, 0x10, RZ ;  /* 0x0000001019007824 */ /* 0x000fca00078e00ff */
[----:B------:R-:W-:-:S04]  /*90cb0*/  LOP3.LUT R0, R0, 0xf00, R26, 0xf8, !PT ;  /* 0x00000f0000007812 */ /* 0x000fc800078ef81a */
[----:B------:R-:W-:-:S04]  /*90cc0*/  LOP3.LUT R0, R0, 0x10, R27, 0x78, !PT ;  /* 0x0000001000007812 */ /* 0x000fc800078e781b */
[----:B------:R-:W-:-:S05]  /*90cd0*/  LOP3.LUT R0, R0, 0x20, RZ, 0x3c, !PT ;  /* 0x0000002000007812 */ /* 0x000fca00078e3cff */
[----:B------:R-:W0:Y:S04]  /*90ce0*/  LDSM.16.M88.4 R24, [R0+0x60000] ;  /* 0x060000000018783b */ /* 0x000e280000000200 */
[----:B------:R1:W-:Y:S01]  /*90cf0*/  STL.64 [R1+0x78], R14 ;  /* 0x0000780e01007387 */ /* 0x0003e20000100a00 */
[----:B------:R-:W-:Y:S02]  /*90d00*/  FMUL R13, R6, R18 ;  /* 0x00000012060d7220 */ /* 0x000fe40000400000 */
[C---:B-1----:R-:W-:Y:S02]  /*90d10*/  FMUL R14, R29.reuse, R3 ;  /* 0x000000031d0e7220 */ /* 0x042fe40000400000 */
[----:B------:R-:W-:Y:S01]  /*90d20*/  FMUL R15, R29, R2 ;  /* 0x000000021d0f7220 */ /* 0x000fe20000400000 */
[----:B------:R-:W2:Y:S06]  /*90d30*/  LDL.LU R3, [R1+0x119c] ;  /* 0x00119c0001037983 */ /* 0x000eac0000300800 */
[----:B------:R-:W-:Y:S01]  /*90d40*/  HMMA.16816.F32 R12, R8, R16, R12 ;  /* 0x00000010080c723c */ /* 0x000fe2000000180c */
[----:B0-----:R0:W-:Y:S11]  /*90d50*/  STL.64 [R1+0x5b38], R26 ;  /* 0x005b381a01007387 */ /* 0x0011f60000100a00 */
[----:B------:R-:W-:Y:S11]  /*90d60*/  @!UPT UIADD3 URZ, URZ, URZ, URZ ;  /* 0x0000003f3f3ff290 */ /* 0x000ff6000fffe03f */
[----:B------:R-:W-:Y:S01]  /*90d70*/  @!UPT UIADD3 URZ, URZ, URZ, URZ ;  /* 0x0000003f3f3ff290 */ /* 0x000fe2000fffe03f */
[----:B------:R-:W-:Y:S01]  /*90d80*/  MOV R4, R15 ;  /* 0x0000000f00047202 */ /* 0x000fe20000000f00 */
[----:B0-----:R-:W3:Y:S01]  /*90d90*/  LDL.LU R26, [R1+0x1194] ;  /* 0x00119400011a7983 */ /* 0x001ee20000300800 */
[----:B------:R-:W4:Y:S02]  /*90da0*/  LDL.LU R27, [R1+0x1198] ;  /* 0x00119800011b7983 */ /* 0x000f240000300800 */
[----:B------:R0:W-:Y:S02]  /*90db0*/  STL.64 [R1+0x5b30], R24 ;  /* 0x005b301801007387 */ /* 0x0001e40000100a00 */
[----:B------:R-:W5:Y:S01]  /*90dc0*/  LDL.LU.64 R18, [R1+0x5b50] ;  /* 0x005b500001127983 */ /* 0x000f620000300a00 */
[----:B------:R-:W2:Y:S01]  /*90dd0*/  LDL.LU.64 R16, [R1+0x5b48] ;  /* 0x005b480001107983 */ /* 0x000ea20000300a00 */
[----:B------:R3:W-:Y:S02]  /*90de0*/  STL [R1+0xb4], R13 ;  /* 0x0000b40d01007387 */ /* 0x0007e40000100800 */
[----:B------:R-:W2:Y:S01]  /*90df0*/  LDL.LU R15, [R1+0x1190] ;  /* 0x00119000010f7983 */ /* 0x000ea20000300800 */
[----:B0-----:R-:W5:Y:S01]  /*90e00*/  LDL.LU R25, [R1+0x1180] ;  /* 0x0011800001197983 */ /* 0x001f620000300800 */
[----:B------:R-:W5:Y:S02]  /*90e10*/  LDL.LU R24, [R1+0x1184] ;  /* 0x0011840001187983 */ /* 0x000f640000300800 */
[----:B------:R-:W5:Y:S02]  /*90e20*/  LDL.LU R2, [R1+0x1188] ;  /* 0x0011880001027983 */ /* 0x000f640000300800 */
[----:B------:R-:W5:Y:S01]  /*90e30*/  LDL.LU R0, [R1+0x118c] ;  /* 0x00118c0001007983 */ /* 0x000f620000300800 */
[----:B------:R-:W-:Y:S01]  /*90e40*/  MOV R28, R12 ;  /* 0x0000000c001c7202 */ /* 0x000fe20000000f00 */
[----:B------:R-:W-:-:S04]  /*90e50*/  IMAD.MOV.U32 R5, RZ, RZ, R14 ;  /* 0x000000ffff057224 */ /* 0x000fc800078e000e */
[----:B------:R-:W-:Y:S01]  /*90e60*/  STL [R1+0x5418], R28 ;  /* 0x0054181c01007387 */ /* 0x000fe20000100800 */
[----:B------:R0:W-:Y:S02]  /*90e70*/  STL [R1+0x53e4], R4 ;  /* 0x0053e40401007387 */ /* 0x0001e40000100800 */
[----:B------:R1:W-:Y:S02]  /*90e80*/  STL [R1+0x53e0], R5 ;  /* 0x0053e00501007387 */ /* 0x0003e40000100800 */
[C---:B---3--:R-:W-:Y:S02]  /*90e90*/  FMUL R13, R6.reuse, R26 ;  /* 0x0000001a060d7220 */ /* 0x048fe40000400000 */
[C---:B----4-:R-:W-:Y:S02]  /*90ea0*/  FMUL R14, R29.reuse, R27 ;  /* 0x0000001b1d0e7220 */ /* 0x050fe40000400000 */
[----:B--2---:R-:W-:Y:S02]  /*90eb0*/  FMUL R12, R6, R15 ;  /* 0x0000000f060c7220 */ /* 0x004fe40000400000 */
[----:B------:R-:W-:-:S07]  /*90ec0*/  FMUL R15, R29, R3 ;  /* 0x000000031d0f7220 */ /* 0x000fce0000400000 */
[----:B------:R-:W-:Y:S11]  /*90ed0*/  HMMA.16816.F32 R12, R8, R16, R12 ;  /* 0x00000010080c723c */ /* 0x000ff6000000180c */
[----:B------:R-:W-:Y:S11]  /*90ee0*/  @!UPT UIADD3 URZ, URZ, URZ, URZ ;  /* 0x0000003f3f3ff290 */ /* 0x000ff6000fffe03f */
[----:B------:R-:W-:Y:S01]  /*90ef0*/  @!UPT UIADD3 URZ, URZ, URZ, URZ ;  /* 0x0000003f3f3ff290 */ /* 0x000fe2000fffe03f */
[----:B------:R2:W-:Y:S01]  /*90f00*/  STL [R1+0xa8], R14 ;  /* 0x0000a80e01007387 */ /* 0x0005e20000100800 */
[----:B0-----:R-:W-:Y:S01]  /*90f10*/  IMAD.MOV.U32 R4, RZ, RZ, R12 ;  /* 0x000000ffff047224 */ /* 0x001fe200078e000c */
[----:B-1----:R-:W-:Y:S01]  /*90f20*/  MOV R5, R13 ;  /* 0x0000000d00057202 */ /* 0x002fe20000000f00 */
[----:B------:R-:W-:Y:S02]  /*90f30*/  IMAD.MOV.U32 R3, RZ, RZ, R15 ;  /* 0x000000ffff037224 */ /* 0x000fe400078e000f */
[C---:B-----5:R-:W-:Y:S02]  /*90f40*/  FMUL R12, R6.reuse, R25 ;  /* 0x00000019060c7220 */ /* 0x060fe40000400000 */
[----:B------:R-:W-:Y:S02]  /*90f50*/  FMUL R13, R6, R24 ;  /* 0x00000018060d7220 */ /* 0x000fe40000400000 */
[C---:B------:R-:W-:Y:S01]  /*90f60*/  FMUL R15, R29.reuse, R0 ;  /* 0x000000001d0f7220 */ /* 0x040fe20000400000 */
[----:B------:R-:W3:Y:S01]  /*90f70*/  LDL.LU R17, [R1+0x1100] ;  /* 0x0011000001117983 */ /* 0x000ee20000300800 */
[----:B------:R-:W4:Y:S02]  /*90f80*/  LDL.LU R16, [R1+0x1104] ;  /* 0x0011040001107983 */ /* 0x000f240000300800 */
[----:B--2---:R-:W-:-:S07]  /*90f90*/  FMUL R14, R29, R2 ;  /* 0x000000021d0e7220 */ /* 0x004fce0000400000 */
[----:B------:R-:W-:Y:S01]  /*90fa0*/  HMMA.16816.F32 R24, R8, R20, R12 ;  /* 0x000000140818723c */ /* 0x000fe2000000180c */
[----:B------:R-:W-:Y:S01]  /*90fb0*/  STL.64 [R1+0x5ad8], R18 ;  /* 0x005ad81201007387 */ /* 0x000fe20000100a00 */
[----:B------:R-:W-:Y:S02]  /*90fc0*/  STL [R1+0x5424], R3 ;  /* 0x0054240301007387 */ /* 0x000fe40000100800 */
[----:B------:R-:W-:Y:S02]  /*90fd0*/  STL [R1+0x5420], R5 ;  /* 0x0054200501007387 */ /* 0x000fe40000100800 */
[----:B------:R-:W-:Y:S01]  /*90fe0*/  STL [R1+0x541c], R4 ;  /* 0x00541c0401007387 */ /* 0x000fe20000100800 */
[----:B------:R-:W2:Y:S01]  /*90ff0*/  LDL.LU R2, [R1+0x1108] ;  /* 0x0011080001027983 */ /* 0x000ea20000300800 */
[----:B------:R-:W5:Y:S11]  /*91000*/  LDL.LU R0, [R1+0x110c] ;  /* 0x00110c0001007983 */ /* 0x000f760000300800 */
[----:B------:R-:W-:Y:S04]  /*91010*/  @!UPT UIADD3 URZ, URZ, URZ, URZ ;  /* 0x0000003f3f3ff290 */ /* 0x000fe8000fffe03f */
[----:B------:R-:W-:Y:S01]  /*91020*/  STL.64 [R1+0xd0], R24 ;  /* 0x0000d01801007387 */ /* 0x000fe20000100a00 */
[----:B------:R0:W-:Y:S03]  /*91030*/  STL.64 [R1+0x5ae0], R22 ;  /* 0x005ae01601007387 */ /* 0x0001e60000100a00 */
[----:B0-----:R-:W2:Y:S04]  /*91040*/  LDL R22, [R1+0x8] ;  /* 0x0000080001167983 */ /* 0x001ea80000100800 */
[----:B------:R-:W2:Y:S01]  /*91050*/  LDL R23, [R1+0xc] ;  /* 0x00000c0001177983 */ /* 0x000ea20000100800 */
[----:B------:R-:W-:Y:S01]  /*91060*/  MOV R3, R26 ;  /* 0x0000001a00037202 */ /* 0x000fe20000000f00 */
[----:B------:R-:W-:-:S02]  /*91070*/  IMAD.MOV.U32 R5, RZ, RZ, R27 ;  /* 0x000000ffff057224 */ /* 0x000fc400078e001b */
[----:B------:R-:W5:Y:S01]  /*91080*/  LDL.LU R24, [R1+0x60] ;  /* 0x0000600001187983 */ /* 0x000f620000300800 */
[----:B------:R-:W-:Y:S02]  /*91090*/  MOV R25, R7 ;  /* 0x0000000700197202 */ /* 0x000fe40000000f00 */
[----:B------:R-:W5:Y:S01]  /*910a0*/  LDL.LU R7, [R1+0x5b44] ;  /* 0x005b440001077983 */ /* 0x000f620000300800 */
[C---:B---3--:R-:W-:Y:S02]  /*910b0*/  FMUL R12, R6.reuse, R17 ;  /* 0x00000011060c7220 */ /* 0x048fe40000400000 */
[----:B----4-:R-:W-:Y:S01]  /*910c0*/  FMUL R13, R6, R16 ;  /* 0x00000010060d7220 */ /* 0x010fe20000400000 */
[----:B--2---:R0:W-:Y:S01]  /*910d0*/  STL.64 [R1+0x5af8], R22 ;  /* 0x005af81601007387 */ /* 0x0041e20000100a00 */
[----:B------:R-:W-:Y:S02]  /*910e0*/  STL [R1+0x542c], R3 ;  /* 0x00542c0301007387 */ /* 0x000fe40000100800 */
[----:B------:R-:W-:Y:S02]  /*910f0*/  STL [R1+0x5428], R5 ;  /* 0x0054280501007387 */ /* 0x000fe40000100800 */
[----:B------:R-:W2:Y:S01]  /*91100*/  LDL.LU R6, [R1+0x5b40] ;  /* 0x005b400001067983 */ /* 0x000ea20000300800 */
[----:B0-----:R-:W3:Y:S04]  /*91110*/  LDL R22, [R1+0x18] ;  /* 0x0000180001167983 */ /* 0x001ee80000100800 */
[----:B------:R-:W3:Y:S04]  /*91120*/  LDL R23, [R1+0x1c] ;  /* 0x00001c0001177983 */ /* 0x000ee80000100800 */
[----:B---3--:R0:W-:Y:S04]  /*91130*/  STL.64 [R1+0x5b10], R22 ;  /* 0x005b101601007387 */ /* 0x0081e80000100a00 */
[----:B0-----:R-:W3:Y:S01]  /*91140*/  LDL.64 R22, [R1+0x28] ;  /* 0x0000280001167983 */ /* 0x001ee20000100a00 */
[----:B------:R-:W4:Y:S02]  /*91150*/  LDL.LU R16, [R1+0xa80] ;  /* 0x000a800001107983 */ /* 0x000f240000300800 */
[----:B------:R-:W4:Y:S02]  /*91160*/  LDL.LU R17, [R1+0xa84] ;  /* 0x000a840001117983 */ /* 0x000f240000300800 */
[----:B------:R-:W2:Y:S01]  /*91170*/  LDL.LU R18, [R1+0xa88] ;  /* 0x000a880001127983 */ /* 0x000ea20000300800 */
[----:B------:R-:W2:Y:S04]  /*91180*/  LDL.LU R19, [R1+0xa8c] ;  /* 0x000a8c0001137983 */ /* 0x000ea80000300800 */
[----:B--2---:R-:W-:Y:S01]  /*91190*/  STL.64 [R1+0x5af0], R18 ;  /* 0x005af01201007387 */ /* 0x004fe20000100a00 */
[----:B----4-:R0:W-:Y:S03]  /*911a0*/  STL.64 [R1+0x5ae8], R16 ;  /* 0x005ae81001007387 */ /* 0x0101e60000100a00 */
        /* <DEDUP_REMOVED lines=10> */
[----:B------:R-:W-:-:S02]  /*91250*/  FMUL R14, R29, R2 ;  /* 0x000000021d0e7220 */ /* 0x000fc40000400000 */
[----:B-----5:R-:W-:-:S07]  /*91260*/  FMUL R15, R29, R0 ;  /* 0x000000001d0f7220 */ /* 0x020fce0000400000 */
[----:B------:R-:W-:Y:S01]  /*91270*/  HMMA.16816.F32 R8, R8, R24, R12 ;  /* 0x000000180808723c */ /* 0x000fe2000000180c */
[----:B----4-:R-:W-:Y:S01]  /*91280*/  STL.64 [R1+0x5b20], R18 ;  /* 0x005b201201007387 */ /* 0x010fe20000100a00 */
[----:B--2---:R0:W-:Y:S03]  /*91290*/  STL.64 [R1+0x5b18], R16 ;  /* 0x005b181001007387 */ /* 0x0041e60000100a00 */
[----:B0-----:R-:W2:Y:S01]  /*912a0*/  LDL.LU R16, [R1+0xa60] ;  /* 0x000a600001107983 */ /* 0x001ea20000300800 */
[----:B------:R-:W2:Y:S02]  /*912b0*/  LDL.LU R17, [R1+0xa64] ;  /* 0x000a640001117983 */ /* 0x000ea40000300800 */
[----:B------:R-:W2:Y:S02]  /*912c0*/  LDL.LU R18, [R1+0xa68] ;  /* 0x000a680001127983 */ /* 0x000ea40000300800 */
[----:B------:R-:W2:Y:S01]  /*912d0*/  LDL.LU R19, [R1+0xa6c] ;  /* 0x000a6c0001137983 */ /* 0x000ea20000300800 */
[----:B------:R-:W-:Y:S01]  /*912e0*/  STL [R1+0x2500], R29 ;  /* 0x0025001d01007387 */ /* 0x000fe20000100800 */
[----:B------:R-:W2:Y:S02]  /*912f0*/  LDL.LU.64 R26, [R1+0x5b38] ;  /* 0x005b3800011a7983 */ /* 0x000ea40000300a00 */
[----:B------:R-:W2:Y:S09]  /*91300*/  LDL.LU.64 R24, [R1+0x5b30] ;  /* 0x005b300001187983 */ /* 0x000eb20000300a00 */
[----:B------:R0:W-:Y:S01]  /*91310*/  STL [R1+0x90], R8 ;  /* 0x0000900801007387 */ /* 0x0001e20000100800 */
[----:B------:R1:W-:Y:S01]  /*91320*/  STL [R1+0x9c], R11 ;  /* 0x00009c0b01007387 */ /* 0x0003e20000100800 */
[----:B------:R-:W-:Y:S01]  /*91330*/  IMAD.MOV.U32 R3, RZ, RZ, R9 ;  /* 0x000000ffff037224 */ /* 0x000fe200078e0009 */
[----:B------:R-:W-:Y:S01]  /*91340*/  MOV R5, R10 ;  /* 0x0000000a00057202 */ /* 0x000fe20000000f00 */
[----:B------:R-:W-:Y:S01]  /*91350*/  IMAD.MOV.U32 R10, RZ, RZ, R6 ;  /* 0x000000ffff0a7224 */ /* 0x000fe200078e0006 */
[----:B0-----:R-:W4:Y:S01]  /*91360*/  LDL.LU R8, [R1+0xa30] ;  /* 0x000a300001087983 */ /* 0x001f220000300800 */
[----:B------:R-:W4:Y:S02]  /*91370*/  LDL.LU R9, [R1+0xa34] ;  /* 0x000a340001097983 */ /* 0x000f240000300800 */
[----:B------:R-:W4:Y:S01]  /*91380*/  LDL.LU R6, [R1+0x5b2c] ;  /* 0x005b2c0001067983 */ /* 0x000f220000300800 */
[----:B-1----:R-:W-:-:S02]  /*91390*/  MOV R11, R7 ;  /* 0x00000007000b7202 */ /* 0x002fc40000000f00 */
[----:B------:R-:W4:Y:S01]  /*913a0*/  LDL.LU R7, [R1+0x5b28] ;  /* 0x005b280001077983 */ /* 0x000f220000300800 */
[----:B------:R-:W5:Y:S02]  /*913b0*/  LDL R14, [R1+0x58] ;  /* 0x00005800010e7983 */ /* 0x000f640000100800 */
[----:B------:R-:W5:Y:S02]  /*913c0*/  LDL R15, [R1+0x5c] ;  /* 0x00005c00010f7983 */ /* 0x000f640000100800 */
[----:B------:R0:W-:Y:S01]  /*913d0*/  STL [R1+0x57d8], R3 ;  /* 0x0057d80301007387 */ /* 0x0001e20000100800 */
[----:B---3--:R-:W-:Y:S01]  /*913e0*/  MOV R29, R22 ;  /* 0x00000016001d7202 */ /* 0x008fe20000000f00 */
[----:B0-----:R-:W-:Y:S01]  /*913f0*/  IMAD.MOV.U32 R3, RZ, RZ, R23 ;  /* 0x000000ffff037224 */ /* 0x001fe200078e0017 */
[C---:B--2---:R-:W-:Y:S11]  /*91400*/  HMMA.16816.F32 R16, R24.reuse, R22, R16 ;  /* 0x000000161810723c */ /* 0x044ff60000001810 */
[----:B------:R-:W-:Y:S11]  /*91410*/  @!UPT UIADD3 URZ, URZ, URZ, URZ ;  /* 0x0000003f3f3ff290 */ /* 0x000ff6000fffe03f */
[----:B------:R-:W-:Y:S01]  /*91420*/  @!UPT UIADD3 URZ, URZ, URZ, URZ ;  /* 0x0000003f3f3ff290 */ /* 0x000fe2000fffe03f */
[----:B------:R-:W-:Y:S01]  /*91430*/  STL.64 [R1+0xc0], R16 ;  /* 0x0000c01001007387 */ /* 0x000fe20000100a00 */
[----:B------:R0:W-:Y:S03]  /*91440*/  STL.64 [R1+0xc8], R18 ;  /* 0x0000c81201007387 */ /* 0x0001e60000100a00 */
[----:B0-----:R-:W2:Y:S01]  /*91450*/  LDL.LU.64 R18, [R1+0x5b20] ;  /* 0x005b200001127983 */ /* 0x001ea20000300a00 */
[----:B------:R-:W2:Y:S02]  /*91460*/  LDL.LU.64 R16, [R1+0x5b18] ;  /* 0x005b180001107983 */ /* 0x000ea40000300a00 */
[----:B------:R-:W2:Y:S02]  /*91470*/  LDL.LU.64 R22, [R1+0x5b10] ;  /* 0x005b100001167983 */ /* 0x000ea40000300a00 */
[C---:B--2---:R-:W-:Y:S01]  /*91480*/  HMMA.16816.F32 R20, R24.reuse, R22, R16 ;  /* 0x000000161814723c */ /* 0x044fe20000001810 */
[----:B------:R-:W2:Y:S01]  /*91490*/  LDL.LU.64 R18, [R1+0x5b08] ;  /* 0x005b080001127983 */ /* 0x000ea20000300a00 */
[----:B------:R-:W2:Y:S11]  /*914a0*/  LDL.LU.64 R16, [R1+0x5b00] ;  /* 0x005b000001107983 */ /* 0x000eb60000300a00 */
[----:B------:R-:W-:Y:S10]  /*914b0*/  @!UPT UIADD3 URZ, URZ, URZ, URZ ;  /* 0x0000003f3f3ff290 */ /* 0x000ff4000fffe03f */
[----:B------:R-:W-:Y:S01]  /*914c0*/  STL.64 [R1+0xf0], R20 ;  /* 0x0000f01401007387 */ /* 0x000fe20000100a00 */
[----:B------:R0:W-:Y:S03]  /*914d0*/  STL.64 [R1+0xf8], R22 ;  /* 0x0000f81601007387 */ /* 0x0001e60000100a00 */
[----:B0-----:R-:W2:Y:S04]  /*914e0*/  LDL.LU.64 R22, [R1+0x5af8] ;  /* 0x005af80001167983 */ /* 0x001ea80000300a00 */
[----:B------:R-:W0:Y:S04]  /*914f0*/  S2R R28, SR_TID.X ;  /* 0x00000000001c7919 */ /* 0x000e280000002100 */
[----:B------:R-:W1:Y:S01]  /*91500*/  S2R R2, SR_TID.X ;  /* 0x0000000000027919 */ /* 0x000e620000002100 */
[----:B----4-:R-:W-:Y:S01]  /*91510*/  HMMA.16816.F32 R8, R24, R6, R8 ;  /* 0x000000061808723c */ /* 0x010fe20000001808 */
[C---:B0-----:R-:W-:Y:S01]  /*91520*/  IMAD.SHL.U32 R0, R28.reuse, 0x100, RZ ;  /* 0x000001001c007824 */ /* 0x041fe200078e00ff */
[----:B------:R-:W-:-:S04]  /*91530*/  LOP3.LUT R28, R28, 0x7, RZ, 0xc0, !PT ;  /* 0x000000071c1c7812 */ /* 0x000fc800078ec0ff */
[----:B------:R-:W-:-:S04]  /*91540*/  SHF.L.U32 R28, R28, 0x4, RZ ;  /* 0x000000041c1c7819 */ /* 0x000fc800000006ff */
[----:B------:R-:W-:-:S04]  /*91550*/  LOP3.LUT R28, R28, 0xf00, R0, 0xf8, !PT ;  /* 0x00000f001c1c7812 */ /* 0x000fc800078ef800 */
[----:B-1----:R-:W-:-:S04]  /*91560*/  LOP3.LUT R28, R28, 0x10, R2, 0x78, !PT ;  /* 0x000000101c1c7812 */ /* 0x002fc800078e7802 */
[----:B------:R-:W-:Y:S01]  /*91570*/  LOP3.LUT R28, R28, 0x20, RZ, 0x3c, !PT ;  /* 0x000000201c1c7812 */ /* 0x000fe200078e3cff */
[C---:B--2---:R-:W-:Y:S01]  /*91580*/  HMMA.16816.F32 R20, R24.reuse, R22, R16 ;  /* 0x000000161814723c */ /* 0x044fe20000001810 */
[----:B------:R-:W5:Y:S01]  /*91590*/  LDL.LU.64 R18, [R1+0x5af0] ;  /* 0x005af00001127983 */ /* 0x000f620000300a00 */
[----:B------:R-:W5:Y:S11]  /*915a0*/  LDL.LU.64 R16, [R1+0x5ae8] ;  /* 0x005ae80001107983 */ /* 0x000f760000300a00 */
[----:B------:R-:W-:Y:S10]  /*915b0*/  @!UPT UIADD3 URZ, URZ, URZ, URZ ;  /* 0x0000003f3f3ff290 */ /* 0x000ff4000fffe03f */
[----:B------:R-:W-:Y:S01]  /*915c0*/  STL.64 [R1+0x120], R20 ;  /* 0x0001201401007387 */ /* 0x000fe20000100a00 */
[----:B------:R0:W-:Y:S03]  /*915d0*/  STL.64 [R1+0x128], R22 ;  /* 0x0001281601007387 */ /* 0x0001e60000100a00 */
[----:B0-----:R-:W2:Y:S01]  /*915e0*/  LDL.LU.64 R22, [R1+0x5ae0] ;  /* 0x005ae00001167983 */ /* 0x001ea20000300a00 */
[----:B------:R-:W-:Y:S02]  /*915f0*/  STL.64 [R1+0x5a88], R6 ;  /* 0x005a880601007387 */ /* 0x000fe40000100a00 */
[----:B------:R0:W-:Y:S02]  /*91600*/  STL [R1+0x5a80], R5 ;  /* 0x005a800501007387 */ /* 0x0001e40000100800 */
[----:B------:R-:W-:Y:S01]  /*91610*/  STL.64 [R1+0x110], R8 ;  /* 0x0001100801007387 */ /* 0x000fe20000100a00 */
[----:B------:R-:W-:Y:S02]  /*91620*/  STL.64 [R1+0x118], R10 ;  /* 0x0001180a01007387 */ /* 0x000fe40000100a00 */
[----:B------:R-:W1:Y:S04]  /*91630*/  LDSM.16.M88.4 R8, [R28+0x61000] ;  /* 0x061000001c08783b */ /* 0x000e680000000200 */
[----:B------:R-:W3:Y:S01]  /*91640*/  LDL.LU R4, [R1+0xaa0] ;  /* 0x000aa00001047983 */ /* 0x000ee20000300800 */
[----:B0-----:R-:W3:Y:S01]  /*91650*/  LDL.LU R5, [R1+0xaa4] ;  /* 0x000aa40001057983 */ /* 0x001ee20000300800 */
[----:B------:R-:W3:Y:S02]  /*91660*/  LDL.LU R6, [R1+0xaa8] ;  /* 0x000aa80001067983 */ /* 0x000ee40000300800 */
[----:B------:R-:W3:Y:S01]  /*91670*/  LDL.LU R7, [R1+0xaac] ;  /* 0x000aac0001077983 */ /* 0x000ee20000300800 */
[----:B-1----:R-:W-:Y:S01]  /*91680*/  STL.64 [R1+0x5ad0], R10 ;  /* 0x005ad00a01007387 */ /* 0x002fe20000100a00 */
[----:B------:R0:W-:Y:S03]  /*91690*/  STL.64 [R1+0x5ac8], R8 ;  /* 0x005ac80801007387 */ /* 0x0001e60000100a00 */
[----:B0-----:R-:W2:Y:S01]  /*916a0*/  LDL.LU R8, [R1+0xad0] ;  /* 0x000ad00001087983 */ /* 0x001ea20000300800 */
[----:B------:R-:W2:Y:S02]  /*916b0*/  LDL.LU R9, [R1+0xad4] ;  /* 0x000ad40001097983 */ /* 0x000ea40000300800 */
[----:B------:R-:W2:Y:S02]  /*916c0*/  LDL.LU R10, [R1+0xad8] ;  /* 0x000ad800010a7983 */ /* 0x000ea40000300800 */
[----:B------:R-:W2:Y:S01]  /*916d0*/  LDL.LU R11, [R1+0xadc] ;  /* 0x000adc00010b7983 */ /* 0x000ea20000300800 */
[C---:B-----5:R-:W-:Y:S01]  /*916e0*/  HMMA.16816.F32 R12, R24.reuse, R14, R16 ;  /* 0x0000000e180c723c */ /* 0x060fe20000001810 */
[----:B------:R-:W3:Y:S11]  /*916f0*/  LDL.LU.64 R18, [R1+0x5ad8] ;  /* 0x005ad80001127983 */ /* 0x000ef60000300a00 */
[----:B------:R-:W-:Y:S11]  /*91700*/  @!UPT UIADD3 URZ, URZ, URZ, URZ ;  /* 0x0000003f3f3ff290 */ /* 0x000ff6000fffe03f */
[----:B------:R-:W-:Y:S01]  /*91710*/  STL.64 [R1+0x140], R12 ;  /* 0x0001400c01007387 */ /* 0x000fe20000100a00 */
[----:B------:R-:W-:Y:S02]  /*91720*/  STL.64 [R1+0x148], R14 ;  /* 0x0001480e01007387 */ /* 0x000fe40000100a00 */
[----:B------:R-:W0:Y:S02]  /*91730*/  LDSM.16.M88.4 R12, [R28+0x62000] ;  /* 0x062000001c0c783b */ /* 0x000e240000000200 */
[----:B0-----:R0:W-:Y:S02]  /*91740*/  STL.64 [R1+0x5a38], R14 ;  /* 0x005a380e01007387 */ /* 0x0011e40000100a00 */
[----:B------:R-:W-:Y:S02]  /*91750*/  STL.64 [R1+0x5a30], R12 ;  /* 0x005a300c01007387 */ /* 0x000fe40000100a00 */
[----:B0-----:R-:W4:Y:S01]  /*91760*/  LDL.64 R14, [R1+0x68] ;  /* 0x00006800010e7983 */ /* 0x001f220000100a00 */
[C---:B--2---:R-:W-:Y:S08]  /*91770*/  HMMA.16816.F32 R20, R24.reuse, R22, R8 ;  /* 0x000000161814723c */ /* 0x044ff00000001808 */
[C---:B---3--:R-:W-:Y:S11]  /*91780*/  HMMA.16816.F32 R4, R24.reuse, R18, R4 ;  /* 0x000000121804723c */ /* 0x048ff60000001804 */
[----:B------:R-:W-:Y:S11]  /*91790*/  @!UPT UIADD3 URZ, URZ, URZ, URZ ;  /* 0x0000003f3f3ff290 */ /* 0x000ff6000fffe03f */
[----:B------:R-:W-:Y:S01]  /*917a0*/  @!UPT UIADD3 URZ, URZ, URZ, URZ ;  /* 0x0000003f3f3ff290 */ /* 0x000fe2000fffe03f */
[----:B------:R0:W-:Y:S02]  /*917b0*/  STL.64 [R1+0x150], R4 ;  /* 0x0001500401007387 */ /* 0x0001e40000100a00 */
[----:B0-----:R-:W-:Y:S01]  /*917c0*/  IMAD.MOV.U32 R5, RZ, RZ, R18 ;  /* 0x000000ffff057224 */ /* 0x001fe200078e0012 */
[----:B------:R-:W-:Y:S02]  /*917d0*/  MOV R4, R19 ;  /* 0x0000001300047202 */ /* 0x000fe40000000f00 */
[----:B------:R-:W0:Y:S04]  /*917e0*/  LDSM.16.M88.4 R16, [R28+0x63000] ;  /* 0x063000001c10783b */ /* 0x000e280000000200 */
[----:B------:R-:W-:Y:S04]  /*917f0*/  STL.64 [R1+0x158], R6 ;  /* 0x0001580601007387 */ /* 0x000fe80000100a00 */
[----:B0-----:R-:W-:Y:S01]  /*91800*/  STL.64 [R1+0x59c8], R18 ;  /* 0x0059c81201007387 */ /* 0x001fe20000100a00 */
[----:B------:R0:W-:Y:S03]  /*91810*/  STL.64 [R1+0x59c0], R16 ;  /* 0x0059c01001007387 */ /* 0x0001e60000100a00 */
[----:B0-----:R-:W4:Y:S01]  /*91820*/  LDL.LU R16, [R1+0xac0] ;  /* 0x000ac00001107983 */ /* 0x001f220000300800 */
[----:B------:R-:W4:Y:S02]  /*91830*/  LDL.LU R17, [R1+0xac4] ;  /* 0x000ac40001117983 */ /* 0x000f240000300800 */
[----:B------:R-:W4:Y:S02]  /*91840*/  LDL.LU R18, [R1+0xac8] ;  /* 0x000ac80001127983 */ /* 0x000f240000300800 */
[----:B------:R-:W4:Y:S01]  /*91850*/  LDL.LU R19, [R1+0xacc] ;  /* 0x000acc0001137983 */ /* 0x000f220000300800 */
[----:B------:R-:W2:Y:S01]  /*91860*/  LDL.LU.64 R10, [R1+0x5ad0] ;  /* 0x005ad000010a7983 */ /* 0x000ea20000300a00 */
[----:B------:R-:W2:Y:S02]  /*91870*/  LDL.LU.64 R8, [R1+0x5ac8] ;  /* 0x005ac80001087983 */ /* 0x000ea40000300a00 */
[----:B------:R-:W-:Y:S02]  /*91880*/  STL.64 [R1+0x180], R20 ;  /* 0x0001801401007387 */ /* 0x000fe40000100a00 */
[----:B------:R-:W-:Y:S02]  /*91890*/  STL.64 [R1+0x188], R22 ;  /* 0x0001881601007387 */ /* 0x000fe40000100a00 */
[----:B------:R-:W0:Y:S04]  /*918a0*/  LDSM.16.M88.4 R20, [R28+0x64000] ;  /* 0x064000001c14783b */ /* 0x000e280000000200 */
[----:B0-----:R0:W-:Y:S01]  /*918b0*/  STL.64 [R1+0x5958], R22 ;  /* 0x0059581601007387 */ /* 0x0011e20000100a00 */
[----:B------:R-:W-:Y:S03]  /*918c0*/  STL.64 [R1+0x5950], R20 ;  /* 0x0059501401007387 */ /* 0x000fe60000100a00 */
[----:B0-----:R-:W3:Y:S01]  /*918d0*/  LDL.64 R22, [R1+0x58] ;  /* 0x0000580001167983 */ /* 0x001ee20000100a00 */
[----:B----4-:R-:W-:Y:S01]  /*918e0*/  HMMA.16816.F32 R16, R24, R14, R16 ;  /* 0x0000000e1810723c */ /* 0x010fe20000001810 */
[----:B------:R-:W-:Y:S01]  /*918f0*/  IMAD.MOV.U32 R2, RZ, RZ, R14 ;  /* 0x000000ffff027224 */ /* 0x000fe200078e000e */
[----:B------:R-:W-:Y:S01]  /*91900*/  MOV R0, R15 ;  /* 0x0000000f00007202 */ /* 0x000fe20000000f00 */
[----:B------:R-:W0:Y:S04]  /*91910*/  LDSM.16.M88.4 R24, [R28+0x65000] ;  /* 0x065000001c18783b */ /* 0x000e280000000200 */
[----:B---3--:R-:W-:Y:S11]  /*91920*/  STL.64 [R1+0x5a78], R22 ;  /* 0x005a781601007387 */ /* 0x008ff60000100a00 */
[----:B------:R-:W-:Y:S05]  /*91930*/  @!UPT UIADD3 URZ, URZ, URZ, URZ ;  /* 0x0000003f3f3ff290 */ /* 0x000fea000fffe03f */
[----:B------:R1:W-:Y:S02]  /*91940*/  STL.64 [R1+0x170], R16 ;  /* 0x0001701001007387 */ /* 0x0003e40000100a00 */
[----:B------:R3:W-:Y:S01]  /*91950*/  STL.64 [R1+0x178], R18 ;  /* 0x0001781201007387 */ /* 0x0007e20000100a00 */
[----:B-1----:R-:W4:Y:S01]  /*91960*/  LDL.LU R16, [R1+0x9a0] ;  /* 0x0009a00001107983 */ /* 0x002f220000300800 */
[----:B------:R-:W4:Y:S02]  /*91970*/  LDL.LU R17, [R1+0x9a4] ;  /* 0x0009a40001117983 */ /* 0x000f240000300800 */
[----:B---3--:R-:W3:Y:S02]  /*91980*/  LDL.LU R18, [R1+0x9a8] ;  /* 0x0009a80001127983 */ /* 0x008ee40000300800 */
[----:B------:R-:W3:Y:S02]  /*91990*/  LDL.LU R19, [R1+0x9ac] ;  /* 0x0009ac0001137983 */ /* 0x000ee40000300800 */
[----:B---3--:R-:W-:Y:S01]  /*919a0*/  STL.64 [R1+0x59f0], R18 ;  /* 0x0059f01201007387 */ /* 0x008fe20000100a00 */
[----:B----4-:R1:W-:Y:S03]  /*919b0*/  STL.64 [R1+0x59e8], R16 ;  /* 0x0059e81001007387 */ /* 0x0103e60000100a00 */
[----:B-1----:R-:W3:Y:S01]  /*919c0*/  LDL.LU R16, [R1+0x9c0] ;  /* 0x0009c00001107983 */ /* 0x002ee20000300800 */
[----:B------:R-:W3:Y:S02]  /*919d0*/  LDL.LU R17, [R1+0x9c4] ;  /* 0x0009c40001117983 */ /* 0x000ee40000300800 */
[----:B------:R-:W4:Y:S02]  /*919e0*/  LDL.LU R18, [R1+0x9c8] ;  /* 0x0009c80001127983 */ /* 0x000f240000300800 */
[----:B------:R-:W4:Y:S01]  /*919f0*/  LDL.LU R19, [R1+0x9cc] ;  /* 0x0009cc0001137983 */ /* 0x000f220000300800 */
[----:B------:R-:W5:Y:S01]  /*91a00*/  LDL.LU R12, [R1+0x9f0] ;  /* 0x0009f000010c7983 */ /* 0x000f620000300800 */
[----:B------:R-:W5:Y:S02]  /*91a10*/  LDL.LU R13, [R1+0x9f4] ;  /* 0x0009f400010d7983 */ /* 0x000f640000300800 */
[----:B------:R-:W2:Y:S02]  /*91a20*/  LDL.LU R14, [R1+0x9f8] ;  /* 0x0009f800010e7983 */ /* 0x000ea40000300800 */
[----:B------:R-:W2:Y:S02]  /*91a30*/  LDL.LU R15, [R1+0x9fc] ;  /* 0x0009fc00010f7983 */ /* 0x000ea40000300800 */
[----:B--2---:R1:W-:Y:S01]  /*91a40*/  STL.64 [R1+0x5a48], R14 ;  /* 0x005a480e01007387 */ /* 0x0043e20000100a00 */
[----:B-----5:R-:W-:Y:S03]  /*91a50*/  STL.64 [R1+0x5a40], R12 ;  /* 0x005a400c01007387 */ /* 0x020fe60000100a00 */
[----:B-1----:R-:W2:Y:S04]  /*91a60*/  LDL.64 R14, [R1+0x38] ;  /* 0x00003800010e7983 */ /* 0x002ea80000100a00 */
[----:B--2---:R1:W-:Y:S01]  /*91a70*/  STL.64 [R1+0x5a58], R14 ;  /* 0x005a580e01007387 */ /* 0x0043e20000100a00 */
[----:B------:R-:W2:Y:S01]  /*91a80*/  LDL.64 R6, [R1+0x8] ;  /* 0x0000080001067983 */ /* 0x000ea20000100a00 */
[----:B-1----:R-:W-:Y:S01]  /*91a90*/  MOV R15, R4 ;  /* 0x00000004000f7202 */ /* 0x002fe20000000f00 */
[----:B------:R-:W-:Y:S01]  /*91aa0*/  IMAD.MOV.U32 R14, RZ, RZ, R5 ;  /* 0x000000ffff0e7224 */ /* 0x000fe200078e0005 */
[----:B--2---:R1:W-:Y:S01]  /*91ab0*/  STL.64 [R1+0x5aa0], R6 ;  /* 0x005aa00601007387 */ /* 0x0043e20000100a00 */
[----:B------:R-:W2:Y:S02]  /*91ac0*/  LDL.LU R20, [R1+0xa70] ;  /* 0x000a700001147983 */ /* 0x000ea40000300800 */
[----:B------:R-:W2:Y:S02]  /*91ad0*/  LDL.LU R21, [R1+0xa74] ;  /* 0x000a740001157983 */ /* 0x000ea40000300800 */
[----:B------:R-:W5:Y:S01]  /*91ae0*/  LDL.LU R22, [R1+0xa78] ;  /* 0x000a780001167983 */ /* 0x000f620000300800 */
[----:B------:R-:W5:Y:S01]  /*91af0*/  LDL.LU R23, [R1+0xa7c] ;  /* 0x000a7c0001177983 */ /* 0x000f620000300800 */
[----:B------:R-:W2:Y:S02]  /*91b00*/  LDL.LU R4, [R1+0xab0] ;  /* 0x000ab00001047983 */ /* 0x000ea40000300800 */
[----:B------:R-:W2:Y:S01]  /*91b10*/  LDL.LU R5, [R1+0xab4] ;  /* 0x000ab40001057983 */ /* 0x000ea20000300800 */
[----:B-1----:R-:W2:Y:S01]  /*91b20*/  LDL.LU R6, [R1+0xab8] ;  /* 0x000ab80001067983 */ /* 0x002ea20000300800 */
[----:B------:R-:W2:Y:S03]  /*91b30*/  LDL.LU R7, [R1+0xabc] ;  /* 0x000abc0001077983 */ /* 0x000ea60000300800 */
[----:B--2---:R-:W-:Y:S01]  /*91b40*/  STL.64 [R1+0x5ab0], R6 ;  /* 0x005ab00601007387 */ /* 0x004fe20000100a00 */
[----:B------:R-:W-:Y:S02]  /*91b50*/  STL.64 [R1+0x5aa8], R4 ;  /* 0x005aa80401007387 */ /* 0x000fe40000100a00 */
[----:B-----5:R-:W-:Y:S02]  /*91b60*/  STL.64 [R1+0x5a98], R22 ;  /* 0x005a981601007387 */ /* 0x020fe40000100a00 */
[----:B------:R1:W-:Y:S02]  /*91b70*/  STL.64 [R1+0x5a90], R20 ;  /* 0x005a901401007387 */ /* 0x0003e40000100a00 */
[----:B-1----:R-:W2:Y:S01]  /*91b80*/  LDL.LU R20, [R1+0xa90] ;  /* 0x000a900001147983 */ /* 0x002ea20000300800 */
[----:B------:R-:W2:Y:S02]  /*91b90*/  LDL.LU R21, [R1+0xa94] ;  /* 0x000a940001157983 */ /* 0x000ea40000300800 */
[----:B------:R-:W5:Y:S02]  /*91ba0*/  LDL.LU R22, [R1+0xa98] ;  /* 0x000a980001167983 */ /* 0x000f640000300800 */
[----:B------:R-:W5:Y:S02]  /*91bb0*/  LDL.LU R23, [R1+0xa9c] ;  /* 0x000a9c0001177983 */ /* 0x000f640000300800 */
[----:B------:R-:W-:Y:S01]  /*91bc0*/  IMAD.MOV.U32 R6, RZ, RZ, R29 ;  /* 0x000000ffff067224 */ /* 0x000fe200078e001d */
[----:B------:R-:W-:Y:S01]  /*91bd0*/  MOV R7, R3 ;  /* 0x0000000300077202 */ /* 0x000fe20000000f00 */
[----:B-----5:R-:W-:Y:S01]  /*91be0*/  STL.64 [R1+0x5ac0], R22 ;  /* 0x005ac01601007387 */ /* 0x020fe20000100a00 */
[----:B--2---:R1:W-:Y:S03]  /*91bf0*/  STL.64 [R1+0x5ab8], R20 ;  /* 0x005ab81401007387 */ /* 0x0043e60000100a00 */
[----:B-1----:R-:W2:Y:S01]  /*91c00*/  LDL.LU R20, [R1+0xae0] ;  /* 0x000ae00001147983 */ /* 0x002ea20000300800 */
[----:B------:R-:W2:Y:S02]  /*91c10*/  LDL.LU R21, [R1+0xae4] ;  /* 0x000ae40001157983 */ /* 0x000ea40000300800 */
[----:B------:R-:W2:Y:S02]  /*91c20*/  LDL.LU R22, [R1+0xae8] ;  /* 0x000ae80001167983 */ /* 0x000ea40000300800 */
[----:B------:R-:W2:Y:S01]  /*91c30*/  LDL.LU R23, [R1+0xaec] ;  /* 0x000aec0001177983 */ /* 0x000ea20000300800 */
[----:B------:R-:W-:Y:S01]  /*91c40*/  STL.64 [R1+0x5a70], R14 ;  /* 0x005a700e01007387 */ /* 0x000fe20000100a00 */
[----:B----4-:R1:W-:Y:S02]  /*91c50*/  STL.64 [R1+0x5a00], R18 ;  /* 0x005a001201007387 */ /* 0x0103e40000100a00 */
[----:B---3--:R-:W-:Y:S01]  /*91c60*/  STL.64 [R1+0x59f8], R16 ;  /* 0x0059f81001007387 */ /* 0x008fe20000100a00 */
[----:B-1----:R-:W3:Y:S01]  /*91c70*/  LDL.64 R18, [R1+0x18] ;  /* 0x0000180001127983 */ /* 0x002ee20000100a00 */
[----:B0-----:R0:W-:Y:S02]  /*91c80*/  STL.64 [R1+0x58e0], R26 ;  /* 0x0058e01a01007387 */ /* 0x0011e40000100a00 */
[----:B------:R1:W-:Y:S02]  /*91c90*/  STL.64 [R1+0x58d8], R24 ;  /* 0x0058d81801007387 */ /* 0x0003e40000100a00 */
[----:B------:R-:W4:Y:S01]  /*91ca0*/  LDL.LU R12, [R1+0xa20] ;  /* 0x000a2000010c7983 */ /* 0x000f220000300800 */
[----:B------:R-:W4:Y:S01]  /*91cb0*/  LDL.LU R13, [R1+0xa24] ;  /* 0x000a2400010d7983 */ /* 0x000f220000300800 */
[----:B------:R-:W4:Y:S02]  /*91cc0*/  LDL.LU R14, [R1+0xa28] ;  /* 0x000a2800010e7983 */ /* 0x000f240000300800 */
[----:B------:R-:W4:Y:S02]  /*91cd0*/  LDL.LU R15, [R1+0xa2c] ;  /* 0x000a2c00010f7983 */ /* 0x000f240000300800 */
[----:B0-----:R-:W-:Y:S01]  /*91ce0*/  IMAD.MOV.U32 R26, RZ, RZ, R2 ;  /* 0x000000ffff1a7224 */ /* 0x001fe200078e0002 */
[----:B------:R-:W-:-:S05]  /*91cf0*/  MOV R27, R0 ;  /* 0x00000000001b7202 */ /* 0x000fca0000000f00 */
[----:B------:R0:W-:Y:S01]  /*91d00*/  STL.64 [R1+0x5a50], R26 ;  /* 0x005a501a01007387 */ /* 0x0001e20000100a00 */
[----:B-1----:R-:W5:Y:S02]  /*91d10*/  LDL.LU R24, [R1+0xa00] ;  /* 0x000a000001187983 */ /* 0x002f640000300800 */
[----:B------:R-:W5:Y:S01]  /*91d20*/  LDL.LU R25, [R1+0xa04] ;  /* 0x000a040001197983 */ /* 0x000f620000300800 */
[----:B0-----:R-:W3:Y:S01]  /*91d30*/  LDL.LU R26, [R1+0xa08] ;  /* 0x000a0800011a7983 */ /* 0x001ee20000300800 */
[----:B------:R-:W3:Y:S01]  /*91d40*/  LDL.LU R27, [R1+0xa0c] ;  /* 0x000a0c00011b7983 */ /* 0x000ee20000300800 */
[C---:B--2---:R-:W-:Y:S02]  /*91d50*/  HMMA.16816.F32 R4, R8.reuse, R6, R20 ;  /* 0x000000060804723c */ /* 0x044fe40000001814 */
[----:B---3--:R-:W-:Y:S01]  /*91d60*/  STL.64 [R1+0x5a68], R26 ;  /* 0x005a681a01007387 */ /* 0x008fe20000100a00 */
[----:B-----5:R0:W-:Y:S03]  /*91d70*/  STL.64 [R1+0x5a60], R24 ;  /* 0x005a601801007387 */ /* 0x0201e60000100a00 */
[----:B0-----:R-:W2:Y:S01]  /*91d80*/  LDL.LU R24, [R1+0xa10] ;  /* 0x000a100001187983 */ /* 0x001ea20000300800 */
[----:B------:R-:W2:Y:S02]  /*91d90*/  LDL.LU R25, [R1+0xa14] ;  /* 0x000a140001197983 */ /* 0x000ea40000300800 */
[----:B------:R-:W2:Y:S02]  /*91da0*/  LDL.LU R26, [R1+0xa18] ;  /* 0x000a1800011a7983 */ /* 0x000ea40000300800 */
[----:B------:R-:W2:Y:S01]  /*91db0*/  LDL.LU R27, [R1+0xa1c] ;  /* 0x000a1c00011b7983 */ /* 0x000ea20000300800 */
[----:B------:R-:W3:Y:S01]  /*91dc0*/  LDL.LU.64 R22, [R1+0x5ac0] ;  /* 0x005ac00001167983 */ /* 0x000ee20000300a00 */
[----:B------:R-:W3:Y:S10]  /*91dd0*/  LDL.LU.64 R20, [R1+0x5ab8] ;  /* 0x005ab80001147983 */ /* 0x000ef40000300a00 */
[----:B------:R-:W-:Y:S02]  /*91de0*/  STL.64 [R1+0xc50], R4 ;  /* 0x000c500401007387 */ /* 0x000fe40000100a00 */
[----:B------:R0:W-:Y:S02]  /*91df0*/  STL.64 [R1+0xc58], R6 ;  /* 0x000c580601007387 */ /* 0x0001e40000100a00 */
[----:B0-----:R-:W5:Y:S01]  /*91e00*/  LDL.LU.64 R6, [R1+0x5ab0] ;  /* 0x005ab00001067983 */ /* 0x001f620000300a00 */
[----:B------:R-:W5:Y:S02]  /*91e10*/  LDL.LU.64 R4, [R1+0x5aa8] ;  /* 0x005aa80001047983 */ /* 0x000f640000300a00 */
[C---:B-----5:R-:W-:Y:S11]  /*91e20*/  HMMA.16816.F32 R4, R8.reuse, R18, R4 ;  /* 0x000000120804723c */ /* 0x060ff60000001804 */
[----:B------:R-:W-:Y:S11]  /*91e30*/  @!UPT UIADD3 URZ, URZ, URZ, URZ ;  /* 0x0000003f3f3ff290 */ /* 0x000ff6000fffe03f */
[----:B------:R-:W-:Y:S01]  /*91e40*/  @!UPT UIADD3 URZ, URZ, URZ, URZ ;  /* 0x0000003f3f3ff290 */ /* 0x000fe2000fffe03f */
[----:B------:R-:W-:Y:S01]  /*91e50*/  STL.64 [R1+0xc40], R4 ;  /* 0x000c400401007387 */ /* 0x000fe20000100a00 */
[----:B------:R0:W-:Y:S03]  /*91e60*/  STL.64 [R1+0xc48], R6 ;  /* 0x000c480601007387 */ /* 0x0001e60000100a00 */
[----:B0-----:R-:W3:Y:S01]  /*91e70*/  LDL.LU.64 R6, [R1+0x5aa0] ;  /* 0x005aa00001067983 */ /* 0x001ee20000300a00 */
[----:B------:R0:W-:Y:S03]  /*91e80*/  STL.64 [R1+0x5a18], R18 ;  /* 0x005a181201007387 */ /* 0x0001e60000100a00 */
[----:B0-----:R-:W5:Y:S01]  /*91e90*/  LDL.64 R18, [R1+0x28] ;  /* 0x0000280001127983 */ /* 0x001f620000100a00 */
[C---:B---3--:R-:W-:Y:S01]  /*91ea0*/  HMMA.16816.F32 R20, R8.reuse, R6, R20 ;  /* 0x000000060814723c */ /* 0x048fe20000001814 */
[----:B------:R-:W-:Y:S01]  /*91eb0*/  IMAD.MOV.U32 R2, RZ, RZ, R6 ;  /* 0x000000ffff027224 */ /* 0x000fe200078e0006 */
[----:B------:R-:W-:Y:S11]  /*91ec0*/  MOV R0, R7 ;  /* 0x0000000700007202 */ /* 0x000ff60000000f00 */
[----:B------:R-:W-:Y:S10]  /*91ed0*/  @!UPT UIADD3 URZ, URZ, URZ, URZ ;  /* 0x0000003f3f3ff290 */ /* 0x000ff4000fffe03f */
[----:B------:R-:W-:Y:S01]  /*91ee0*/  STL.64 [R1+0xc30], R20 ;  /* 0x000c301401007387 */ /* 0x000fe20000100a00 */
[----:B------:R0:W-:Y:S03]  /*91ef0*/  STL.64 [R1+0xc38], R22 ;  /* 0x000c381601007387 */ /* 0x0001e60000100a00 */
[----:B0-----:R-:W3:Y:S01]  /*91f00*/  LDL.LU.64 R22, [R1+0x5a98] ;  /* 0x005a980001167983 */ /* 0x001ee20000300a00 */
[----:B------:R-:W3:Y:S02]  /*91f10*/  LDL.LU.64 R20, [R1+0x5a90] ;  /* 0x005a900001147983 */ /* 0x000ee40000300a00 */
[----:B------:R-:W3:Y:S02]  /*91f20*/  LDL.LU.64 R6, [R1+0x5a88] ;  /* 0x005a880001067983 */ /* 0x000ee40000300a00 */
[----:B------:R-:W2:Y:S01]  /*91f30*/  LDL.LU R5, [R1+0x5a80] ;  /* 0x005a800001057983 */ /* 0x000ea20000300800 */
[C---:B---3--:R-:W-:Y:S11]  /*91f40*/  HMMA.16816.F32 R20, R8.reuse, R6, R20 ;  /* 0x000000060814723c */ /* 0x048ff60000001814 */
[----:B------:R-:W-:Y:S11]  /*91f50*/  @!UPT UIADD3 URZ, URZ, URZ, URZ ;  /* 0x0000003f3f3ff290 */ /* 0x000ff6000fffe03f */
[----:B------:R-:W-:Y:S01]  /*91f60*/  @!UPT UIADD3 URZ, URZ, URZ, URZ ;  /* 0x0000003f3f3ff290 */ /* 0x000fe2000fffe03f */
[----:B------:R-:W-:Y:S01]  /*91f70*/  STL.64 [R1+0x440], R20 ;  /* 0x0004401401007387 */ /* 0x000fe20000100a00 */
[----:B------:R0:W-:Y:S03]  /*91f80*/  STL.64 [R1+0x448], R22 ;  /* 0x0004481601007387 */ /* 0x0001e60000100a00 */
[----:B0-----:R-:W4:Y:S01]  /*91f90*/  LDL.LU.64 R22, [R1+0x5a78] ;  /* 0x005a780001167983 */ /* 0x001f220000300a00 */
[----:B------:R-:W-:Y:S02]  /*91fa0*/  STL.64 [R1+0x5a10], R6 ;  /* 0x005a100601007387 */ /* 0x000fe40000100a00 */
[----:B--2---:R0:W-:Y:S02]  /*91fb0*/  STL [R1+0x5a08], R5 ;  /* 0x005a080501007387 */ /* 0x0041e40000100800 */
[----:B------:R-:W2:Y:S01]  /*91fc0*/  LDL.LU R4, [R1+0x9d0] ;  /* 0x0009d00001047983 */ /* 0x000ea20000300800 */
[----:B0-----:R-:W2:Y:S01]  /*91fd0*/  LDL.LU R5, [R1+0x9d4] ;  /* 0x0009d40001057983 */ /* 0x001ea20000300800 */
        /* <DEDUP_REMOVED lines=8> */
[----:B------:R-:W2:Y:S11]  /*92060*/  LDL.LU R7, [R1+0x9ec] ;  /* 0x0009ec0001077983 */ /* 0x000eb60000300800 */
[----:B------:R-:W-:Y:S02]  /*92070*/  @!UPT UIADD3 URZ, URZ, URZ, URZ ;  /* 0x0000003f3f3ff290 */ /* 0x000fe4000fffe03f */
[----:B------:R-:W-:Y:S01]  /*92080*/  STL.64 [R1+0x430], R12 ;  /* 0x0004300c01007387 */ /* 0x000fe20000100a00 */
[----:B------:R0:W-:Y:S03]  /*92090*/  STL.64 [R1+0x438], R14 ;  /* 0x0004380e01007387 */ /* 0x0001e60000100a00 */
[----:B0-----:R-:W3:Y:S02]  /*920a0*/  LDL.LU.64 R14, [R1+0x5a70] ;  /* 0x005a7000010e7983 */ /* 0x001ee40000300a00 */
[C---:B---3--:R-:W-:Y:S02]  /*920b0*/  HMMA.16816.F32 R12, R8.reuse, R14, R24 ;  /* 0x0000000e080c723c */ /* 0x048fe40000001818 */
[----:B------:R-:W3:Y:S01]  /*920c0*/  LDL.LU.64 R26, [R1+0x5a68] ;  /* 0x005a6800011a7983 */ /* 0x000ee20000300a00 */
[----:B------:R-:W3:Y:S11]  /*920d0*/  LDL.LU.64 R24, [R1+0x5a60] ;  /* 0x005a600001187983 */ /* 0x000ef60000300a00 */
[----:B------:R-:W-:Y:S09]  /*920e0*/  @!UPT UIADD3 URZ, URZ, URZ, URZ ;  /* 0x0000003f3f3ff290 */ /* 0x000ff2000fffe03f */
[----:B------:R-:W-:Y:S01]  /*920f0*/  STL.64 [R1+0xc20], R12 ;  /* 0x000c200c01007387 */ /* 0x000fe20000100a00 */
[----:B------:R0:W-:Y:S03]  /*92100*/  STL.64 [R1+0xc28], R14 ;  /* 0x000c280e01007387 */ /* 0x0001e60000100a00 */
[----:B0-----:R-:W3:Y:S02]  /*92110*/  LDL.LU.64 R14, [R1+0x5a58] ;  /* 0x005a5800010e7983 */ /* 0x001ee40000300a00 */
        /* <DEDUP_REMOVED lines=9> */
[----:B---3--:R-:W-:Y:S01]  /*921b0*/  HMMA.16816.F32 R8, R8, R26, R12 ;  /* 0x0000001a0808723c */ /* 0x008fe2000000180c */
[----:B------:R-:W2:Y:S01]  /*921c0*/  LDL.LU.64 R14, [R1+0x5a38] ;  /* 0x005a3800010e7983 */ /* 0x000ea20000300a00 */
[----:B------:R-:W2:Y:S02]  /*921d0*/  LDL.LU.64 R12, [R1+0x5a30] ;  /* 0x005a3000010c7983 */ /* 0x000ea40000300a00 */
[----:B------:R0:W-:Y:S02]  /*921e0*/  STL.64 [R1+0x59d0], R26 ;  /* 0x0059d01a01007387 */ /* 0x0001e40000100a00 */
[----:B------:R-:W3:Y:S11]  /*921f0*/  LDL.LU R24, [R1+0x9b0] ;  /* 0x0009b00001187983 */ /* 0x000ef60000300800 */
[----:B------:R-:W-:Y:S06]  /*92200*/  @!UPT UIADD3 URZ, URZ, URZ, URZ ;  /* 0x0000003f3f3ff290 */ /* 0x000fec000fffe03f */
[----:B------:R-:W-:Y:S01]  /*92210*/  STL.64 [R1+0xb20], R8 ;  /* 0x000b200801007387 */ /* 0x000fe20000100a00 */
[----:B------:R1:W-:Y:S02]  /*92220*/  STL.64 [R1+0xb28], R10 ;  /* 0x000b280a01007387 */ /* 0x0003e40000100a00 */
[----:B------:R-:W3:Y:S02]  /*92230*/  LDL.LU R25, [R1+0x9b4] ;  /* 0x0009b40001197983 */ /* 0x000ee40000300800 */
[----:B0-----:R-:W3:Y:S01]  /*92240*/  LDL.LU R26, [R1+0x9b8] ;  /* 0x0009b800011a7983 */ /* 0x001ee20000300800 */
[----:B------:R-:W3:Y:S01]  /*92250*/  LDL.LU R27, [R1+0x9bc] ;  /* 0x0009bc00011b7983 */ /* 0x000ee20000300800 */
[----:B-1----:R-:W-:Y:S01]  /*92260*/  IMAD.MOV.U32 R10, RZ, RZ, R16 ;  /* 0x000000ffff0a7224 */ /* 0x002fe200078e0010 */
[----:B------:R-:W-:-:S05]  /*92270*/  MOV R11, R3 ;  /* 0x00000003000b7202 */ /* 0x000fca0000000f00 */
[----:B------:R0:W-:Y:S02]  /*92280*/  STL.64 [R1+0x59d8], R10 ;  /* 0x0059d80a01007387 */ /* 0x0001e40000100a00 */
[----:B0-----:R-:W-:Y:S01]  /*92290*/  IMAD.MOV.U32 R10, RZ, RZ, R2 ;  /* 0x000000ffff0a7224 */ /* 0x001fe200078e0002 */
[----:B------:R-:W-:Y:S01]  /*922a0*/  MOV R11, R0 ;  /* 0x00000000000b7202 */ /* 0x000fe20000000f00 */
[----:B-----5:R-:W-:Y:S01]  /*922b0*/  IMAD.MOV.U32 R2, RZ, RZ, R18 ;  /* 0x000000ffff027224 */ /* 0x020fe200078e0012 */
[----:B------:R-:W-:Y:S01]  /*922c0*/  MOV R0, R19 ;  /* 0x0000001300007202 */ /* 0x000fe20000000f00 */
        /* <DEDUP_REMOVED lines=9> */
[----:B------:R-:W-:Y:S11]  /*92360*/  MOV R3, R19 ;  /* 0x0000001300037202 */ /* 0x000ff60000000f00 */
[----:B------:R-:W-:Y:S11]  /*92370*/  @!UPT UIADD3 URZ, URZ, URZ, URZ ;  /* 0x0000003f3f3ff290 */ /* 0x000ff6000fffe03f */
[----:B------:R0:W-:Y:S01]  /*92380*/  STL.64 [R1+0xb00], R4 ;  /* 0x000b000401007387 */ /* 0x0001e20000100a00 */
[----:B------:R1:W-:Y:S02]  /*92390*/  STL.64 [R1+0xb08], R6 ;  /* 0x000b080601007387 */ /* 0x0003e40000100a00 */
[----:B0-----:R-:W-:Y:S01]  /*923a0*/  IMAD.MOV.U32 R4, RZ, RZ, R18 ;  /* 0x000000ffff047224 */ /* 0x001fe200078e0012 */
[----:B-1----:R-:W3:Y:S01]  /*923b0*/  LDL.LU.64 R6, [R1+0x5a10] ;  /* 0x005a100001067983 */ /* 0x002ee20000300a00 */
[----:B------:R-:W2:Y:S02]  /*923c0*/  LDL.LU R5, [R1+0x5a08] ;  /* 0x005a080001057983 */ /* 0x000ea40000300800 */
[----:B------:R-:W4:Y:S02]  /*923d0*/  LDL.LU.64 R18, [R1+0x5a00] ;  /* 0x005a000001127983 */ /* 0x000f240000300a00 */
[----:B------:R-:W4:Y:S02]  /*923e0*/  LDL.LU.64 R16, [R1+0x59f8] ;  /* 0x0059f80001107983 */ /* 0x000f240000300a00 */
[C---:B----4-:R-:W-:Y:S01]  /*923f0*/  HMMA.16816.F32 R8, R12.reuse, R10, R16 ;  /* 0x0000000a0c08723c */ /* 0x050fe20000001810 */
[----:B------:R-:W4:Y:S01]  /*92400*/  LDL.LU.64 R18, [R1+0x59f0] ;  /* 0x0059f00001127983 */ /* 0x000f220000300a00 */
[----:B------:R-:W4:Y:S11]  /*92410*/  LDL.LU.64 R16, [R1+0x59e8] ;  /* 0x0059e80001107983 */ /* 0x000f360000300a00 */
[----:B------:R-:W-:Y:S10]  /*92420*/  @!UPT UIADD3 URZ, URZ, URZ, URZ ;  /* 0x0000003f3f3ff290 */ /* 0x000ff4000fffe03f */
[----:B------:R-:W-:Y:S01]  /*92430*/  STL.64 [R1+0xaf0], R8 ;  /* 0x000af00801007387 */ /* 0x000fe20000100a00 */
[----:B------:R3:W-:Y:S02]  /*92440*/  STL.64 [R1+0xaf8], R10 ;  /* 0x000af80a01007387 */ /* 0x0007e40000100a00 */
[C---:B---3--:R-:W-:Y:S11]  /*92450*/  HMMA.16816.F32 R8, R12.reuse, R6, R24 ;  /* 0x000000060c08723c */ /* 0x048ff60000001818 */
[----:B------:R-:W-:Y:S11]  /*92460*/  @!UPT UIADD3 URZ, URZ, URZ, URZ ;  /* 0x0000003f3f3ff290 */ /* 0x000ff6000fffe03f */
[----:B------:R-:W-:Y:S01]  /*92470*/  @!UPT UIADD3 URZ, URZ, URZ, URZ ;  /* 0x0000003f3f3ff290 */ /* 0x000fe2000fffe03f */
[----:B------:R-:W-:Y:S01]  /*92480*/  STL.64 [R1+0xae0], R8 ;  /* 0x000ae00801007387 */ /* 0x000fe20000100a00 */
[----:B------:R-:W-:Y:S02]  /*92490*/  STL [R1+0xae8], R10 ;  /* 0x000ae80a01007387 */ /* 0x000fe40000100800 */
[----:B------:R0:W-:Y:S02]  /*924a0*/  STL.64 [R1+0x5978], R6 ;  /* 0x0059780601007387 */ /* 0x0001e40000100a00 */
[----:B--2---:R-:W-:Y:S01]  /*924b0*/  STL [R1+0x5970], R5 ;  /* 0x0059700501007387 */ /* 0x004fe20000100800 */
[----:B0-----:R-:W2:Y:S01]  /*924c0*/  LDL.64 R6, [R1+0x8] ;  /* 0x0000080001067983 */ /* 0x001ea20000100a00 */
[----:B------:R-:W-:Y:S02]  /*924d0*/  IMAD.MOV.U32 R29, RZ, RZ, R11 ;  /* 0x000000ffff1d7224 */ /* 0x000fe400078e000b */
[----:B----4-:R-:W-:Y:S01]  /*924e0*/  HMMA.16816.F32 R8, R12, R22, R16 ;  /* 0x000000160c08723c */ /* 0x010fe20000001810 */
[----:B--2---:R0:W-:Y:S02]  /*924f0*/  STL.64 [R1+0x5990], R6 ;  /* 0x0059900601007387 */ /* 0x0041e40000100a00 */
[----:B0-----:R-:W-:Y:S01]  /*92500*/  MOV R6, R4 ;  /* 0x0000000400067202 */ /* 0x001fe20000000f00 */
[----:B------:R-:W-:-:S05]  /*92510*/  IMAD.MOV.U32 R7, RZ, RZ, R3 ;  /* 0x000000ffff077224 */ /* 0x000fca00078e0003 */
[----:B------:R0:W-:Y:S02]  /*92520*/  STL.64 [R1+0x59a8], R6 ;  /* 0x0059a80601007387 */ /* 0x0001e40000100a00 */
[----:B0-----:R-:W-:Y:S01]  /*92530*/  MOV R6, R2 ;  /* 0x0000000200067202 */ /* 0x001fe20000000f00 */
[----:B------:R-:W-:-:S05]  /*92540*/  IMAD.MOV.U32 R7, RZ, RZ, R0 ;  /* 0x000000ffff077224 */ /* 0x000fca00078e0000 */
[----:B------:R0:W-:Y:S01]  /*92550*/  STL.64 [R1+0x59e0], R6 ;  /* 0x0059e00601007387 */ /* 0x0001e20000100a00 */
[----:B------:R-:W-:Y:S02]  /*92560*/  STL [R1+0x57dc], R29 ;  /* 0x0057dc1d01007387 */ /* 0x000fe40000100800 */
[----:B------:R-:W2:Y:S03]  /*92570*/  LDL.LU R4, [R1+0x990] ;  /* 0x0009900001047983 */ /* 0x000ea60000300800 */
[----:B------:R-:W-:Y:S01]  /*92580*/  STL.64 [R1+0xad0], R8 ;  /* 0x000ad00801007387 */ /* 0x000fe20000100a00 */
[----:B------:R1:W-:Y:S01]  /*92590*/  STL.64 [R1+0xad8], R10 ;  /* 0x000ad80a01007387 */ /* 0x0003e20000100a00 */
[----:B------:R-:W2:Y:S03]  /*925a0*/  LDL.LU R5, [R1+0x994] ;  /* 0x0009940001057983 */ /* 0x000ea60000300800 */
[----:B0-----:R-:W2:Y:S01]  /*925b0*/  LDL.LU R6, [R1+0x998] ;  /* 0x0009980001067983 */ /* 0x001ea20000300800 */
[----:B------:R-:W2:Y:S03]  /*925c0*/  LDL.LU R7, [R1+0x99c] ;  /* 0x00099c0001077983 */ /* 0x000ea60000300800 */
[----:B-1----:R-:W2:Y:S01]  /*925d0*/  LDL.64 R10, [R1+0x48] ;  /* 0x00004800010a7983 */ /* 0x002ea20000100a00 */
[----:B------:R-:W3:Y:S02]  /*925e0*/  LDL.LU R24, [R1+0x980] ;  /* 0x0009800001187983 */ /* 0x000ee40000300800 */
[----:B------:R-:W3:Y:S02]  /*925f0*/  LDL.LU R25, [R1+0x984] ;  /* 0x0009840001197983 */ /* 0x000ee40000300800 */
[----:B------:R-:W3:Y:S01]  /*92600*/  LDL.LU R26, [R1+0x988] ;  /* 0x00098800011a7983 */ /* 0x000ee20000300800 */
[----:B------:R-:W3:Y:S01]  /*92610*/  LDL.LU R27, [R1+0x98c] ;  /* 0x00098c00011b7983 */ /* 0x000ee20000300800 */
[----:B------:R-:W4:Y:S02]  /*92620*/  LDL.LU R16, [R1+0x960] ;  /* 0x0009600001107983 */ /* 0x000f240000300800 */
[----:B------:R-:W4:Y:S02]  /*92630*/  LDL.LU R17, [R1+0x964] ;  /* 0x0009640001117983 */ /* 0x000f240000300800 */
[----:B------:R-:W4:Y:S01]  /*92640*/  LDL.LU R18, [R1+0x968] ;  /* 0x0009680001127983 */ /* 0x000f220000300800 */
[----:B------:R-:W4:Y:S01]  /*92650*/  LDL.LU R19, [R1+0x96c] ;  /* 0x00096c0001137983 */ /* 0x000f220000300800 */
[----:B------:R0:W-:Y:S02]  /*92660*/  STL.64 [R1+0x5968], R22 ;  /* 0x0059681601007387 */ /* 0x0001e40000100a00 */
[----:B------:R-:W5:Y:S02]  /*92670*/  LDL.LU R20, [R1+0x4d0] ;  /* 0x0004d00001147983 */ /* 0x000f640000300800 */
[----:B------:R-:W5:Y:S01]  /*92680*/  LDL.LU R21, [R1+0x4d4] ;  /* 0x0004d40001157983 */ /* 0x000f620000300800 */
[----:B0-----:R-:W2:Y:S01]  /*92690*/  LDL.LU R22, [R1+0x4d8] ;  /* 0x0004d80001167983 */ /* 0x001ea20000300800 */
[----:B------:R-:W2:Y:S03]  /*926a0*/  LDL.LU R23, [R1+0x4dc] ;  /* 0x0004dc0001177983 */ /* 0x000ea60000300800 */
[----:B--2---:R-:W-:Y:S01]  /*926b0*/  STL.64 [R1+0x5988], R22 ;  /* 0x0059881601007387 */ /* 0x004fe20000100a00 */
[----:B-----5:R0:W-:Y:S03]  /*926c0*/  STL.64 [R1+0x5980], R20 ;  /* 0x0059801401007387 */ /* 0x0201e60000100a00 */
[----:B0-----:R-:W2:Y:S01]  /*926d0*/  LDL.LU R20, [R1+0x4c0] ;  /* 0x0004c00001147983 */ /* 0x001ea20000300800 */
[----:B------:R-:W2:Y:S02]  /*926e0*/  LDL.LU R21, [R1+0x4c4] ;  /* 0x0004c40001157983 */ /* 0x000ea40000300800 */
[----:B------:R-:W5:Y:S02]  /*926f0*/  LDL.LU R22, [R1+0x4c8] ;  /* 0x0004c80001167983 */ /* 0x000f640000300800 */
[----:B------:R-:W5:Y:S01]  /*92700*/  LDL.LU R23, [R1+0x4cc] ;  /* 0x0004cc0001177983 */ /* 0x000f620000300800 */
[C---:B------:R-:W-:Y:S01]  /*92710*/  HMMA.16816.F32 R4, R12.reuse, R10, R4 ;  /* 0x0000000a0c04723c */ /* 0x040fe20000001804 */
[----:B-----5:R-:W-:Y:S01]  /*92720*/  STL.64 [R1+0x59a0], R22 ;  /* 0x0059a01601007387 */ /* 0x020fe20000100a00 */
[----:B--2---:R0:W-:Y:S03]  /*92730*/  STL.64 [R1+0x5998], R20 ;  /* 0x0059981401007387 */ /* 0x0041e60000100a00 */
[----:B0-----:R-:W2:Y:S01]  /*92740*/  LDL.LU R20, [R1+0x940] ;  /* 0x0009400001147983 */ /* 0x001ea20000300800 */
[----:B------:R-:W2:Y:S02]  /*92750*/  LDL.LU R21, [R1+0x944] ;  /* 0x0009440001157983 */ /* 0x000ea40000300800 */
[----:B------:R-:W5:Y:S02]  /*92760*/  LDL.LU R22, [R1+0x948] ;  /* 0x0009480001167983 */ /* 0x000f640000300800 */
[----:B------:R-:W5:Y:S01]  /*92770*/  LDL.LU R23, [R1+0x94c] ;  /* 0x00094c0001177983 */ /* 0x000f620000300800 */
[----:B------:R-:W-:Y:S01]  /*92780*/  MOV R2, R10 ;  /* 0x0000000a00027202 */ /* 0x000fe20000000f00 */
[----:B------:R-:W-:Y:S01]  /*92790*/  IMAD.MOV.U32 R0, RZ, RZ, R11 ;  /* 0x000000ffff007224 */ /* 0x000fe200078e000b */
[----:B-----5:R-:W-:Y:S01]  /*927a0*/  STL.64 [R1+0x59b8], R22 ;  /* 0x0059b81601007387 */ /* 0x020fe20000100a00 */
[----:B--2---:R0:W-:Y:S03]  /*927b0*/  STL.64 [R1+0x59b0], R20 ;  /* 0x0059b01401007387 */ /* 0x0041e60000100a00 */
[----:B0-----:R-:W2:Y:S01]  /*927c0*/  LDL.LU R20, [R1+0x950] ;  /* 0x0009500001147983 */ /* 0x001ea20000300800 */
[----:B------:R-:W2:Y:S02]  /*927d0*/  LDL.LU R21, [R1+0x954] ;  /* 0x0009540001157983 */ /* 0x000ea40000300800 */
[----:B------:R-:W2:Y:S02]  /*927e0*/  LDL.LU R22, [R1+0x958] ;  /* 0x0009580001167983 */ /* 0x000ea40000300800 */
[----:B------:R-:W2:Y:S01]  /*927f0*/  LDL.LU R23, [R1+0x95c] ;  /* 0x00095c0001177983 */ /* 0x000ea20000300800 */
[----:B------:R-:W-:Y:S01]  /*92800*/  STL.64 [R1+0xac0], R4 ;  /* 0x000ac00401007387 */ /* 0x000fe20000100a00 */
[----:B------:R0:W-:Y:S03]  /*92810*/  STL.64 [R1+0xac8], R6 ;  /* 0x000ac80601007387 */ /* 0x0001e60000100a00 */
[----:B0-----:R-:W2:Y:S01]  /*92820*/  LDL.LU.64 R6, [R1+0x59e0] ;  /* 0x0059e00001067983 */ /* 0x001ea20000300a00 */
[----:B------:R-:W3:Y:S02]  /*92830*/  LDL.LU.64 R10, [R1+0x59d8] ;  /* 0x0059d800010a7983 */ /* 0x000ee40000300a00 */
[C---:B---3--:R-:W-:Y:S11]  /*92840*/  HMMA.16816.F32 R24, R12.reuse, R10, R24 ;  /* 0x0000000a0c18723c */ /* 0x048ff60000001818 */
[----:B------:R-:W-:Y:S11]  /*92850*/  @!UPT UIADD3 URZ, URZ, URZ, URZ ;  /* 0x0000003f3f3ff290 */ /* 0x000ff6000fffe03f */
[----:B------:R-:W-:Y:S01]  /*92860*/  @!UPT UIADD3 URZ, URZ, URZ, URZ ;  /* 0x0000003f3f3ff290 */ /* 0x000fe2000fffe03f */
[----:B------:R-:W-:Y:S01]  /*92870*/  STL.64 [R1+0xab0], R24 ;  /* 0x000ab01801007387 */ /* 0x000fe20000100a00 */
[----:B------:R0:W-:Y:S03]  /*92880*/  STL.64 [R1+0xab8], R26 ;  /* 0x000ab81a01007387 */ /* 0x0001e60000100a00 */
[----:B0-----:R-:W4:Y:S01]  /*92890*/  LDL.LU.64 R26, [R1+0x59d0] ;  /* 0x0059d000011a7983 */ /* 0x001f220000300a00 */
[----:B------:R0:W-:Y:S02]  /*928a0*/  STL.64 [R1+0x5960], R10 ;  /* 0x0059600a01007387 */ /* 0x0001e40000100a00 */
[----:B------:R-:W3:Y:S02]  /*928b0*/  LDL.LU R8, [R1+0x4f0] ;  /* 0x0004f00001087983 */ /* 0x000ee40000300800 */
[----:B------:R-:W3:Y:S01]  /*928c0*/  LDL.LU R9, [R1+0x4f4] ;  /* 0x0004f40001097983 */ /* 0x000ee20000300800 */
[----:B0-----:R-:W3:Y:S01]  /*928d0*/  LDL.LU R10, [R1+0x4f8] ;  /* 0x0004f800010a7983 */ /* 0x001ee20000300800 */
[----:B------:R-:W3:Y:S01]  /*928e0*/  LDL.LU R11, [R1+0x4fc] ;  /* 0x0004fc00010b7983 */ /* 0x000ee20000300800 */
[----:B----4-:R-:W-:Y:S02]  /*928f0*/  HMMA.16816.F32 R12, R12, R26, R16 ;  /* 0x0000001a0c0c723c */ /* 0x010fe40000001810 */
[----:B------:R-:W2:Y:S01]  /*92900*/  LDL.LU.64 R18, [R1+0x59c8] ;  /* 0x0059c80001127983 */ /* 0x000ea20000300a00 */
[----:B------:R-:W2:Y:S11]  /*92910*/  LDL.LU.64 R16, [R1+0x59c0] ;  /* 0x0059c00001107983 */ /* 0x000eb60000300a00 */
[----:B------:R-:W-:Y:S09]  /*92920*/  @!UPT UIADD3 URZ, URZ, URZ, URZ ;  /* 0x0000003f3f3ff290 */ /* 0x000ff2000fffe03f */
[----:B------:R-:W-:Y:S01]  /*92930*/  STL.64 [R1+0x3e0], R12 ;  /* 0x0003e00c01007387 */ /* 0x000fe20000100a00 */
[----:B------:R-:W-:Y:S01]  /*92940*/  STL.64 [R1+0x3e8], R14 ;  /* 0x0003e80e01007387 */ /* 0x000fe20000100a00 */
[C---:B--2---:R-:W-:Y:S02]  /*92950*/  HMMA.16816.F32 R4, R16.reuse, R6, R20 ;  /* 0x000000061004723c */ /* 0x044fe40000001814 */
[----:B------:R-:W2:Y:S01]  /*92960*/  LDL.LU.64 R22, [R1+0x59b8] ;  /* 0x0059b80001167983 */ /* 0x000ea20000300a00 */
[----:B------:R-:W2:Y:S11]  /*92970*/  LDL.LU.64 R20, [R1+0x59b0] ;  /* 0x0059b00001147983 */ /* 0x000eb60000300a00 */
[----:B------:R-:W-:Y:S09]  /*92980*/  @!UPT UIADD3 URZ, URZ, URZ, URZ ;  /* 0x0000003f3f3ff290 */ /* 0x000ff2000fffe03f */
[----:B------:R-:W-:Y:S01]  /*92990*/  STL.64 [R1+0x3f0], R4 ;  /* 0x0003f00401007387 */ /* 0x000fe20000100a00 */
        /* <DEDUP_REMOVED lines=18> */
[----:B------:R-:W4:Y:S01]  /*92ac0*/  LDL.LU R5, [R1+0x5970] ;  /* 0x0059700001057983 */ /* 0x000f220000300800 */
[----:B--2---:R-:W-:Y:S11]  /*92ad0*/  HMMA.16816.F32 R20, R16, R6, R20 ;  /* 0x000000061014723c */ /* 0x004ff60000001814 */
[----:B------:R-:W-:Y:S11]  /*92ae0*/  @!UPT UIADD3 URZ, URZ, URZ, URZ ;  /* 0x0000003f3f3ff290 */ /* 0x000ff6000fffe03f */
[----:B------:R-:W-:Y:S01]  /*92af0*/  @!UPT UIADD3 URZ, URZ, URZ, URZ ;  /* 0x0000003f3f3ff290 */ /* 0x000fe2000fffe03f */
[----:B------:R-:W-:Y:S01]  /*92b00*/  STL.64 [R1+0x4d0], R20 ;  /* 0x0004d01401007387 */ /* 0x000fe20000100a00 */
[----:B------:R0:W-:Y:S03]  /*92b10*/  STL.64 [R1+0x4d8], R22 ;  /* 0x0004d81601007387 */ /* 0x0001e60000100a00 */
[----:B0-----:R-:W2:Y:S01]  /*92b20*/  LDL.LU.64 R22, [R1+0x5968] ;  /* 0x0059680001167983 */ /* 0x001ea20000300a00 */
[----:B------:R-:W-:Y:S02]  /*92b30*/  STL.64 [R1+0x5930], R6 ;  /* 0x0059300601007387 */ /* 0x000fe40000100a00 */
[----:B----4-:R0:W-:Y:S02]  /*92b40*/  STL [R1+0x5928], R5 ;  /* 0x0059280501007387 */ /* 0x0101e40000100800 */
[----:B------:R-:W2:Y:S01]  /*92b50*/  LDL.LU R4, [R1+0x4e0] ;  /* 0x0004e00001047983 */ /* 0x000ea20000300800 */
[----:B0-----:R-:W2:Y:S01]  /*92b60*/  LDL.LU R5, [R1+0x4e4] ;  /* 0x0004e40001057983 */ /* 0x001ea20000300800 */
[----:B------:R-:W2:Y:S02]  /*92b70*/  LDL.LU R6, [R1+0x4e8] ;  /* 0x0004e80001067983 */ /* 0x000ea40000300800 */
[----:B------:R-:W2:Y:S01]  /*92b80*/  LDL.LU R7, [R1+0x4ec] ;  /* 0x0004ec0001077983 */ /* 0x000ea20000300800 */
[----:B------:R-:W-:-:S02]  /*92b90*/  MOV R14, R2 ;  /* 0x00000002000e7202 */ /* 0x000fc40000000f00 */
[----:B------:R-:W-:Y:S01]  /*92ba0*/  MOV R15, R0 ;  /* 0x00000000000f7202 */ /* 0x000fe20000000f00 */
[C---:B--2---:R-:W-:Y:S01]  /*92bb0*/  HMMA.16816.F32 R4, R16.reuse, R22, R4 ;  /* 0x000000161004723c */ /* 0x044fe20000001804 */
[----:B------:R-:W-:Y:S01]  /*92bc0*/  MOV R2, R22 ;  /* 0x0000001600027202 */ /* 0x000fe20000000f00 */
[----:B------:R-:W-:Y:S11]  /*92bd0*/  IMAD.MOV.U32 R0, RZ, RZ, R23 ;  /* 0x000000ffff007224 */ /* 0x000ff600078e0017 */
[----:B------:R-:W-:Y:S10]  /*92be0*/  @!UPT UIADD3 URZ, URZ, URZ, URZ ;  /* 0x0000003f3f3ff290 */ /* 0x000ff4000fffe03f */
[----:B------:R0:W-:Y:S01]  /*92bf0*/  STL.64 [R1+0x4e0], R4 ;  /* 0x0004e00401007387 */ /* 0x0001e20000100a00 */
[----:B------:R1:W-:Y:S02]  /*92c00*/  STL.64 [R1+0x4e8], R6 ;  /* 0x0004e80601007387 */ /* 0x0003e40000100a00 */
[----:B------:R-:W2:Y:S02]  /*92c10*/  LDL.LU R20, [R1+0x500] ;  /* 0x0005000001147983 */ /* 0x000ea40000300800 */
[----:B------:R-:W2:Y:S01]  /*92c20*/  LDL.LU R21, [R1+0x504] ;  /* 0x0005040001157983 */ /* 0x000ea20000300800 */
[----:B------:R-:W2:Y:S01]  /*92c30*/  LDL.LU R22, [R1+0x508] ;  /* 0x0005080001167983 */ /* 0x000ea20000300800 */
[----:B------:R-:W2:Y:S03]  /*92c40*/  LDL.LU R23, [R1+0x50c] ;  /* 0x00050c0001177983 */ /* 0x000ea60000300800 */
[----:B0-----:R-:W4:Y:S01]  /*92c50*/  LDL.LU R4, [R1+0x570] ;  /* 0x0005700001047983 */ /* 0x001f220000300800 */
[----:B------:R-:W4:Y:S02]  /*92c60*/  LDL.LU R5, [R1+0x574] ;  /* 0x0005740001057983 */ /* 0x000f240000300800 */
[----:B-1----:R-:W5:Y:S02]  /*92c70*/  LDL.LU R6, [R1+0x578] ;  /* 0x0005780001067983 */ /* 0x002f640000300800 */
[----:B------:R-:W5:Y:S01]  /*92c80*/  LDL.LU R7, [R1+0x57c] ;  /* 0x00057c0001077983 */ /* 0x000f620000300800 */
[C---:B---3--:R-:W-:Y:S01]  /*92c90*/  HMMA.16816.F32 R8, R16.reuse, R14, R8 ;  /* 0x0000000e1008723c */ /* 0x048fe20000001808 */
[----:B-----5:R0:W-:Y:S01]  /*92ca0*/  STL.64 [R1+0x5940], R6 ;  /* 0x0059400601007387 */ /* 0x0201e20000100a00 */
[----:B----4-:R-:W-:Y:S03]  /*92cb0*/  STL.64 [R1+0x5938], R4 ;  /* 0x0059380401007387 */ /* 0x010fe60000100a00 */
[----:B0-----:R-:W3:Y:S11]  /*92cc0*/  LDL.64 R6, [R1+0x28] ;  /* 0x0000280001067983 */ /* 0x001ef60000100a00 */
[----:B------:R-:W-:Y:S07]  /*92cd0*/  @!UPT UIADD3 URZ, URZ, URZ, URZ ;  /* 0x0000003f3f3ff290 */ /* 0x000fee000fffe03f */
[----:B------:R-:W-:Y:S02]  /*92ce0*/  STL.64 [R1+0x4f0], R8 ;  /* 0x0004f00801007387 */ /* 0x000fe40000100a00 */
[----:B------:R0:W-:Y:S02]  /*92cf0*/  STL.64 [R1+0x4f8], R10 ;  /* 0x0004f80a01007387 */ /* 0x0001e40000100a00 */
[----:B0-----:R-:W4:Y:S01]  /*92d00*/  LDL.LU.64 R10, [R1+0x5960] ;  /* 0x00596000010a7983 */ /* 0x001f220000300a00 */
[----:B------:R0:W-:Y:S02]  /*92d10*/  STL.64 [R1+0x5900], R14 ;  /* 0x0059000e01007387 */ /* 0x0001e40000100a00 */
[----:B------:R-:W4:Y:S02]  /*92d20*/  LDL.LU R12, [R1+0x520] ;  /* 0x00052000010c7983 */ /* 0x000f240000300800 */
[----:B------:R-:W4:Y:S01]  /*92d30*/  LDL.LU R13, [R1+0x524] ;  /* 0x00052400010d7983 */ /* 0x000f220000300800 */
[----:B0-----:R-:W4:Y:S01]  /*92d40*/  LDL.LU R14, [R1+0x528] ;  /* 0x00052800010e7983 */ /* 0x001f220000300800 */
[----:B------:R-:W4:Y:S02]  /*92d50*/  LDL.LU R15, [R1+0x52c] ;  /* 0x00052c00010f7983 */ /* 0x000f240000300800 */
[C---:B----4-:R-:W-:Y:S11]  /*92d60*/  HMMA.16816.F32 R12, R16.reuse, R10, R12 ;  /* 0x0000000a100c723c */ /* 0x050ff6000000180c */
[----:B------:R-:W-:Y:S11]  /*92d70*/  @!UPT UIADD3 URZ, URZ, URZ, URZ ;  /* 0x0000003f3f3ff290 */ /* 0x000ff6000fffe03f */
[----:B------:R-:W-:Y:S01]  /*92d80*/  @!UPT UIADD3 URZ, URZ, URZ, URZ ;  /* 0x0000003f3f3ff290 */ /* 0x000fe2000fffe03f */
[----:B------:R0:W-:Y:S01]  /*92d90*/  STL.64 [R1+0x520], R12 ;  /* 0x0005200c01007387 */ /* 0x0001e20000100a00 */
[----:B------:R1:W-:Y:S03]  /*92da0*/  STL.64 [R1+0x528], R14 ;  /* 0x0005280e01007387 */ /* 0x0003e60000100a00 */
[----:B0-----:R-:W4:Y:S01]  /*92db0*/  LDL.LU R12, [R1+0x5a0] ;  /* 0x0005a000010c7983 */ /* 0x001f220000300800 */
[----:B------:R-:W4:Y:S02]  /*92dc0*/  LDL.LU R13, [R1+0x5a4] ;  /* 0x0005a400010d7983 */ /* 0x000f240000300800 */
[----:B-1----:R-:W5:Y:S02]  /*92dd0*/  LDL.LU R14, [R1+0x5a8] ;  /* 0x0005a800010e7983 */ /* 0x002f640000300800 */
[----:B------:R-:W5:Y:S02]  /*92de0*/  LDL.LU R15, [R1+0x5ac] ;  /* 0x0005ac00010f7983 */ /* 0x000f640000300800 */
[----:B-----5:R-:W-:Y:S01]  /*92df0*/  STL.64 [R1+0x5910], R14 ;  /* 0x0059100e01007387 */ /* 0x020fe20000100a00 */
[----:B----4-:R0:W-:Y:S03]  /*92e00*/  STL.64 [R1+0x5908], R12 ;  /* 0x0059080c01007387 */ /* 0x0101e60000100a00 */
[----:B0-----:R-:W4:Y:S01]  /*92e10*/  LDL.LU R12, [R1+0x580] ;  /* 0x00058000010c7983 */ /* 0x001f220000300800 */
[----:B------:R-:W4:Y:S02]  /*92e20*/  LDL.LU R13, [R1+0x584] ;  /* 0x00058400010d7983 */ /* 0x000f240000300800 */
[----:B------:R-:W5:Y:S02]  /*92e30*/  LDL.LU R14, [R1+0x588] ;  /* 0x00058800010e7983 */ /* 0x000f640000300800 */
[----:B------:R-:W5:Y:S02]  /*92e40*/  LDL.LU R15, [R1+0x58c] ;  /* 0x00058c00010f7983 */ /* 0x000f640000300800 */
[----:B-----5:R0:W-:Y:S01]  /*92e50*/  STL.64 [R1+0x5920], R14 ;  /* 0x0059200e01007387 */ /* 0x0201e20000100a00 */
[----:B----4-:R1:W-:Y:S03]  /*92e60*/  STL.64 [R1+0x5918], R12 ;  /* 0x0059180c01007387 */ /* 0x0103e60000100a00 */
[----:B0-----:R-:W4:Y:S01]  /*92e70*/  LDL.64 R14, [R1+0x18] ;  /* 0x00001800010e7983 */ /* 0x001f220000100a00 */
[----:B--2---:R-:W-:Y:S03]  /*92e80*/  HMMA.16816.F32 R16, R16, R26, R20 ;  /* 0x0000001a1010723c */ /* 0x004fe60000001814 */
[----:B----4-:R0:W-:Y:S01]  /*92e90*/  STL.64 [R1+0x5948], R14 ;  /* 0x0059480e01007387 */ /* 0x0101e20000100a00 */
[----:B-1----:R-:W2:Y:S02]  /*92ea0*/  LDL.LU R12, [R1+0x560] ;  /* 0x00056000010c7983 */ /* 0x002ea40000300800 */
[----:B------:R-:W2:Y:S01]  /*92eb0*/  LDL.LU R13, [R1+0x564] ;  /* 0x00056400010d7983 */ /* 0x000ea20000300800 */
[----:B0-----:R-:W2:Y:S01]  /*92ec0*/  LDL.LU R14, [R1+0x568] ;  /* 0x00056800010e7983 */ /* 0x001ea20000300800 */
[----:B------:R-:W2:Y:S02]  /*92ed0*/  LDL.LU R15, [R1+0x56c] ;  /* 0x00056c00010f7983 */ /* 0x000ea40000300800 */
[----:B------:R0:W-:Y:S02]  /*92ee0*/  STL.64 [R1+0x58f8], R10 ;  /* 0x0058f80a01007387 */ /* 0x0001e40000100a00 */
[----:B------:R-:W4:Y:S01]  /*92ef0*/  LDL.LU R8, [R1+0x590] ;  /* 0x0005900001087983 */ /* 0x000f220000300800 */
[----:B------:R-:W4:Y:S04]  /*92f00*/  LDL.LU R9, [R1+0x594] ;  /* 0x0005940001097983 */ /* 0x000f280000300800 */
[----:B0-----:R-:W4:Y:S01]  /*92f10*/  LDL.LU R10, [R1+0x598] ;  /* 0x00059800010a7983 */ /* 0x001f220000300800 */
[----:B------:R-:W4:Y:S02]  /*92f20*/  LDL.LU R11, [R1+0x59c] ;  /* 0x00059c00010b7983 */ /* 0x000f240000300800 */
[----:B------:R-:W2:Y:S02]  /*92f30*/  LDL.LU.64 R22, [R1+0x5958] ;  /* 0x0059580001167983 */ /* 0x000ea40000300a00 */
[----:B------:R-:W2:Y:S01]  /*92f40*/  LDL.LU.64 R20, [R1+0x5950] ;  /* 0x0059500001147983 */ /* 0x000ea20000300a00 */
[----:B------:R-:W-:Y:S01]  /*92f50*/  STL.64 [R1+0x58f0], R26 ;  /* 0x0058f01a01007387 */ /* 0x000fe20000100a00 */
[----:B------:R-:W-:Y:S02]  /*92f60*/  STL.64 [R1+0x500], R16 ;  /* 0x0005001001007387 */ /* 0x000fe40000100a00 */
[----:B------:R0:W-:Y:S02]  /*92f70*/  STL.64 [R1+0x508], R18 ;  /* 0x0005081201007387 */ /* 0x0001e40000100a00 */
[----:B0-----:R-:W-:Y:S01]  /*92f80*/  IMAD.MOV.U32 R18, RZ, RZ, R2 ;  /* 0x000000ffff127224 */ /* 0x001fe200078e0002 */
[----:B------:R-:W-:-:S02]  /*92f90*/  MOV R19, R0 ;  /* 0x0000000000137202 */ /* 0x000fc40000000f00 */
[----:B---3--:R-:W-:Y:S01]  /*92fa0*/  MOV R2, R6 ;  /* 0x0000000600027202 */ /* 0x008fe20000000f00 */
[----:B------:R-:W-:Y:S01]  /*92fb0*/  IMAD.MOV.U32 R0, RZ, RZ, R7 ;  /* 0x000000ffff007224 */ /* 0x000fe200078e0007 */
[C---:B--2---:R-:W-:Y:S11]  /*92fc0*/  HMMA.16816.F32 R12, R20.reuse, R6, R12 ;  /* 0x00000006140c723c */ /* 0x044ff6000000180c */
[----:B------:R-:W-:Y:S11]  /*92fd0*/  @!UPT UIADD3 URZ, URZ, URZ, URZ ;  /* 0x0000003f3f3ff290 */ /* 0x000ff6000fffe03f */
[----:B------:R-:W-:Y:S01]  /*92fe0*/  @!UPT UIADD3 URZ, URZ, URZ, URZ ;  /* 0x0000003f3f3ff290 */ /* 0x000fe2000fffe03f */
[----:B------:R-:W-:Y:S01]  /*92ff0*/  STL.64 [R1+0x560], R12 ;  /* 0x0005600c01007387 */ /* 0x000fe20000100a00 */
[----:B------:R0:W-:Y:S03]  /*93000*/  STL.64 [R1+0x568], R14 ;  /* 0x0005680e01007387 */ /* 0x0001e60000100a00 */
[----:B0-----:R-:W2:Y:S01]  /*93010*/  LDL.LU.64 R14, [R1+0x5948] ;  /* 0x00594800010e7983 */ /* 0x001ea20000300a00 */
[----:B------:R-:W2:Y:S02]  /*93020*/  LDL.LU.64 R6, [R1+0x5940] ;  /* 0x0059400001067983 */ /* 0x000ea40000300a00 */
[----:B------:R-:W2:Y:S01]  /*93030*/  LDL.LU.64 R4, [R1+0x5938] ;  /* 0x0059380001047983 */ /* 0x000ea20000300a00 */
[----:B------:R-:W-:Y:S01]  /*93040*/  MOV R27, R3 ;  /* 0x00000003001b7202 */ /* 0x000fe20000000f00 */
[C---:B--2---:R-:W-:Y:S01]  /*93050*/  HMMA.16816.F32 R4, R20.reuse, R14, R4 ;  /* 0x0000000e1404723c */ /* 0x044fe20000001804 */
[----:B------:R-:W-:Y:S11]  /*93060*/  MOV R3, R15 ;  /* 0x0000000f00037202 */ /* 0x000ff60000000f00 */
[----:B------:R-:W-:Y:S11]  /*93070*/  @!UPT UIADD3 URZ, URZ, URZ, URZ ;  /* 0x0000003f3f3ff290 */ /* 0x000ff6000fffe03f */
[----:B------:R0:W-:Y:S01]  /*93080*/  STL.64 [R1+0x570], R4 ;  /* 0x0005700401007387 */ /* 0x0001e20000100a00 */
[----:B------:R1:W-:Y:S01]  /*93090*/  STL.64 [R1+0x578], R6 ;  /* 0x0005780601007387 */ /* 0x0003e20000100a00 */
[----:B0-----:R-:W-:Y:S02]  /*930a0*/  MOV R4, R14 ;  /* 0x0000000e00047202 */ /* 0x001fe40000000f00 */
[----:B-1----:R-:W4:Y:S01]  /*930b0*/  LDL.LU.64 R6, [R1+0x5930] ;  /* 0x0059300001067983 */ /* 0x002f220000300a00 */
[----:B------:R-:W2:Y:S02]  /*930c0*/  LDL.LU R5, [R1+0x5928] ;  /* 0x0059280001057983 */ /* 0x000ea40000300800 */
[----:B------:R-:W3:Y:S02]  /*930d0*/  LDL.LU.64 R14, [R1+0x5920] ;  /* 0x00592000010e7983 */ /* 0x000ee40000300a00 */
[----:B------:R-:W3:Y:S01]  /*930e0*/  LDL.LU.64 R12, [R1+0x5918] ;  /* 0x00591800010c7983 */ /* 0x000ee20000300a00 */
[----:B------:R-:W-:Y:S01]  /*930f0*/  MOV R26, R24 ;  /* 0x00000018001a7202 */ /* 0x000fe20000000f00 */
[C---:B----4-:R-:W-:Y:S08]  /*93100*/  HMMA.16816.F32 R8, R20.reuse, R6, R8 ;  /* 0x000000061408723c */ /* 0x050ff00000001808 */
[C---:B---3--:R-:W-:Y:S01]  /*93110*/  HMMA.16816.F32 R24, R20.reuse, R26, R12 ;  /* 0x0000001a1418723c */ /* 0x048fe2000000180c */
[----:B------:R-:W3:Y:S01]  /*93120*/  LDL.LU.64 R14, [R1+0x5910] ;  /* 0x00591000010e7983 */ /* 0x000ee20000300a00 */
[----:B------:R-:W3:Y:S02]  /*93130*/  LDL.LU.64 R12, [R1+0x5908] ;  /* 0x00590800010c7983 */ /* 0x000ee40000300a00 */
[----:B------:R0:W-:Y:S11]  /*93140*/  STL.64 [R1+0x5898], R6 ;  /* 0x0058980601007387 */ /* 0x0001f60000100a00 */
[----:B------:R-:W-:Y:S08]  /*93150*/  @!UPT UIADD3 URZ, URZ, URZ, URZ ;  /* 0x0000003f3f3ff290 */ /* 0x000ff0000fffe03f */
[----:B------:R-:W-:Y:S01]  /*93160*/  STL.64 [R1+0x580], R24 ;  /* 0x0005801801007387 */ /* 0x000fe20000100a00 */
[----:B------:R-:W-:Y:S02]  /*93170*/  STL.64 [R1+0x588], R26 ;  /* 0x0005881a01007387 */ /* 0x000fe40000100a00 */
[----:B--2---:R-:W-:Y:S02]  /*93180*/  STL [R1+0x5890], R5 ;  /* 0x0058900501007387 */ /* 0x004fe40000100800 */
[----:B------:R1:W-:Y:S01]  /*93190*/  STL.64 [R1+0x590], R8 ;  /* 0x0005900801007387 */ /* 0x0003e20000100a00 */
[----:B------:R2:W-:Y:S01]  /*931a0*/  STL.64 [R1+0x598], R10 ;  /* 0x0005980a01007387 */ /* 0x0005e20000100a00 */
[----:B0-----:R-:W4:Y:S01]  /*931b0*/  LDL.64 R6, [R1+0x8] ;  /* 0x0000080001067983 */ /* 0x001f220000100a00 */
[----:B---3--:R-:W-:Y:S02]  /*931c0*/  HMMA.16816.F32 R12, R20, R18, R12 ;  /* 0x00000012140c723c */ /* 0x008fe4000000180c */
[----:B----4-:R0:W-:Y:S01]  /*931d0*/  STL.64 [R1+0x58a8], R6 ;  /* 0x0058a80601007387 */ /* 0x0101e20000100a00 */
[----:B-1----:R-:W3:Y:S02]  /*931e0*/  LDL.LU R8, [R1+0x5b0] ;  /* 0x0005b00001087983 */ /* 0x002ee40000300800 */
[----:B------:R-:W3:Y:S02]  /*931f0*/  LDL.LU R9, [R1+0x5b4] ;  /* 0x0005b40001097983 */ /* 0x000ee40000300800 */
[----:B--2---:R-:W3:Y:S01]  /*93200*/  LDL.LU R10, [R1+0x5b8] ;  /* 0x0005b800010a7983 */ /* 0x004ee20000300800 */
[----:B------:R-:W3:Y:S01]  /*93210*/  LDL.LU R11, [R1+0x5bc] ;  /* 0x0005bc00010b7983 */ /* 0x000ee20000300800 */
[----:B------:R-:W2:Y:S02]  /*93220*/  LDL.LU R24, [R1+0x900] ;  /* 0x0009000001187983 */ /* 0x000ea40000300800 */
[----:B------:R-:W2:Y:S02]  /*93230*/  LDL.LU R25, [R1+0x904] ;  /* 0x0009040001197983 */ /* 0x000ea40000300800 */
[----:B------:R-:W2:Y:S01]  /*93240*/  LDL.LU R26, [R1+0x908] ;  /* 0x00090800011a7983 */ /* 0x000ea20000300800 */
[----:B------:R-:W2:Y:S01]  /*93250*/  LDL.LU R27, [R1+0x90c] ;  /* 0x00090c00011b7983 */ /* 0x000ea20000300800 */
[----:B0-----:R-:W-:Y:S01]  /*93260*/  IMAD.MOV.U32 R6, RZ, RZ, R4 ;  /* 0x000000ffff067224 */ /* 0x001fe200078e0004 */
[----:B------:R-:W-:-:S05]  /*93270*/  MOV R7, R3 ;  /* 0x0000000300077202 */ /* 0x000fca0000000f00 */
[----:B------:R0:W-:Y:S02]  /*93280*/  STL.64 [R1+0x58c0], R6 ;  /* 0x0058c00601007387 */ /* 0x0001e40000100a00 */
[----:B0-----:R-:W-:Y:S01]  /*93290*/  MOV R6, R2 ;  /* 0x0000000200067202 */ /* 0x001fe20000000f00 */
[----:B------:R-:W-:-:S05]  /*932a0*/  IMAD.MOV.U32 R7, RZ, RZ, R0 ;  /* 0x000000ffff077224 */ /* 0x000fca00078e0000 */
[----:B------:R0:W-:Y:S01]  /*932b0*/  STL.64 [R1+0x58e8], R6 ;  /* 0x0058e80601007387 */ /* 0x0001e20000100a00 */
[----:B------:R-:W4:Y:S02]  /*932c0*/  LDL.LU R4, [R1+0x8d0] ;  /* 0x0008d00001047983 */ /* 0x000f240000300800 */
[----:B------:R-:W4:Y:S01]  /*932d0*/  LDL.LU R5, [R1+0x8d4] ;  /* 0x0008d40001057983 */ /* 0x000f220000300800 */
[----:B0-----:R-:W4:Y:S01]  /*932e0*/  LDL.LU R6, [R1+0x8d8] ;  /* 0x0008d80001067983 */ /* 0x001f220000300800 */
[----:B------:R-:W4:Y:S02]  /*932f0*/  LDL.LU R7, [R1+0x8dc] ;  /* 0x0008dc0001077983 */ /* 0x000f240000300800 */
[----:B------:R-:W-:Y:S02]  /*93300*/  STL.64 [R1+0x5a0], R12 ;  /* 0x0005a00c01007387 */ /* 0x000fe40000100a00 */
[----:B------:R0:W-:Y:S02]  /*93310*/  STL.64 [R1+0x5a8], R14 ;  /* 0x0005a80e01007387 */ /* 0x0001e40000100a00 */
[----:B0-----:R-:W3:Y:S01]  /*93320*/  LDL.LU.64 R14, [R1+0x5900] ;  /* 0x00590000010e7983 */ /* 0x001ee20000300a00 */
        /* <DEDUP_REMOVED lines=11> */
[C---:B---3--:R-:W-:Y:S01]  /*933e0*/  HMMA.16816.F32 R8, R20.reuse, R14, R8 ;  /* 0x0000000e1408723c */ /* 0x048fe20000001808 */
[----:B-----5:R-:W-:Y:S01]  /*933f0*/  STL.64 [R1+0x58d0], R18 ;  /* 0x0058d01201007387 */ /* 0x020fe20000100a00 */
        /* <DEDUP_REMOVED lines=9> */
[----:B------:R0:W-:Y:S02]  /*93490*/  STL.64 [R1+0x5888], R14 ;  /* 0x0058880e01007387 */ /* 0x0001e40000100a00 */
[----:B------:R-:W5:Y:S02]  /*934a0*/  LDL.LU R12, [R1+0x8f0] ;  /* 0x0008f000010c7983 */ /* 0x000f640000300800 */
[----:B------:R-:W5:Y:S01]  /*934b0*/  LDL.LU R13, [R1+0x8f4] ;  /* 0x0008f400010d7983 */ /* 0x000f620000300800 */
[----:B0-----:R-:W5:Y:S01]  /*934c0*/  LDL.LU R14, [R1+0x8f8] ;  /* 0x0008f800010e7983 */ /* 0x001f620000300800 */
[----:B------:R-:W5:Y:S01]  /*934d0*/  LDL.LU R15, [R1+0x8fc] ;  /* 0x0008fc00010f7983 */ /* 0x000f620000300800 */
[C---:B---3--:R-:W-:Y:S11]  /*934e0*/  HMMA.16816.F32 R24, R20.reuse, R10, R24 ;  /* 0x0000000a1418723c */ /* 0x048ff60000001818 */
[----:B------:R-:W-:Y:S11]  /*934f0*/  @!UPT UIADD3 URZ, URZ, URZ, URZ ;  /* 0x0000003f3f3ff290 */ /* 0x000ff6000fffe03f */
[----:B------:R-:W-:Y:S01]  /*93500*/  @!UPT UIADD3 URZ, URZ, URZ, URZ ;  /* 0x0000003f3f3ff290 */ /* 0x000fe2000fffe03f */
[----:B------:R-:W-:Y:S01]  /*93510*/  STL.64 [R1+0x5d0], R24 ;  /* 0x0005d01801007387 */ /* 0x000fe20000100a00 */
[----:B------:R0:W-:Y:S03]  /*93520*/  STL.64 [R1+0x5d8], R26 ;  /* 0x0005d81a01007387 */ /* 0x0001e60000100a00 */
[----:B0-----:R-:W4:Y:S02]  /*93530*/  LDL.LU.64 R26, [R1+0x58f0] ;  /* 0x0058f000011a7983 */ /* 0x001f240000300a00 */
[----:B----4-:R-:W-:Y:S02]  /*93540*/  HMMA.16816.F32 R20, R20, R26, R4 ;  /* 0x0000001a1414723c */ /* 0x010fe40000001804 */
[----:B------:R-:W2:Y:S01]  /*93550*/  LDL.LU.64 R6, [R1+0x58e8] ;  /* 0x0058e80001067983 */ /* 0x000ea20000300a00 */
[----:B------:R-:W2:Y:S02]  /*93560*/  LDL.LU.64 R26, [R1+0x58e0] ;  /* 0x0058e000011a7983 */ /* 0x000ea40000300a00 */
[----:B------:R-:W2:Y:S11]  /*93570*/  LDL.LU.64 R24, [R1+0x58d8] ;  /* 0x0058d80001187983 */ /* 0x000eb60000300a00 */
[----:B------:R-:W-:Y:S07]  /*93580*/  @!UPT UIADD3 URZ, URZ, URZ, URZ ;  /* 0x0000003f3f3ff290 */ /* 0x000fee000fffe03f */
[----:B------:R0:W-:Y:S01]  /*93590*/  STL.64 [R1+0x5c0], R20 ;  /* 0x0005c01401007387 */ /* 0x0001e20000100a00 */
[----:B------:R1:W-:Y:S03]  /*935a0*/  STL.64 [R1+0x5c8], R22 ;  /* 0x0005c81601007387 */ /* 0x0003e60000100a00 */
[----:B0-----:R-:W3:Y:S01]  /*935b0*/  LDL.LU R20, [R1+0x890] ;  /* 0x0008900001147983 */ /* 0x001ee20000300800 */
[----:B------:R-:W3:Y:S02]  /*935c0*/  LDL.LU R21, [R1+0x894] ;  /* 0x0008940001157983 */ /* 0x000ee40000300800 */
[----:B-1----:R-:W3:Y:S02]  /*935d0*/  LDL.LU R22, [R1+0x898] ;  /* 0x0008980001167983 */ /* 0x002ee40000300800 */
[----:B------:R-:W3:Y:S01]  /*935e0*/  LDL.LU R23, [R1+0x89c] ;  /* 0x00089c0001177983 */ /* 0x000ee20000300800 */
[C---:B--2---:R-:W-:Y:S01]  /*935f0*/  HMMA.16816.F32 R4, R24.reuse, R6, R16 ;  /* 0x000000061804723c */ /* 0x044fe20000001810 */
[----:B------:R-:W2:Y:S01]  /*93600*/  LDL.LU.64 R18, [R1+0x58d0] ;  /* 0x0058d00001127983 */ /* 0x000ea20000300a00 */
[----:B------:R-:W2:Y:S11]  /*93610*/  LDL.LU.64 R16, [R1+0x58c8] ;  /* 0x0058c80001107983 */ /* 0x000eb60000300a00 */
[----:B------:R-:W-:Y:S10]  /*93620*/  @!UPT UIADD3 URZ, URZ, URZ, URZ ;  /* 0x0000003f3f3ff290 */ /* 0x000ff4000fffe03f */
        /* <DEDUP_REMOVED lines=11> */
[----:B------:R-:W-:Y:S02]  /*936e0*/  MOV R2, R6 ;  /* 0x0000000600027202 */ /* 0x000fe40000000f00 */
[----:B------:R-:W-:Y:S11]  /*936f0*/  MOV R0, R7 ;  /* 0x0000000700007202 */ /* 0x000ff60000000f00 */
[----:B------:R-:W-:Y:S09]  /*93700*/  @!UPT UIADD3 URZ, URZ, URZ, URZ ;  /* 0x0000003f3f3ff290 */ /* 0x000ff2000fffe03f */
[----:B------:R-:W-:Y:S01]  /*93710*/  STL.64 [R1+0x600], R16 ;  /* 0x0006001001007387 */ /* 0x000fe20000100a00 */
[----:B------:R0:W-:Y:S03]  /*93720*/  STL.64 [R1+0x608], R18 ;  /* 0x0006081201007387 */ /* 0x0001e60000100a00 */
[----:B0-----:R-:W5:Y:S01]  /*93730*/  LDL.LU.64 R18, [R1+0x58a0] ;  /* 0x0058a00001127983 */ /* 0x001f620000300a00 */
[----:B------:R-:W3:Y:S02]  /*93740*/  LDL.LU.64 R6, [R1+0x5898] ;  /* 0x0058980001067983 */ /* 0x000ee40000300a00 */
[----:B------:R-:W2:Y:S01]  /*93750*/  LDL.LU R5, [R1+0x5890] ;  /* 0x0058900001057983 */ /* 0x000ea20000300800 */
[C---:B---3--:R-:W-:Y:S01]  /*93760*/  HMMA.16816.F32 R20, R24.reuse, R6, R20 ;  /* 0x000000061814723c */ /* 0x048fe20000001814 */
[----:B------:R-:W-:Y:S01]  /*93770*/  STL.64 [R1+0x5830], R6 ;  /* 0x0058300601007387 */ /* 0x000fe20000100a00 */
[----:B--2---:R0:W-:Y:S11]  /*93780*/  STL [R1+0x5828], R5 ;  /* 0x0058280501007387 */ /* 0x0041f60000100800 */
[----:B------:R-:W-:Y:S10]  /*93790*/  @!UPT UIADD3 URZ, URZ, URZ, URZ ;  /* 0x0000003f3f3ff290 */ /* 0x000ff4000fffe03f */
[----:B------:R-:W-:Y:S01]  /*937a0*/  STL.64 [R1+0x610], R20 ;  /* 0x0006101401007387 */ /* 0x000fe20000100a00 */
[----:B------:R-:W-:Y:S02]  /*937b0*/  STL.64 [R1+0x618], R22 ;  /* 0x0006181601007387 */ /* 0x000fe40000100a00 */
[----:B------:R-:W1:Y:S04]  /*937c0*/  LDSM.16.M88.4 R20, [R28+0x66000] ;  /* 0x066000001c14783b */ /* 0x000e680000000200 */
[----:B------:R-:W2:Y:S01]  /*937d0*/  LDL.LU R4, [R1+0x970] ;  /* 0x0009700001047983 */ /* 0x000ea20000300800 */
[----:B0-----:R-:W2:Y:S01]  /*937e0*/  LDL.LU R5, [R1+0x974] ;  /* 0x0009740001057983 */ /* 0x001ea20000300800 */
[----:B------:R-:W2:Y:S02]  /*937f0*/  LDL.LU R6, [R1+0x978] ;  /* 0x0009780001067983 */ /* 0x000ea40000300800 */
[----:B------:R-:W2:Y:S01]  /*93800*/  LDL.LU R7, [R1+0x97c] ;  /* 0x00097c0001077983 */ /* 0x000ea20000300800 */
[C---:B-----5:R-:W-:Y:S01]  /*93810*/  HMMA.16816.F32 R16, R24.reuse, R18, R12 ;  /* 0x000000121810723c */ /* 0x060fe2000000180c */
[----:B-1----:R-:W-:Y:S01]  /*93820*/  STL.64 [R1+0x5878], R22 ;  /* 0x0058781601007387 */ /* 0x002fe20000100a00 */
[----:B------:R0:W-:Y:S03]  /*93830*/  STL.64 [R1+0x5870], R20 ;  /* 0x0058701401007387 */ /* 0x0001e60000100a00 */
[----:B0-----:R-:W3:Y:S01]  /*93840*/  LDL.LU R20, [R1+0x930] ;  /* 0x0009300001147983 */ /* 0x001ee20000300800 */
[----:B------:R-:W3:Y:S02]  /*93850*/  LDL.LU R21, [R1+0x934] ;  /* 0x0009340001157983 */ /* 0x000ee40000300800 */
[----:B------:R-:W3:Y:S02]  /*93860*/  LDL.LU R22, [R1+0x938] ;  /* 0x0009380001167983 */ /* 0x000ee40000300800 */
[----:B------:R-:W3:Y:S01]  /*93870*/  LDL.LU R23, [R1+0x93c] ;  /* 0x00093c0001177983 */ /* 0x000ee20000300800 */
[----:B------:R-:W3:Y:S11]  /*93880*/  LDL.LU.64 R14, [R1+0x5888] ;  /* 0x00588800010e7983 */ /* 0x000ef60000300a00 */
[----:B------:R-:W-:Y:S01]  /*93890*/  @!UPT UIADD3 URZ, URZ, URZ, URZ ;  /* 0x0000003f3f3ff290 */ /* 0x000fe2000fffe03f */
[----:B------:R-:W-:Y:S02]  /*938a0*/  STL.64 [R1+0x620], R16 ;  /* 0x0006201001007387 */ /* 0x000fe40000100a00 */
[----:B------:R-:W-:Y:S02]  /*938b0*/  STL.64 [R1+0x628], R18 ;  /* 0x0006281201007387 */ /* 0x000fe40000100a00 */
[----:B------:R-:W0:Y:S04]  /*938c0*/  LDSM.16.M88.4 R16, [R28+0x67000] ;  /* 0x067000001c10783b */ /* 0x000e280000000200 */
[----:B0-----:R-:W-:Y:S01]  /*938d0*/  STL [R1+0x57e4], R18 ;  /* 0x0057e41201007387 */ /* 0x001fe20000100800 */
[----:B------:R-:W-:Y:S02]  /*938e0*/  STL [R1+0x57e0], R19 ;  /* 0x0057e01301007387 */ /* 0x000fe40000100800 */
[----:B------:R3:W-:Y:S01]  /*938f0*/  STL.64 [R1+0x5850], R16 ;  /* 0x0058501001007387 */ /* 0x0007e20000100a00 */
[C---:B--2---:R-:W-:Y:S01]  /*93900*/  HMMA.16816.F32 R4, R24.reuse, R10, R4 ;  /* 0x0000000a1804723c */ /* 0x044fe20000001804 */
[----:B------:R-:W-:Y:S07]  /*93910*/  LDSM.16.M88.4 R8, [R28+0x69000] ;  /* 0x069000001c08783b */ /* 0x000fee0000000200 */
[----:B---3--:R-:W-:Y:S01]  /*93920*/  HMMA.16816.F32 R16, R24, R14, R20 ;  /* 0x0000000e1810723c */ /* 0x008fe20000001814 */
[----:B------:R-:W0:Y:S04]  /*93930*/  LDSM.16.M88.4 R12, [R28+0x68000] ;  /* 0x068000001c0c783b */ /* 0x000e280000000200 */
[----:B0-----:R-:W-:Y:S11]  /*93940*/  STL.64 [R1+0x5770], R14 ;  /* 0x0057700e01007387 */ /* 0x001ff60000100a00 */
[----:B------:R-:W-:Y:S07]  /*93950*/  @!UPT UIADD3 URZ, URZ, URZ, URZ ;  /* 0x0000003f3f3ff290 */ /* 0x000fee000fffe03f */
[----:B------:R-:W-:Y:S02]  /*93960*/  STL.64 [R1+0x640], R16 ;  /* 0x0006401001007387 */ /* 0x000fe40000100a00 */
[----:B------:R-:W-:Y:S02]  /*93970*/  STL.64 [R1+0x648], R18 ;  /* 0x0006481201007387 */ /* 0x000fe40000100a00 */
[----:B------:R0:W-:Y:S02]  /*93980*/  STL.64 [R1+0x5768], R12 ;  /* 0x0057680c01007387 */ /* 0x0001e40000100a00 */
[----:B0-----:R-:W2:Y:S01]  /*93990*/  LDL.LU R12, [R1+0x830] ;  /* 0x00083000010c7983 */ /* 0x001ea20000300800 */
[----:B------:R-:W-:Y:S02]  /*939a0*/  STL.64 [R1+0xaa0], R4 ;  /* 0x000aa00401007387 */ /* 0x000fe40000100a00 */
[----:B------:R-:W-:Y:S02]  /*939b0*/  STL.64 [R1+0xaa8], R6 ;  /* 0x000aa80601007387 */ /* 0x000fe40000100a00 */
[----:B------:R-:W2:Y:S01]  /*939c0*/  LDL.LU R13, [R1+0x834] ;  /* 0x00083400010d7983 */ /* 0x000ea20000300800 */
[----:B------:R-:W3:Y:S01]  /*939d0*/  LDL.LU R14, [R1+0x838] ;  /* 0x00083800010e7983 */ /* 0x000ee20000300800 */
[----:B------:R-:W3:Y:S03]  /*939e0*/  LDL.LU R15, [R1+0x83c] ;  /* 0x00083c00010f7983 */ /* 0x000ee60000300800 */
[----:B---3--:R0:W-:Y:S01]  /*939f0*/  STL.64 [R1+0x57f0], R14 ;  /* 0x0057f00e01007387 */ /* 0x0081e20000100a00 */
[----:B--2---:R1:W-:Y:S03]  /*93a00*/  STL.64 [R1+0x57e8], R12 ;  /* 0x0057e80c01007387 */ /* 0x0043e60000100a00 */
[----:B0-----:R-:W2:Y:S04]  /*93a10*/  LDL.64 R14, [R1+0x38] ;  /* 0x00003800010e7983 */ /* 0x001ea80000100a00 */
[----:B--2---:R0:W-:Y:S01]  /*93a20*/  STL.64 [R1+0x5808], R14 ;  /* 0x0058080e01007387 */ /* 0x0041e20000100a00 */
[----:B-1----:R-:W2:Y:S02]  /*93a30*/  LDL.LU R12, [R1+0x850] ;  /* 0x00085000010c7983 */ /* 0x002ea40000300800 */
[----:B------:R-:W2:Y:S01]  /*93a40*/  LDL.LU R13, [R1+0x854] ;  /* 0x00085400010d7983 */ /* 0x000ea20000300800 */
[----:B0-----:R-:W3:Y:S01]  /*93a50*/  LDL.LU R14, [R1+0x858] ;  /* 0x00085800010e7983 */ /* 0x001ee20000300800 */
[----:B------:R-:W3:Y:S02]  /*93a60*/  LDL.LU R15, [R1+0x85c] ;  /* 0x00085c00010f7983 */ /* 0x000ee40000300800 */
[----:B------:R-:W4:Y:S02]  /*93a70*/  LDL.64 R22, [R1+0x68] ;  /* 0x0000680001167983 */ /* 0x000f240000100a00 */
[----:B------:R-:W5:Y:S01]  /*93a80*/  LDL.LU R16, [R1+0x8e0] ;  /* 0x0008e00001107983 */ /* 0x000f620000300800 */
[----:B------:R-:W5:Y:S01]  /*93a90*/  LDL.LU R17, [R1+0x8e4] ;  /* 0x0008e40001117983 */ /* 0x000f620000300800 */
[----:B------:R-:W2:Y:S02]  /*93aa0*/  LDL.LU R18, [R1+0x8e8] ;  /* 0x0008e80001127983 */ /* 0x000ea40000300800 */
[----:B------:R-:W2:Y:S02]  /*93ab0*/  LDL.LU R19, [R1+0x8ec] ;  /* 0x0008ec0001137983 */ /* 0x000ea40000300800 */
[----:B--2---:R0:W-:Y:S01]  /*93ac0*/  STL.64 [R1+0x5860], R18 ;  /* 0x0058601201007387 */ /* 0x0041e20000100a00 */
[----:B-----5:R1:W-:Y:S03]  /*93ad0*/  STL.64 [R1+0x5858], R16 ;  /* 0x0058581001007387 */ /* 0x0203e60000100a00 */
[----:B0-----:R-:W2:Y:S01]  /*93ae0*/  LDL.64 R18, [R1+0x28] ;  /* 0x0000280001127983 */ /* 0x001ea20000100a00 */
[----:B------:R-:W-:Y:S01]  /*93af0*/  IMAD.MOV.U32 R6, RZ, RZ, R2 ;  /* 0x000000ffff067224 */ /* 0x000fe200078e0002 */
[----:B------:R-:W-:-:S02]  /*93b00*/  MOV R7, R0 ;  /* 0x0000000000077202 */ /* 0x000fc40000000f00 */
[----:B--2---:R0:W-:Y:S01]  /*93b10*/  STL.64 [R1+0x5880], R18 ;  /* 0x0058801201007387 */ /* 0x0041e20000100a00 */
[----:B-1----:R-:W4:Y:S02]  /*93b20*/  LDL.LU R16, [R1+0x920] ;  /* 0x0009200001107983 */ /* 0x002f240000300800 */
[----:B------:R-:W4:Y:S01]  /*93b30*/  LDL.LU R17, [R1+0x924] ;  /* 0x0009240001117983 */ /* 0x000f220000300800 */
[----:B0-----:R-:W4:Y:S01]  /*93b40*/  LDL.LU R18, [R1+0x928] ;  /* 0x0009280001127983 */ /* 0x001f220000300800 */
[----:B------:R-:W4:Y:S02]  /*93b50*/  LDL.LU R19, [R1+0x92c] ;  /* 0x00092c0001137983 */ /* 0x000f240000300800 */
[----:B------:R0:W-:Y:S02]  /*93b60*/  STL.64 [R1+0x5848], R6 ;  /* 0x0058480601007387 */ /* 0x0001e40000100a00 */
[----:B0-----:R-:W2:Y:S04]  /*93b70*/  LDL.64 R6, [R1+0x18] ;  /* 0x0000180001067983 */ /* 0x001ea80000100a00 */
[----:B--2---:R0:W-:Y:S01]  /*93b80*/  STL.64 [R1+0x5868], R6 ;  /* 0x0058680601007387 */ /* 0x0041e20000100a00 */
[----:B------:R-:W2:Y:S02]  /*93b90*/  LDL.LU R4, [R1+0x910] ;  /* 0x0009100001047983 */ /* 0x000ea40000300800 */
[----:B------:R-:W2:Y:S01]  /*93ba0*/  LDL.LU R5, [R1+0x914] ;  /* 0x0009140001057983 */ /* 0x000ea20000300800 */
[----:B0-----:R-:W2:Y:S01]  /*93bb0*/  LDL.LU R6, [R1+0x918] ;  /* 0x0009180001067983 */ /* 0x001ea20000300800 */
[----:B------:R-:W2:Y:S02]  /*93bc0*/  LDL.LU R7, [R1+0x91c] ;  /* 0x00091c0001077983 */ /* 0x000ea40000300800 */
[----:B---3--:R0:W-:Y:S02]  /*93bd0*/  STL.64 [R1+0x5818], R14 ;  /* 0x0058180e01007387 */ /* 0x0081e40000100a00 */
[----:B------:R1:W-:Y:S01]  /*93be0*/  STL.64 [R1+0x5810], R12 ;  /* 0x0058100c01007387 */ /* 0x0003e20000100a00 */
[----:B0-----:R-:W3:Y:S01]  /*93bf0*/  LDL.64 R14, [R1+0x58] ;  /* 0x00005800010e7983 */ /* 0x001ee20000100a00 */
[----:B----4-:R-:W-:Y:S03]  /*93c00*/  HMMA.16816.F32 R24, R24, R22, R16 ;  /* 0x000000161818723c */ /* 0x010fe60000001810 */
[----:B---3--:R0:W-:Y:S01]  /*93c10*/  STL.64 [R1+0x5820], R14 ;  /* 0x0058200e01007387 */ /* 0x0081e20000100a00 */
[----:B-1----:R-:W3:Y:S02]  /*93c20*/  LDL.LU R12, [R1+0x870] ;  /* 0x00087000010c7983 */ /* 0x002ee40000300800 */
[----:B------:R-:W3:Y:S01]  /*93c30*/  LDL.LU R13, [R1+0x874] ;  /* 0x00087400010d7983 */ /* 0x000ee20000300800 */
[----:B0-----:R-:W4:Y:S01]  /*93c40*/  LDL.LU R14, [R1+0x878] ;  /* 0x00087800010e7983 */ /* 0x001f220000300800 */
[----:B------:R-:W4:Y:S01]  /*93c50*/  LDL.LU R15, [R1+0x87c] ;  /* 0x00087c00010f7983 */ /* 0x000f220000300800 */
[----:B------:R-:W-:Y:S01]  /*93c60*/  MOV R2, R22 ;  /* 0x0000001600027202 */ /* 0x000fe20000000f00 */
[----:B------:R-:W-:Y:S01]  /*93c70*/  IMAD.MOV.U32 R0, RZ, RZ, R23 ;  /* 0x000000ffff007224 */ /* 0x000fe200078e0017 */
[----:B----4-:R-:W-:Y:S01]  /*93c80*/  STL.64 [R1+0x5840], R14 ;  /* 0x0058400e01007387 */ /* 0x010fe20000100a00 */
[----:B---3--:R0:W-:Y:S03]  /*93c90*/  STL.64 [R1+0x5838], R12 ;  /* 0x0058380c01007387 */ /* 0x0081e60000100a00 */
[----:B0-----:R-:W3:Y:S01]  /*93ca0*/  LDL.LU R12, [R1+0x880] ;  /* 0x00088000010c7983 */ /* 0x001ee20000300800 */
[----:B------:R-:W3:Y:S02]  /*93cb0*/  LDL.LU R13, [R1+0x884] ;  /* 0x00088400010d7983 */ /* 0x000ee40000300800 */
[----:B------:R-:W3:Y:S02]  /*93cc0*/  LDL.LU R14, [R1+0x888] ;  /* 0x00088800010e7983 */ /* 0x000ee40000300800 */
[----:B------:R-:W3:Y:S01]  /*93cd0*/  LDL.LU R15, [R1+0x88c] ;  /* 0x00088c00010f7983 */ /* 0x000ee20000300800 */
[----:B------:R0:W-:Y:S01]  /*93ce0*/  STL.64 [R1+0x56e8], R10 ;  /* 0x0056e80a01007387 */ /* 0x0001e20000100a00 */
[----:B------:R-:W-:Y:S03]  /*93cf0*/  STL.64 [R1+0x56e0], R8 ;  /* 0x0056e00801007387 */ /* 0x000fe60000100a00 */
[----:B0-----:R-:W4:Y:S01]  /*93d00*/  LDL.64 R10, [R1+0x48] ;  /* 0x00004800010a7983 */ /* 0x001f220000100a00 */
[----:B------:R-:W2:Y:S02]  /*93d10*/  LDL.LU.64 R18, [R1+0x5880] ;  /* 0x0058800001127983 */ /* 0x000ea40000300a00 */
[----:B------:R-:W-:Y:S02]  /*93d20*/  STL.64 [R1+0xa90], R24 ;  /* 0x000a901801007387 */ /* 0x000fe40000100a00 */
[----:B------:R-:W-:Y:S01]  /*93d30*/  STL.64 [R1+0xa98], R26 ;  /* 0x000a981a01007387 */ /* 0x000fe20000100a00 */
[----:B------:R-:W2:Y:S01]  /*93d40*/  LDL.LU.64 R22, [R1+0x5878] ;  /* 0x0058780001167983 */ /* 0x000ea20000300a00 */
[----:B------:R-:W2:Y:S03]  /*93d50*/  LDL.LU.64 R20, [R1+0x5870] ;  /* 0x0058700001147983 */ /* 0x000ea60000300a00 */
[----:B------:R-:W0:Y:S04]  /*93d60*/  LDSM.16.M88.4 R24, [R28+0x6a000] ;  /* 0x06a000001c18783b */ /* 0x000e280000000200 */
[----:B0-----:R-:W-:Y:S01]  /*93d70*/  STL.64 [R1+0x5690], R26 ;  /* 0x0056901a01007387 */ /* 0x001fe20000100a00 */
[----:B------:R0:W-:Y:S01]  /*93d80*/  STL.64 [R1+0x5688], R24 ;  /* 0x0056881801007387 */ /* 0x0001e20000100a00 */
[----:B--2---:R-:W-:Y:S01]  /*93d90*/  HMMA.16816.F32 R4, R20, R18, R4 ;  /* 0x000000121404723c */ /* 0x004fe20000001804 */
[----:B0-----:R-:W-:Y:S01]  /*93da0*/  IMAD.MOV.U32 R25, RZ, RZ, R18 ;  /* 0x000000ffff197224 */ /* 0x001fe200078e0012 */
[----:B------:R-:W-:Y:S11]  /*93db0*/  MOV R24, R19 ;  /* 0x0000001300187202 */ /* 0x000ff60000000f00 */
[----:B------:R-:W-:Y:S10]  /*93dc0*/  @!UPT UIADD3 URZ, URZ, URZ, URZ ;  /* 0x0000003f3f3ff290 */ /* 0x000ff4000fffe03f */
[----:B------:R-:W-:Y:S01]  /*93dd0*/  STL.64 [R1+0xc00], R4 ;  /* 0x000c000401007387 */ /* 0x000fe20000100a00 */
[----:B------:R0:W-:Y:S03]  /*93de0*/  STL.64 [R1+0xc08], R6 ;  /* 0x000c080601007387 */ /* 0x0001e60000100a00 */
[----:B0-----:R-:W2:Y:S01]  /*93df0*/  LDL.LU.64 R6, [R1+0x5868] ;  /* 0x0058680001067983 */ /* 0x001ea20000300a00 */
[----:B------:R-:W2:Y:S02]  /*93e00*/  LDL.LU.64 R18, [R1+0x5860] ;  /* 0x0058600001127983 */ /* 0x000ea40000300a00 */
[----:B------:R-:W2:Y:S01]  /*93e10*/  LDL.LU.64 R16, [R1+0x5858] ;  /* 0x0058580001107983 */ /* 0x000ea20000300a00 */
[----:B------:R-:W-:Y:S02]  /*93e20*/  MOV R26, R2 ;  /* 0x00000002001a7202 */ /* 0x000fe40000000f00 */
[----:B------:R-:W-:-:S05]  /*93e30*/  MOV R27, R0 ;  /* 0x00000000001b7202 */ /* 0x000fca0000000f00 */
[----:B------:R-:W-:Y:S01]  /*93e40*/  STL.64 [R1+0x5800], R26 ;  /* 0x0058001a01007387 */ /* 0x000fe20000100a00 */
[----:B------:R0:W-:Y:S03]  /*93e50*/  STL.64 [R1+0x57f8], R24 ;  /* 0x0057f81801007387 */ /* 0x0001e60000100a00 */
[----:B0-----:R-:W5:Y:S01]  /*93e60*/  LDL.LU R24, [R1+0x840] ;  /* 0x0008400001187983 */ /* 0x001f620000300800 */
[----:B------:R-:W5:Y:S02]  /*93e70*/  LDL.LU R25, [R1+0x844] ;  /* 0x0008440001197983 */ /* 0x000f640000300800 */
[----:B------:R-:W5:Y:S02]  /*93e80*/  LDL.LU R26, [R1+0x848] ;  /* 0x00084800011a7983 */ /* 0x000f640000300800 */
[----:B------:R-:W5:Y:S01]  /*93e90*/  LDL.LU R27, [R1+0x84c] ;  /* 0x00084c00011b7983 */ /* 0x000f620000300800 */
[C---:B--2---:R-:W-:Y:S11]  /*93ea0*/  HMMA.16816.F32 R16, R20.reuse, R6, R16 ;  /* 0x000000061410723c */ /* 0x044ff60000001810 */
[----:B------:R-:W-:Y:S11]  /*93eb0*/  @!UPT UIADD3 URZ, URZ, URZ, URZ ;  /* 0x0000003f3f3ff290 */ /* 0x000ff6000fffe03f */
[----:B------:R-:W-:Y:S01]  /*93ec0*/  @!UPT UIADD3 URZ, URZ, URZ, URZ ;  /* 0x0000003f3f3ff290 */ /* 0x000fe2000fffe03f */
[----:B------:R0:W-:Y:S01]  /*93ed0*/  STL.64 [R1+0xbf0], R16 ;  /* 0x000bf01001007387 */ /* 0x0001e20000100a00 */
[----:B------:R1:W-:Y:S03]  /*93ee0*/  STL.64 [R1+0xbf8], R18 ;  /* 0x000bf81201007387 */ /* 0x0003e60000100a00 */
[----:B0-----:R-:W2:Y:S01]  /*93ef0*/  LDL.LU.64 R16, [R1+0x5850] ;  /* 0x0058500001107983 */ /* 0x001ea20000300a00 */
[----:B-1----:R-:W-:Y:S01]  /*93f00*/  MOV R18, R6 ;  /* 0x0000000600127202 */ /* 0x002fe20000000f00 */
[----:B------:R-:W-:Y:S02]  /*93f10*/  IMAD.MOV.U32 R19, RZ, RZ, R7 ;  /* 0x000000ffff137224 */ /* 0x000fe400078e0007 */
[----:B------:R-:W3:Y:S02]  /*93f20*/  LDL.LU.64 R6, [R1+0x5848] ;  /* 0x0058480001067983 */ /* 0x000ee40000300a00 */
[C---:B---3--:R-:W-:Y:S02]  /*93f30*/  HMMA.16816.F32 R4, R20.reuse, R6, R12 ;  /* 0x000000061404723c */ /* 0x048fe4000000180c */
[----:B------:R-:W3:Y:S01]  /*93f40*/  LDL.LU.64 R14, [R1+0x5840] ;  /* 0x00584000010e7983 */ /* 0x000ee20000300a00 */
[----:B------:R-:W3:Y:S11]  /*93f50*/  LDL.LU.64 R12, [R1+0x5838] ;  /* 0x00583800010c7983 */ /* 0x000ef60000300a00 */
[----:B------:R-:W-:Y:S09]  /*93f60*/  @!UPT UIADD3 URZ, URZ, URZ, URZ ;  /* 0x0000003f3f3ff290 */ /* 0x000ff2000fffe03f */
[----:B------:R-:W-:Y:S01]  /*93f70*/  STL.64 [R1+0xbe0], R4 ;  /* 0x000be00401007387 */ /* 0x000fe20000100a00 */
[----:B------:R0:W-:Y:S03]  /*93f80*/  STL.64 [R1+0xbe8], R6 ;  /* 0x000be80601007387 */ /* 0x0001e60000100a00 */
[----:B0-----:R-:W3:Y:S01]  /*93f90*/  LDL.LU.64 R6, [R1+0x5830] ;  /* 0x0058300001067983 */ /* 0x001ee20000300a00 */
[----:B------:R-:W2:Y:S01]  /*93fa0*/  LDL.LU R5, [R1+0x5828] ;  /* 0x0058280001057983 */ /* 0x000ea20000300800 */
[C---:B---3--:R-:W-:Y:S11]  /*93fb0*/  HMMA.16816.F32 R12, R20.reuse, R6, R12 ;  /* 0x00000006140c723c */ /* 0x048ff6000000180c */
[----:B------:R-:W-:Y:S11]  /*93fc0*/  @!UPT UIADD3 URZ, URZ, URZ, URZ ;  /* 0x0000003f3f3ff290 */ /* 0x000ff6000fffe03f */
[----:B------:R-:W-:Y:S01]  /*93fd0*/  @!UPT UIADD3 URZ, URZ, URZ, URZ ;  /* 0x0000003f3f3ff290 */ /* 0x000fe2000fffe03f */
[----:B------:R-:W-:Y:S01]  /*93fe0*/  STL.64 [R1+0xbd0], R12 ;  /* 0x000bd00c01007387 */ /* 0x000fe20000100a00 */
[----:B------:R0:W-:Y:S03]  /*93ff0*/  STL.64 [R1+0xbd8], R14 ;  /* 0x000bd80e01007387 */ /* 0x0001e60000100a00 */
[----:B0-----:R-:W3:Y:S01]  /*94000*/  LDL.LU.64 R14, [R1+0x5820] ;  /* 0x00582000010e7983 */ /* 0x001ee20000300a00 */
[----:B------:R-:W-:Y:S02]  /*94010*/  STL.64 [R1+0x57a8], R6 ;  /* 0x0057a80601007387 */ /* 0x000fe40000100a00 */
[----:B--2---:R0:W-:Y:S02]  /*94020*/  STL [R1+0x57a0], R5 ;  /* 0x0057a00501007387 */ /* 0x0041e40000100800 */
[----:B------:R-:W3:Y:S01]  /*94030*/  LDL.LU R4, [R1+0x860] ;  /* 0x0008600001047983 */ /* 0x000ee20000300800 */
[----:B0-----:R-:W3:Y:S01]  /*94040*/  LDL.LU R5, [R1+0x864] ;  /* 0x0008640001057983 */ /* 0x001ee20000300800 */
[----:B------:R-:W3:Y:S02]  /*94050*/  LDL.LU R6, [R1+0x868] ;  /* 0x0008680001067983 */ /* 0x000ee40000300800 */
[----:B------:R-:W3:Y:S02]  /*94060*/  LDL.LU R7, [R1+0x86c] ;  /* 0x00086c0001077983 */ /* 0x000ee40000300800 */
[C---:B---3--:R-:W-:Y:S11]  /*94070*/  HMMA.16816.F32 R4, R20.reuse, R14, R4 ;  /* 0x0000000e1404723c */ /* 0x048ff60000001804 */
[----:B------:R-:W-:Y:S11]  /*94080*/  @!UPT UIADD3 URZ, URZ, URZ, URZ ;  /* 0x0000003f3f3ff290 */ /* 0x000ff6000fffe03f */
[----:B------:R-:W-:Y:S01]  /*94090*/  @!UPT UIADD3 URZ, URZ, URZ, URZ ;  /* 0x0000003f3f3ff290 */ /* 0x000fe2000fffe03f */
[----:B------:R0:W-:Y:S01]  /*940a0*/  STL.64 [R1+0xbc0], R4 ;  /* 0x000bc00401007387 */ /* 0x0001e20000100a00 */
[----:B------:R-:W-:Y:S01]  /*940b0*/  STL.64 [R1+0xbc8], R6 ;  /* 0x000bc80601007387 */ /* 0x000fe20000100a00 */
[----:B0-----:R-:W-:Y:S02]  /*940c0*/  MOV R5, R14 ;  /* 0x0000000e00057202 */ /* 0x001fe40000000f00 */
[----:B------:R-:W-:Y:S02]  /*940d0*/  MOV R4, R15 ;  /* 0x0000000f00047202 */ /* 0x000fe40000000f00 */
[----:B------:R-:W4:Y:S01]  /*940e0*/  LDL.LU.64 R14, [R1+0x5818] ;  /* 0x00581800010e7983 */ /* 0x000f220000300a00 */
[----:B------:R-:W4:Y:S02]  /*940f0*/  LDL.LU.64 R12, [R1+0x5810] ;  /* 0x00581000010c7983 */ /* 0x000f240000300a00 */
[C---:B----4-:R-:W-:Y:S11]  /*94100*/  HMMA.16816.F32 R12, R20.reuse, R10, R12 ;  /* 0x0000000a140c723c */ /* 0x050ff6000000180c */
[----:B------:R-:W-:Y:S11]  /*94110*/  @!UPT UIADD3 URZ, URZ, URZ, URZ ;  /* 0x0000003f3f3ff290 */ /* 0x000ff6000fffe03f */
[----:B------:R-:W-:Y:S01]  /*94120*/  @!UPT UIADD3 URZ, URZ, URZ, URZ ;  /* 0x0000003f3f3ff290 */ /* 0x000fe2000fffe03f */
[----:B------:R-:W-:Y:S01]  /*94130*/  STL.64 [R1+0xbb0], R12 ;  /* 0x000bb00c01007387 */ /* 0x000fe20000100a00 */
[----:B------:R0:W-:Y:S03]  /*94140*/  STL.64 [R1+0xbb8], R14 ;  /* 0x000bb80e01007387 */ /* 0x0001e60000100a00 */
[----:B0-----:R-:W5:Y:S01]  /*94150*/  LDL.LU.64 R14, [R1+0x5808] ;  /* 0x00580800010e7983 */ /* 0x001f620000300a00 */
[----:B------:R-:W2:Y:S02]  /*94160*/  LDL.LU R8, [R1+0x820] ;  /* 0x0008200001087983 */ /* 0x000ea40000300800 */
[----:B------:R-:W-:Y:S02]  /*94170*/  IMAD.MOV.U32 R29, RZ, RZ, R10 ;  /* 0x000000ffff1d7224 */ /* 0x000fe400078e000a */
[----:B------:R-:W2:Y:S01]  /*94180*/  LDL.LU R9, [R1+0x824] ;  /* 0x0008240001097983 */ /* 0x000ea20000300800 */
[----:B------:R-:W-:Y:S01]  /*94190*/  MOV R3, R11 ;  /* 0x0000000b00037202 */ /* 0x000fe20000000f00 */
[----:B------:R-:W2:Y:S01]  /*941a0*/  LDL.LU R10, [R1+0x828] ;  /* 0x00082800010a7983 */ /* 0x000ea20000300800 */
[----:B------:R-:W2:Y:S01]  /*941b0*/  LDL.LU R11, [R1+0x82c] ;  /* 0x00082c00010b7983 */ /* 0x000ea20000300800 */
[C---:B-----5:R-:W-:Y:S01]  /*941c0*/  HMMA.16816.F32 R24, R20.reuse, R14, R24 ;  /* 0x0000000e1418723c */ /* 0x060fe20000001818 */
[----:B------:R-:W-:Y:S01]  /*941d0*/  MOV R2, R14 ;  /* 0x0000000e00027202 */ /* 0x000fe20000000f00 */
[----:B------:R-:W-:Y:S11]  /*941e0*/  IMAD.MOV.U32 R0, RZ, RZ, R15 ;  /* 0x000000ffff007224 */ /* 0x000ff600078e000f */
[----:B------:R-:W-:Y:S10]  /*941f0*/  @!UPT UIADD3 URZ, URZ, URZ, URZ ;  /* 0x0000003f3f3ff290 */ /* 0x000ff4000fffe03f */
[----:B------:R-:W-:Y:S01]  /*94200*/  STL.64 [R1+0xba0], R24 ;  /* 0x000ba01801007387 */ /* 0x000fe20000100a00 */
[----:B------:R0:W-:Y:S03]  /*94210*/  STL.64 [R1+0xba8], R26 ;  /* 0x000ba81a01007387 */ /* 0x0001e60000100a00 */
[----:B0-----:R-:W3:Y:S01]  /*94220*/  LDL.LU.64 R26, [R1+0x5800] ;  /* 0x00580000011a7983 */ /* 0x001ee20000300a00 */
[----:B------:R-:W4:Y:S02]  /*94230*/  LDL.LU.64 R24, [R1+0x57f8] ;  /* 0x0057f80001187983 */ /* 0x000f240000300a00 */
[----:B------:R-:W3:Y:S02]  /*94240*/  LDL.LU.64 R14, [R1+0x57f0] ;  /* 0x0057f000010e7983 */ /* 0x000ee40000300a00 */
[----:B------:R-:W3:Y:S01]  /*94250*/  LDL.LU.64 R12, [R1+0x57e8] ;  /* 0x0057e800010c7983 */ /* 0x000ee20000300a00 */
[----:B------:R-:W5:Y:S01]  /*94260*/  LDL.64 R6, [R1+0x8] ;  /* 0x0000080001067983 */ /* 0x000f620000100a00 */
[----:B---3--:R-:W-:Y:S03]  /*94270*/  HMMA.16816.F32 R12, R20, R26, R12 ;  /* 0x0000001a140c723c */ /* 0x008fe6000000180c */
[----:B-----5:R-:W-:Y:S11]  /*94280*/  STL.64 [R1+0x57c0], R6 ;  /* 0x0057c00601007387 */ /* 0x020ff60000100a00 */
[----:B------:R-:W-:Y:S09]  /*94290*/  @!UPT UIADD3 URZ, URZ, URZ, URZ ;  /* 0x0000003f3f3ff290 */ /* 0x000ff2000fffe03f */
[----:B------:R0:W-:Y:S01]  /*942a0*/  STL.64 [R1+0xa80], R12 ;  /* 0x000a800c01007387 */ /* 0x0001e20000100a00 */
[----:B------:R1:W-:Y:S03]  /*942b0*/  STL.64 [R1+0xa88], R14 ;  /* 0x000a880e01007387 */ /* 0x0003e60000100a00 */
[----:B0-----:R-:W3:Y:S01]  /*942c0*/  LDL.LU R12, [R1+0x7f0] ;  /* 0x0007f000010c7983 */ /* 0x001ee20000300800 */
[----:B------:R-:W3:Y:S02]  /*942d0*/  LDL.LU R13, [R1+0x7f4] ;  /* 0x0007f400010d7983 */ /* 0x000ee40000300800 */
[----:B-1----:R-:W5:Y:S02]  /*942e0*/  LDL.LU R14, [R1+0x7f8] ;  /* 0x0007f800010e7983 */ /* 0x002f640000300800 */
[----:B------:R-:W5:Y:S01]  /*942f0*/  LDL.LU R15, [R1+0x7fc] ;  /* 0x0007fc00010f7983 */ /* 0x000f620000300800 */
[----:B------:R-:W-:-:S02]  /*94300*/  MOV R6, R18 ;  /* 0x0000001200067202 */ /* 0x000fc40000000f00 */
[----:B------:R-:W-:Y:S01]  /*94310*/  MOV R7, R19 ;  /* 0x0000001300077202 */ /* 0x000fe20000000f00 */
[----:B------:R-:W2:Y:S01]  /*94320*/  LDL.LU R18, [R1+0x57e4] ;  /* 0x0057e40001127983 */ /* 0x000ea20000300800 */
[----:B------:R-:W2:Y:S01]  /*94330*/  LDL.LU R19, [R1+0x57e0] ;  /* 0x0057e00001137983 */ /* 0x000ea20000300800 */
[----:B----4-:R-:W-:Y:S01]  /*94340*/  MOV R22, R25 ;  /* 0x0000001900167202 */ /* 0x010fe20000000f00 */
[----:B------:R-:W-:Y:S01]  /*94350*/  IMAD.MOV.U32 R23, RZ, RZ, R24 ;  /* 0x000000ffff177224 */ /* 0x000fe200078e0018 */
[----:B-----5:R-:W-:Y:S01]  /*94360*/  STL.64 [R1+0x57b8], R14 ;  /* 0x0057b80e01007387 */ /* 0x020fe20000100a00 */
[----:B---3--:R0:W-:Y:S03]  /*94370*/  STL.64 [R1+0x57b0], R12 ;  /* 0x0057b00c01007387 */ /* 0x0081e60000100a00 */
[----:B0-----:R-:W3:Y:S01]  /*94380*/  LDL.LU R12, [R1+0x800] ;  /* 0x00080000010c7983 */ /* 0x001ee20000300800 */
[----:B------:R-:W3:Y:S02]  /*94390*/  LDL.LU R13, [R1+0x804] ;  /* 0x00080400010d7983 */ /* 0x000ee40000300800 */
[----:B------:R-:W4:Y:S02]  /*943a0*/  LDL.LU R14, [R1+0x808] ;  /* 0x00080800010e7983 */ /* 0x000f240000300800 */
[----:B------:R-:W4:Y:S01]  /*943b0*/  LDL.LU R15, [R1+0x80c] ;  /* 0x00080c00010f7983 */ /* 0x000f220000300800 */
[----:B--2---:R-:W-:Y:S01]  /*943c0*/  HMMA.16816.F32 R8, R16, R22, R8 ;  /* 0x000000161008723c */ /* 0x004fe20000001808 */
[----:B----4-:R-:W-:Y:S01]  /*943d0*/  STL.64 [R1+0x57d0], R14 ;  /* 0x0057d00e01007387 */ /* 0x010fe20000100a00 */
[----:B---3--:R0:W-:Y:S03]  /*943e0*/  STL.64 [R1+0x57c8], R12 ;  /* 0x0057c80c01007387 */ /* 0x0081e60000100a00 */
[----:B0-----:R-:W2:Y:S01]  /*943f0*/  LDL.LU R12, [R1+0x810] ;  /* 0x00081000010c7983 */ /* 0x001ea20000300800 */
[----:B------:R-:W2:Y:S02]  /*94400*/  LDL.LU R13, [R1+0x814] ;  /* 0x00081400010d7983 */ /* 0x000ea40000300800 */
[----:B------:R-:W2:Y:S02]  /*94410*/  LDL.LU R14, [R1+0x818] ;  /* 0x00081800010e7983 */ /* 0x000ea40000300800 */
[----:B------:R-:W2:Y:S01]  /*94420*/  LDL.LU R15, [R1+0x81c] ;  /* 0x00081c00010f7983 */ /* 0x000ea20000300800 */
[----:B------:R0:W-:Y:S02]  /*94430*/  STL.64 [R1+0x5778], R26 ;  /* 0x0057781a01007387 */ /* 0x0001e40000100a00 */
[----:B0-----:R-:W-:Y:S01]  /*94440*/  IMAD.MOV.U32 R26, RZ, RZ, R29 ;  /* 0x000000ffff1a7224 */ /* 0x001fe200078e001d */
[----:B------:R-:W-:Y:S01]  /*94450*/  MOV R27, R3 ;  /* 0x00000003001b7202 */ /* 0x000fe20000000f00 */
[----:B------:R-:W3:Y:S01]  /*94460*/  LDL.LU R29, [R1+0x57dc] ;  /* 0x0057dc00011d7983 */ /* 0x000ee20000300800 */
[----:B------:R-:W4:Y:S03]  /*94470*/  LDL.LU R3, [R1+0x57d8] ;  /* 0x0057d80001037983 */ /* 0x000f260000300800 */
[----:B------:R-:W-:Y:S04]  /*94480*/  STL.64 [R1+0x5788], R26 ;  /* 0x0057881a01007387 */ /* 0x000fe80000100a00 */
[----:B------:R-:W-:Y:S02]  /*94490*/  STL.64 [R1+0xa70], R8 ;  /* 0x000a700801007387 */ /* 0x000fe40000100a00 */
[----:B------:R-:W-:Y:S02]  /*944a0*/  STL.64 [R1+0xa78], R10 ;  /* 0x000a780a01007387 */ /* 0x000fe40000100a00 */
[----:B------:R0:W-:Y:S01]  /*944b0*/  STL.64 [R1+0x5780], R22 ;  /* 0x0057801601007387 */ /* 0x0001e20000100a00 */
[----:B------:R-:W5:Y:S01]  /*944c0*/  LDL.LU R20, [R1+0x7d0] ;  /* 0x0007d00001147983 */ /* 0x000f620000300800 */
[----:B------:R-:W5:Y:S03]  /*944d0*/  LDL.LU R21, [R1+0x7d4] ;  /* 0x0007d40001157983 */ /* 0x000f660000300800 */
[----:B0-----:R-:W2:Y:S01]  /*944e0*/  LDL.LU R22, [R1+0x7d8] ;  /* 0x0007d80001167983 */ /* 0x001ea20000300800 */
[----:B------:R-:W2:Y:S01]  /*944f0*/  LDL.LU R23, [R1+0x7dc] ;  /* 0x0007dc0001177983 */ /* 0x000ea20000300800 */
[----:B------:R-:W-:-:S02]  /*94500*/  MOV R26, R5 ;  /* 0x00000005001a7202 */ /* 0x000fc40000000f00 */
[----:B------:R-:W-:Y:S01]  /*94510*/  MOV R27, R4 ;  /* 0x00000004001b7202 */ /* 0x000fe20000000f00 */
[----:B--2---:R-:W-:Y:S01]  /*94520*/  STL.64 [R1+0x5798], R22 ;  /* 0x0057981601007387 */ /* 0x004fe20000100a00 */
[----:B-----5:R0:W-:Y:S03]  /*94530*/  STL.64 [R1+0x5790], R20 ;  /* 0x0057901401007387 */ /* 0x0201e60000100a00 */
[----:B0-----:R-:W2:Y:S01]  /*94540*/  LDL.LU R20, [R1+0x7e0] ;  /* 0x0007e00001147983 */ /* 0x001ea20000300800 */
[----:B------:R-:W2:Y:S02]  /*94550*/  LDL.LU R21, [R1+0x7e4] ;  /* 0x0007e40001157983 */ /* 0x000ea40000300800 */
[----:B------:R-:W2:Y:S02]  /*94560*/  LDL.LU R22, [R1+0x7e8] ;  /* 0x0007e80001167983 */ /* 0x000ea40000300800 */
[----:B------:R-:W2:Y:S01]  /*94570*/  LDL.LU R23, [R1+0x7ec] ;  /* 0x0007ec0001177983 */ /* 0x000ea20000300800 */
[----:B------:R-:W5:Y:S01]  /*94580*/  LDL.LU R8, [R1+0x510] ;  /* 0x0005100001087983 */ /* 0x000f620000300800 */
[----:B------:R-:W5:Y:S02]  /*94590*/  LDL.LU R9, [R1+0x514] ;  /* 0x0005140001097983 */ /* 0x000f640000300800 */
[----:B------:R-:W2:Y:S02]  /*945a0*/  LDL.LU R10, [R1+0x518] ;  /* 0x00051800010a7983 */ /* 0x000ea40000300800 */
[----:B------:R-:W2:Y:S01]  /*945b0*/  LDL.LU R11, [R1+0x51c] ;  /* 0x00051c00010b7983 */ /* 0x000ea20000300800 */
[C---:B------:R-:W-:Y:S01]  /*945c0*/  HMMA.16816.F32 R4, R16.reuse, R6, R12 ;  /* 0x000000061004723c */ /* 0x040fe2000000180c */
[----:B--2---:R-:W-:Y:S01]  /*945d0*/  STL.64 [R1+0x56f8], R10 ;  /* 0x0056f80a01007387 */ /* 0x004fe20000100a00 */
[----:B-----5:R-:W-:Y:S02]  /*945e0*/  STL.64 [R1+0x56f0], R8 ;  /* 0x0056f00801007387 */ /* 0x020fe40000100a00 */
[----:B------:R-:W2:Y:S02]  /*945f0*/  LDL.LU.64 R14, [R1+0x57d0] ;  /* 0x0057d000010e7983 */ /* 0x000ea40000300a00 */
[----:B------:R-:W2:Y:S11]  /*94600*/  LDL.LU.64 R12, [R1+0x57c8] ;  /* 0x0057c800010c7983 */ /* 0x000eb60000300a00 */
[----:B------:R-:W-:Y:S06]  /*94610*/  @!UPT UIADD3 URZ, URZ, URZ, URZ ;  /* 0x0000003f3f3ff290 */ /* 0x000fec000fffe03f */
[----:B------:R-:W-:Y:S01]  /*94620*/  STL.64 [R1+0xa60], R4 ;  /* 0x000a600401007387 */ /* 0x000fe20000100a00 */
[----:B------:R0:W-:Y:S03]  /*94630*/  STL.64 [R1+0xa68], R6 ;  /* 0x000a680601007387 */ /* 0x0001e60000100a00 */
[----:B0-----:R-:W2:Y:S01]  /*94640*/  LDL.LU.64 R6, [R1+0x57c0] ;  /* 0x0057c00001067983 */ /* 0x001ea20000300a00 */
[----:B------:R-:W-:Y:S01]  /*94650*/  IMAD.MOV.U32 R10, RZ, RZ, R2 ;  /* 0x000000ffff0a7224 */ /* 0x000fe200078e0002 */
[----:B------:R-:W-:Y:S01]  /*94660*/  MOV R11, R0 ;  /* 0x00000000000b7202 */ /* 0x000fe20000000f00 */
[C---:B--2---:R-:W-:Y:S01]  /*94670*/  HMMA.16816.F32 R12, R16.reuse, R6, R12 ;  /* 0x00000006100c723c */ /* 0x044fe2000000180c */
[----:B------:R-:W-:Y:S01]  /*94680*/  MOV R2, R6 ;  /* 0x0000000600027202 */ /* 0x000fe20000000f00 */
[----:B------:R-:W-:Y:S11]  /*94690*/  IMAD.MOV.U32 R0, RZ, RZ, R7 ;  /* 0x000000ffff007224 */ /* 0x000ff600078e0007 */
[----:B------:R-:W-:Y:S10]  /*946a0*/  @!UPT UIADD3 URZ, URZ, URZ, URZ ;  /* 0x0000003f3f3ff290 */ /* 0x000ff4000fffe03f */
[----:B------:R-:W-:Y:S01]  /*946b0*/  STL.64 [R1+0xa50], R12 ;  /* 0x000a500c01007387 */ /* 0x000fe20000100a00 */
[----:B------:R0:W-:Y:S03]  /*946c0*/  STL.64 [R1+0xa58], R14 ;  /* 0x000a580e01007387 */ /* 0x0001e60000100a00 */
[----:B0-----:R-:W2:Y:S01]  /*946d0*/  LDL.LU.64 R14, [R1+0x57b8] ;  /* 0x0057b800010e7983 */ /* 0x001ea20000300a00 */
[----:B------:R-:W2:Y:S02]  /*946e0*/  LDL.LU.64 R12, [R1+0x57b0] ;  /* 0x0057b000010c7983 */ /* 0x000ea40000300a00 */
[----:B------:R-:W2:Y:S02]  /*946f0*/  LDL.LU.64 R6, [R1+0x57a8] ;  /* 0x0057a80001067983 */ /* 0x000ea40000300a00 */
[----:B------:R-:W5:Y:S01]  /*94700*/  LDL.LU R5, [R1+0x57a0] ;  /* 0x0057a00001057983 */ /* 0x000f620000300800 */
[----:B--2---:R-:W-:Y:S11]  /*94710*/  HMMA.16816.F32 R12, R16, R6, R12 ;  /* 0x00000006100c723c */ /* 0x004ff6000000180c */
        /* <DEDUP_REMOVED lines=8> */
[----:B------:R0:W-:Y:S01]  /*947a0*/  STL.64 [R1+0x5730], R6 ;  /* 0x0057300601007387 */ /* 0x0001e20000100a00 */
[----:B-----5:R-:W-:Y:S01]  /*947b0*/  STL [R1+0x5728], R5 ;  /* 0x0057280501007387 */ /* 0x020fe20000100800 */
[----:B0-----:R-:W-:-:S02]  /*947c0*/  MOV R6, R2 ;  /* 0x0000000200067202 */ /* 0x001fc40000000f00 */
[----:B------:R-:W-:-:S05]  /*947d0*/  MOV R7, R0 ;  /* 0x0000000000077202 */ /* 0x000fca0000000f00 */
[----:B------:R0:W-:Y:S04]  /*947e0*/  STL.64 [R1+0x5748], R6 ;  /* 0x0057480601007387 */ /* 0x0001e80000100a00 */
[----:B0-----:R-:W5:Y:S01]  /*947f0*/  LDL.64 R6, [R1+0x18] ;  /* 0x0000180001067983 */ /* 0x001f620000100a00 */
[C---:B------:R-:W-:Y:S03]  /*94800*/  HMMA.16816.F32 R24, R16.reuse, R26, R20 ;  /* 0x0000001a1018723c */ /* 0x040fe60000001814 */
[----:B-----5:R0:W-:Y:S01]  /*94810*/  STL.64 [R1+0x5760], R6 ;  /* 0x0057600601007387 */ /* 0x0201e20000100a00 */
[----:B------:R-:W5:Y:S02]  /*94820*/  LDL.LU R4, [R1+0x7c0] ;  /* 0x0007c00001047983 */ /* 0x000f640000300800 */
[----:B------:R-:W5:Y:S01]  /*94830*/  LDL.LU R5, [R1+0x7c4] ;  /* 0x0007c40001057983 */ /* 0x000f620000300800 */
[----:B0-----:R-:W5:Y:S01]  /*94840*/  LDL.LU R6, [R1+0x7c8] ;  /* 0x0007c80001067983 */ /* 0x001f620000300800 */
[----:B------:R-:W5:Y:S02]  /*94850*/  LDL.LU R7, [R1+0x7cc] ;  /* 0x0007cc0001077983 */ /* 0x000f640000300800 */
[----:B------:R-:W2:Y:S02]  /*94860*/  LDL.LU.64 R22, [R1+0x5798] ;  /* 0x0057980001167983 */ /* 0x000ea40000300a00 */
[----:B------:R-:W2:Y:S11]  /*94870*/  LDL.LU.64 R20, [R1+0x5790] ;  /* 0x0057900001147983 */ /* 0x000eb60000300a00 */
[----:B------:R-:W-:Y:S01]  /*94880*/  STL.64 [R1+0xa30], R24 ;  /* 0x000a301801007387 */ /* 0x000fe20000100a00 */
[----:B------:R0:W-:Y:S03]  /*94890*/  STL.64 [R1+0xa38], R26 ;  /* 0x000a381a01007387 */ /* 0x0001e60000100a00 */
[----:B0-----:R-:W2:Y:S01]  /*948a0*/  LDL.LU.64 R26, [R1+0x5788] ;  /* 0x00578800011a7983 */ /* 0x001ea20000300a00 */
[C---:B-----5:R-:W-:Y:S08]  /*948b0*/  HMMA.16816.F32 R4, R16.reuse, R10, R4 ;  /* 0x0000000a1004723c */ /* 0x060ff00000001804 */
[C---:B--2---:R-:W-:Y:S01]  /*948c0*/  HMMA.16816.F32 R24, R16.reuse, R26, R20 ;  /* 0x0000001a1018723c */ /* 0x044fe20000001814 */
[----:B------:R-:W2:Y:S11]  /*948d0*/  LDL.LU.64 R22, [R1+0x5780] ;  /* 0x0057800001167983 */ /* 0x000eb60000300a00 */
[----:B------:R-:W-:Y:S11]  /*948e0*/  @!UPT UIADD3 URZ, URZ, URZ, URZ ;  /* 0x0000003f3f3ff290 */ /* 0x000ff6000fffe03f */
[----:B------:R-:W-:Y:S01]  /*948f0*/  STL.64 [R1+0xa20], R24 ;  /* 0x000a201801007387 */ /* 0x000fe20000100a00 */
[----:B------:R0:W-:Y:S03]  /*94900*/  STL.64 [R1+0xa28], R26 ;  /* 0x000a281a01007387 */ /* 0x0001e60000100a00 */
[----:B0-----:R-:W5:Y:S01]  /*94910*/  LDL.LU.64 R26, [R1+0x5778] ;  /* 0x00577800011a7983 */ /* 0x001f620000300a00 */
[----:B------:R0:W-:Y:S02]  /*94920*/  STL.64 [R1+0xa10], R4 ;  /* 0x000a100401007387 */ /* 0x0001e40000100a00 */
[----:B------:R1:W-:Y:S01]  /*94930*/  STL.64 [R1+0xa18], R6 ;  /* 0x000a180601007387 */ /* 0x0003e20000100a00 */
[----:B0-----:R-:W2:Y:S01]  /*94940*/  LDL.LU R4, [R1+0x7a0] ;  /* 0x0007a00001047983 */ /* 0x001ea20000300800 */
[----:B------:R-:W2:Y:S02]  /*94950*/  LDL.LU R5, [R1+0x7a4] ;  /* 0x0007a40001057983 */ /* 0x000ea40000300800 */
[----:B-1----:R-:W2:Y:S02]  /*94960*/  LDL.LU R6, [R1+0x7a8] ;  /* 0x0007a80001067983 */ /* 0x002ea40000300800 */
[----:B------:R-:W2:Y:S01]  /*94970*/  LDL.LU R7, [R1+0x7ac] ;  /* 0x0007ac0001077983 */ /* 0x000ea20000300800 */
[----:B------:R0:W-:Y:S04]  /*94980*/  STL.64 [R1+0x5708], R10 ;  /* 0x0057080a01007387 */ /* 0x0001e80000100a00 */
[----:B0-----:R-:W2:Y:S04]  /*94990*/  LDL.64 R10, [R1+0x48] ;  /* 0x00004800010a7983 */ /* 0x001ea80000100a00 */
[----:B--2---:R0:W-:Y:S01]  /*949a0*/  STL.64 [R1+0x5720], R10 ;  /* 0x0057200a01007387 */ /* 0x0041e20000100a00 */
[----:B------:R-:W2:Y:S02]  /*949b0*/  LDL.LU R8, [R1+0x760] ;  /* 0x0007600001087983 */ /* 0x000ea40000300800 */
[----:B------:R-:W2:Y:S01]  /*949c0*/  LDL.LU R9, [R1+0x764] ;  /* 0x0007640001097983 */ /* 0x000ea20000300800 */
[----:B0-----:R-:W2:Y:S01]  /*949d0*/  LDL.LU R10, [R1+0x768] ;  /* 0x00076800010a7983 */ /* 0x001ea20000300800 */
[----:B------:R-:W2:Y:S03]  /*949e0*/  LDL.LU R11, [R1+0x76c] ;  /* 0x00076c00010b7983 */ /* 0x000ea60000300800 */
[----:B--2---:R-:W-:Y:S01]  /*949f0*/  STL.64 [R1+0x5740], R10 ;  /* 0x0057400a01007387 */ /* 0x004fe20000100a00 */
[----:B------:R0:W-:Y:S03]  /*94a00*/  STL.64 [R1+0x5738], R8 ;  /* 0x0057380801007387 */ /* 0x0001e60000100a00 */
[----:B0-----:R-:W2:Y:S01]  /*94a10*/  LDL.LU R8, [R1+0x770] ;  /* 0x0007700001087983 */ /* 0x001ea20000300800 */
[----:B------:R-:W2:Y:S02]  /*94a20*/  LDL.LU R9, [R1+0x774] ;  /* 0x0007740001097983 */ /* 0x000ea40000300800 */
[----:B------:R-:W2:Y:S02]  /*94a30*/  LDL.LU R10, [R1+0x778] ;  /* 0x00077800010a7983 */ /* 0x000ea40000300800 */
[----:B------:R-:W2:Y:S01]  /*94a40*/  LDL.LU R11, [R1+0x77c] ;  /* 0x00077c00010b7983 */ /* 0x000ea20000300800 */
[----:B-----5:R-:W-:Y:S01]  /*94a50*/  HMMA.16816.F32 R16, R16, R26, R12 ;  /* 0x0000001a1010723c */ /* 0x020fe2000000180c */
[----:B--2---:R-:W-:Y:S01]  /*94a60*/  STL.64 [R1+0x5758], R10 ;  /* 0x0057580a01007387 */ /* 0x004fe20000100a00 */
[----:B------:R0:W-:Y:S03]  /*94a70*/  STL.64 [R1+0x5750], R8 ;  /* 0x0057500801007387 */ /* 0x0001e60000100a00 */
[----:B0-----:R-:W2:Y:S01]  /*94a80*/  LDL.LU R8, [R1+0x780] ;  /* 0x0007800001087983 */ /* 0x001ea20000300800 */
[----:B------:R-:W2:Y:S02]  /*94a90*/  LDL.LU R9, [R1+0x784] ;  /* 0x0007840001097983 */ /* 0x000ea40000300800 */
[----:B------:R-:W2:Y:S02]  /*94aa0*/  LDL.LU R10, [R1+0x788] ;  /* 0x00078800010a7983 */ /* 0x000ea40000300800 */
[----:B------:R-:W2:Y:S01]  /*94ab0*/  LDL.LU R11, [R1+0x78c] ;  /* 0x00078c00010b7983 */ /* 0x000ea20000300800 */
[----:B------:R-:W5:Y:S01]  /*94ac0*/  LDL.LU.64 R14, [R1+0x5770] ;  /* 0x00577000010e7983 */ /* 0x000f620000300a00 */
[----:B------:R-:W5:Y:S02]  /*94ad0*/  LDL.LU.64 R12, [R1+0x5768] ;  /* 0x00576800010c7983 */ /* 0x000f640000300a00 */
[----:B------:R0:W-:Y:S02]  /*94ae0*/  STL.64 [R1+0x5700], R26 ;  /* 0x0057001a01007387 */ /* 0x0001e40000100a00 */
[----:B------:R-:W2:Y:S07]  /*94af0*/  LDL.LU R24, [R1+0x530] ;  /* 0x0005300001187983 */ /* 0x000eae0000300800 */
[----:B------:R-:W-:Y:S01]  /*94b00*/  STL.64 [R1+0x960], R16 ;  /* 0x0009601001007387 */ /* 0x000fe20000100a00 */
[----:B------:R-:W-:Y:S02]  /*94b10*/  STL.64 [R1+0x968], R18 ;  /* 0x0009681201007387 */ /* 0x000fe40000100a00 */
[----:B------:R-:W2:Y:S01]  /*94b20*/  LDL.LU R25, [R1+0x534] ;  /* 0x0005340001197983 */ /* 0x000ea20000300800 */
[----:B0-----:R-:W2:Y:S01]  /*94b30*/  LDL.LU R26, [R1+0x538] ;  /* 0x00053800011a7983 */ /* 0x001ea20000300800 */
[----:B------:R-:W2:Y:S01]  /*94b40*/  LDL.LU R27, [R1+0x53c] ;  /* 0x00053c00011b7983 */ /* 0x000ea20000300800 */
[C---:B-----5:R-:W-:Y:S02]  /*94b50*/  HMMA.16816.F32 R4, R12.reuse, R22, R4 ;  /* 0x000000160c04723c */ /* 0x060fe40000001804 */
[----:B--2---:R-:W-:Y:S01]  /*94b60*/  STL.64 [R1+0x5718], R26 ;  /* 0x0057181a01007387 */ /* 0x004fe20000100a00 */
[----:B------:R0:W-:Y:S03]  /*94b70*/  STL.64 [R1+0x5710], R24 ;  /* 0x0057101801007387 */ /* 0x0001e60000100a00 */
[----:B0-----:R-:W2:Y:S01]  /*94b80*/  LDL.LU R24, [R1+0x540] ;  /* 0x0005400001187983 */ /* 0x001ea20000300800 */
[----:B------:R-:W2:Y:S02]  /*94b90*/  LDL.LU R25, [R1+0x544] ;  /* 0x0005440001197983 */ /* 0x000ea40000300800 */
[----:B------:R-:W2:Y:S02]  /*94ba0*/  LDL.LU R26, [R1+0x548] ;  /* 0x00054800011a7983 */ /* 0x000ea40000300800 */
[----:B------:R-:W2:Y:S01]  /*94bb0*/  LDL.LU R27, [R1+0x54c] ;  /* 0x00054c00011b7983 */ /* 0x000ea20000300800 */
[----:B------:R-:W5:Y:S11]  /*94bc0*/  LDL.64 R18, [R1+0x58] ;  /* 0x0000580001127983 */ /* 0x000f760000100a00 */
[----:B------:R-:W-:Y:S02]  /*94bd0*/  STL.64 [R1+0x950], R4 ;  /* 0x0009500401007387 */ /* 0x000fe40000100a00 */
[----:B------:R0:W-:Y:S02]  /*94be0*/  STL.64 [R1+0x958], R6 ;  /* 0x0009580601007387 */ /* 0x0001e40000100a00 */
        /* <DEDUP_REMOVED lines=16> */
[----:B0-----:R-:W2:Y:S01]  /*94cf0*/  LDL.LU.64 R6, [R1+0x5730] ;  /* 0x0057300001067983 */ /* 0x001ea20000300a00 */
[----:B------:R-:W3:Y:S01]  /*94d00*/  LDL.LU R5, [R1+0x5728] ;  /* 0x0057280001057983 */ /* 0x000ee20000300800 */
[C---:B--2---:R-:W-:Y:S11]  /*94d10*/  HMMA.16816.F32 R8, R12.reuse, R6, R8 ;  /* 0x000000060c08723c */ /* 0x044ff60000001808 */
[----:B------:R-:W-:Y:S11]  /*94d20*/  @!UPT UIADD3 URZ, URZ, URZ, URZ ;  /* 0x0000003f3f3ff290 */ /* 0x000ff6000fffe03f */
[----:B------:R-:W-:Y:S01]  /*94d30*/  @!UPT UIADD3 URZ, URZ, URZ, URZ ;  /* 0x0000003f3f3ff290 */ /* 0x000fe2000fffe03f */
[----:B------:R-:W-:Y:S01]  /*94d40*/  STL.64 [R1+0x920], R8 ;  /* 0x0009200801007387 */ /* 0x000fe20000100a00 */
[----:B------:R0:W-:Y:S03]  /*94d50*/  STL.64 [R1+0x928], R10 ;  /* 0x0009280a01007387 */ /* 0x0001e60000100a00 */
[----:B0-----:R-:W2:Y:S01]  /*94d60*/  LDL.LU.64 R10, [R1+0x5720] ;  /* 0x00572000010a7983 */ /* 0x001ea20000300a00 */
[----:B------:R-:W-:Y:S02]  /*94d70*/  STL.64 [R1+0x56d8], R6 ;  /* 0x0056d80601007387 */ /* 0x000fe40000100a00 */
[----:B---3--:R0:W-:Y:S02]  /*94d80*/  STL [R1+0x56d0], R5 ;  /* 0x0056d00501007387 */ /* 0x0081e40000100800 */
[----:B------:R-:W5:Y:S01]  /*94d90*/  LDL.LU R4, [R1+0x550] ;  /* 0x0005500001047983 */ /* 0x000f620000300800 */
[----:B0-----:R-:W5:Y:S01]  /*94da0*/  LDL.LU R5, [R1+0x554] ;  /* 0x0005540001057983 */ /* 0x001f620000300800 */
[----:B------:R-:W5:Y:S02]  /*94db0*/  LDL.LU R6, [R1+0x558] ;  /* 0x0005580001067983 */ /* 0x000f640000300800 */
[----:B------:R-:W5:Y:S01]  /*94dc0*/  LDL.LU R7, [R1+0x55c] ;  /* 0x00055c0001077983 */ /* 0x000f620000300800 */
[C---:B--2---:R-:W-:Y:S08]  /*94dd0*/  HMMA.16816.F32 R24, R12.reuse, R10, R24 ;  /* 0x0000000a0c18723c */ /* 0x044ff00000001818 */
[C---:B-----5:R-:W-:Y:S01]  /*94de0*/  HMMA.16816.F32 R4, R12.reuse, R18, R4 ;  /* 0x000000120c04723c */ /* 0x060fe20000001804 */
[----:B------:R-:W-:Y:S01]  /*94df0*/  MOV R21, R10 ;  /* 0x0000000a00157202 */ /* 0x000fe20000000f00 */
[----:B------:R-:W-:Y:S11]  /*94e00*/  IMAD.MOV.U32 R20, RZ, RZ, R11 ;  /* 0x000000ffff147224 */ /* 0x000ff600078e000b */
[----:B------:R-:W-:Y:S10]  /*94e10*/  @!UPT UIADD3 URZ, URZ, URZ, URZ ;  /* 0x0000003f3f3ff290 */ /* 0x000ff4000fffe03f */
[----:B------:R0:W-:Y:S01]  /*94e20*/  STL.64 [R1+0x910], R4 ;  /* 0x0009100401007387 */ /* 0x0001e20000100a00 */
[----:B------:R1:W-:Y:S03]  /*94e30*/  STL.64 [R1+0x918], R6 ;  /* 0x0009180601007387 */ /* 0x0003e60000100a00 */
[----:B0-----:R-:W2:Y:S01]  /*94e40*/  LDL.LU R4, [R1+0x480] ;  /* 0x0004800001047983 */ /* 0x001ea20000300800 */
[----:B------:R-:W2:Y:S02]  /*94e50*/  LDL.LU R5, [R1+0x484] ;  /* 0x0004840001057983 */ /* 0x000ea40000300800 */
[----:B-1----:R-:W2:Y:S02]  /*94e60*/  LDL.LU R6, [R1+0x488] ;  /* 0x0004880001067983 */ /* 0x002ea40000300800 */
[----:B------:R-:W2:Y:S01]  /*94e70*/  LDL.LU R7, [R1+0x48c] ;  /* 0x00048c0001077983 */ /* 0x000ea20000300800 */
[----:B------:R0:W-:Y:S01]  /*94e80*/  STL.64 [R1+0x56c8], R18 ;  /* 0x0056c81201007387 */ /* 0x0001e20000100a00 */
[----:B------:R-:W3:Y:S02]  /*94e90*/  LDL.LU R16, [R1+0x4a0] ;  /* 0x0004a00001107983 */ /* 0x000ee40000300800 */
[----:B------:R-:W3:Y:S01]  /*94ea0*/  LDL.LU R17, [R1+0x4a4] ;  /* 0x0004a40001117983 */ /* 0x000ee20000300800 */
[----:B0-----:R-:W3:Y:S01]  /*94eb0*/  LDL.LU R18, [R1+0x4a8] ;  /* 0x0004a80001127983 */ /* 0x001ee20000300800 */
[----:B------:R-:W3:Y:S02]  /*94ec0*/  LDL.LU R19, [R1+0x4ac] ;  /* 0x0004ac0001137983 */ /* 0x000ee40000300800 */
[----:B------:R-:W-:Y:S02]  /*94ed0*/  STL.64 [R1+0x900], R24 ;  /* 0x0009001801007387 */ /* 0x000fe40000100a00 */
[----:B------:R0:W-:Y:S02]  /*94ee0*/  STL.64 [R1+0x908], R26 ;  /* 0x0009081a01007387 */ /* 0x0001e40000100a00 */
[----:B0-----:R-:W5:Y:S01]  /*94ef0*/  LDL.LU.64 R26, [R1+0x5718] ;  /* 0x00571800011a7983 */ /* 0x001f620000300a00 */
[----:B------:R-:W5:Y:S02]  /*94f00*/  LDL.LU.64 R24, [R1+0x5710] ;  /* 0x0057100001187983 */ /* 0x000f640000300a00 */
[----:B------:R-:W5:Y:S02]  /*94f10*/  LDL.LU.64 R10, [R1+0x5708] ;  /* 0x00570800010a7983 */ /* 0x000f640000300a00 */
[C---:B-----5:R-:W-:Y:S01]  /*94f20*/  HMMA.16816.F32 R8, R12.reuse, R10, R24 ;  /* 0x0000000a0c08723c */ /* 0x060fe20000001818 */
[----:B------:R-:W5:Y:S11]  /*94f30*/  LDL.LU.64 R26, [R1+0x5700] ;  /* 0x00570000011a7983 */ /* 0x000f760000300a00 */
[----:B------:R-:W-:Y:S11]  /*94f40*/  @!UPT UIADD3 URZ, URZ, URZ, URZ ;  /* 0x0000003f3f3ff290 */ /* 0x000ff6000fffe03f */
[----:B------:R-:W-:Y:S01]  /*94f50*/  STL.64 [R1+0x8f0], R8 ;  /* 0x0008f00801007387 */ /* 0x000fe20000100a00 */
[----:B------:R0:W-:Y:S03]  /*94f60*/  STL.64 [R1+0x8f8], R10 ;  /* 0x0008f80a01007387 */ /* 0x0001e60000100a00 */
[----:B0-----:R-:W5:Y:S01]  /*94f70*/  LDL.LU.64 R10, [R1+0x56f8] ;  /* 0x0056f800010a7983 */ /* 0x001f620000300a00 */
[----:B------:R-:W5:Y:S02]  /*94f80*/  LDL.LU.64 R8, [R1+0x56f0] ;  /* 0x0056f00001087983 */ /* 0x000f640000300a00 */
[----:B-----5:R-:W-:Y:S01]  /*94f90*/  HMMA.16816.F32 R12, R12, R26, R8 ;  /* 0x0000001a0c0c723c */ /* 0x020fe20000001808 */
[----:B------:R-:W3:Y:S01]  /*94fa0*/  LDL.LU.64 R10, [R1+0x56e8] ;  /* 0x0056e800010a7983 */ /* 0x000ee20000300a00 */
[----:B------:R-:W3:Y:S02]  /*94fb0*/  LDL.LU.64 R8, [R1+0x56e0] ;  /* 0x0056e00001087983 */ /* 0x000ee40000300a00 */
[----:B------:R-:W-:Y:S11]  /*94fc0*/  STL.64 [R1+0x56a0], R26 ;  /* 0x0056a01a01007387 */ /* 0x000ff60000100a00 */
[----:B------:R-:W-:Y:S08]  /*94fd0*/  @!UPT UIADD3 URZ, URZ, URZ, URZ ;  /* 0x0000003f3f3ff290 */ /* 0x000ff0000fffe03f */
[----:B------:R-:W-:Y:S01]  /*94fe0*/  STL.64 [R1+0x750], R12 ;  /* 0x0007500c01007387 */ /* 0x000fe20000100a00 */
[----:B------:R0:W-:Y:S02]  /*94ff0*/  STL.64 [R1+0x758], R14 ;  /* 0x0007580e01007387 */ /* 0x0001e40000100a00 */
[----:B0-----:R-:W-:Y:S02]  /*95000*/  MOV R14, R21 ;  /* 0x00000015000e7202 */ /* 0x001fe40000000f00 */
[----:B------:R-:W-:-:S05]  /*95010*/  MOV R15, R20 ;  /* 0x00000014000f7202 */ /* 0x000fca0000000f00 */
[----:B------:R-:W-:Y:S01]  /*95020*/  STL.64 [R1+0x56c0], R14 ;  /* 0x0056c00e01007387 */ /* 0x000fe20000100a00 */
[C---:B---3--:R-:W-:Y:S03]  /*95030*/  HMMA.16816.F32 R20, R8.reuse, R22, R16 ;  /* 0x000000160814723c */ /* 0x048fe60000001810 */
[----:B------:R-:W3:Y:S11]  /*95040*/  LDL.LU R16, [R1+0x470] ;  /* 0x0004700001107983 */ /* 0x000ef60000300800 */
[----:B------:R-:W-:Y:S09]  /*95050*/  @!UPT UIADD3 URZ, URZ, URZ, URZ ;  /* 0x0000003f3f3ff290 */ /* 0x000ff2000fffe03f */
[----:B------:R-:W-:Y:S01]  /*95060*/  STL.64 [R1+0x740], R20 ;  /* 0x0007401401007387 */ /* 0x000fe20000100a00 */
[----:B------:R-:W-:Y:S02]  /*95070*/  STL.64 [R1+0x748], R22 ;  /* 0x0007481601007387 */ /* 0x000fe40000100a00 */
[----:B------:R-:W3:Y:S02]  /*95080*/  LDL.LU R17, [R1+0x474] ;  /* 0x0004740001117983 */ /* 0x000ee40000300800 */
[----:B------:R-:W3:Y:S01]  /*95090*/  LDL.LU R18, [R1+0x478] ;  /* 0x0004780001127983 */ /* 0x000ee20000300800 */
[----:B------:R-:W3:Y:S01]  /*950a0*/  LDL.LU R19, [R1+0x47c] ;  /* 0x00047c0001137983 */ /* 0x000ee20000300800 */
[----:B------:R-:W5:Y:S03]  /*950b0*/  LDL.64 R26, [R1+0x38] ;  /* 0x00003800011a7983 */ /* 0x000f660000100a00 */
[----:B-----5:R0:W-:Y:S01]  /*950c0*/  STL.64 [R1+0x56b8], R26 ;  /* 0x0056b81a01007387 */ /* 0x0201e20000100a00 */
[----:B------:R-:W5:Y:S02]  /*950d0*/  LDL.LU R24, [R1+0x490] ;  /* 0x0004900001187983 */ /* 0x000f640000300800 */
[----:B------:R-:W5:Y:S01]  /*950e0*/  LDL.LU R25, [R1+0x494] ;  /* 0x0004940001197983 */ /* 0x000f620000300800 */
[----:B0-----:R-:W5:Y:S01]  /*950f0*/  LDL.LU R26, [R1+0x498] ;  /* 0x00049800011a7983 */ /* 0x001f620000300800 */
[----:B------:R-:W5:Y:S02]  /*95100*/  LDL.LU R27, [R1+0x49c] ;  /* 0x00049c00011b7983 */ /* 0x000f640000300800 */
[----:B------:R-:W2:Y:S02]  /*95110*/  LDL.LU R20, [R1+0x1f0] ;  /* 0x0001f00001147983 */ /* 0x000ea40000300800 */
[----:B------:R-:W2:Y:S01]  /*95120*/  LDL.LU R21, [R1+0x1f4] ;  /* 0x0001f40001157983 */ /* 0x000ea20000300800 */
[----:B------:R-:W2:Y:S01]  /*95130*/  LDL.LU R22, [R1+0x1f8] ;  /* 0x0001f80001167983 */ /* 0x000ea20000300800 */
[----:B------:R-:W2:Y:S02]  /*95140*/  LDL.LU R23, [R1+0x1fc] ;  /* 0x0001fc0001177983 */ /* 0x000ea40000300800 */
[----:B------:R-:W-:Y:S01]  /*95150*/  IMAD.MOV.U32 R14, RZ, RZ, R2 ;  /* 0x000000ffff0e7224 */ /* 0x000fe200078e0002 */
[----:B------:R-:W-:Y:S01]  /*95160*/  MOV R15, R0 ;  /* 0x00000000000f7202 */ /* 0x000fe20000000f00 */
[----:B--2---:R0:W-:Y:S01]  /*95170*/  STL.64 [R1+0x5650], R22 ;  /* 0x0056501601007387 */ /* 0x0041e20000100a00 */
[----:B------:R-:W-:Y:S03]  /*95180*/  STL.64 [R1+0x5648], R20 ;  /* 0x0056481401007387 */ /* 0x000fe60000100a00 */
[----:B0-----:R-:W2:Y:S02]  /*95190*/  LDL.64 R22, [R1+0x8] ;  /* 0x0000080001167983 */ /* 0x001ea40000100a00 */
[C---:B-----5:R-:W-:Y:S01]  /*951a0*/  HMMA.16816.F32 R24, R8.reuse, R14, R24 ;  /* 0x0000000e0818723c */ /* 0x060fe20000001818 */
[----:B------:R-:W5:Y:S11]  /*951b0*/  LDL.LU R12, [R1+0x460] ;  /* 0x00046000010c7983 */ /* 0x000f760000300800 */
[----:B------:R-:W-:Y:S11]  /*951c0*/  @!UPT UIADD3 URZ, URZ, URZ, URZ ;  /* 0x0000003f3f3ff290 */ /* 0x000ff6000fffe03f */
[----:B------:R0:W-:Y:S01]  /*951d0*/  STL.64 [R1+0x730], R24 ;  /* 0x0007301801007387 */ /* 0x0001e20000100a00 */
[----:B------:R1:W-:Y:S02]  /*951e0*/  STL.64 [R1+0x738], R26 ;  /* 0x0007381a01007387 */ /* 0x0003e40000100a00 */
[----:B------:R-:W5:Y:S02]  /*951f0*/  LDL.LU R13, [R1+0x464] ;  /* 0x00046400010d7983 */ /* 0x000f640000300800 */
[----:B------:R-:W5:Y:S01]  /*95200*/  LDL.LU R14, [R1+0x468] ;  /* 0x00046800010e7983 */ /* 0x000f620000300800 */
[----:B------:R-:W5:Y:S04]  /*95210*/  LDL.LU R15, [R1+0x46c] ;  /* 0x00046c00010f7983 */ /* 0x000f680000300800 */
        /* <DEDUP_REMOVED lines=9> */
[----:B0-----:R-:W3:Y:S01]  /*952b0*/  LDL.LU.64 R6, [R1+0x56d8] ;  /* 0x0056d80001067983 */ /* 0x001ee20000300a00 */
[----:B------:R-:W2:Y:S02]  /*952c0*/  LDL.LU R5, [R1+0x56d0] ;  /* 0x0056d00001057983 */ /* 0x000ea40000300800 */
[----:B------:R0:W-:Y:S02]  /*952d0*/  STL.64 [R1+0x5668], R22 ;  /* 0x0056681601007387 */ /* 0x0001e40000100a00 */
[----:B0-----:R-:W2:Y:S04]  /*952e0*/  LDL.64 R22, [R1+0x18] ;  /* 0x0000180001167983 */ /* 0x001ea80000100a00 */
[----:B--2---:R0:W-:Y:S04]  /*952f0*/  STL.64 [R1+0x5670], R22 ;  /* 0x0056701601007387 */ /* 0x0041e80000100a00 */
[----:B0-----:R-:W2:Y:S01]  /*95300*/  LDL.64 R22, [R1+0x28] ;  /* 0x0000280001167983 */ /* 0x001ea20000100a00 */
[C---:B---3--:R-:W-:Y:S03]  /*95310*/  HMMA.16816.F32 R16, R8.reuse, R6, R16 ;  /* 0x000000060810723c */ /* 0x048fe60000001810 */
[----:B--2---:R0:W-:Y:S01]  /*95320*/  STL.64 [R1+0x5698], R22 ;  /* 0x0056981601007387 */ /* 0x0041e20000100a00 */
[----:B------:R-:W2:Y:S02]  /*95330*/  LDL.LU R20, [R1+0x410] ;  /* 0x0004100001147983 */ /* 0x000ea40000300800 */
[----:B------:R-:W2:Y:S01]  /*95340*/  LDL.LU R21, [R1+0x414] ;  /* 0x0004140001157983 */ /* 0x000ea20000300800 */
[----:B0-----:R-:W3:Y:S01]  /*95350*/  LDL.LU R22, [R1+0x418] ;  /* 0x0004180001167983 */ /* 0x001ee20000300800 */
[----:B------:R-:W3:Y:S03]  /*95360*/  LDL.LU R23, [R1+0x41c] ;  /* 0x00041c0001177983 */ /* 0x000ee60000300800 */
[----:B---3--:R-:W-:Y:S01]  /*95370*/  STL.64 [R1+0x56b0], R22 ;  /* 0x0056b01601007387 */ /* 0x008fe20000100a00 */
[----:B--2---:R0:W-:Y:S03]  /*95380*/  STL.64 [R1+0x56a8], R20 ;  /* 0x0056a81401007387 */ /* 0x0041e60000100a00 */
[----:B0-----:R-:W2:Y:S01]  /*95390*/  LDL.LU R20, [R1+0x420] ;  /* 0x0004200001147983 */ /* 0x001ea20000300800 */
[----:B------:R-:W2:Y:S02]  /*953a0*/  LDL.LU R21, [R1+0x424] ;  /* 0x0004240001157983 */ /* 0x000ea40000300800 */
[----:B------:R-:W2:Y:S02]  /*953b0*/  LDL.LU R22, [R1+0x428] ;  /* 0x0004280001167983 */ /* 0x000ea40000300800 */
[----:B------:R-:W2:Y:S03]  /*953c0*/  LDL.LU R23, [R1+0x42c] ;  /* 0x00042c0001177983 */ /* 0x000ea60000300800 */
[----:B------:R-:W-:Y:S01]  /*953d0*/  STL.64 [R1+0x6d0], R16 ;  /* 0x0006d01001007387 */ /* 0x000fe20000100a00 */
[----:B------:R0:W-:Y:S03]  /*953e0*/  STL.64 [R1+0x6d8], R18 ;  /* 0x0006d81201007387 */ /* 0x0001e60000100a00 */
[----:B0-----:R-:W5:Y:S01]  /*953f0*/  LDL.LU.64 R18, [R1+0x56c8] ;  /* 0x0056c80001127983 */ /* 0x001f620000300a00 */
[----:B------:R-:W-:Y:S02]  /*95400*/  STL.64 [R1+0x5660], R6 ;  /* 0x0056600601007387 */ /* 0x000fe40000100a00 */
[----:B------:R0:W-:Y:S02]  /*95410*/  STL [R1+0x5658], R5 ;  /* 0x0056580501007387 */ /* 0x0001e40000100800 */
[----:B------:R-:W3:Y:S01]  /*95420*/  LDL.LU R4, [R1+0x200] ;  /* 0x0002000001047983 */ /* 0x000ee20000300800 */
[----:B0-----:R-:W3:Y:S01]  /*95430*/  LDL.LU R5, [R1+0x204] ;  /* 0x0002040001057983 */ /* 0x001ee20000300800 */
[----:B------:R-:W2:Y:S02]  /*95440*/  LDL.LU R6, [R1+0x208] ;  /* 0x0002080001067983 */ /* 0x000ea40000300800 */
[----:B------:R-:W2:Y:S01]  /*95450*/  LDL.LU R7, [R1+0x20c] ;  /* 0x00020c0001077983 */ /* 0x000ea20000300800 */
[C---:B-----5:R-:W-:Y:S01]  /*95460*/  HMMA.16816.F32 R12, R8.reuse, R18, R12 ;  /* 0x00000012080c723c */ /* 0x060fe2000000180c */
        /* <DEDUP_REMOVED lines=10> */
[C---:B---3--:R-:W-:Y:S11]  /*95510*/  HMMA.16816.F32 R24, R8.reuse, R14, R24 ;  /* 0x0000000e0818723c */ /* 0x048ff60000001818 */
[----:B------:R-:W-:Y:S11]  /*95520*/  @!UPT UIADD3 URZ, URZ, URZ, URZ ;  /* 0x0000003f3f3ff290 */ /* 0x000ff6000fffe03f */
[----:B------:R-:W-:Y:S01]  /*95530*/  @!UPT UIADD3 URZ, URZ, URZ, URZ ;  /* 0x0000003f3f3ff290 */ /* 0x000fe2000fffe03f */
[----:B------:R-:W-:Y:S01]  /*95540*/  STL.64 [R1+0x6b0], R24 ;  /* 0x0006b01801007387 */ /* 0x000fe20000100a00 */
[----:B------:R0:W-:Y:S03]  /*95550*/  STL.64 [R1+0x6b8], R26 ;  /* 0x0006b81a01007387 */ /* 0x0001e60000100a00 */
[----:B0-----:R-:W3:Y:S02]  /*95560*/  LDL.LU.64 R26, [R1+0x56b8] ;  /* 0x0056b800011a7983 */ /* 0x001ee40000300a00 */
[C---:B---3--:R-:W-:Y:S01]  /*95570*/  HMMA.16816.F32 R20, R8.reuse, R26, R20 ;  /* 0x0000001a0814723c */ /* 0x048fe20000001814 */
[----:B------:R-:W-:Y:S01]  /*95580*/  MOV R13, R26 ;  /* 0x0000001a000d7202 */ /* 0x000fe20000000f00 */
[----:B------:R-:W-:Y:S11]  /*95590*/  IMAD.MOV.U32 R12, RZ, RZ, R27 ;  /* 0x000000ffff0c7224 */ /* 0x000ff600078e001b */
        /* <DEDUP_REMOVED lines=9> */
[----:B------:R-:W2:Y:S11]  /*95630*/  LDL.LU.64 R24, [R1+0x5688] ;  /* 0x0056880001187983 */ /* 0x000eb60000300a00 */
[----:B------:R-:W-:Y:S08]  /*95640*/  @!UPT UIADD3 URZ, URZ, URZ, URZ ;  /* 0x0000003f3f3ff290 */ /* 0x000ff0000fffe03f */
[----:B------:R0:W-:Y:S01]  /*95650*/  STL.64 [R1+0x680], R8 ;  /* 0x0006800801007387 */ /* 0x0001e20000100a00 */
[----:B------:R1:W-:Y:S03]  /*95660*/  STL.64 [R1+0x688], R10 ;  /* 0x0006880a01007387 */ /* 0x0003e60000100a00 */
[----:B0-----:R-:W3:Y:S01]  /*95670*/  LDL.LU R8, [R1+0x3d0] ;  /* 0x0003d00001087983 */ /* 0x001ee20000300800 */
[----:B------:R-:W3:Y:S02]  /*95680*/  LDL.LU R9, [R1+0x3d4] ;  /* 0x0003d40001097983 */ /* 0x000ee40000300800 */
[----:B-1----:R-:W3:Y:S02]  /*95690*/  LDL.LU R10, [R1+0x3d8] ;  /* 0x0003d800010a7983 */ /* 0x002ee40000300800 */
[----:B------:R-:W3:Y:S01]  /*956a0*/  LDL.LU R11, [R1+0x3dc] ;  /* 0x0003dc00010b7983 */ /* 0x000ee20000300800 */
[----:B--2---:R-:W-:Y:S01]  /*956b0*/  HMMA.16816.F32 R4, R24, R22, R4 ;  /* 0x000000161804723c */ /* 0x004fe20000001804 */
[----:B------:R-:W-:-:S02]  /*956c0*/  MOV R2, R22 ;  /* 0x0000001600027202 */ /* 0x000fc40000000f00 */
[----:B------:R-:W-:Y:S11]  /*956d0*/  MOV R0, R23 ;  /* 0x0000001700007202 */ /* 0x000ff60000000f00 */
[----:B------:R-:W-:Y:S09]  /*956e0*/  @!UPT UIADD3 URZ, URZ, URZ, URZ ;  /* 0x0000003f3f3ff290 */ /* 0x000ff2000fffe03f */
[----:B------:R-:W-:Y:S01]  /*956f0*/  STL.64 [R1+0x490], R4 ;  /* 0x0004900401007387 */ /* 0x000fe20000100a00 */
[----:B------:R0:W-:Y:S03]  /*95700*/  STL.64 [R1+0x498], R6 ;  /* 0x0004980601007387 */ /* 0x0001e60000100a00 */
[----:B0-----:R-:W2:Y:S01]  /*95710*/  LDL.LU.64 R6, [R1+0x5680] ;  /* 0x0056800001067983 */ /* 0x001ea20000300a00 */
[----:B------:R-:W2:Y:S02]  /*95720*/  LDL.LU.64 R4, [R1+0x5678] ;  /* 0x0056780001047983 */ /* 0x000ea40000300a00 */
[----:B------:R-:W3:Y:S02]  /*95730*/  LDL.LU.64 R22, [R1+0x5670] ;  /* 0x0056700001167983 */ /* 0x000ee40000300a00 */
[C---:B---3--:R-:W-:Y:S11]  /*95740*/  HMMA.16816.F32 R8, R24.reuse, R22, R8 ;  /* 0x000000161808723c */ /* 0x048ff60000001808 */
[----:B------:R-:W-:Y:S11]  /*95750*/  @!UPT UIADD3 URZ, URZ, URZ, URZ ;  /* 0x0000003f3f3ff290 */ /* 0x000ff6000fffe03f */
[----:B------:R-:W-:Y:S01]  /*95760*/  @!UPT UIADD3 URZ, URZ, URZ, URZ ;  /* 0x0000003f3f3ff290 */ /* 0x000fe2000fffe03f */
[----:B------:R0:W-:Y:S01]  /*95770*/  STL.64 [R1+0x670], R8 ;  /* 0x0006700801007387 */ /* 0x0001e20000100a00 */
[----:B------:R1:W-:Y:S02]  /*95780*/  STL.64 [R1+0x678], R10 ;  /* 0x0006780a01007387 */ /* 0x0003e40000100a00 */
[----:B0-----:R-:W-:Y:S01]  /*95790*/  IMAD.MOV.U32 R9, RZ, RZ, R22 ;  /* 0x000000ffff097224 */ /* 0x001fe200078e0016 */
[----:B------:R-:W-:Y:S02]  /*957a0*/  MOV R8, R23 ;  /* 0x0000001700087202 */ /* 0x000fe40000000f00 */
[----:B------:R-:W2:Y:S02]  /*957b0*/  LDL.LU.64 R22, [R1+0x5668] ;  /* 0x0056680001167983 */ /* 0x000ea40000300a00 */
[C---:B--2---:R-:W-:Y:S01]  /*957c0*/  HMMA.16816.F32 R4, R24.reuse, R22, R4 ;  /* 0x000000161804723c */ /* 0x044fe20000001804 */
[----:B-1----:R-:W-:Y:S01]  /*957d0*/  MOV R11, R22 ;  /* 0x00000016000b7202 */ /* 0x002fe20000000f00 */
[----:B------:R-:W-:Y:S11]  /*957e0*/  IMAD.MOV.U32 R10, RZ, RZ, R23 ;  /* 0x000000ffff0a7224 */ /* 0x000ff600078e0017 */
[----:B------:R-:W-:Y:S10]  /*957f0*/  @!UPT UIADD3 URZ, URZ, URZ, URZ ;  /* 0x0000003f3f3ff290 */ /* 0x000ff4000fffe03f */
[----:B------:R-:W-:Y:S01]  /*95800*/  STL.64 [R1+0x660], R4 ;  /* 0x0006600401007387 */ /* 0x000fe20000100a00 */
[----:B------:R0:W-:Y:S03]  /*95810*/  STL.64 [R1+0x668], R6 ;  /* 0x0006680601007387 */ /* 0x0001e60000100a00 */
[----:B0-----:R-:W2:Y:S01]  /*95820*/  LDL.LU.64 R6, [R1+0x5660] ;  /* 0x0056600001067983 */ /* 0x001ea20000300a00 */
[----:B------:R-:W3:Y:S02]  /*95830*/  LDL.LU R5, [R1+0x5658] ;  /* 0x0056580001057983 */ /* 0x000ee40000300800 */
[----:B------:R-:W2:Y:S02]  /*95840*/  LDL.LU.64 R22, [R1+0x5650] ;  /* 0x0056500001167983 */ /* 0x000ea40000300a00 */
[----:B------:R-:W2:Y:S01]  /*95850*/  LDL.LU.64 R20, [R1+0x5648] ;  /* 0x0056480001147983 */ /* 0x000ea20000300a00 */
[----:B------:R-:W-:Y:S01]  /*95860*/  STL.64 [R1+0x5630], R10 ;  /* 0x0056300a01007387 */ /* 0x000fe20000100a00 */
[----:B------:R0:W-:Y:S03]  /*95870*/  STL.64 [R1+0x5628], R8 ;  /* 0x0056280801007387 */ /* 0x0001e60000100a00 */
[----:B0-----:R-:W5:Y:S01]  /*95880*/  LDL.LU R8, [R1+0x350] ;  /* 0x0003500001087983 */ /* 0x001f620000300800 */
[----:B------:R-:W5:Y:S02]  /*95890*/  LDL.LU R9, [R1+0x354] ;  /* 0x0003540001097983 */ /* 0x000f640000300800 */
[----:B------:R-:W3:Y:S02]  /*958a0*/  LDL.LU R10, [R1+0x358] ;  /* 0x00035800010a7983 */ /* 0x000ee40000300800 */
[----:B------:R-:W3:Y:S01]  /*958b0*/  LDL.LU R11, [R1+0x35c] ;  /* 0x00035c00010b7983 */ /* 0x000ee20000300800 */
[C---:B--2---:R-:W-:Y:S01]  /*958c0*/  HMMA.16816.F32 R20, R24.reuse, R6, R20 ;  /* 0x000000061814723c */ /* 0x044fe20000001814 */
[----:B---3--:R-:W-:Y:S01]  /*958d0*/  STL.64 [R1+0x5640], R10 ;  /* 0x0056400a01007387 */ /* 0x008fe20000100a00 */
[----:B-----5:R0:W-:Y:S03]  /*958e0*/  STL.64 [R1+0x5638], R8 ;  /* 0x0056380801007387 */ /* 0x0201e60000100a00 */
[----:B0-----:R-:W2:Y:S01]  /*958f0*/  LDL.LU R8, [R1+0x2b0] ;  /* 0x0002b00001087983 */ /* 0x001ea20000300800 */
[----:B------:R-:W2:Y:S02]  /*95900*/  LDL.LU R9, [R1+0x2b4] ;  /* 0x0002b40001097983 */ /* 0x000ea40000300800 */
[----:B------:R-:W2:Y:S02]  /*95910*/  LDL.LU R10, [R1+0x2b8] ;  /* 0x0002b800010a7983 */ /* 0x000ea40000300800 */
[----:B------:R-:W2:Y:S01]  /*95920*/  LDL.LU R11, [R1+0x2bc] ;  /* 0x0002bc00010b7983 */ /* 0x000ea20000300800 */
[----:B------:R-:W-:Y:S01]  /*95930*/  STL.64 [R1+0x55d8], R6 ;  /* 0x0055d80601007387 */ /* 0x000fe20000100a00 */
[----:B------:R0:W-:Y:S11]  /*95940*/  STL [R1+0x55d0], R5 ;  /* 0x0055d00501007387 */ /* 0x0001f60000100800 */
[----:B------:R-:W-:Y:S02]  /*95950*/  STL.64 [R1+0x650], R20 ;  /* 0x0006501401007387 */ /* 0x000fe40000100a00 */
[----:B------:R-:W-:Y:S01]  /*95960*/  STL.64 [R1+0x658], R22 ;  /* 0x0006581601007387 */ /* 0x000fe20000100a00 */
[----:B------:R-:W3:Y:S04]  /*95970*/  LDL.LU R4, [R1+0x220] ;  /* 0x0002200001047983 */ /* 0x000ee80000300800 */
[----:B------:R-:W-:Y:S04]  /*95980*/  LDSM.16.M88.4 R20, [R28+0x6b000] ;  /* 0x06b000001c14783b */ /* 0x000fe80000000200 */
[----:B0-----:R-:W3:Y:S01]  /*95990*/  LDL.LU R5, [R1+0x224] ;  /* 0x0002240001057983 */ /* 0x001ee20000300800 */
[----:B------:R-:W3:Y:S02]  /*959a0*/  LDL.LU R6, [R1+0x228] ;  /* 0x0002280001067983 */ /* 0x000ee40000300800 */
[----:B------:R-:W3:Y:S02]  /*959b0*/  LDL.LU R7, [R1+0x22c] ;  /* 0x00022c0001077983 */ /* 0x000ee40000300800 */
[----:B---3--:R-:W-:Y:S11]  /*959c0*/  HMMA.16816.F32 R4, R24, R18, R4 ;  /* 0x000000121804723c */ /* 0x008ff60000001804 */
[----:B------:R-:W-:Y:S11]  /*959d0*/  @!UPT UIADD3 URZ, URZ, URZ, URZ ;  /* 0x0000003f3f3ff290 */ /* 0x000ff6000fffe03f */
[----:B------:R-:W-:Y:S01]  /*959e0*/  @!UPT UIADD3 URZ, URZ, URZ, URZ ;  /* 0x0000003f3f3ff290 */ /* 0x000fe2000fffe03f */
[----:B------:R0:W-:Y:S02]  /*959f0*/  STL.64 [R1+0x690], R4 ;  /* 0x0006900401007387 */ /* 0x0001e40000100a00 */
[----:B0-----:R-:W-:Y:S02]  /*95a00*/  MOV R5, R18 ;  /* 0x0000001200057202 */ /* 0x001fe40000000f00 */
[----:B------:R-:W-:Y:S02]  /*95a10*/  MOV R4, R19 ;  /* 0x0000001300047202 */ /* 0x000fe40000000f00 */
[----:B------:R-:W0:Y:S04]  /*95a20*/  LDSM.16.M88.4 R16, [R28+0x6c000] ;  /* 0x06c000001c10783b */ /* 0x000e280000000200 */
[----:B------:R-:W-:Y:S04]  /*95a30*/  STL.64 [R1+0x698], R6 ;  /* 0x0006980601007387 */ /* 0x000fe80000100a00 */
[----:B0-----:R0:W-:Y:S01]  /*95a40*/  STL.64 [R1+0x5590], R18 ;  /* 0x0055901201007387 */ /* 0x0011e20000100a00 */
[----:B------:R-:W-:Y:S02]  /*95a50*/  STL.64 [R1+0x5588], R16 ;  /* 0x0055881001007387 */ /* 0x000fe40000100a00 */
[----:B0-----:R-:W-:Y:S01]  /*95a60*/  IMAD.MOV.U32 R18, RZ, RZ, R13 ;  /* 0x000000ffff127224 */ /* 0x001fe200078e000d */
[----:B------:R-:W-:-:S02]  /*95a70*/  MOV R19, R12 ;  /* 0x0000000c00137202 */ /* 0x000fc40000000f00 */
[C---:B--2---:R-:W-:Y:S01]  /*95a80*/  HMMA.16816.F32 R12, R24.reuse, R14, R8 ;  /* 0x0000000e180c723c */ /* 0x044fe20000001808 */
[----:B------:R-:W2:Y:S01]  /*95a90*/  LDL.LU.64 R10, [R1+0x5640] ;  /* 0x00564000010a7983 */ /* 0x000ea20000300a00 */
[----:B------:R-:W2:Y:S11]  /*95aa0*/  LDL.LU.64 R8, [R1+0x5638] ;  /* 0x0056380001087983 */ /* 0x000eb60000300a00 */
[----:B------:R-:W-:Y:S10]  /*95ab0*/  @!UPT UIADD3 URZ, URZ, URZ, URZ ;  /* 0x0000003f3f3ff290 */ /* 0x000ff4000fffe03f */
[----:B------:R-:W-:Y:S01]  /*95ac0*/  STL.64 [R1+0x8e0], R12 ;  /* 0x0008e00c01007387 */ /* 0x000fe20000100a00 */
[----:B------:R-:W-:Y:S02]  /*95ad0*/  STL.64 [R1+0x8e8], R14 ;  /* 0x0008e80e01007387 */ /* 0x000fe40000100a00 */
[----:B------:R-:W0:Y:S02]  /*95ae0*/  LDSM.16.M88.4 R12, [R28+0x6d000] ;  /* 0x06d000001c0c783b */ /* 0x000e240000000200 */
[----:B0-----:R0:W-:Y:S02]  /*95af0*/  STL.64 [R1+0x5508], R14 ;  /* 0x0055080e01007387 */ /* 0x0011e40000100a00 */
[----:B------:R-:W-:Y:S02]  /*95b00*/  STL.64 [R1+0x5500], R12 ;  /* 0x0055000c01007387 */ /* 0x000fe40000100a00 */
[----:B0-----:R-:W3:Y:S01]  /*95b10*/  LDL.LU.64 R14, [R1+0x68] ;  /* 0x00006800010e7983 */ /* 0x001ee20000300a00 */
[----:B--2---:R-:W-:Y:S03]  /*95b20*/  HMMA.16816.F32 R16, R24, R18, R8 ;  /* 0x000000121810723c */ /* 0x004fe60000001808 */
[----:B------:R-:W2:Y:S01]  /*95b30*/  LDL.LU.64 R10, [R1+0x5630] ;  /* 0x00563000010a7983 */ /* 0x000ea20000300a00 */
[----:B------:R-:W5:Y:S11]  /*95b40*/  LDL.LU.64 R8, [R1+0x5628] ;  /* 0x0056280001087983 */ /* 0x000f760000300a00 */
[----:B------:R-:W-:Y:S08]  /*95b50*/  @!UPT UIADD3 URZ, URZ, URZ, URZ ;  /* 0x0000003f3f3ff290 */ /* 0x000ff0000fffe03f */
[----:B------:R0:W-:Y:S01]  /*95b60*/  STL.64 [R1+0xa00], R16 ;  /* 0x000a001001007387 */ /* 0x0001e20000100a00 */
[----:B------:R1:W-:Y:S01]  /*95b70*/  STL.64 [R1+0xa08], R18 ;  /* 0x000a081201007387 */ /* 0x0003e20000100a00 */
[----:B--2---:R-:W-:Y:S01]  /*95b80*/  MOV R6, R11 ;  /* 0x0000000b00067202 */ /* 0x004fe20000000f00 */
[----:B------:R-:W-:-:S05]  /*95b90*/  IMAD.MOV.U32 R7, RZ, RZ, R10 ;  /* 0x000000ffff077224 */ /* 0x000fca00078e000a */
[----:B------:R5:W-:Y:S01]  /*95ba0*/  STL.64 [R1+0x55f0], R6 ;  /* 0x0055f00601007387 */ /* 0x000be20000100a00 */
[----:B0-----:R-:W3:Y:S02]  /*95bb0*/  LDL.LU R16, [R1+0x340] ;  /* 0x0003400001107983 */ /* 0x001ee40000300800 */
[----:B------:R-:W3:Y:S02]  /*95bc0*/  LDL.LU R17, [R1+0x344] ;  /* 0x0003440001117983 */ /* 0x000ee40000300800 */
[----:B-1----:R-:W3:Y:S01]  /*95bd0*/  LDL.LU R18, [R1+0x348] ;  /* 0x0003480001127983 */ /* 0x002ee20000300800 */
[----:B------:R-:W3:Y:S01]  /*95be0*/  LDL.LU R19, [R1+0x34c] ;  /* 0x00034c0001137983 */ /* 0x000ee20000300800 */
[----:B-----5:R-:W-:Y:S02]  /*95bf0*/  MOV R6, R9 ;  /* 0x0000000900067202 */ /* 0x020fe40000000f00 */
[----:B------:R-:W-:Y:S02]  /*95c00*/  MOV R7, R8 ;  /* 0x0000000800077202 */ /* 0x000fe40000000f00 */
[----:B------:R-:W0:Y:S04]  /*95c10*/  LDSM.16.M88.4 R8, [R28+0x6e000] ;  /* 0x06e000001c08783b */ /* 0x000e280000000200 */
[----:B------:R-:W-:Y:S04]  /*95c20*/  STL.64 [R1+0x5608], R6 ;  /* 0x0056080601007387 */ /* 0x000fe80000100a00 */
[----:B0-----:R0:W-:Y:S01]  /*95c30*/  STL.64 [R1+0x5470], R10 ;  /* 0x0054700a01007387 */ /* 0x0011e20000100a00 */
[----:B------:R1:W-:Y:S03]  /*95c40*/  STL.64 [R1+0x5468], R8 ;  /* 0x0054680801007387 */ /* 0x0003e60000100a00 */
[----:B0-----:R-:W2:Y:S04]  /*95c50*/  LDL.64 R10, [R1+0x48] ;  /* 0x00004800010a7983 */ /* 0x001ea80000100a00 */
[----:B--2---:R0:W-:Y:S01]  /*95c60*/  STL.64 [R1+0x55b8], R10 ;  /* 0x0055b80a01007387 */ /* 0x0041e20000100a00 */
[----:B-1----:R-:W2:Y:S02]  /*95c70*/  LDL.LU R8, [R1+0x380] ;  /* 0x0003800001087983 */ /* 0x002ea40000300800 */
[----:B------:R-:W2:Y:S01]  /*95c80*/  LDL.LU R9, [R1+0x384] ;  /* 0x0003840001097983 */ /* 0x000ea20000300800 */
[----:B0-----:R-:W5:Y:S01]  /*95c90*/  LDL.LU R10, [R1+0x388] ;  /* 0x00038800010a7983 */ /* 0x001f620000300800 */
[----:B------:R-:W5:Y:S02]  /*95ca0*/  LDL.LU R11, [R1+0x38c] ;  /* 0x00038c00010b7983 */ /* 0x000f640000300800 */
[----:B------:R-:W-:Y:S01]  /*95cb0*/  IMAD.MOV.U32 R6, RZ, RZ, R2 ;  /* 0x000000ffff067224 */ /* 0x000fe200078e0002 */
[----:B------:R-:W-:Y:S01]  /*95cc0*/  MOV R7, R0 ;  /* 0x0000000000077202 */ /* 0x000fe20000000f00 */
[----:B------:R-:W3:Y:S01]  /*95cd0*/  LDL.LU R2, [R1+0x5624] ;  /* 0x0056240001027983 */ /* 0x000ee20000300800 */
[----:B------:R-:W3:Y:S03]  /*95ce0*/  LDL.LU R0, [R1+0x5620] ;  /* 0x0056200001007983 */ /* 0x000ee60000300800 */
[----:B-----5:R-:W-:Y:S01]  /*95cf0*/  STL.64 [R1+0x55c8], R10 ;  /* 0x0055c80a01007387 */ /* 0x020fe20000100a00 */
[----:B--2---:R0:W-:Y:S03]  /*95d00*/  STL.64 [R1+0x55c0], R8 ;  /* 0x0055c00801007387 */ /* 0x0041e60000100a00 */
[----:B0-----:R-:W2:Y:S01]  /*95d10*/  LDL.LU R8, [R1+0x390] ;  /* 0x0003900001087983 */ /* 0x001ea20000300800 */
[----:B------:R-:W2:Y:S02]  /*95d20*/  LDL.LU R9, [R1+0x394] ;  /* 0x0003940001097983 */ /* 0x000ea40000300800 */
[----:B------:R-:W5:Y:S02]  /*95d30*/  LDL.LU R10, [R1+0x398] ;  /* 0x00039800010a7983 */ /* 0x000f640000300800 */
[----:B------:R-:W5:Y:S02]  /*95d40*/  LDL.LU R11, [R1+0x39c] ;  /* 0x00039c00010b7983 */ /* 0x000f640000300800 */
[----:B-----5:R-:W-:Y:S01]  /*95d50*/  STL.64 [R1+0x55e8], R10 ;  /* 0x0055e80a01007387 */ /* 0x020fe20000100a00 */
[----:B--2---:R0:W-:Y:S03]  /*95d60*/  STL.64 [R1+0x55e0], R8 ;  /* 0x0055e00801007387 */ /* 0x0041e60000100a00 */
[----:B0-----:R-:W2:Y:S01]  /*95d70*/  LDL.LU R8, [R1+0x3a0] ;  /* 0x0003a00001087983 */ /* 0x001ea20000300800 */
[----:B------:R-:W2:Y:S02]  /*95d80*/  LDL.LU R9, [R1+0x3a4] ;  /* 0x0003a40001097983 */ /* 0x000ea40000300800 */
[----:B------:R-:W5:Y:S02]  /*95d90*/  LDL.LU R10, [R1+0x3a8] ;  /* 0x0003a800010a7983 */ /* 0x000f640000300800 */
[----:B------:R-:W5:Y:S01]  /*95da0*/  LDL.LU R11, [R1+0x3ac] ;  /* 0x0003ac00010b7983 */ /* 0x000f620000300800 */
[----:B---3--:R-:W-:Y:S01]  /*95db0*/  HMMA.16816.F32 R16, R24, R14, R16 ;  /* 0x0000000e1810723c */ /* 0x008fe20000001810 */
[----:B------:R-:W0:Y:S04]  /*95dc0*/  LDSM.16.M88.4 R24, [R28+0x6f000] ;  /* 0x06f000001c18783b */ /* 0x000e280000000200 */
[----:B-----5:R-:W-:Y:S01]  /*95dd0*/  STL.64 [R1+0x5600], R10 ;  /* 0x0056000a01007387 */ /* 0x020fe20000100a00 */
        /* <DEDUP_REMOVED lines=11> */
[----:B------:R1:W-:Y:S01]  /*95e90*/  STL.64 [R1+0x9f0], R16 ;  /* 0x0009f01001007387 */ /* 0x0003e20000100a00 */
[----:B------:R3:W-:Y:S03]  /*95ea0*/  STL.64 [R1+0x9f8], R18 ;  /* 0x0009f81201007387 */ /* 0x0007e60000100a00 */
[----:B-1----:R-:W5:Y:S01]  /*95eb0*/  LDL.LU R16, [R1+0x330] ;  /* 0x0003300001107983 */ /* 0x002f620000300800 */
[----:B------:R-:W5:Y:S02]  /*95ec0*/  LDL.LU R17, [R1+0x334] ;  /* 0x0003340001117983 */ /* 0x000f640000300800 */
[----:B---3--:R-:W3:Y:S02]  /*95ed0*/  LDL.LU R18, [R1+0x338] ;  /* 0x0003380001127983 */ /* 0x008ee40000300800 */
[----:B------:R-:W3:Y:S02]  /*95ee0*/  LDL.LU R19, [R1+0x33c] ;  /* 0x00033c0001137983 */ /* 0x000ee40000300800 */
[----:B---3--:R1:W-:Y:S01]  /*95ef0*/  STL.64 [R1+0x55a0], R18 ;  /* 0x0055a01201007387 */ /* 0x0083e20000100a00 */
[----:B-----5:R-:W-:Y:S03]  /*95f00*/  STL.64 [R1+0x5598], R16 ;  /* 0x0055981001007387 */ /* 0x020fe60000100a00 */
[----:B-1----:R-:W3:Y:S01]  /*95f10*/  LDL.LU.64 R18, [R1+0x38] ;  /* 0x0000380001127983 */ /* 0x002ee20000300a00 */
[----:B0-----:R0:W-:Y:S02]  /*95f20*/  STL.64 [R1+0x53d0], R26 ;  /* 0x0053d01a01007387 */ /* 0x0011e40000100a00 */
[----:B0-----:R-:W-:Y:S01]  /*95f30*/  MOV R26, R5 ;  /* 0x00000005001a7202 */ /* 0x001fe20000000f00 */
[----:B------:R-:W-:-:S02]  /*95f40*/  IMAD.MOV.U32 R27, RZ, RZ, R4 ;  /* 0x000000ffff1b7224 */ /* 0x000fc400078e0004 */
[C---:B--2---:R-:W-:Y:S01]  /*95f50*/  HMMA.16816.F32 R4, R20.reuse, R6, R8 ;  /* 0x000000061404723c */ /* 0x044fe20000001808 */
[----:B------:R-:W-:Y:S01]  /*95f60*/  STL.64 [R1+0x53c8], R24 ;  /* 0x0053c81801007387 */ /* 0x000fe20000100a00 */
[----:B------:R-:W2:Y:S02]  /*95f70*/  LDL.LU.64 R10, [R1+0x5618] ;  /* 0x00561800010a7983 */ /* 0x000ea40000300a00 */
[----:B------:R-:W2:Y:S11]  /*95f80*/  LDL.LU.64 R8, [R1+0x5610] ;  /* 0x0056100001087983 */ /* 0x000eb60000300a00 */
[----:B------:R-:W-:Y:S08]  /*95f90*/  @!UPT UIADD3 URZ, URZ, URZ, URZ ;  /* 0x0000003f3f3ff290 */ /* 0x000ff0000fffe03f */
        /* <DEDUP_REMOVED lines=17> */
[----:B------:R-:W5:Y:S01]  /*960b0*/  LDL.LU R5, [R1+0x55d0] ;  /* 0x0055d00001057983 */ /* 0x000f620000300800 */
[C---:B--2---:R-:W-:Y:S11]  /*960c0*/  HMMA.16816.F32 R8, R20.reuse, R6, R8 ;  /* 0x000000061408723c */ /* 0x044ff60000001808 */
[----:B------:R-:W-:Y:S11]  /*960d0*/  @!UPT UIADD3 URZ, URZ, URZ, URZ ;  /* 0x0000003f3f3ff290 */ /* 0x000ff6000fffe03f */
[----:B------:R-:W-:Y:S01]  /*960e0*/  @!UPT UIADD3 URZ, URZ, URZ, URZ ;  /* 0x0000003f3f3ff290 */ /* 0x000fe2000fffe03f */
[----:B------:R-:W-:Y:S01]  /*960f0*/  STL.64 [R1+0xb60], R8 ;  /* 0x000b600801007387 */ /* 0x000fe20000100a00 */
[----:B------:R0:W-:Y:S03]  /*96100*/  STL.64 [R1+0xb68], R10 ;  /* 0x000b680a01007387 */ /* 0x0001e60000100a00 */
[----:B0-----:R-:W2:Y:S01]  /*96110*/  LDL.LU.64 R10, [R1+0x55c8] ;  /* 0x0055c800010a7983 */ /* 0x001ea20000300a00 */
[----:B------:R-:W2:Y:S02]  /*96120*/  LDL.LU.64 R8, [R1+0x55c0] ;  /* 0x0055c00001087983 */ /* 0x000ea40000300a00 */
[----:B------:R-:W-:Y:S02]  /*96130*/  STL.64 [R1+0x5580], R6 ;  /* 0x0055800601007387 */ /* 0x000fe40000100a00 */
[----:B-----5:R0:W-:Y:S01]  /*96140*/  STL [R1+0x5578], R5 ;  /* 0x0055780501007387 */ /* 0x0201e20000100800 */
[----:B------:R-:W5:Y:S04]  /*96150*/  LDL.LU R4, [R1+0x370] ;  /* 0x0003700001047983 */ /* 0x000f680000300800 */
[----:B0-----:R-:W5:Y:S01]  /*96160*/  LDL.LU R5, [R1+0x374] ;  /* 0x0003740001057983 */ /* 0x001f620000300800 */
[----:B------:R-:W5:Y:S02]  /*96170*/  LDL.LU R6, [R1+0x378] ;  /* 0x0003780001067983 */ /* 0x000f640000300800 */
[----:B------:R-:W5:Y:S01]  /*96180*/  LDL.LU R7, [R1+0x37c] ;  /* 0x00037c0001077983 */ /* 0x000f620000300800 */
[C---:B--2---:R-:W-:Y:S11]  /*96190*/  HMMA.16816.F32 R8, R20.reuse, R26, R8 ;  /* 0x0000001a1408723c */ /* 0x044ff60000001808 */
[----:B------:R-:W-:Y:S11]  /*961a0*/  @!UPT UIADD3 URZ, URZ, URZ, URZ ;  /* 0x0000003f3f3ff290 */ /* 0x000ff6000fffe03f */
[----:B------:R-:W-:Y:S01]  /*961b0*/  @!UPT UIADD3 URZ, URZ, URZ, URZ ;  /* 0x0000003f3f3ff290 */ /* 0x000fe2000fffe03f */
[----:B------:R-:W-:Y:S01]  /*961c0*/  STL.64 [R1+0xb50], R8 ;  /* 0x000b500801007387 */ /* 0x000fe20000100a00 */
[----:B------:R0:W-:Y:S03]  /*961d0*/  STL.64 [R1+0xb58], R10 ;  /* 0x000b580a01007387 */ /* 0x0001e60000100a00 */
[----:B0-----:R-:W5:Y:S02]  /*961e0*/  LDL.LU.64 R10, [R1+0x55b8] ;  /* 0x0055b800010a7983 */ /* 0x001f640000300a00 */
[C---:B-----5:R-:W-:Y:S01]  /*961f0*/  HMMA.16816.F32 R4, R20.reuse, R10, R4 ;  /* 0x0000000a1404723c */ /* 0x060fe20000001804 */
[----:B------:R-:W-:Y:S02]  /*96200*/  MOV R13, R11 ;  /* 0x0000000b000d7202 */ /* 0x000fe40000000f00 */
[----:B------:R-:W-:Y:S11]  /*96210*/  MOV R24, R10 ;  /* 0x0000000a00187202 */ /* 0x000ff60000000f00 */
[----:B------:R-:W-:Y:S09]  /*96220*/  @!UPT UIADD3 URZ, URZ, URZ, URZ ;  /* 0x0000003f3f3ff290 */ /* 0x000ff2000fffe03f */
[----:B------:R-:W-:Y:S01]  /*96230*/  STL.64 [R1+0xb40], R4 ;  /* 0x000b400401007387 */ /* 0x000fe20000100a00 */
[----:B------:R-:W-:Y:S02]  /*96240*/  STL.64 [R1+0xb48], R6 ;  /* 0x000b480601007387 */ /* 0x000fe40000100a00 */
[----:B------:R-:W-:Y:S02]  /*96250*/  STL.64 [R1+0x55b0], R14 ;  /* 0x0055b00e01007387 */ /* 0x000fe40000100a00 */
[----:B------:R0:W-:Y:S01]  /*96260*/  STL [R1+0x55a8], R13 ;  /* 0x0055a80d01007387 */ /* 0x0001e20000100800 */
[----:B------:R-:W3:Y:S04]  /*96270*/  LDL.LU R12, [R1+0x360] ;  /* 0x00036000010c7983 */ /* 0x000ee80000300800 */
[----:B0-----:R-:W3:Y:S01]  /*96280*/  LDL.LU R13, [R1+0x364] ;  /* 0x00036400010d7983 */ /* 0x001ee20000300800 */
[----:B------:R-:W3:Y:S02]  /*96290*/  LDL.LU R14, [R1+0x368] ;  /* 0x00036800010e7983 */ /* 0x000ee40000300800 */
[----:B------:R-:W3:Y:S02]  /*962a0*/  LDL.LU R15, [R1+0x36c] ;  /* 0x00036c00010f7983 */ /* 0x000ee40000300800 */
[----:B------:R-:W-:Y:S01]  /*962b0*/  STL.64 [R1+0x5540], R26 ;  /* 0x0055401a01007387 */ /* 0x000fe20000100a00 */
[----:B------:R0:W-:Y:S04]  /*962c0*/  STL [R1+0x5538], R24 ;  /* 0x0055381801007387 */ /* 0x0001e80000100800 */
[----:B0-----:R-:W2:Y:S01]  /*962d0*/  LDL.LU R24, [R1+0x2f0] ;  /* 0x0002f00001187983 */ /* 0x001ea20000300800 */
[----:B------:R-:W2:Y:S02]  /*962e0*/  LDL.LU R25, [R1+0x2f4] ;  /* 0x0002f40001197983 */ /* 0x000ea40000300800 */
[----:B------:R-:W5:Y:S02]  /*962f0*/  LDL.LU R26, [R1+0x2f8] ;  /* 0x0002f800011a7983 */ /* 0x000f640000300800 */
[----:B------:R-:W5:Y:S01]  /*96300*/  LDL.LU R27, [R1+0x2fc] ;  /* 0x0002fc00011b7983 */ /* 0x000f620000300800 */
[----:B------:R-:W2:Y:S01]  /*96310*/  LDL.LU R8, [R1+0x320] ;  /* 0x0003200001087983 */ /* 0x000ea20000300800 */
[----:B------:R-:W3:Y:S02]  /*96320*/  LDL.LU R9, [R1+0x324] ;  /* 0x0003240001097983 */ /* 0x000ee40000300800 */
[----:B------:R-:W3:Y:S02]  /*96330*/  LDL.LU R10, [R1+0x328] ;  /* 0x00032800010a7983 */ /* 0x000ee40000300800 */
[----:B------:R-:W3:Y:S01]  /*96340*/  LDL.LU R11, [R1+0x32c] ;  /* 0x00032c00010b7983 */ /* 0x000ee20000300800 */
[----:B------:R-:W3:Y:S04]  /*96350*/  LDL.64 R6, [R1+0x28] ;  /* 0x0000280001067983 */ /* 0x000ee80000100a00 */
[----:B-----5:R0:W-:Y:S01]  /*96360*/  STL.64 [R1+0x5550], R26 ;  /* 0x0055501a01007387 */ /* 0x0201e20000100a00 */
[----:B--2---:R-:W-:Y:S03]  /*96370*/  STL.64 [R1+0x5548], R24 ;  /* 0x0055481801007387 */ /* 0x004fe60000100a00 */
[----:B0-----:R-:W2:Y:S01]  /*96380*/  LDL.64 R26, [R1+0x8] ;  /* 0x00000800011a7983 */ /* 0x001ea20000100a00 */
[C---:B---3--:R-:W-:Y:S01]  /*96390*/  HMMA.16816.F32 R12, R20.reuse, R18, R12 ;  /* 0x00000012140c723c */ /* 0x048fe2000000180c */
[----:B------:R-:W-:Y:S01]  /*963a0*/  IMAD.MOV.U32 R5, RZ, RZ, R18 ;  /* 0x000000ffff057224 */ /* 0x000fe200078e0012 */
[----:B------:R-:W-:Y:S01]  /*963b0*/  MOV R4, R19 ;  /* 0x0000001300047202 */ /* 0x000fe20000000f00 */
[----:B--2---:R0:W-:Y:S04]  /*963c0*/  STL.64 [R1+0x5560], R26 ;  /* 0x0055601a01007387 */ /* 0x0041e80000100a00 */
[----:B0-----:R-:W2:Y:S11]  /*963d0*/  LDL.64 R26, [R1+0x18] ;  /* 0x00001800011a7983 */ /* 0x001eb60000100a00 */
[----:B------:R-:W-:Y:S05]  /*963e0*/  @!UPT UIADD3 URZ, URZ, URZ, URZ ;  /* 0x0000003f3f3ff290 */ /* 0x000fea000fffe03f */
[----:B------:R-:W-:Y:S02]  /*963f0*/  STL.64 [R1+0xb30], R12 ;  /* 0x000b300c01007387 */ /* 0x000fe40000100a00 */
[----:B------:R0:W-:Y:S02]  /*96400*/  STL.64 [R1+0xb38], R14 ;  /* 0x000b380e01007387 */ /* 0x0001e40000100a00 */
[----:B0-----:R-:W3:Y:S01]  /*96410*/  LDL.LU.64 R14, [R1+0x55b0] ;  /* 0x0055b000010e7983 */ /* 0x001ee20000300a00 */
[----:B------:R-:W5:Y:S02]  /*96420*/  LDL.LU R13, [R1+0x55a8] ;  /* 0x0055a800010d7983 */ /* 0x000f640000300800 */
[----:B------:R-:W3:Y:S02]  /*96430*/  LDL.LU.64 R18, [R1+0x55a0] ;  /* 0x0055a00001127983 */ /* 0x000ee40000300a00 */
[----:B------:R-:W3:Y:S02]  /*96440*/  LDL.LU.64 R16, [R1+0x5598] ;  /* 0x0055980001107983 */ /* 0x000ee40000300a00 */
[----:B---3--:R-:W-:Y:S01]  /*96450*/  HMMA.16816.F32 R20, R20, R14, R16 ;  /* 0x0000000e1414723c */ /* 0x008fe20000001810 */
[----:B------:R-:W3:Y:S01]  /*96460*/  LDL.LU.64 R18, [R1+0x5590] ;  /* 0x0055900001127983 */ /* 0x000ee20000300a00 */
[----:B------:R-:W3:Y:S02]  /*96470*/  LDL.LU.64 R16, [R1+0x5588] ;  /* 0x0055880001107983 */ /* 0x000ee40000300a00 */
[----:B------:R-:W-:Y:S02]  /*96480*/  STL.64 [R1+0x5518], R14 ;  /* 0x0055180e01007387 */ /* 0x000fe40000100a00 */
[----:B-----5:R0:W-:Y:S11]  /*96490*/  STL [R1+0x5558], R13 ;  /* 0x0055580d01007387 */ /* 0x0201f60000100800 */
[----:B------:R-:W-:Y:S06]  /*964a0*/  @!UPT UIADD3 URZ, URZ, URZ, URZ ;  /* 0x0000003f3f3ff290 */ /* 0x000fec000fffe03f */
[----:B------:R-:W-:Y:S01]  /*964b0*/  STL.64 [R1+0x9e0], R20 ;  /* 0x0009e01401007387 */ /* 0x000fe20000100a00 */
[----:B------:R1:W-:Y:S02]  /*964c0*/  STL.64 [R1+0x9e8], R22 ;  /* 0x0009e81601007387 */ /* 0x0003e40000100a00 */
[----:B------:R-:W5:Y:S02]  /*964d0*/  LDL.LU R12, [R1+0x300] ;  /* 0x00030000010c7983 */ /* 0x000f640000300800 */
[----:B0-----:R-:W5:Y:S01]  /*964e0*/  LDL.LU R13, [R1+0x304] ;  /* 0x00030400010d7983 */ /* 0x001f620000300800 */
[----:B------:R-:W2:Y:S01]  /*964f0*/  LDL.LU R14, [R1+0x308] ;  /* 0x00030800010e7983 */ /* 0x000ea20000300800 */
[----:B------:R-:W2:Y:S01]  /*96500*/  LDL.LU R15, [R1+0x30c] ;  /* 0x00030c00010f7983 */ /* 0x000ea20000300800 */
[----:B-1----:R-:W-:Y:S01]  /*96510*/  MOV R22, R5 ;  /* 0x0000000500167202 */ /* 0x002fe20000000f00 */
[----:B------:R-:W-:Y:S01]  /*96520*/  IMAD.MOV.U32 R23, RZ, RZ, R4 ;  /* 0x000000ffff177224 */ /* 0x000fe200078e0004 */
[----:B--2---:R-:W-:Y:S01]  /*96530*/  STL.64 [R1+0x5570], R14 ;  /* 0x0055700e01007387 */ /* 0x004fe20000100a00 */
[----:B-----5:R0:W-:Y:S03]  /*96540*/  STL.64 [R1+0x5568], R12 ;  /* 0x0055680c01007387 */ /* 0x0201e60000100a00 */
[----:B0-----:R-:W2:Y:S01]  /*96550*/  LDL.LU R12, [R1+0x310] ;  /* 0x00031000010c7983 */ /* 0x001ea20000300800 */
[----:B------:R-:W2:Y:S02]  /*96560*/  LDL.LU R13, [R1+0x314] ;  /* 0x00031400010d7983 */ /* 0x000ea40000300800 */
[----:B------:R-:W2:Y:S02]  /*96570*/  LDL.LU R14, [R1+0x318] ;  /* 0x00031800010e7983 */ /* 0x000ea40000300800 */
[----:B------:R-:W2:Y:S01]  /*96580*/  LDL.LU R15, [R1+0x31c] ;  /* 0x00031c00010f7983 */ /* 0x000ea20000300800 */
[----:B------:R0:W-:Y:S01]  /*96590*/  STL.64 [R1+0x5520], R22 ;  /* 0x0055201601007387 */ /* 0x0001e20000100a00 */
[----:B------:R-:W5:Y:S02]  /*965a0*/  LDL.LU R20, [R1+0x2d0] ;  /* 0x0002d00001147983 */ /* 0x000f640000300800 */
[----:B------:R-:W5:Y:S01]  /*965b0*/  LDL.LU R21, [R1+0x2d4] ;  /* 0x0002d40001157983 */ /* 0x000f620000300800 */
[----:B0-----:R-:W4:Y:S01]  /*965c0*/  LDL.LU R22, [R1+0x2d8] ;  /* 0x0002d80001167983 */ /* 0x001f220000300800 */
[----:B------:R-:W4:Y:S01]  /*965d0*/  LDL.LU R23, [R1+0x2dc] ;  /* 0x0002dc0001177983 */ /* 0x000f220000300800 */
[----:B---3--:R-:W-:Y:S01]  /*965e0*/  HMMA.16816.F32 R8, R16, R6, R8 ;  /* 0x000000061008723c */ /* 0x008fe20000001808 */
[----:B------:R-:W-:-:S07]  /*965f0*/  MOV R4, R7 ;  /* 0x0000000700047202 */ /* 0x000fce0000000f00 */
[----:B--2---:R-:W-:Y:S01]  /*96600*/  HMMA.16816.F32 R12, R16, R26, R12 ;  /* 0x0000001a100c723c */ /* 0x004fe2000000180c */
[----:B----4-:R-:W-:Y:S01]  /*96610*/  STL.64 [R1+0x5530], R22 ;  /* 0x0055301601007387 */ /* 0x010fe20000100a00 */
[----:B-----5:R0:W-:Y:S03]  /*96620*/  STL.64 [R1+0x5528], R20 ;  /* 0x0055281401007387 */ /* 0x0201e60000100a00 */
[----:B0-----:R-:W2:Y:S01]  /*96630*/  LDL.LU R20, [R1+0x2e0] ;  /* 0x0002e00001147983 */ /* 0x001ea20000300800 */
[----:B------:R-:W2:Y:S02]  /*96640*/  LDL.LU R21, [R1+0x2e4] ;  /* 0x0002e40001157983 */ /* 0x000ea40000300800 */
[----:B------:R-:W2:Y:S02]  /*96650*/  LDL.LU R22, [R1+0x2e8] ;  /* 0x0002e80001167983 */ /* 0x000ea40000300800 */
[----:B------:R-:W2:Y:S05]  /*96660*/  LDL.LU R23, [R1+0x2ec] ;  /* 0x0002ec0001177983 */ /* 0x000eaa0000300800 */
[----:B------:R0:W-:Y:S01]  /*96670*/  STL.64 [R1+0x9d0], R8 ;  /* 0x0009d00801007387 */ /* 0x0001e20000100a00 */
[----:B------:R1:W-:Y:S01]  /*96680*/  STL.64 [R1+0x9d8], R10 ;  /* 0x0009d80a01007387 */ /* 0x0003e20000100a00 */
[----:B0-----:R-:W-:-:S02]  /*96690*/  MOV R8, R6 ;  /* 0x0000000600087202 */ /* 0x001fc40000000f00 */
[----:B------:R-:W3:Y:S01]  /*966a0*/  LDL.LU.64 R6, [R1+0x5580] ;  /* 0x0055800001067983 */ /* 0x000ee20000300a00 */
[----:B------:R-:W4:Y:S03]  /*966b0*/  LDL.LU R5, [R1+0x5578] ;  /* 0x0055780001057983 */ /* 0x000f260000300800 */
[----:B------:R-:W-:Y:S02]  /*966c0*/  STL.64 [R1+0x9c0], R12 ;  /* 0x0009c00c01007387 */ /* 0x000fe40000100a00 */
[----:B------:R0:W-:Y:S02]  /*966d0*/  STL.64 [R1+0x9c8], R14 ;  /* 0x0009c80e01007387 */ /* 0x0001e40000100a00 */
[----:B-1----:R-:W-:Y:S01]  /*966e0*/  IMAD.MOV.U32 R10, RZ, RZ, R26 ;  /* 0x000000ffff0a7224 */ /* 0x002fe200078e001a */
[----:B------:R-:W-:Y:S01]  /*966f0*/  MOV R9, R27 ;  /* 0x0000001b00097202 */ /* 0x000fe20000000f00 */
[----:B0-----:R-:W5:Y:S01]  /*96700*/  LDL.LU.64 R14, [R1+0x5570] ;  /* 0x00557000010e7983 */ /* 0x001f620000300a00 */
[----:B------:R-:W5:Y:S02]  /*96710*/  LDL.LU.64 R12, [R1+0x5568] ;  /* 0x00556800010c7983 */ /* 0x000f640000300a00 */
[----:B------:R-:W5:Y:S02]  /*96720*/  LDL.LU.64 R26, [R1+0x5560] ;  /* 0x00556000011a7983 */ /* 0x000f640000300a00 */
[C---:B-----5:R-:W-:Y:S01]  /*96730*/  HMMA.16816.F32 R12, R16.reuse, R26, R12 ;  /* 0x0000001a100c723c */ /* 0x060fe2000000180c */
[----:B------:R-:W-:Y:S11]  /*96740*/  IMAD.MOV.U32 R11, RZ, RZ, R27 ;  /* 0x000000ffff0b7224 */ /* 0x000ff600078e001b */
[----:B------:R-:W-:Y:S11]  /*96750*/  @!UPT UIADD3 URZ, URZ, URZ, URZ ;  /* 0x0000003f3f3ff290 */ /* 0x000ff6000fffe03f */
[----:B------:R0:W-:Y:S01]  /*96760*/  STL.64 [R1+0x9b0], R12 ;  /* 0x0009b00c01007387 */ /* 0x0001e20000100a00 */
[----:B------:R-:W-:Y:S03]  /*96770*/  STL.64 [R1+0x9b8], R14 ;  /* 0x0009b80e01007387 */ /* 0x000fe60000100a00 */
[----:B0-----:R-:W5:Y:S01]  /*96780*/  LDL.LU R13, [R1+0x5558] ;  /* 0x00555800010d7983 */ /* 0x001f620000300800 */
[----:B------:R-:W-:Y:S02]  /*96790*/  MOV R12, R26 ;  /* 0x0000001a000c7202 */ /* 0x000fe40000000f00 */
[----:B------:R-:W3:Y:S02]  /*967a0*/  LDL.LU.64 R26, [R1+0x5550] ;  /* 0x00555000011a7983 */ /* 0x000ee40000300a00 */
[----:B------:R-:W3:Y:S02]  /*967b0*/  LDL.LU.64 R24, [R1+0x5548] ;  /* 0x0055480001187983 */ /* 0x000ee40000300a00 */
[C---:B---3--:R-:W-:Y:S11]  /*967c0*/  HMMA.16816.F32 R24, R16.reuse, R6, R24 ;  /* 0x000000061018723c */ /* 0x048ff60000001818 */
[----:B------:R-:W-:Y:S11]  /*967d0*/  @!UPT UIADD3 URZ, URZ, URZ, URZ ;  /* 0x0000003f3f3ff290 */ /* 0x000ff6000fffe03f */
[----:B------:R-:W-:Y:S01]  /*967e0*/  @!UPT UIADD3 URZ, URZ, URZ, URZ ;  /* 0x0000003f3f3ff290 */ /* 0x000fe2000fffe03f */
[----:B------:R-:W-:Y:S01]  /*967f0*/  STL.64 [R1+0x9a0], R24 ;  /* 0x0009a01801007387 */ /* 0x000fe20000100a00 */
[----:B------:R0:W-:Y:S03]  /*96800*/  STL.64 [R1+0x9a8], R26 ;  /* 0x0009a81a01007387 */ /* 0x0001e60000100a00 */
[----:B0-----:R-:W2:Y:S01]  /*96810*/  LDL.LU.64 R26, [R1+0x5540] ;  /* 0x00554000011a7983 */ /* 0x001ea20000300a00 */
[----:B------:R-:W3:Y:S02]  /*96820*/  LDL.LU R24, [R1+0x5538] ;  /* 0x0055380001187983 */ /* 0x000ee40000300800 */
[----:B------:R-:W-:Y:S02]  /*96830*/  STL.64 [R1+0x54b8], R6 ;  /* 0x0054b80601007387 */ /* 0x000fe40000100a00 */
[----:B----4-:R-:W-:Y:S01]  /*96840*/  STL [R1+0x54b0], R5 ;  /* 0x0054b00501007387 */ /* 0x010fe20000100800 */
        /* <DEDUP_REMOVED lines=8> */
[----:B---3--:R-:W-:Y:S02]  /*968d0*/  MOV R26, R24 ;  /* 0x00000018001a7202 */ /* 0x008fe40000000f00 */
[----:B-----5:R-:W-:Y:S01]  /*968e0*/  MOV R27, R13 ;  /* 0x0000000d001b7202 */ /* 0x020fe20000000f00 */
[----:B------:R-:W-:Y:S01]  /*968f0*/  IMAD.MOV.U32 R6, RZ, RZ, R12 ;  /* 0x000000ffff067224 */ /* 0x000fe200078e000c */
[----:B------:R-:W-:-:S05]  /*96900*/  MOV R7, R11 ;  /* 0x0000000b00077202 */ /* 0x000fca0000000f00 */
[----:B--2---:R-:W-:Y:S01]  /*96910*/  HMMA.16816.F32 R24, R16, R26, R20 ;  /* 0x0000001a1018723c */ /* 0x004fe20000001814 */
[----:B------:R-:W2:Y:S11]  /*96920*/  LDL.LU.64 R22, [R1+0x5520] ;  /* 0x0055200001167983 */ /* 0x000eb60000300a00 */
[----:B------:R-:W-:Y:S11]  /*96930*/  @!UPT UIADD3 URZ, URZ, URZ, URZ ;  /* 0x0000003f3f3ff290 */ /* 0x000ff6000fffe03f */
[----:B------:R0:W-:Y:S01]  /*96940*/  STL.64 [R1+0x980], R24 ;  /* 0x0009801801007387 */ /* 0x0001e20000100a00 */
[----:B------:R1:W-:Y:S02]  /*96950*/  STL.64 [R1+0x988], R26 ;  /* 0x0009881a01007387 */ /* 0x0003e40000100a00 */
[----:B------:R3:W-:Y:S01]  /*96960*/  STL.64 [R1+0x54d0], R6 ;  /* 0x0054d00601007387 */ /* 0x0007e20000100a00 */
[----:B0-----:R-:W4:Y:S01]  /*96970*/  LDL.LU R24, [R1+0x260] ;  /* 0x0002600001187983 */ /* 0x001f220000300800 */
[----:B------:R-:W4:Y:S02]  /*96980*/  LDL.LU R25, [R1+0x264] ;  /* 0x0002640001197983 */ /* 0x000f240000300800 */
[----:B-1----:R-:W5:Y:S02]  /*96990*/  LDL.LU R26, [R1+0x268] ;  /* 0x00026800011a7983 */ /* 0x002f640000300800 */
[----:B------:R-:W5:Y:S01]  /*969a0*/  LDL.LU R27, [R1+0x26c] ;  /* 0x00026c00011b7983 */ /* 0x000f620000300800 */
[----:B---3--:R-:W-:Y:S01]  /*969b0*/  MOV R6, R10 ;  /* 0x0000000a00067202 */ /* 0x008fe20000000f00 */
[----:B------:R-:W-:-:S05]  /*969c0*/  IMAD.MOV.U32 R7, RZ, RZ, R9 ;  /* 0x000000ffff077224 */ /* 0x000fca00078e0009 */
[----:B------:R-:W-:Y:S04]  /*969d0*/  STL.64 [R1+0x54e8], R6 ;  /* 0x0054e80601007387 */ /* 0x000fe80000100a00 */
[----:B-----5:R-:W-:Y:S01]  /*969e0*/  STL.64 [R1+0x54c8], R26 ;  /* 0x0054c81a01007387 */ /* 0x020fe20000100a00 */
[----:B----4-:R0:W-:Y:S03]  /*969f0*/  STL.64 [R1+0x54c0], R24 ;  /* 0x0054c01801007387 */ /* 0x0101e60000100a00 */
[----:B0-----:R-:W3:Y:S01]  /*96a00*/  LDL.LU R24, [R1+0x270] ;  /* 0x0002700001187983 */ /* 0x001ee20000300800 */
[----:B------:R-:W3:Y:S02]  /*96a10*/  LDL.LU R25, [R1+0x274] ;  /* 0x0002740001197983 */ /* 0x000ee40000300800 */
[----:B------:R-:W4:Y:S02]  /*96a20*/  LDL.LU R26, [R1+0x278] ;  /* 0x00027800011a7983 */ /* 0x000f240000300800 */
[----:B------:R-:W4:Y:S01]  /*96a30*/  LDL.LU R27, [R1+0x27c] ;  /* 0x00027c00011b7983 */ /* 0x000f220000300800 */
[----:B------:R-:W-:-:S02]  /*96a40*/  MOV R6, R8 ;  /* 0x0000000800067202 */ /* 0x000fc40000000f00 */
[----:B------:R-:W-:Y:S01]  /*96a50*/  MOV R7, R4 ;  /* 0x0000000400077202 */ /* 0x000fe20000000f00 */
[----:B------:R-:W2:Y:S01]  /*96a60*/  LDL.LU R12, [R1+0x2c0] ;  /* 0x0002c000010c7983 */ /* 0x000ea20000300800 */
[----:B------:R-:W2:Y:S02]  /*96a70*/  LDL.LU R13, [R1+0x2c4] ;  /* 0x0002c400010d7983 */ /* 0x000ea40000300800 */
[----:B------:R-:W2:Y:S02]  /*96a80*/  LDL.LU R14, [R1+0x2c8] ;  /* 0x0002c800010e7983 */ /* 0x000ea40000300800 */
[----:B------:R-:W2:Y:S01]  /*96a90*/  LDL.LU R15, [R1+0x2cc] ;  /* 0x0002cc00010f7983 */ /* 0x000ea20000300800 */
[----:B------:R-:W-:Y:S04]  /*96aa0*/  STL.64 [R1+0x5510], R6 ;  /* 0x0055100601007387 */ /* 0x000fe80000100a00 */
[----:B----4-:R-:W-:Y:S01]  /*96ab0*/  STL.64 [R1+0x54e0], R26 ;  /* 0x0054e01a01007387 */ /* 0x010fe20000100a00 */
[----:B---3--:R0:W-:Y:S03]  /*96ac0*/  STL.64 [R1+0x54d8], R24 ;  /* 0x0054d81801007387 */ /* 0x0081e60000100a00 */
[----:B0-----:R-:W3:Y:S01]  /*96ad0*/  LDL.LU R24, [R1+0x280] ;  /* 0x0002800001187983 */ /* 0x001ee20000300800 */
[----:B------:R-:W3:Y:S02]  /*96ae0*/  LDL.LU R25, [R1+0x284] ;  /* 0x0002840001197983 */ /* 0x000ee40000300800 */
[----:B------:R-:W4:Y:S02]  /*96af0*/  LDL.LU R26, [R1+0x288] ;  /* 0x00028800011a7983 */ /* 0x000f240000300800 */
[----:B------:R-:W4:Y:S01]  /*96b00*/  LDL.LU R27, [R1+0x28c] ;  /* 0x00028c00011b7983 */ /* 0x000f220000300800 */
[----:B------:R-:W5:Y:S01]  /*96b10*/  LDL.LU R4, [R1+0x2a0] ;  /* 0x0002a00001047983 */ /* 0x000f620000300800 */
[----:B------:R-:W5:Y:S02]  /*96b20*/  LDL.LU R5, [R1+0x2a4] ;  /* 0x0002a40001057983 */ /* 0x000f640000300800 */
[----:B------:R-:W5:Y:S02]  /*96b30*/  LDL.LU R6, [R1+0x2a8] ;  /* 0x0002a80001067983 */ /* 0x000f640000300800 */
[----:B------:R-:W5:Y:S01]  /*96b40*/  LDL.LU R7, [R1+0x2ac] ;  /* 0x0002ac0001077983 */ /* 0x000f620000300800 */
[----:B----4-:R-:W-:Y:S01]  /*96b50*/  STL.64 [R1+0x54f8], R26 ;  /* 0x0054f81a01007387 */ /* 0x010fe20000100a00 */
[----:B---3--:R0:W-:Y:S03]  /*96b60*/  STL.64 [R1+0x54f0], R24 ;  /* 0x0054f01801007387 */ /* 0x0081e60000100a00 */
[----:B0-----:R-:W3:Y:S01]  /*96b70*/  LDL.LU R24, [R1+0x290] ;  /* 0x0002900001187983 */ /* 0x001ee20000300800 */
[----:B------:R-:W3:Y:S02]  /*96b80*/  LDL.LU R25, [R1+0x294] ;  /* 0x0002940001197983 */ /* 0x000ee40000300800 */
[----:B------:R-:W3:Y:S02]  /*96b90*/  LDL.LU R26, [R1+0x298] ;  /* 0x00029800011a7983 */ /* 0x000ee40000300800 */
[----:B------:R-:W3:Y:S01]  /*96ba0*/  LDL.LU R27, [R1+0x29c] ;  /* 0x00029c00011b7983 */ /* 0x000ee20000300800 */
[----:B------:R-:W4:Y:S01]  /*96bb0*/  LDL.LU R8, [R1+0x210] ;  /* 0x0002100001087983 */ /* 0x000f220000300800 */
        /* <DEDUP_REMOVED lines=9> */
[C---:B------:R-:W-:Y:S01]  /*96c50*/  HMMA.16816.F32 R12, R16.reuse, R22, R12 ;  /* 0x00000016100c723c */ /* 0x040fe2000000180c */
[----:B----4-:R0:W-:Y:S01]  /*96c60*/  STL.64 [R1+0x5490], R10 ;  /* 0x0054900a01007387 */ /* 0x0101e20000100a00 */
[----:B--2---:R1:W-:Y:S03]  /*96c70*/  STL.64 [R1+0x5488], R8 ;  /* 0x0054880801007387 */ /* 0x0043e60000100a00 */
[----:B0-----:R-:W2:Y:S04]  /*96c80*/  LDL.LU.64 R10, [R1+0x48] ;  /* 0x00004800010a7983 */ /* 0x001ea80000300a00 */
[----:B--2---:R0:W-:Y:S01]  /*96c90*/  STL.64 [R1+0x54a0], R10 ;  /* 0x0054a00a01007387 */ /* 0x0041e20000100a00 */
[----:B-1----:R-:W2:Y:S02]  /*96ca0*/  LDL.LU R8, [R1+0x250] ;  /* 0x0002500001087983 */ /* 0x002ea40000300800 */
[----:B------:R-:W2:Y:S01]  /*96cb0*/  LDL.LU R9, [R1+0x254] ;  /* 0x0002540001097983 */ /* 0x000ea20000300800 */
[----:B0-----:R-:W2:Y:S01]  /*96cc0*/  LDL.LU R10, [R1+0x258] ;  /* 0x00025800010a7983 */ /* 0x001ea20000300800 */
[----:B------:R-:W2:Y:S09]  /*96cd0*/  LDL.LU R11, [R1+0x25c] ;  /* 0x00025c00010b7983 */ /* 0x000eb20000300800 */
[----:B------:R-:W-:Y:S02]  /*96ce0*/  STL.64 [R1+0x970], R12 ;  /* 0x0009700c01007387 */ /* 0x000fe40000100a00 */
[----:B------:R0:W-:Y:S02]  /*96cf0*/  STL.64 [R1+0x978], R14 ;  /* 0x0009780e01007387 */ /* 0x0001e40000100a00 */
[----:B0-----:R-:W5:Y:S01]  /*96d00*/  LDL.LU.64 R14, [R1+0x5518] ;  /* 0x00551800010e7983 */ /* 0x001f620000300a00 */
[----:B------:R0:W-:Y:S02]  /*96d10*/  STL.64 [R1+0x5498], R22 ;  /* 0x0054981601007387 */ /* 0x0001e40000100a00 */
[----:B------:R-:W4:Y:S02]  /*96d20*/  LDL.LU R20, [R1+0x240] ;  /* 0x0002400001147983 */ /* 0x000f240000300800 */
[----:B------:R-:W4:Y:S01]  /*96d30*/  LDL.LU R21, [R1+0x244] ;  /* 0x0002440001157983 */ /* 0x000f220000300800 */
[----:B0-----:R-:W4:Y:S01]  /*96d40*/  LDL.LU R22, [R1+0x248] ;  /* 0x0002480001167983 */ /* 0x001f220000300800 */
[----:B------:R-:W4:Y:S01]  /*96d50*/  LDL.LU R23, [R1+0x24c] ;  /* 0x00024c0001177983 */ /* 0x000f220000300800 */
[----:B-----5:R-:W-:Y:S02]  /*96d60*/  HMMA.16816.F32 R16, R16, R14, R4 ;  /* 0x0000000e1010723c */ /* 0x020fe40000001804 */
[----:B------:R-:W3:Y:S05]  /*96d70*/  LDL.LU.64 R6, [R1+0x5510] ;  /* 0x0055100001067983 */ /* 0x000eea0000300a00 */
[----:B------:R-:W-:Y:S01]  /*96d80*/  IMAD.MOV.U32 R5, RZ, RZ, R14 ;  /* 0x000000ffff057224 */ /* 0x000fe200078e000e */
[----:B------:R-:W-:Y:S11]  /*96d90*/  MOV R4, R15 ;  /* 0x0000000f00047202 */ /* 0x000ff60000000f00 */
[----:B------:R-:W-:Y:S04]  /*96da0*/  @!UPT UIADD3 URZ, URZ, URZ, URZ ;  /* 0x0000003f3f3ff290 */ /* 0x000fe8000fffe03f */
[----:B------:R-:W-:Y:S01]  /*96db0*/  STL.64 [R1+0x8d0], R16 ;  /* 0x0008d01001007387 */ /* 0x000fe20000100a00 */
[----:B------:R0:W-:Y:S02]  /*96dc0*/  STL.64 [R1+0x8d8], R18 ;  /* 0x0008d81201007387 */ /* 0x0001e40000100a00 */
[----:B------:R-:W3:Y:S02]  /*96dd0*/  LDL.LU.64 R14, [R1+0x5508] ;  /* 0x00550800010e7983 */ /* 0x000ee40000300a00 */
[----:B------:R-:W3:Y:S01]  /*96de0*/  LDL.LU.64 R12, [R1+0x5500] ;  /* 0x00550000010c7983 */ /* 0x000ee20000300a00 */
[----:B0-----:R-:W-:Y:S01]  /*96df0*/  MOV R18, R5 ;  /* 0x0000000500127202 */ /* 0x001fe20000000f00 */
[----:B------:R-:W-:Y:S02]  /*96e00*/  IMAD.MOV.U32 R19, RZ, RZ, R4 ;  /* 0x000000ffff137224 */ /* 0x000fe400078e0004 */
[C---:B---3--:R-:W-:Y:S01]  /*96e10*/  HMMA.16816.F32 R4, R12.reuse, R6, R24 ;  /* 0x000000060c04723c */ /* 0x048fe20000001818 */
[----:B------:R-:W3:Y:S01]  /*96e20*/  LDL.LU.64 R26, [R1+0x54f8] ;  /* 0x0054f800011a7983 */ /* 0x000ee20000300a00 */
[----:B------:R-:W3:Y:S11]  /*96e30*/  LDL.LU.64 R24, [R1+0x54f0] ;  /* 0x0054f00001187983 */ /* 0x000ef60000300a00 */
[----:B------:R-:W-:Y:S10]  /*96e40*/  @!UPT UIADD3 URZ, URZ, URZ, URZ ;  /* 0x0000003f3f3ff290 */ /* 0x000ff4000fffe03f */
        /* <DEDUP_REMOVED lines=16> */
[----:B0-----:R-:W3:Y:S01]  /*96f50*/  LDL.LU.64 R6, [R1+0x54b8] ;  /* 0x0054b80001067983 */ /* 0x001ee20000300a00 */
[----:B------:R-:W5:Y:S01]  /*96f60*/  LDL.LU R5, [R1+0x54b0] ;  /* 0x0054b00001057983 */ /* 0x000f620000300800 */
[C---:B---3--:R-:W-:Y:S11]  /*96f70*/  HMMA.16816.F32 R24, R12.reuse, R6, R24 ;  /* 0x000000060c18723c */ /* 0x048ff60000001818 */
[----:B------:R-:W-:Y:S11]  /*96f80*/  @!UPT UIADD3 URZ, URZ, URZ, URZ ;  /* 0x0000003f3f3ff290 */ /* 0x000ff6000fffe03f */
[----:B------:R-:W-:Y:S01]  /*96f90*/  @!UPT UIADD3 URZ, URZ, URZ, URZ ;  /* 0x0000003f3f3ff290 */ /* 0x000fe2000fffe03f */
[----:B------:R-:W-:Y:S01]  /*96fa0*/  STL.64 [R1+0x890], R24 ;  /* 0x0008901801007387 */ /* 0x000fe20000100a00 */
[----:B------:R0:W-:Y:S03]  /*96fb0*/  STL.64 [R1+0x898], R26 ;  /* 0x0008981a01007387 */ /* 0x0001e60000100a00 */
[----:B0-----:R-:W2:Y:S02]  /*96fc0*/  LDL.LU.64 R26, [R1+0x54a8] ;  /* 0x0054a800011a7983 */ /* 0x001ea40000300a00 */
[C---:B--2---:R-:W-:Y:S02]  /*96fd0*/  HMMA.16816.F32 R24, R12.reuse, R26, R8 ;  /* 0x0000001a0c18723c */ /* 0x044fe40000001808 */
[----:B------:R-:W4:Y:S11]  /*96fe0*/  LDL.LU.64 R10, [R1+0x54a0] ;  /* 0x0054a000010a7983 */ /* 0x000f360000300a00 */
[----:B------:R-:W-:Y:S10]  /*96ff0*/  @!UPT UIADD3 URZ, URZ, URZ, URZ ;  /* 0x0000003f3f3ff290 */ /* 0x000ff4000fffe03f */
[----:B------:R0:W-:Y:S01]  /*97000*/  STL.64 [R1+0x880], R24 ;  /* 0x0008801801007387 */ /* 0x0001e20000100a00 */
[----:B------:R1:W-:Y:S03]  /*97010*/  STL.64 [R1+0x888], R26 ;  /* 0x0008881a01007387 */ /* 0x0003e60000100a00 */
[----:B0-----:R-:W2:Y:S01]  /*97020*/  LDL.LU R24, [R1+0x1d0] ;  /* 0x0001d00001187983 */ /* 0x001ea20000300800 */
[----:B------:R-:W2:Y:S02]  /*97030*/  LDL.LU R25, [R1+0x1d4] ;  /* 0x0001d40001197983 */ /* 0x000ea40000300800 */
[----:B-1----:R-:W3:Y:S02]  /*97040*/  LDL.LU R26, [R1+0x1d8] ;  /* 0x0001d800011a7983 */ /* 0x002ee40000300800 */
[----:B------:R-:W3:Y:S01]  /*97050*/  LDL.LU R27, [R1+0x1dc] ;  /* 0x0001dc00011b7983 */ /* 0x000ee20000300800 */
[----:B----4-:R-:W-:Y:S01]  /*97060*/  HMMA.16816.F32 R20, R12, R10, R20 ;  /* 0x0000000a0c14723c */ /* 0x010fe20000001814 */
[----:B------:R-:W-:-:S02]  /*97070*/  MOV R4, R10 ;  /* 0x0000000a00047202 */ /* 0x000fc40000000f00 */
[----:B------:R-:W-:Y:S01]  /*97080*/  MOV R28, R11 ;  /* 0x0000000b001c7202 */ /* 0x000fe20000000f00 */
[----:B---3--:R0:W-:Y:S01]  /*97090*/  STL.64 [R1+0x5458], R26 ;  /* 0x0054581a01007387 */ /* 0x0081e20000100a00 */
[----:B--2---:R-:W-:Y:S03]  /*970a0*/  STL.64 [R1+0x5450], R24 ;  /* 0x0054501801007387 */ /* 0x004fe60000100a00 */
[----:B0-----:R-:W2:Y:S11]  /*970b0*/  LDL.LU.64 R26, [R1+0x28] ;  /* 0x00002800011a7983 */ /* 0x001eb60000300a00 */
[----:B------:R-:W-:Y:S04]  /*970c0*/  @!UPT UIADD3 URZ, URZ, URZ, URZ ;  /* 0x0000003f3f3ff290 */ /* 0x000fe8000fffe03f */
[----:B------:R-:W-:Y:S02]  /*970d0*/  STL.64 [R1+0x790], R20 ;  /* 0x0007901401007387 */ /* 0x000fe40000100a00 */
[----:B------:R0:W-:Y:S02]  /*970e0*/  STL.64 [R1+0x798], R22 ;  /* 0x0007981601007387 */ /* 0x0001e40000100a00 */
[----:B0-----:R-:W3:Y:S01]  /*970f0*/  LDL.LU.64 R22, [R1+0x5498] ;  /* 0x0054980001167983 */ /* 0x001ee20000300a00 */
[----:B------:R-:W3:Y:S02]  /*97100*/  LDL.LU.64 R10, [R1+0x5490] ;  /* 0x00549000010a7983 */ /* 0x000ee40000300a00 */
[----:B------:R-:W3:Y:S02]  /*97110*/  LDL.LU.64 R8, [R1+0x5488] ;  /* 0x0054880001087983 */ /* 0x000ee40000300a00 */
[----:B------:R0:W-:Y:S01]  /*97120*/  STL.64 [R1+0x5438], R6 ;  /* 0x0054380601007387 */ /* 0x0001e20000100a00 */
[----:B-----5:R-:W-:Y:S04]  /*97130*/  STL.64 [R1+0x5430], R4 ;  /* 0x0054300401007387 */ /* 0x020fe80000100a00 */
[----:B0-----:R-:W4:Y:S04]  /*97140*/  LDL.LU.64 R6, [R1+0x8] ;  /* 0x0000080001067983 */ /* 0x001f280000300a00 */
[----:B----4-:R0:W-:Y:S04]  /*97150*/  STL.64 [R1+0x5440], R6 ;  /* 0x0054400601007387 */ /* 0x0101e80000100a00 */
[----:B0-----:R-:W4:Y:S01]  /*97160*/  LDL.LU.64 R6, [R1+0x18] ;  /* 0x0000180001067983 */ /* 0x001f220000300a00 */
[C---:B---3--:R-:W-:Y:S03]  /*97170*/  HMMA.16816.F32 R8, R12.reuse, R22, R8 ;  /* 0x000000160c08723c */ /* 0x048fe60000001808 */
[----:B----4-:R0:W-:Y:S01]  /*97180*/  STL.64 [R1+0x5460], R6 ;  /* 0x0054600601007387 */ /* 0x0101e20000100a00 */
[----:B------:R-:W3:Y:S02]  /*97190*/  LDL.LU R4, [R1+0x1e0] ;  /* 0x0001e00001047983 */ /* 0x000ee40000300800 */
[----:B------:R-:W3:Y:S01]  /*971a0*/  LDL.LU R5, [R1+0x1e4] ;  /* 0x0001e40001057983 */ /* 0x000ee20000300800 */
[----:B0-----:R-:W3:Y:S01]  /*971b0*/  LDL.LU R6, [R1+0x1e8] ;  /* 0x0001e80001067983 */ /* 0x001ee20000300800 */
[----:B------:R-:W3:Y:S11]  /*971c0*/  LDL.LU R7, [R1+0x1ec] ;  /* 0x0001ec0001077983 */ /* 0x000ef60000300800 */
[----:B------:R-:W-:Y:S04]  /*971d0*/  @!UPT UIADD3 URZ, URZ, URZ, URZ ;  /* 0x0000003f3f3ff290 */ /* 0x000fe8000fffe03f */
[----:B------:R-:W-:Y:S02]  /*971e0*/  STL.64 [R1+0x7c0], R8 ;  /* 0x0007c00801007387 */ /* 0x000fe40000100a00 */
[----:B------:R0:W-:Y:S02]  /*971f0*/  STL.64 [R1+0x7c8], R10 ;  /* 0x0007c80a01007387 */ /* 0x0001e40000100a00 */
[----:B0-----:R-:W4:Y:S01]  /*97200*/  LDL.LU.64 R10, [R1+0x5480] ;  /* 0x00548000010a7983 */ /* 0x001f220000300a00 */
[----:B------:R-:W4:Y:S02]  /*97210*/  LDL.LU.64 R8, [R1+0x5478] ;  /* 0x0054780001087983 */ /* 0x000f240000300a00 */
[----:B----4-:R-:W-:Y:S01]  /*97220*/  HMMA.16816.F32 R12, R12, R18, R8 ;  /* 0x000000120c0c723c */ /* 0x010fe20000001808 */
[----:B------:R-:W3:Y:S01]  /*97230*/  LDL.LU.64 R10, [R1+0x5470] ;  /* 0x00547000010a7983 */ /* 0x000ee20000300a00 */
[----:B------:R-:W3:Y:S02]  /*97240*/  LDL.LU.64 R8, [R1+0x5468] ;  /* 0x0054680001087983 */ /* 0x000ee40000300a00 */
[----:B--2---:R-:W-:Y:S01]  /*97250*/  IMAD.MOV.U32 R21, RZ, RZ, R26 ;  /* 0x000000ffff157224 */ /* 0x004fe200078e001a */
[----:B------:R-:W-:Y:S11]  /*97260*/  MOV R20, R27 ;  /* 0x0000001b00147202 */ /* 0x000ff60000000f00 */
[----:B------:R-:W-:Y:S07]  /*97270*/  @!UPT UIADD3 URZ, URZ, URZ, URZ ;  /* 0x0000003f3f3ff290 */ /* 0x000fee000fffe03f */
[----:B------:R0:W-:Y:S01]  /*97280*/  STL.64 [R1+0x7b0], R12 ;  /* 0x0007b00c01007387 */ /* 0x0001e20000100a00 */
[----:B------:R1:W-:Y:S03]  /*97290*/  STL.64 [R1+0x7b8], R14 ;  /* 0x0007b80e01007387 */ /* 0x0003e60000100a00 */
[----:B0-----:R-:W2:Y:S01]  /*972a0*/  LDL.LU R12, [R1+0x1b0] ;  /* 0x0001b000010c7983 */ /* 0x001ea20000300800 */
[----:B------:R-:W2:Y:S02]  /*972b0*/  LDL.LU R13, [R1+0x1b4] ;  /* 0x0001b400010d7983 */ /* 0x000ea40000300800 */
[----:B-1----:R-:W2:Y:S02]  /*972c0*/  LDL.LU R14, [R1+0x1b8] ;  /* 0x0001b800010e7983 */ /* 0x002ea40000300800 */
[----:B------:R-:W2:Y:S01]  /*972d0*/  LDL.LU R15, [R1+0x1bc] ;  /* 0x0001bc00010f7983 */ /* 0x000ea20000300800 */
[----:B------:R0:W-:Y:S01]  /*972e0*/  STL.64 [R1+0x53e8], R18 ;  /* 0x0053e81201007387 */ /* 0x0001e20000100a00 */
[----:B------:R-:W4:Y:S02]  /*972f0*/  LDL.LU R16, [R1+0x1c0] ;  /* 0x0001c00001107983 */ /* 0x000f240000300800 */
[----:B------:R-:W4:Y:S01]  /*97300*/  LDL.LU R17, [R1+0x1c4] ;  /* 0x0001c40001117983 */ /* 0x000f220000300800 */
[----:B0-----:R-:W4:Y:S01]  /*97310*/  LDL.LU R18, [R1+0x1c8] ;  /* 0x0001c80001127983 */ /* 0x001f220000300800 */
        /* <DEDUP_REMOVED lines=8> */
[----:B------:R-:W3:Y:S02]  /*973a0*/  LDL.LU.64 R24, [R1+0x5450] ;  /* 0x0054500001187983 */ /* 0x000ee40000300a00 */
[----:B------:R-:W-:Y:S01]  /*973b0*/  STL.64 [R1+0x53f8], R22 ;  /* 0x0053f81601007387 */ /* 0x000fe20000100a00 */
[----:B------:R0:W-:Y:S04]  /*973c0*/  STL.64 [R1+0x53f0], R20 ;  /* 0x0053f01401007387 */ /* 0x0001e80000100a00 */
[----:B0-----:R-:W5:Y:S01]  /*973d0*/  LDL.LU R20, [R1+0x190] ;  /* 0x0001900001147983 */ /* 0x001f620000300800 */
[----:B------:R-:W5:Y:S01]  /*973e0*/  LDL.LU R21, [R1+0x194] ;  /* 0x0001940001157983 */ /* 0x000f620000300800 */
[----:B------:R-:W-:Y:S01]  /*973f0*/  MOV R22, R0 ;  /* 0x0000000000167202 */ /* 0x000fe20000000f00 */
[----:B------:R-:W-:Y:S01]  /*97400*/  IMAD.MOV.U32 R23, RZ, RZ, R2 ;  /* 0x000000ffff177224 */ /* 0x000fe200078e0002 */
[----:B------:R-:W2:Y:S01]  /*97410*/  LDL.LU R0, [R1+0x544c] ;  /* 0x00544c0001007983 */ /* 0x000ea20000300800 */
[----:B------:R-:W2:Y:S03]  /*97420*/  LDL.LU R2, [R1+0x5448] ;  /* 0x0054480001027983 */ /* 0x000ea60000300800 */
[----:B------:R0:W-:Y:S01]  /*97430*/  STL.64 [R1+0x5408], R22 ;  /* 0x0054081601007387 */ /* 0x0001e20000100a00 */
[C---:B---3--:R-:W-:Y:S03]  /*97440*/  HMMA.16816.F32 R24, R8.reuse, R6, R24 ;  /* 0x000000060818723c */ /* 0x048fe60000001818 */
[----:B-----5:R-:W-:Y:S01]  /*97450*/  STL.64 [R1+0x5400], R20 ;  /* 0x0054001401007387 */ /* 0x020fe20000100a00 */
[----:B0-----:R-:W3:Y:S11]  /*97460*/  LDL.LU.64 R22, [R1+0x58] ;  /* 0x0000580001167983 */ /* 0x001ef60000300a00 */
[----:B------:R-:W-:Y:S08]  /*97470*/  @!UPT UIADD3 URZ, URZ, URZ, URZ ;  /* 0x0000003f3f3ff290 */ /* 0x000ff0000fffe03f */
[----:B------:R0:W-:Y:S01]  /*97480*/  STL.64 [R1+0x7f0], R24 ;  /* 0x0007f01801007387 */ /* 0x0001e20000100a00 */
[----:B------:R-:W-:Y:S01]  /*97490*/  STL.64 [R1+0x7f8], R26 ;  /* 0x0007f81a01007387 */ /* 0x000fe20000100a00 */
[----:B0-----:R-:W-:Y:S02]  /*974a0*/  MOV R25, R6 ;  /* 0x0000000600197202 */ /* 0x001fe40000000f00 */
[----:B------:R-:W-:Y:S02]  /*974b0*/  MOV R24, R7 ;  /* 0x0000000700187202 */ /* 0x000fe40000000f00 */
[----:B------:R-:W4:Y:S03]  /*974c0*/  LDL.LU.64 R6, [R1+0x5440] ;  /* 0x0054400001067983 */ /* 0x000f260000300a00 */
[----:B------:R0:W-:Y:S02]  /*974d0*/  STL.64 [R1+0x5410], R24 ;  /* 0x0054101801007387 */ /* 0x0001e40000100a00 */
[----:B0-----:R-:W3:Y:S01]  /*974e0*/  LDL.LU R24, [R1+0x1a0] ;  /* 0x0001a00001187983 */ /* 0x001ee20000300800 */
[----:B------:R-:W3:Y:S01]  /*974f0*/  LDL.LU R25, [R1+0x1a4] ;  /* 0x0001a40001197983 */ /* 0x000ee20000300800 */
[C---:B----4-:R-:W-:Y:S11]  /*97500*/  HMMA.16816.F32 R16, R8.reuse, R6, R16 ;  /* 0x000000060810723c */ /* 0x050ff60000001810 */
[----:B------:R-:W-:Y:S11]  /*97510*/  @!UPT UIADD3 URZ, URZ, URZ, URZ ;  /* 0x0000003f3f3ff290 */ /* 0x000ff6000fffe03f */
[----:B------:R-:W-:Y:S01]  /*97520*/  @!UPT UIADD3 URZ, URZ, URZ, URZ ;  /* 0x0000003f3f3ff290 */ /* 0x000fe2000fffe03f */
[----:B------:R0:W-:Y:S01]  /*97530*/  STL.64 [R1+0x810], R16 ;  /* 0x0008101001007387 */ /* 0x0001e20000100a00 */
[----:B------:R-:W-:Y:S01]  /*97540*/  STL.64 [R1+0x818], R18 ;  /* 0x0008181201007387 */ /* 0x000fe20000100a00 */
[----:B0-----:R-:W-:Y:S01]  /*97550*/  MOV R17, R6 ;  /* 0x0000000600117202 */ /* 0x001fe20000000f00 */
[----:B------:R-:W-:Y:S02]  /*97560*/  IMAD.MOV.U32 R16, RZ, RZ, R7 ;  /* 0x000000ffff107224 */ /* 0x000fe400078e0007 */
[----:B------:R-:W4:Y:S01]  /*97570*/  LDL.LU.64 R6, [R1+0x5438] ;  /* 0x0054380001067983 */ /* 0x000f220000300a00 */
[----:B------:R-:W5:Y:S02]  /*97580*/  LDL.LU.64 R4, [R1+0x5430] ;  /* 0x0054300001047983 */ /* 0x000f640000300a00 */
[----:B--2---:R-:W-:Y:S01]  /*97590*/  IMAD.MOV.U32 R26, RZ, RZ, R2 ;  /* 0x000000ffff1a7224 */ /* 0x004fe200078e0002 */
[----:B------:R-:W-:Y:S01]  /*975a0*/  MOV R27, R0 ;  /* 0x00000000001b7202 */ /* 0x000fe20000000f00 */
[C---:B----4-:R-:W-:Y:S11]  /*975b0*/  HMMA.16816.F32 R12, R8.reuse, R6, R12 ;  /* 0x00000006080c723c */ /* 0x050ff6000000180c */
[----:B------:R-:W-:Y:S11]  /*975c0*/  @!UPT UIADD3 URZ, URZ, URZ, URZ ;  /* 0x0000003f3f3ff290 */ /* 0x000ff6000fffe03f */
[----:B------:R-:W-:Y:S01]  /*975d0*/  @!UPT UIADD3 URZ, URZ, URZ, URZ ;  /* 0x0000003f3f3ff290 */ /* 0x000fe2000fffe03f */
[----:B------:R0:W-:Y:S01]  /*975e0*/  STL.64 [R1+0x830], R12 ;  /* 0x0008300c01007387 */ /* 0x0001e20000100a00 */
[----:B------:R-:W-:Y:S01]  /*975f0*/  STL.64 [R1+0x5378], R6 ;  /* 0x0053780601007387 */ /* 0x000fe20000100a00 */
[----:B------:R-:W-:Y:S01]  /*97600*/  MOV R2, R14 ;  /* 0x0000000e00027202 */ /* 0x000fe20000000f00 */
[----:B-----5:R-:W-:Y:S01]  /*97610*/  MOV R14, R5 ;  /* 0x00000005000e7202 */ /* 0x020fe20000000f00 */
[----:B------:R-:W-:Y:S01]  /*97620*/  MOV R0, R15 ;  /* 0x0000000f00007202 */ /* 0x000fe20000000f00 */
[----:B0-----:R-:W2:Y:S01]  /*97630*/  LDL.LU R12, [R1+0x90] ;  /* 0x00009000010c7983 */ /* 0x001ea20000300800 */
[----:B------:R-:W-:Y:S02]  /*97640*/  IMAD.MOV.U32 R13, RZ, RZ, R3 ;  /* 0x000000ffff0d7224 */ /* 0x000fe400078e0003 */
[----:B------:R-:W4:Y:S02]  /*97650*/  LDL.LU R3, [R1+0x542c] ;  /* 0x00542c0001037983 */ /* 0x000f240000300800 */
[----:B------:R-:W5:Y:S01]  /*97660*/  LDL.LU R5, [R1+0x5428] ;  /* 0x0054280001057983 */ /* 0x000f620000300800 */
[----:B------:R-:W2:Y:S01]  /*97670*/  LDL.LU R15, [R1+0x9c] ;  /* 0x00009c00010f7983 */ /* 0x000ea20000300800 */
[----:B---3--:R-:W-:Y:S03]  /*97680*/  HMMA.16816.F32 R24, R8, R22, R24 ;  /* 0x000000160818723c */ /* 0x008fe60000001818 */
[----:B--2---:R-:W-:Y:S01]  /*97690*/  STL.64 [R1+0x5338], R14 ;  /* 0x0053380e01007387 */ /* 0x004fe20000100a00 */
[----:B------:R0:W-:Y:S03]  /*976a0*/  STL.64 [R1+0x5330], R12 ;  /* 0x0053300c01007387 */ /* 0x0001e60000100a00 */
[----:B0-----:R-:W2:Y:S01]  /*976b0*/  LDL.LU R12, [R1+0xd0] ;  /* 0x0000d000010c7983 */ /* 0x001ea20000300800 */
[----:B------:R-:W2:Y:S01]  /*976c0*/  LDL.LU R13, [R1+0xd4] ;  /* 0x0000d400010d7983 */ /* 0x000ea20000300800 */
[----:B----4-:R-:W-:Y:S01]  /*976d0*/  MOV R14, R3 ;  /* 0x00000003000e7202 */ /* 0x010fe20000000f00 */
[----:B-----5:R-:W-:Y:S01]  /*976e0*/  IMAD.MOV.U32 R15, RZ, RZ, R5 ;  /* 0x000000ffff0f7224 */ /* 0x020fe200078e0005 */
[----:B------:R-:W3:Y:S01]  /*976f0*/  LDL.LU R3, [R1+0x5424] ;  /* 0x0054240001037983 */ /* 0x000ee20000300800 */
[----:B------:R-:W4:Y:S03]  /*97700*/  LDL.LU R5, [R1+0x5420] ;  /* 0x0054200001057983 */ /* 0x000f260000300800 */
[----:B------:R0:W-:Y:S02]  /*97710*/  STL.64 [R1+0x5348], R14 ;  /* 0x0053480e01007387 */ /* 0x0001e40000100a00 */
[----:B0-----:R-:W-:-:S02]  /*97720*/  MOV R14, R4 ;  /* 0x00000004000e7202 */ /* 0x001fc40000000f00 */
[----:B------:R-:W-:Y:S01]  /*97730*/  MOV R15, R28 ;  /* 0x0000001c000f7202 */ /* 0x000fe20000000f00 */
[----:B--2---:R-:W-:Y:S01]  /*97740*/  STL.64 [R1+0x5340], R12 ;  /* 0x0053400c01007387 */ /* 0x004fe20000100a00 */
[----:B------:R-:W2:Y:S02]  /*97750*/  LDL.LU R4, [R1+0x541c] ;  /* 0x00541c0001047983 */ /* 0x000ea40000300800 */
[----:B------:R-:W5:Y:S02]  /*97760*/  LDL.LU R28, [R1+0x5418] ;  /* 0x00541800011c7983 */ /* 0x000f640000300800 */
[----:B------:R0:W-:Y:S01]  /*97770*/  STL [R1+0x4e24], R0 ;  /* 0x004e240001007387 */ /* 0x0001e20000100800 */
[----:B------:R1:W-:Y:S01]  /*97780*/  STL [R1+0x4e20], R2 ;  /* 0x004e200201007387 */ /* 0x0003e20000100800 */
[----:B------:R3:W-:Y:S02]  /*97790*/  STL.64 [R1+0x870], R24 ;  /* 0x0008701801007387 */ /* 0x0007e40000100a00 */
[----:B------:R-:W-:Y:S01]  /*977a0*/  STL.64 [R1+0x878], R26 ;  /* 0x0008781a01007387 */ /* 0x000fe20000100a00 */
[----:B0-----:R-:W-:Y:S01]  /*977b0*/  MOV R0, R23 ;  /* 0x0000001700007202 */ /* 0x001fe20000000f00 */
[----:B-1----:R-:W-:Y:S01]  /*977c0*/  IMAD.MOV.U32 R2, RZ, RZ, R22 ;  /* 0x000000ffff027224 */ /* 0x002fe200078e0016 */
[----:B---3--:R-:W3:Y:S01]  /*977d0*/  LDL.LU.64 R24, [R1+0x5410] ;  /* 0x0054100001187983 */ /* 0x008ee20000300a00 */
[----:B------:R-:W2:Y:S02]  /*977e0*/  LDL.LU.64 R22, [R1+0x5408] ;  /* 0x0054080001167983 */ /* 0x000ea40000300a00 */
[----:B------:R-:W2:Y:S01]  /*977f0*/  LDL.LU.64 R20, [R1+0x5400] ;  /* 0x0054000001147983 */ /* 0x000ea20000300a00 */
[----:B------:R-:W-:Y:S01]  /*97800*/  MOV R6, R17 ;  /* 0x0000001100067202 */ /* 0x000fe20000000f00 */
[----:B------:R-:W-:Y:S01]  /*97810*/  IMAD.MOV.U32 R7, RZ, RZ, R16 ;  /* 0x000000ffff077224 */ /* 0x000fe200078e0010 */
[----:B--2---:R-:W-:Y:S11]  /*97820*/  HMMA.16816.F32 R20, R8, R14, R20 ;  /* 0x0000000e0814723c */ /* 0x004ff60000001814 */
[----:B------:R-:W-:Y:S11]  /*97830*/  @!UPT UIADD3 URZ, URZ, URZ, URZ ;  /* 0x0000003f3f3ff290 */ /* 0x000ff6000fffe03f */
[----:B------:R-:W-:Y:S01]  /*97840*/  @!UPT UIADD3 URZ, URZ, URZ, URZ ;  /* 0x0000003f3f3ff290 */ /* 0x000fe2000fffe03f */
[----:B------:R-:W-:Y:S01]  /*97850*/  STL.64 [R1+0x860], R20 ;  /* 0x0008601401007387 */ /* 0x000fe20000100a00 */
[----:B------:R0:W-:Y:S03]  /*97860*/  STL.64 [R1+0x868], R22 ;  /* 0x0008681601007387 */ /* 0x0001e60000100a00 */
[----:B0-----:R-:W2:Y:S01]  /*97870*/  LDL.LU.64 R22, [R1+0x53f8] ;  /* 0x0053f80001167983 */ /* 0x001ea20000300a00 */
[----:B------:R-:W2:Y:S02]  /*97880*/  LDL.LU.64 R20, [R1+0x53f0] ;  /* 0x0053f00001147983 */ /* 0x000ea40000300a00 */
[----:B------:R-:W2:Y:S02]  /*97890*/  LDL.LU R16, [R1+0x160] ;  /* 0x0001600001107983 */ /* 0x000ea40000300800 */
[----:B------:R-:W2:Y:S01]  /*978a0*/  LDL.LU R17, [R1+0x164] ;  /* 0x0001640001117983 */ /* 0x000ea20000300800 */
[----:B------:R-:W2:Y:S01]  /*978b0*/  LDL.LU R18, [R1+0x168] ;  /* 0x0001680001127983 */ /* 0x000ea20000300800 */
[----:B------:R-:W2:Y:S02]  /*978c0*/  LDL.LU R19, [R1+0x16c] ;  /* 0x00016c0001137983 */ /* 0x000ea40000300800 */
[----:B------:R-:W-:Y:S02]  /*978d0*/  STL.64 [R1+0x5390], R6 ;  /* 0x0053900601007387 */ /* 0x000fe40000100a00 */
[----:B------:R0:W-:Y:S02]  /*978e0*/  STL.64 [R1+0x5358], R14 ;  /* 0x0053580e01007387 */ /* 0x0001e40000100a00 */
[----:B0-----:R-:W-:-:S02]  /*978f0*/  MOV R14, R2 ;  /* 0x00000002000e7202 */ /* 0x001fc40000000f00 */
[----:B------:R-:W-:-:S05]  /*97900*/  MOV R15, R0 ;  /* 0x00000000000f7202 */ /* 0x000fca0000000f00 */
[----:B------:R0:W-:Y:S01]  /*97910*/  STL.64 [R1+0x5370], R14 ;  /* 0x0053700e01007387 */ /* 0x0001e20000100a00 */
[----:B------:R-:W2:Y:S02]  /*97920*/  LDL.LU R12, [R1+0x70] ;  /* 0x00007000010c7983 */ /* 0x000ea40000300800 */
[----:B------:R-:W2:Y:S01]  /*97930*/  LDL.LU R13, [R1+0x74] ;  /* 0x00007400010d7983 */ /* 0x000ea20000300800 */
[----:B0-----:R-:W2:Y:S01]  /*97940*/  LDL.LU R14, [R1+0x78] ;  /* 0x00007800010e7983 */ /* 0x001ea20000300800 */
[----:B------:R-:W2:Y:S01]  /*97950*/  LDL.LU R15, [R1+0x7c] ;  /* 0x00007c00010f7983 */ /* 0x000ea20000300800 */
[----:B---3--:R-:W-:Y:S01]  /*97960*/  MOV R7, R24 ;  /* 0x0000001800077202 */ /* 0x008fe20000000f00 */
[----:B------:R-:W-:Y:S01]  /*97970*/  IMAD.MOV.U32 R6, RZ, RZ, R25 ;  /* 0x000000ffff067224 */ /* 0x000fe200078e0019 */
        /* <DEDUP_REMOVED lines=9> */
[----:B------:R-:W2:Y:S01]  /*97a10*/  LDL.LU R15, [R1+0x8c] ;  /* 0x00008c00010f7983 */ /* 0x000ea20000300800 */
[----:B------:R-:W-:Y:S01]  /*97a20*/  HMMA.16816.F32 R16, R8, R22, R16 ;  /* 0x000000160810723c */ /* 0x000fe20000001810 */
[----:B--2---:R-:W-:Y:S01]  /*97a30*/  STL.64 [R1+0x53a0], R14 ;  /* 0x0053a00e01007387 */ /* 0x004fe20000100a00 */
[----:B------:R0:W-:Y:S03]  /*97a40*/  STL.64 [R1+0x5398], R12 ;  /* 0x0053980c01007387 */ /* 0x0001e60000100a00 */
[----:B0-----:R-:W2:Y:S01]  /*97a50*/  LDL.LU R12, [R1+0xe0] ;  /* 0x0000e000010c7983 */ /* 0x001ea20000300800 */
[----:B------:R-:W2:Y:S02]  /*97a60*/  LDL.LU R13, [R1+0xe4] ;  /* 0x0000e400010d7983 */ /* 0x000ea40000300800 */
[----:B------:R-:W2:Y:S02]  /*97a70*/  LDL.LU R14, [R1+0xe8] ;  /* 0x0000e800010e7983 */ /* 0x000ea40000300800 */
[----:B------:R-:W2:Y:S02]  /*97a80*/  LDL.LU R15, [R1+0xec] ;  /* 0x0000ec00010f7983 */ /* 0x000ea40000300800 */
[----:B--2---:R0:W-:Y:S01]  /*97a90*/  STL.64 [R1+0x53b0], R14 ;  /* 0x0053b00e01007387 */ /* 0x0041e20000100a00 */
[----:B------:R-:W-:Y:S10]  /*97aa0*/  STL.64 [R1+0x53a8], R12 ;  /* 0x0053a80c01007387 */ /* 0x000ff40000100a00 */
[----:B------:R-:W-:Y:S02]  /*97ab0*/  STL.64 [R1+0x850], R16 ;  /* 0x0008501001007387 */ /* 0x000fe40000100a00 */
[----:B------:R1:W-:Y:S02]  /*97ac0*/  STL.64 [R1+0x858], R18 ;  /* 0x0008581201007387 */ /* 0x0003e40000100a00 */
[----:B0-----:R-:W-:Y:S01]  /*97ad0*/  IMAD.MOV.U32 R15, RZ, RZ, R20 ;  /* 0x000000ffff0f7224 */ /* 0x001fe200078e0014 */
[----:B------:R-:W-:-:S02]  /*97ae0*/  MOV R14, R21 ;  /* 0x00000015000e7202 */ /* 0x000fc40000000f00 */
[----:B------:R-:W-:Y:S01]  /*97af0*/  MOV R20, R4 ;  /* 0x0000000400147202 */ /* 0x000fe20000000f00 */
[----:B-1----:R-:W3:Y:S01]  /*97b00*/  LDL.LU.64 R18, [R1+0x53e8] ;  /* 0x0053e80001127983 */ /* 0x002ee20000300a00 */
[----:B------:R0:W-:Y:S02]  /*97b10*/  STL.64 [R1+0x5350], R22 ;  /* 0x0053501601007387 */ /* 0x0001e40000100a00 */
[----:B------:R-:W2:Y:S01]  /*97b20*/  LDL.LU R4, [R1+0x53e4] ;  /* 0x0053e40001047983 */ /* 0x000ea20000300800 */
[----:B----4-:R-:W-:Y:S02]  /*97b30*/  MOV R21, R5 ;  /* 0x0000000500157202 */ /* 0x010fe40000000f00 */
[----:B------:R-:W4:Y:S04]  /*97b40*/  LDL.LU R5, [R1+0x53e0] ;  /* 0x0053e00001057983 */ /* 0x000f280000300800 */
[----:B0-----:R-:W2:Y:S01]  /*97b50*/  LDL.LU R22, [R1+0xa8] ;  /* 0x0000a80001167983 */ /* 0x001ea20000300800 */
[----:B------:R-:W-:-:S02]  /*97b60*/  IMAD.MOV.U32 R23, RZ, RZ, R3 ;  /* 0x000000ffff177224 */ /* 0x000fc400078e0003 */
[----:B------:R-:W3:Y:S03]  /*97b70*/  LDL.LU R3, [R1+0x53dc] ;  /* 0x0053dc0001037983 */ /* 0x000ee60000300800 */
[----:B--2---:R-:W-:Y:S01]  /*97b80*/  STL.64 [R1+0x5368], R22 ;  /* 0x0053681601007387 */ /* 0x004fe20000100a00 */
[----:B------:R5:W-:Y:S02]  /*97b90*/  STL.64 [R1+0x5360], R20 ;  /* 0x0053601401007387 */ /* 0x000be40000100a00 */
[----:B-----5:R-:W-:Y:S02]  /*97ba0*/  MOV R20, R28 ;  /* 0x0000001c00147202 */ /* 0x020fe40000000f00 */
[----:B------:R-:W2:Y:S01]  /*97bb0*/  LDL.LU R28, [R1+0x53d8] ;  /* 0x0053d800011c7983 */ /* 0x000ea20000300800 */
[----:B------:R-:W5:Y:S01]  /*97bc0*/  LDL.LU R21, [R1+0xb4] ;  /* 0x0000b40001157983 */ /* 0x000f620000300800 */
[----:B----4-:R-:W-:Y:S01]  /*97bd0*/  MOV R22, R5 ;  /* 0x0000000500167202 */ /* 0x010fe20000000f00 */
[----:B------:R-:W-:Y:S01]  /*97be0*/  IMAD.MOV.U32 R23, RZ, RZ, R4 ;  /* 0x000000ffff177224 */ /* 0x000fe200078e0004 */
[----:B---3--:R-:W-:Y:S04]  /*97bf0*/  HMMA.16816.F32 R8, R8, R18, R24 ;  /* 0x000000120808723c */ /* 0x008fe80000001818 */
[----:B------:R-:W-:Y:S04]  /*97c00*/  STL.64 [R1+0x53c0], R22 ;  /* 0x0053c01601007387 */ /* 0x000fe80000100a00 */
[----:B-----5:R0:W-:Y:S04]  /*97c10*/  STL.64 [R1+0x53b8], R20 ;  /* 0x0053b81401007387 */ /* 0x0201e80000100a00 */
[----:B0-----:R-:W3:Y:S01]  /*97c20*/  LDL.LU R20, [R1+0x100] ;  /* 0x0001000001147983 */ /* 0x001ee20000300800 */
[----:B------:R-:W3:Y:S02]  /*97c30*/  LDL.LU R21, [R1+0x104] ;  /* 0x0001040001157983 */ /* 0x000ee40000300800 */
[----:B------:R-:W3:Y:S02]  /*97c40*/  LDL.LU.64 R26, [R1+0x53d0] ;  /* 0x0053d000011a7983 */ /* 0x000ee40000300a00 */
[----:B------:R-:W3:Y:S01]  /*97c50*/  LDL.LU.64 R24, [R1+0x53c8] ;  /* 0x0053c80001187983 */ /* 0x000ee20000300a00 */
[----:B--2---:R-:W-:-:S02]  /*97c60*/  MOV R22, R28 ;  /* 0x0000001c00167202 */ /* 0x004fc40000000f00 */
[----:B------:R-:W-:-:S03]  /*97c70*/  MOV R23, R3 ;  /* 0x0000000300177202 */ /* 0x000fc60000000f00 */
[----:B------:R-:W-:Y:S01]  /*97c80*/  STL.64 [R1+0x840], R8 ;  /* 0x0008400801007387 */ /* 0x000fe20000100a00 */
[----:B------:R0:W-:Y:S03]  /*97c90*/  STL.64 [R1+0x848], R10 ;  /* 0x0008480a01007387 */ /* 0x0001e60000100a00 */
[----:B0-----:R-:W2:Y:S01]  /*97ca0*/  LDL R11, [R1+0x1c20] ;  /* 0x001c2000010b7983 */ /* 0x001ea20000100800 */
[----:B---3--:R-:W-:Y:S03]  /*97cb0*/  HMMA.16816.F32 R12, R24, R14, R20 ;  /* 0x0000000e180c723c */ /* 0x008fe60000001814 */
[----:B------:R-:W3:Y:S01]  /*97cc0*/  LDL.LU.64 R22, [R1+0x53c0] ;  /* 0x0053c00001167983 */ /* 0x000ee20000300a00 */
[----:B------:R-:W3:Y:S11]  /*97cd0*/  LDL.LU.64 R20, [R1+0x53b8] ;  /* 0x0053b80001147983 */ /* 0x000ef60000300a00 */
[----:B------:R-:W-:Y:S08]  /*97ce0*/  @!UPT UIADD3 URZ, URZ, URZ, URZ ;  /* 0x0000003f3f3ff290 */ /* 0x000ff0000fffe03f */
[----:B------:R0:W-:Y:S01]  /*97cf0*/  STL.64 [R1+0x820], R12 ;  /* 0x0008200c01007387 */ /* 0x0001e20000100a00 */
[----:B------:R-:W-:Y:S01]  /*97d00*/  IMAD.MOV.U32 R28, RZ, RZ, R14 ;  /* 0x000000ffff1c7224 */ /* 0x000fe200078e000e */
[----:B------:R-:W-:Y:S02]  /*97d10*/  MOV R3, R15 ;  /* 0x0000000f00037202 */ /* 0x000fe40000000f00 */
[----:B------:R-:W4:Y:S04]  /*97d20*/  LDL.LU.64 R14, [R1+0x53b0] ;  /* 0x0053b000010e7983 */ /* 0x000f280000300a00 */
[----:B0-----:R-:W4:Y:S04]  /*97d30*/  LDL.LU.64 R12, [R1+0x53a8] ;  /* 0x0053a800010c7983 */ /* 0x001f280000300a00 */
[----:B------:R-:W0:Y:S02]  /*97d40*/  S2R R5, SR_TID.X ;  /* 0x0000000000057919 */ /* 0x000e240000002100 */
[----:B0-----:R-:W-:-:S02]  /*97d50*/  LOP3.LUT R17, R5, 0x7, RZ, 0xc0, !PT ;  /* 0x0000000705117812 */ /* 0x001fc400078ec0ff */
[----:B------:R-:W-:-:S03]  /*97d60*/  SHF.L.U32 R4, R5, 0x8, RZ ;  /* 0x0000000805047819 */ /* 0x000fc600000006ff */
[----:B------:R-:W-:-:S05]  /*97d70*/  IMAD.SHL.U32 R0, R17, 0x10, RZ ;  /* 0x0000001011007824 */ /* 0x000fca00078e00ff */
[----:B------:R-:W-:-:S04]  /*97d80*/  LOP3.LUT R0, R0, 0xf00, R4, 0xf8, !PT ;  /* 0x00000f0000007812 */ /* 0x000fc800078ef804 */
[----:B------:R-:W-:Y:S01]  /*97d90*/  LOP3.LUT R0, R0, 0x10, R5, 0x78, !PT ;  /* 0x0000001000007812 */ /* 0x000fe200078e7805 */
[----:B------:R-:W-:Y:S01]  /*97da0*/  STL [R1+0x4c24], R3 ;  /* 0x004c240301007387 */ /* 0x000fe20000100800 */
[----:B------:R-:W-:Y:S01]  /*97db0*/  STL [R1+0x4c20], R28 ;  /* 0x004c201c01007387 */ /* 0x000fe20000100800 */
[C---:B----4-:R-:W-:Y:S02]  /*97dc0*/  HMMA.16816.F32 R4, R24.reuse, R6, R12 ;  /* 0x000000061804723c */ /* 0x050fe4000000180c */
[----:B------:R-:W4:Y:S01]  /*97dd0*/  LDL.LU.64 R14, [R1+0x53a0] ;  /* 0x0053a000010e7983 */ /* 0x000f220000300a00 */
[----:B------:R-:W4:Y:S11]  /*97de0*/  LDL.LU.64 R12, [R1+0x5398] ;  /* 0x00539800010c7983 */ /* 0x000f360000300a00 */
[----:B------:R-:W-:Y:S09]  /*97df0*/  @!UPT UIADD3 URZ, URZ, URZ, URZ ;  /* 0x0000003f3f3ff290 */ /* 0x000ff2000fffe03f */
[----:B------:R-:W-:Y:S01]  /*97e00*/  STL.64 [R1+0x800], R4 ;  /* 0x0008000401007387 */ /* 0x000fe20000100a00 */
[----:B------:R0:W-:Y:S03]  /*97e10*/  STL.64 [R1+0x808], R6 ;  /* 0x0008080601007387 */ /* 0x0001e60000100a00 */
[----:B0-----:R-:W4:Y:S02]  /*97e20*/  LDL.LU.64 R6, [R1+0x5390] ;  /* 0x0053900001067983 */ /* 0x001f240000300a00 */
[C---:B----4-:R-:W-:Y:S02]  /*97e30*/  HMMA.16816.F32 R4, R24.reuse, R6, R12 ;  /* 0x000000061804723c */ /* 0x050fe4000000180c */
[----:B------:R-:W4:Y:S01]  /*97e40*/  LDL.LU.64 R14, [R1+0x5388] ;  /* 0x00538800010e7983 */ /* 0x000f220000300a00 */
[----:B------:R-:W4:Y:S11]  /*97e50*/  LDL.LU.64 R12, [R1+0x5380] ;  /* 0x00538000010c7983 */ /* 0x000f360000300a00 */
[----:B------:R-:W-:Y:S09]  /*97e60*/  @!UPT UIADD3 URZ, URZ, URZ, URZ ;  /* 0x0000003f3f3ff290 */ /* 0x000ff2000fffe03f */
[----:B------:R-:W-:Y:S01]  /*97e70*/  STL.64 [R1+0x7d0], R4 ;  /* 0x0007d00401007387 */ /* 0x000fe20000100a00 */
[----:B------:R0:W-:Y:S03]  /*97e80*/  STL.64 [R1+0x7d8], R6 ;  /* 0x0007d80601007387 */ /* 0x0001e60000100a00 */
[----:B0-----:R-:W4:Y:S02]  /*97e90*/  LDL.LU.64 R6, [R1+0x5378] ;  /* 0x0053780001067983 */ /* 0x001f240000300a00 */
[C---:B----4-:R-:W-:Y:S11]  /*97ea0*/  HMMA.16816.F32 R12, R24.reuse, R6, R12 ;  /* 0x00000006180c723c */ /* 0x050ff6000000180c */
[----:B------:R-:W-:Y:S11]  /*97eb0*/  @!UPT UIADD3 URZ, URZ, URZ, URZ ;  /* 0x0000003f3f3ff290 */ /* 0x000ff6000fffe03f */
[----:B------:R-:W-:Y:S01]  /*97ec0*/  @!UPT UIADD3 URZ, URZ, URZ, URZ ;  /* 0x0000003f3f3ff290 */ /* 0x000fe2000fffe03f */
[----:B------:R-:W-:Y:S01]  /*97ed0*/  STL.64 [R1+0x7a0], R12 ;  /* 0x0007a00c01007387 */ /* 0x000fe20000100a00 */
[----:B------:R-:W-:Y:S02]  /*97ee0*/  STL.64 [R1+0x7a8], R14 ;  /* 0x0007a80e01007387 */ /* 0x000fe40000100a00 */
[----:B--2---:R-:W0:Y:S02]  /*97ef0*/  LDSM.16.M88.4 R12, [R11+0x40000] ;  /* 0x040000000b0c783b */ /* 0x004e240000000200 */
[----:B0-----:R-:W-:Y:S02]  /*97f00*/  STL.64 [R1+0x80], R12 ;  /* 0x0000800c01007387 */ /* 0x001fe40000100a00 */
[----:B------:R0:W-:Y:S02]  /*97f10*/  STL.64 [R1+0x88], R14 ;  /* 0x0000880e01007387 */ /* 0x0001e40000100a00 */
[----:B0-----:R-:W3:Y:S02]  /*97f20*/  LDL.LU.64 R14, [R1+0x5370] ;  /* 0x00537000010e7983 */ /* 0x001ee40000300a00 */
[----:B---3--:R-:W-:Y:S02]  /*97f30*/  HMMA.16816.F32 R12, R24, R14, R20 ;  /* 0x0000000e180c723c */ /* 0x008fe40000001814 */
[----:B------:R-:W2:Y:S01]  /*97f40*/  LDL.LU.64 R22, [R1+0x5368] ;  /* 0x0053680001167983 */ /* 0x000ea20000300a00 */
[----:B------:R-:W2:Y:S11]  /*97f50*/  LDL.LU.64 R20, [R1+0x5360] ;  /* 0x0053600001147983 */ /* 0x000eb60000300a00 */
[----:B------:R-:W-:Y:S09]  /*97f60*/  @!UPT UIADD3 URZ, URZ, URZ, URZ ;  /* 0x0000003f3f3ff290 */ /* 0x000ff2000fffe03f */
[----:B------:R-:W-:Y:S01]  /*97f70*/  STL.64 [R1+0x788], R14 ;  /* 0x0007880e01007387 */ /* 0x000fe20000100a00 */
[----:B------:R-:W-:Y:S02]  /*97f80*/  MOV R3, R12 ;  /* 0x0000000c00037202 */ /* 0x000fe40000000f00 */
[----:B------:R-:W-:Y:S02]  /*97f90*/  MOV R28, R13 ;  /* 0x0000000d001c7202 */ /* 0x000fe40000000f00 */
[----:B------:R-:W0:Y:S04]  /*97fa0*/  LDSM.16.M88.4 R12, [R11+0x44000] ;  /* 0x044000000b0c783b */ /* 0x000e280000000200 */
[----:B------:R-:W-:Y:S01]  /*97fb0*/  STL [R1+0x4e2c], R28 ;  /* 0x004e2c1c01007387 */ /* 0x000fe20000100800 */
[----:B------:R-:W-:Y:S03]  /*97fc0*/  STL [R1+0x4e28], R3 ;  /* 0x004e280301007387 */ /* 0x000fe60000100800 */
[----:B0-----:R-:W-:Y:S01]  /*97fd0*/  STL.64 [R1+0x70], R12 ;  /* 0x0000700c01007387 */ /* 0x001fe20000100a00 */
[----:B------:R0:W-:Y:S03]  /*97fe0*/  STL.64 [R1+0x78], R14 ;  /* 0x0000780e01007387 */ /* 0x0001e60000100a00 */
[----:B0-----:R-:W2:Y:S01]  /*97ff0*/  LDL.LU.64 R14, [R1+0x5358] ;  /* 0x00535800010e7983 */ /* 0x001ea20000300a00 */
[----:B------:R-:W-:-:S05]  /*98000*/  LOP3.LUT R0, R0, 0x40, RZ, 0x3c, !PT ;  /* 0x0000004000007812 */ /* 0x000fca00078e3cff */
[----:B------:R-:W-:Y:S01]  /*98010*/  LDSM.16.M88.4 R4, [R0+0x60000] ;  /* 0x060000000004783b */ /* 0x000fe20000000200 */
[----:B--2---:R-:W-:Y:S03]  /*98020*/  HMMA.16816.F32 R12, R24, R14, R20 ;  /* 0x0000000e180c723c */ /* 0x004fe60000001814 */
[----:B------:R-:W2:Y:S11]  /*98030*/  LDL.LU.64 R22, [R1+0x5350] ;  /* 0x0053500001167983 */ /* 0x000eb60000300a00 */
[----:B------:R-:W-:Y:S09]  /*98040*/  @!UPT UIADD3 URZ, URZ, URZ, URZ ;  /* 0x0000003f3f3ff290 */ /* 0x000ff2000fffe03f */
[----:B------:R-:W-:Y:S01]  /*98050*/  STL.64 [R1+0x770], R12 ;  /* 0x0007700c01007387 */ /* 0x000fe20000100a00 */
[----:B------:R-:W-:Y:S02]  /*98060*/  STL.64 [R1+0x778], R14 ;  /* 0x0007780e01007387 */ /* 0x000fe40000100a00 */
[----:B------:R-:W0:Y:S02]  /*98070*/  LDSM.16.M88.4 R12, [R11+0x48000] ;  /* 0x048000000b0c783b */ /* 0x000e240000000200 */
[----:B0-----:R-:W-:Y:S02]  /*98080*/  STL.64 [R1+0x50], R12 ;  /* 0x0000500c01007387 */ /* 0x001fe40000100a00 */
[----:B------:R-:W-:Y:S02]  /*98090*/  IMAD.MOV.U32 R8, RZ, RZ, R12 ;  /* 0x000000ffff087224 */ /* 0x000fe400078e000c */
[----:B------:R-:W-:Y:S01]  /*980a0*/  STL.64 [R1+0x58], R14 ;  /* 0x0000580e01007387 */ /* 0x000fe20000100a00 */
[----:B------:R-:W-:-:S02]  /*980b0*/  MOV R3, R13 ;  /* 0x0000000d00037202 */ /* 0x000fc40000000f00 */
[----:B------:R-:W0:Y:S04]  /*980c0*/  LDSM.16.M88.4 R12, [R11+0x4c000] ;  /* 0x04c000000b0c783b */ /* 0x000e280000000200 */
[----:B0-----:R-:W-:Y:S01]  /*980d0*/  STL.64 [R1+0x40], R12 ;  /* 0x0000400c01007387 */ /* 0x001fe20000100a00 */
[----:B------:R0:W-:Y:S01]  /*980e0*/  STL.64 [R1+0x48], R14 ;  /* 0x0000480e01007387 */ /* 0x0001e20000100a00 */
[----:B------:R-:W-:Y:S01]  /*980f0*/  MOV R2, R12 ;  /* 0x0000000c00027202 */ /* 0x000fe20000000f00 */
[----:B------:R-:W-:Y:S01]  /*98100*/  IMAD.MOV.U32 R0, RZ, RZ, R13 ;  /* 0x000000ffff007224 */ /* 0x000fe200078e000d */
[----:B0-----:R-:W2:Y:S01]  /*98110*/  LDL.LU.64 R14, [R1+0x5348] ;  /* 0x00534800010e7983 */ /* 0x001ea20000300a00 */
[----:B------:R-:W2:Y:S02]  /*98120*/  LDL.LU.64 R12, [R1+0x5340] ;  /* 0x00534000010c7983 */ /* 0x000ea40000300a00 */
[C---:B--2---:R-:W-:Y:S01]  /*98130*/  HMMA.16816.F32 R20, R24.reuse, R22, R12 ;  /* 0x000000161814723c */ /* 0x044fe2000000180c */
[----:B------:R-:W2:Y:S01]  /*98140*/  LDL.LU.64 R14, [R1+0x5338] ;  /* 0x00533800010e7983 */ /* 0x000ea20000300a00 */
[----:B------:R-:W2:Y:S11]  /*98150*/  LDL.LU.64 R12, [R1+0x5330] ;  /* 0x00533000010c7983 */ /* 0x000eb60000300a00 */
[----:B------:R-:W-:Y:S10]  /*98160*/  @!UPT UIADD3 URZ, URZ, URZ, URZ ;  /* 0x0000003f3f3ff290 */ /* 0x000ff4000fffe03f */
[----:B------:R-:W-:Y:S01]  /*98170*/  STL.64 [R1+0x760], R20 ;  /* 0x0007601401007387 */ /* 0x000fe20000100a00 */
[----:B------:R-:W-:Y:S02]  /*98180*/  STL.64 [R1+0x768], R22 ;  /* 0x0007681601007387 */ /* 0x000fe40000100a00 */
[----:B------:R-:W0:Y:S01]  /*98190*/  LDSM.16.M88.4 R20, [R11+0x50000] ;  /* 0x050000000b14783b */ /* 0x000e220000000200 */
[----:B--2---:R-:W-:Y:S01]  /*981a0*/  HMMA.16816.F32 R12, R24, R18, R12 ;  /* 0x00000012180c723c */ /* 0x004fe2000000180c */
[----:B------:R-:W1:Y:S11]  /*981b0*/  LDSM.16.M88.4 R16, [R11+0x54000] ;  /* 0x054000000b10783b */ /* 0x000e760000000200 */
[----:B------:R-:W-:Y:S11]  /*981c0*/  @!UPT UIADD3 URZ, URZ, URZ, URZ ;  /* 0x0000003f3f3ff290 */ /* 0x000ff6000fffe03f */
[----:B------:R2:W-:Y:S01]  /*981d0*/  STL.64 [R1+0x720], R12 ;  /* 0x0007200c01007387 */ /* 0x0005e20000100a00 */
[----:B------:R3:W-:Y:S03]  /*981e0*/  STL.64 [R1+0x728], R14 ;  /* 0x0007280e01007387 */ /* 0x0007e60000100a00 */
[----:B--2---:R-:W2:Y:S01]  /*981f0*/  LDL.LU R12, [R1+0xf0] ;  /* 0x0000f000010c7983 */ /* 0x004ea20000300800 */
[----:B------:R-:W2:Y:S02]  /*98200*/  LDL.LU R13, [R1+0xf4] ;  /* 0x0000f400010d7983 */ /* 0x000ea40000300800 */
[----:B---3--:R-:W3:Y:S02]  /*98210*/  LDL.LU R14, [R1+0xf8] ;  /* 0x0000f800010e7983 */ /* 0x008ee40000300800 */
[----:B------:R-:W3:Y:S01]  /*98220*/  LDL.LU R15, [R1+0xfc] ;  /* 0x0000fc00010f7983 */ /* 0x000ee20000300800 */
[----:B------:R-:W-:-:S02]  /*98230*/  MOV R24, R2 ;  /* 0x0000000200187202 */ /* 0x000fc40000000f00 */
[----:B------:R-:W-:Y:S01]  /*98240*/  MOV R25, R0 ;  /* 0x0000000000197202 */ /* 0x000fe20000000f00 */
[----:B---3--:R-:W-:Y:S01]  /*98250*/  STL.64 [R1+0x5328], R14 ;  /* 0x0053280e01007387 */ /* 0x008fe20000100a00 */
[----:B--2---:R2:W-:Y:S03]  /*98260*/  STL.64 [R1+0x5320], R12 ;  /* 0x0053200c01007387 */ /* 0x0045e60000100a00 */
[----:B--2---:R-:W2:Y:S01]  /*98270*/  LDL.64 R12, [R1+0x80] ;  /* 0x00008000010c7983 */ /* 0x004ea20000100a00 */
[----:B------:R3:W-:Y:S03]  /*98280*/  STL.64 [R1+0x5300], R24 ;  /* 0x0053001801007387 */ /* 0x0007e60000100a00 */
[----:B---3--:R-:W2:Y:S01]  /*98290*/  LDL.LU R24, [R1+0xc0] ;  /* 0x0000c00001187983 */ /* 0x008ea20000300800 */
[----:B------:R-:W2:Y:S02]  /*982a0*/  LDL.LU R25, [R1+0xc4] ;  /* 0x0000c40001197983 */ /* 0x000ea40000300800 */
[----:B------:R-:W2:Y:S02]  /*982b0*/  LDL.LU R26, [R1+0xc8] ;  /* 0x0000c800011a7983 */ /* 0x000ea40000300800 */
[----:B------:R-:W2:Y:S02]  /*982c0*/  LDL.LU R27, [R1+0xcc] ;  /* 0x0000cc00011b7983 */ /* 0x000ea40000300800 */
[----:B--2---:R-:W-:Y:S11]  /*982d0*/  HMMA.16816.F32 R24, R4, R12, R24 ;  /* 0x0000000c0418723c */ /* 0x004ff60000001818 */
[----:B------:R-:W-:Y:S11]  /*982e0*/  @!UPT UIADD3 URZ, URZ, URZ, URZ ;  /* 0x0000003f3f3ff290 */ /* 0x000ff6000fffe03f */
[----:B------:R-:W-:Y:S01]  /*982f0*/  @!UPT UIADD3 URZ, URZ, URZ, URZ ;  /* 0x0000003f3f3ff290 */ /* 0x000fe2000fffe03f */
[----:B------:R2:W-:Y:S01]  /*98300*/  STL.64 [R1+0x710], R24 ;  /* 0x0007101801007387 */ /* 0x0005e20000100a00 */
[----:B------:R-:W-:Y:S01]  /*98310*/  STL.64 [R1+0x718], R26 ;  /* 0x0007181a01007387 */ /* 0x000fe20000100a00 */
[----:B--2---:R-:W-:Y:S01]  /*98320*/  MOV R24, R8 ;  /* 0x0000000800187202 */ /* 0x004fe20000000f00 */
[----:B------:R-:W-:-:S05]  /*98330*/  IMAD.MOV.U32 R25, RZ, RZ, R3 ;  /* 0x000000ffff197224 */ /* 0x000fca00078e0003 */
[----:B------:R2:W-:Y:S04]  /*98340*/  STL.64 [R1+0x5318], R24 ;  /* 0x0053181801007387 */ /* 0x0005e80000100a00 */
[----:B--2---:R-:W2:Y:S01]  /*98350*/  LDL.64 R24, [R1+0x70] ;  /* 0x0000700001187983 */ /* 0x004ea20000100a00 */
[----:B0-----:R-:W-:Y:S02]  /*98360*/  STL.64 [R1+0x20], R20 ;  /* 0x0000201401007387 */ /* 0x001fe40000100a00 */
[----:B------:R-:W-:Y:S02]  /*98370*/  STL.64 [R1+0x28], R22 ;  /* 0x0000281601007387 */ /* 0x000fe40000100a00 */
[----:B-1----:R-:W-:Y:S01]  /*98380*/  STL.64 [R1+0x10], R16 ;  /* 0x0000101001007387 */ /* 0x002fe20000100a00 */
[----:B------:R-:W-:Y:S01]  /*98390*/  STL.64 [R1+0x18], R18 ;  /* 0x0000181201007387 */ /* 0x000fe20000100a00 */
[----:B------:R0:W-:Y:S03]  /*983a0*/  STL.64 [R1+0x52e8], R16 ;  /* 0x0052e81001007387 */ /* 0x0001e60000100a00 */
[----:B0-----:R-:W3:Y:S01]  /*983b0*/  LDL.LU R16, [R1+0x140] ;  /* 0x0001400001107983 */ /* 0x001ee20000300800 */
[----:B------:R-:W3:Y:S02]  /*983c0*/  LDL.LU R17, [R1+0x144] ;  /* 0x0001440001117983 */ /* 0x000ee40000300800 */
[----:B------:R-:W4:Y:S02]  /*983d0*/  LDL.LU R18, [R1+0x148] ;  /* 0x0001480001127983 */ /* 0x000f240000300800 */
[----:B------:R-:W4:Y:S02]  /*983e0*/  LDL.LU R19, [R1+0x14c] ;  /* 0x00014c0001137983 */ /* 0x000f240000300800 */
[----:B------:R-:W-:Y:S01]  /*983f0*/  IMAD.MOV.U32 R2, RZ, RZ, R12 ;  /* 0x000000ffff027224 */ /* 0x000fe200078e000c */
[----:B------:R-:W-:-:S02]  /*98400*/  MOV R0, R13 ;  /* 0x0000000d00007202 */ /* 0x000fc40000000f00 */
[----:B------:R-:W0:Y:S04]  /*98410*/  LDSM.16.M88.4 R12, [R11+0x58000] ;  /* 0x058000000b0c783b */ /* 0x000e280000000200 */
[----:B------:R-:W1:Y:S01]  /*98420*/  S2R R27, SR_TID.X ;  /* 0x00000000001b7919 */ /* 0x000e620000002100 */
[----:B------:R-:W5:Y:S03]  /*98430*/  LDSM.16.M88.4 R8, [R11+0x5c000] ;  /* 0x05c000000b08783b */ /* 0x000f660000000200 */
[----:B----4-:R-:W-:Y:S01]  /*98440*/  STL.64 [R1+0x52f8], R18 ;  /* 0x0052f81201007387 */ /* 0x010fe20000100a00 */
[----:B---3--:R3:W-:Y:S03]  /*98450*/  STL.64 [R1+0x52f0], R16 ;  /* 0x0052f01001007387 */ /* 0x0087e60000100a00 */
[----:B---3--:R-:W3:Y:S01]  /*98460*/  LDL.LU R16, [R1+0x110] ;  /* 0x0001100001107983 */ /* 0x008ee20000300800 */
[----:B------:R-:W3:Y:S02]  /*98470*/  LDL.LU R17, [R1+0x114] ;  /* 0x0001140001117983 */ /* 0x000ee40000300800 */
[----:B------:R-:W4:Y:S02]  /*98480*/  LDL.LU R18, [R1+0x118] ;  /* 0x0001180001127983 */ /* 0x000f240000300800 */
[----:B------:R-:W4:Y:S01]  /*98490*/  LDL.LU R19, [R1+0x11c] ;  /* 0x00011c0001137983 */ /* 0x000f220000300800 */
[----:B0-----:R-:W-:-:S02]  /*984a0*/  MOV R23, R12 ;  /* 0x0000000c00177202 */ /* 0x001fc40000000f00 */
[----:B------:R-:W-:Y:S01]  /*984b0*/  MOV R22, R13 ;  /* 0x0000000d00167202 */ /* 0x000fe20000000f00 */
[----:B----4-:R-:W-:Y:S01]  /*984c0*/  STL.64 [R1+0x5310], R18 ;  /* 0x0053101201007387 */ /* 0x010fe20000100a00 */
[----:B---3--:R0:W-:Y:S03]  /*984d0*/  STL.64 [R1+0x5308], R16 ;  /* 0x0053081001007387 */ /* 0x0081e60000100a00 */
[----:B0-----:R-:W3:Y:S01]  /*984e0*/  LDL.LU R16, [R1+0x120] ;  /* 0x0001200001107983 */ /* 0x001ee20000300800 */
[----:B------:R-:W3:Y:S02]  /*984f0*/  LDL.LU R17, [R1+0x124] ;  /* 0x0001240001117983 */ /* 0x000ee40000300800 */
[----:B------:R-:W3:Y:S02]  /*98500*/  LDL.LU R18, [R1+0x128] ;  /* 0x0001280001127983 */ /* 0x000ee40000300800 */
[----:B------:R-:W3:Y:S01]  /*98510*/  LDL.LU R19, [R1+0x12c] ;  /* 0x00012c0001137983 */ /* 0x000ee20000300800 */
[----:B------:R-:W-:Y:S01]  /*98520*/  STL.64 [R1], R12 ;  /* 0x0000000c01007387 */ /* 0x000fe20000100a00 */
[----:B------:R0:W-:Y:S03]  /*98530*/  STL.64 [R1+0x8], R14 ;  /* 0x0000080e01007387 */ /* 0x0001e60000100a00 */
[----:B0-----:R-:W4:Y:S01]  /*98540*/  LDL.LU.64 R14, [R1+0x5328] ;  /* 0x00532800010e7983 */ /* 0x001f220000300a00 */
[----:B------:R-:W4:Y:S01]  /*98550*/  LDL.LU.64 R12, [R1+0x5320] ;  /* 0x00532000010c7983 */ /* 0x000f220000300a00 */
[----:B--2---:R-:W-:Y:S01]  /*98560*/  MOV R3, R25 ;  /* 0x0000001900037202 */ /* 0x004fe20000000f00 */
[----:B----4-:R-:W-:Y:S11]  /*98570*/  HMMA.16816.F32 R12, R4, R24, R12 ;  /* 0x00000018040c723c */ /* 0x010ff6000000180c */
[----:B------:R-:W-:Y:S11]  /*98580*/  @!UPT UIADD3 URZ, URZ, URZ, URZ ;  /* 0x0000003f3f3ff290 */ /* 0x000ff6000fffe03f */
[----:B------:R-:W-:Y:S01]  /*98590*/  @!UPT UIADD3 URZ, URZ, URZ, URZ ;  /* 0x0000003f3f3ff290 */ /* 0x000fe2000fffe03f */
[----:B------:R0:W-:Y:S01]  /*985a0*/  STL.64 [R1+0x700], R12 ;  /* 0x0007000c01007387 */ /* 0x0001e20000100a00 */
[----:B------:R-:W-:Y:S02]  /*985b0*/  STL.64 [R1+0x708], R14 ;  /* 0x0007080e01007387 */ /* 0x000fe40000100a00 */
[----:B0-----:R-:W-:Y:S02]  /*985c0*/  IMAD.MOV.U32 R12, RZ, RZ, R24 ;  /* 0x000000ffff0c7224 */ /* 0x001fe400078e0018 */
[----:B------:R-:W3:Y:S01]  /*985d0*/  LDL.LU.64 R24, [R1+0x5318] ;  /* 0x0053180001187983 */ /* 0x000ee20000300a00 */
[C---:B-1----:R-:W-:Y:S02]  /*985e0*/  LOP3.LUT R28, R27.reuse, 0x7, RZ, 0xc0, !PT ;  /* 0x000000071b1c7812 */ /* 0x042fe400078ec0ff */
[----:B------:R-:W-:-:S03]  /*985f0*/  SHF.L.U32 R26, R27, 0x8, RZ ;  /* 0x000000081b1a7819 */ /* 0x000fc600000006ff */
[----:B------:R-:W-:-:S05]  /*98600*/  IMAD.SHL.U32 R28, R28, 0x10, RZ ;  /* 0x000000101c1c7824 */ /* 0x000fca00078e00ff */
[----:B------:R-:W-:-:S04]  /*98610*/  LOP3.LUT R28, R28, 0xf00, R26, 0xf8, !PT ;  /* 0x00000f001c1c7812 */ /* 0x000fc800078ef81a */
[----:B------:R-:W-:Y:S01]  /*98620*/  LOP3.LUT R28, R28, 0x10, R27, 0x78, !PT ;  /* 0x000000101c1c7812 */ /* 0x000fe200078e781b */
[----:B------:R0:W-:Y:S04]  /*98630*/  STL [R1+0x52e0], R12 ;  /* 0x0052e00c01007387 */ /* 0x0001e80000100800 */
[----:B0-----:R-:W2:Y:S01]  /*98640*/  LDL.LU R12, [R1+0x150] ;  /* 0x00015000010c7983 */ /* 0x001ea20000300800 */
[----:B------:R-:W2:Y:S02]  /*98650*/  LDL.LU R13, [R1+0x154] ;  /* 0x00015400010d7983 */ /* 0x000ea40000300800 */
[----:B------:R-:W2:Y:S02]  /*98660*/  LDL.LU R14, [R1+0x158] ;  /* 0x00015800010e7983 */ /* 0x000ea40000300800 */
[----:B------:R-:W2:Y:S01]  /*98670*/  LDL.LU R15, [R1+0x15c] ;  /* 0x00015c00010f7983 */ /* 0x000ea20000300800 */
[----:B-----5:R-:W-:Y:S01]  /*98680*/  STL [R1+0x4e34], R10 ;  /* 0x004e340a01007387 */ /* 0x020fe20000100800 */
[----:B------:R-:W-:Y:S01]  /*98690*/  STL [R1+0x4e30], R11 ;  /* 0x004e300b01007387 */ /* 0x000fe20000100800 */
[C---:B---3--:R-:W-:Y:S02]  /*986a0*/  HMMA.16816.F32 R24, R4.reuse, R24, R16 ;  /* 0x000000180418723c */ /* 0x048fe40000001810 */
[----:B------:R-:W3:Y:S01]  /*986b0*/  LDL.LU.64 R18, [R1+0x5310] ;  /* 0x0053100001127983 */ /* 0x000ee20000300a00 */
[----:B------:R-:W3:Y:S11]  /*986c0*/  LDL.LU.64 R16, [R1+0x5308] ;  /* 0x0053080001107983 */ /* 0x000ef60000300a00 */
[----:B------:R-:W-:Y:S09]  /*986d0*/  @!UPT UIADD3 URZ, URZ, URZ, URZ ;  /* 0x0000003f3f3ff290 */ /* 0x000ff2000fffe03f */
[----:B------:R0:W-:Y:S01]  /*986e0*/  STL.64 [R1+0x6f0], R24 ;  /* 0x0006f01801007387 */ /* 0x0001e20000100a00 */
[----:B------:R3:W-:Y:S03]  /*986f0*/  STL.64 [R1+0x6f8], R26 ;  /* 0x0006f81a01007387 */ /* 0x0007e60000100a00 */
[----:B0-----:R-:W3:Y:S01]  /*98700*/  LDL.LU.64 R24, [R1+0x5300] ;  /* 0x0053000001187983 */ /* 0x001ee20000300a00 */
[----:B------:R-:W-:Y:S01]  /*98710*/  LOP3.LUT R28, R28, 0x40, RZ, 0x3c, !PT ;  /* 0x000000401c1c7812 */ /* 0x000fe200078e3cff */
[----:B---3--:R-:W-:Y:S02]  /*98720*/  HMMA.16816.F32 R24, R4, R24, R16 ;  /* 0x000000180418723c */ /* 0x008fe40000001810 */
[----:B------:R-:W3:Y:S01]  /*98730*/  LDL.LU.64 R18, [R1+0x52f8] ;  /* 0x0052f80001127983 */ /* 0x000ee20000300a00 */
[----:B------:R-:W3:Y:S11]  /*98740*/  LDL.LU.64 R16, [R1+0x52f0] ;  /* 0x0052f00001107983 */ /* 0x000ef60000300a00 */
[----:B------:R-:W-:Y:S09]  /*98750*/  @!UPT UIADD3 URZ, URZ, URZ, URZ ;  /* 0x0000003f3f3ff290 */ /* 0x000ff2000fffe03f */
[----:B------:R-:W-:Y:S01]  /*98760*/  STL.64 [R1+0x550], R24 ;  /* 0x0005501801007387 */ /* 0x000fe20000100a00 */
[----:B------:R-:W-:Y:S02]  /*98770*/  STL.64 [R1+0x558], R26 ;  /* 0x0005581a01007387 */ /* 0x000fe40000100a00 */
[----:B------:R-:W0:Y:S02]  /*98780*/  LDSM.16.M88.4 R24, [R28+0x61000] ;  /* 0x061000001c18783b */ /* 0x000e240000000200 */
[----:B0-----:R-:W-:Y:S02]  /*98790*/  STL.64 [R1+0x52d8], R26 ;  /* 0x0052d81a01007387 */ /* 0x001fe40000100a00 */
[----:B------:R0:W-:Y:S02]  /*987a0*/  STL.64 [R1+0x52d0], R24 ;  /* 0x0052d01801007387 */ /* 0x0001e40000100a00 */
[----:B0-----:R-:W-:Y:S02]  /*987b0*/  MOV R24, R23 ;  /* 0x0000001700187202 */ /* 0x001fe40000000f00 */
[----:B------:R-:W-:-:S02]  /*987c0*/  MOV R25, R22 ;  /* 0x0000001600197202 */ /* 0x000fc40000000f00 */
[C---:B---3--:R-:W-:Y:S01]  /*987d0*/  HMMA.16816.F32 R20, R4.reuse, R20, R16 ;  /* 0x000000140414723c */ /* 0x048fe20000001810 */
[----:B------:R-:W2:Y:S11]  /*987e0*/  LDL.LU.64 R16, [R1+0x52e8] ;  /* 0x0052e80001107983 */ /* 0x000eb60000300a00 */
[----:B------:R-:W-:Y:S11]  /*987f0*/  @!UPT UIADD3 URZ, URZ, URZ, URZ ;  /* 0x0000003f3f3ff290 */ /* 0x000ff6000fffe03f */
[----:B------:R-:W-:Y:S01]  /*98800*/  STL.64 [R1+0x540], R20 ;  /* 0x0005401401007387 */ /* 0x000fe20000100a00 */
[----:B------:R-:W-:Y:S02]  /*98810*/  STL.64 [R1+0x548], R22 ;  /* 0x0005481601007387 */ /* 0x000fe40000100a00 */
[----:B------:R-:W0:Y:S02]  /*98820*/  LDSM.16.M88.4 R20, [R28+0x62000] ;  /* 0x062000001c14783b */ /* 0x000e240000000200 */
[----:B0-----:R-:W-:Y:S02]  /*98830*/  STL.64 [R1+0x5278], R22 ;  /* 0x0052781601007387 */ /* 0x001fe40000100a00 */
[----:B------:R0:W-:Y:S02]  /*98840*/  STL.64 [R1+0x5270], R20 ;  /* 0x0052701401007387 */ /* 0x0001e40000100a00 */
[----:B0-----:R-:W3:Y:S01]  /*98850*/  LDL.LU R20, [R1+0x180] ;  /* 0x0001800001147983 */ /* 0x001ee20000300800 */
[----:B------:R-:W3:Y:S02]  /*98860*/  LDL.LU R21, [R1+0x184] ;  /* 0x0001840001157983 */ /* 0x000ee40000300800 */
[----:B------:R-:W3:Y:S02]  /*98870*/  LDL.LU R22, [R1+0x188] ;  /* 0x0001880001167983 */ /* 0x000ee40000300800 */
[----:B------:R-:W3:Y:S01]  /*98880*/  LDL.LU R23, [R1+0x18c] ;  /* 0x00018c0001177983 */ /* 0x000ee20000300800 */
[C---:B--2---:R-:W-:Y:S01]  /*98890*/  HMMA.16816.F32 R16, R4.reuse, R16, R12 ;  /* 0x000000100410723c */ /* 0x044fe2000000180c */
[----:B------:R-:W2:Y:S11]  /*988a0*/  LDL.LU R12, [R1+0x52e0] ;  /* 0x0052e000010c7983 */ /* 0x000eb60000300800 */
[----:B------:R-:W-:Y:S11]  /*988b0*/  @!UPT UIADD3 URZ, URZ, URZ, URZ ;  /* 0x0000003f3f3ff290 */ /* 0x000ff6000fffe03f */
[----:B------:R-:W-:Y:S01]  /*988c0*/  STL.64 [R1+0x530], R16 ;  /* 0x0005301001007387 */ /* 0x000fe20000100a00 */
[----:B------:R-:W-:Y:S02]  /*988d0*/  STL.64 [R1+0x538], R18 ;  /* 0x0005381201007387 */ /* 0x000fe40000100a00 */
[----:B------:R-:W0:Y:S02]  /*988e0*/  LDSM.16.M88.4 R16, [R28+0x63000] ;  /* 0x063000001c10783b */ /* 0x000e240000000200 */
[----:B0-----:R-:W-:Y:S02]  /*988f0*/  STL.64 [R1+0x5208], R18 ;  /* 0x0052081201007387 */ /* 0x001fe40000100a00 */
[----:B------:R3:W-:Y:S02]  /*98900*/  STL.64 [R1+0x5200], R16 ;  /* 0x0052001001007387 */ /* 0x0007e40000100a00 */
[C---:B---3--:R-:W-:Y:S01]  /*98910*/  HMMA.16816.F32 R16, R4.reuse, R24, R20 ;  /* 0x000000180410723c */ /* 0x048fe20000001814 */
[----:B------:R-:W3:Y:S11]  /*98920*/  LDL.LU R24, [R1+0x170] ;  /* 0x0001700001187983 */ /* 0x000ef60000300800 */
[----:B------:R-:W-:Y:S11]  /*98930*/  @!UPT UIADD3 URZ, URZ, URZ, URZ ;  /* 0x0000003f3f3ff290 */ /* 0x000ff6000fffe03f */
[----:B------:R-:W-:Y:S01]  /*98940*/  STL.64 [R1+0x510], R16 ;  /* 0x0005101001007387 */ /* 0x000fe20000100a00 */
[----:B------:R-:W-:Y:S02]  /*98950*/  STL.64 [R1+0x518], R18 ;  /* 0x0005181201007387 */ /* 0x000fe40000100a00 */
[----:B------:R-:W3:Y:S02]  /*98960*/  LDL.LU R25, [R1+0x174] ;  /* 0x0001740001197983 */ /* 0x000ee40000300800 */
[----:B------:R-:W3:Y:S01]  /*98970*/  LDL.LU R26, [R1+0x178] ;  /* 0x00017800011a7983 */ /* 0x000ee20000300800 */
[----:B------:R-:W3:Y:S01]  /*98980*/  LDL.LU R27, [R1+0x17c] ;  /* 0x00017c00011b7983 */ /* 0x000ee20000300800 */
[----:B------:R-:W4:Y:S03]  /*98990*/  LDL.64 R20, [R1+0x20] ;  /* 0x0000200001147983 */ /* 0x000f260000100a00 */
[----:B----4-:R0:W-:Y:S04]  /*989a0*/  STL.64 [R1+0x5298], R20 ;  /* 0x0052981401007387 */ /* 0x0101e80000100a00 */
[----:B0-----:R-:W4:Y:S01]  /*989b0*/  LDL.LU R20, [R1+0xc30] ;  /* 0x000c300001147983 */ /* 0x001f220000300800 */
[----:B------:R-:W4:Y:S02]  /*989c0*/  LDL.LU R21, [R1+0xc34] ;  /* 0x000c340001157983 */ /* 0x000f240000300800 */
[----:B------:R-:W5:Y:S02]  /*989d0*/  LDL.LU R22, [R1+0xc38] ;  /* 0x000c380001167983 */ /* 0x000f640000300800 */
[----:B------:R-:W5:Y:S02]  /*989e0*/  LDL.LU R23, [R1+0xc3c] ;  /* 0x000c3c0001177983 */ /* 0x000f640000300800 */
[----:B-----5:R-:W-:Y:S01]  /*989f0*/  STL.64 [R1+0x52a8], R22 ;  /* 0x0052a81601007387 */ /* 0x020fe20000100a00 */
[----:B----4-:R2:W-:Y:S02]  /*98a00*/  STL.64 [R1+0x52a0], R20 ;  /* 0x0052a01401007387 */ /* 0x0105e40000100a00 */
[----:B--2---:R-:W-:Y:S01]  /*98a10*/  IMAD.MOV.U32 R20, RZ, RZ, R12 ;  /* 0x000000ffff147224 */ /* 0x004fe200078e000c */
[----:B------:R-:W-:Y:S01]  /*98a20*/  MOV R21, R3 ;  /* 0x0000000300157202 */ /* 0x000fe20000000f00 */
[----:B------:R-:W0:Y:S04]  /*98a30*/  LDSM.16.M88.4 R12, [R28+0x64000] ;  /* 0x064000001c0c783b */ /* 0x000e280000000200 */
[----:B------:R-:W-:Y:S01]  /*98a40*/  STL.64 [R1+0x52b8], R20 ;  /* 0x0052b81401007387 */ /* 0x000fe20000100a00 */
[----:B------:R-:W2:Y:S03]  /*98a50*/  LDL.64 R16, [R1+0x10] ;  /* 0x0000100001107983 */ /* 0x000ea60000100a00 */
[----:B--2---:R1:W-:Y:S04]  /*98a60*/  STL.64 [R1+0x52b0], R16 ;  /* 0x0052b01001007387 */ /* 0x0043e80000100a00 */
[----:B-1----:R-:W2:Y:S01]  /*98a70*/  LDL.LU R16, [R1+0xc40] ;  /* 0x000c400001107983 */ /* 0x002ea20000300800 */
[----:B------:R-:W2:Y:S02]  /*98a80*/  LDL.LU R17, [R1+0xc44] ;  /* 0x000c440001117983 */ /* 0x000ea40000300800 */
[----:B------:R-:W4:Y:S02]  /*98a90*/  LDL.LU R18, [R1+0xc48] ;  /* 0x000c480001127983 */ /* 0x000f240000300800 */
[----:B------:R-:W4:Y:S01]  /*98aa0*/  LDL.LU R19, [R1+0xc4c] ;  /* 0x000c4c0001137983 */ /* 0x000f220000300800 */
[----:B---3--:R-:W-:Y:S01]  /*98ab0*/  HMMA.16816.F32 R4, R4, R8, R24 ;  /* 0x000000080404723c */ /* 0x008fe20000001818 */
[----:B----4-:R-:W-:Y:S01]  /*98ac0*/  STL.64 [R1+0x52c8], R18 ;  /* 0x0052c81201007387 */ /* 0x010fe20000100a00 */
        /* <DEDUP_REMOVED lines=9> */
[----:B------:R-:W3:Y:S02]  /*98b60*/  LDL.LU R14, [R1+0x438] ;  /* 0x00043800010e7983 */ /* 0x000ee40000300800 */
[----:B------:R-:W3:Y:S01]  /*98b70*/  LDL.LU R15, [R1+0x43c] ;  /* 0x00043c00010f7983 */ /* 0x000ee20000300800 */
[----:B------:R-:W2:Y:S01]  /*98b80*/  LDL.LU.64 R26, [R1+0x52d8] ;  /* 0x0052d800011a7983 */ /* 0x000ea20000300a00 */
[----:B------:R-:W2:Y:S02]  /*98b90*/  LDL.LU.64 R24, [R1+0x52d0] ;  /* 0x0052d00001187983 */ /* 0x000ea40000300a00 */
[----:B------:R0:W-:Y:S02]  /*98ba0*/  STL.64 [R1+0x5288], R8 ;  /* 0x0052880801007387 */ /* 0x0001e40000100a00 */
[----:B0-----:R-:W4:Y:S01]  /*98bb0*/  LDL.64 R8, [R1+0x40] ;  /* 0x0000400001087983 */ /* 0x001f220000100a00 */
[----:B------:R-:W-:Y:S02]  /*98bc0*/  STL.64 [R1+0x480], R4 ;  /* 0x0004800401007387 */ /* 0x000fe40000100a00 */
[----:B------:R-:W-:Y:S02]  /*98bd0*/  STL.64 [R1+0x488], R6 ;  /* 0x0004880601007387 */ /* 0x000fe40000100a00 */
[----:B------:R-:W0:Y:S01]  /*98be0*/  LDSM.16.M88.4 R4, [R28+0x65000] ;  /* 0x065000001c04783b */ /* 0x000e220000000200 */
[----:B------:R-:W-:Y:S01]  /*98bf0*/  MOV R20, R2 ;  /* 0x0000000200147202 */ /* 0x000fe20000000f00 */
[----:B------:R-:W-:-:S02]  /*98c00*/  IMAD.MOV.U32 R21, RZ, RZ, R0 ;  /* 0x000000ffff157224 */ /* 0x000fc400078e0000 */
[----:B------:R-:W-:Y:S04]  /*98c10*/  STL [R1+0x5228], R28 ;  /* 0x0052281c01007387 */ /* 0x000fe80000100800 */
[----:B0-----:R-:W-:Y:S01]  /*98c20*/  STL.64 [R1+0x5100], R6 ;  /* 0x0051000601007387 */ /* 0x001fe20000100a00 */
[----:B------:R0:W-:Y:S03]  /*98c30*/  STL.64 [R1+0x50f8], R4 ;  /* 0x0050f80401007387 */ /* 0x0001e60000100a00 */
[----:B0-----:R-:W5:Y:S01]  /*98c40*/  LDL.64 R4, [R1+0x50] ;  /* 0x0000500001047983 */ /* 0x001f620000100a00 */
[C---:B--2---:R-:W-:Y:S03]  /*98c50*/  HMMA.16816.F32 R20, R24.reuse, R20, R16 ;  /* 0x000000141814723c */ /* 0x044fe60000001810 */
[----:B------:R-:W2:Y:S01]  /*98c60*/  LDL.LU.64 R18, [R1+0x52c8] ;  /* 0x0052c80001127983 */ /* 0x000ea20000300a00 */
[----:B------:R-:W2:Y:S11]  /*98c70*/  LDL.LU.64 R16, [R1+0x52c0] ;  /* 0x0052c00001107983 */ /* 0x000eb60000300a00 */
[----:B------:R-:W-:Y:S08]  /*98c80*/  @!UPT UIADD3 URZ, URZ, URZ, URZ ;  /* 0x0000003f3f3ff290 */ /* 0x000ff0000fffe03f */
        /* <DEDUP_REMOVED lines=8> */
[----:B0-----:R-:W5:Y:S01]  /*98d10*/  LDL.LU.64 R22, [R1+0x52a8] ;  /* 0x0052a80001167983 */ /* 0x001f620000300a00 */
[----:B------:R-:W5:Y:S02]  /*98d20*/  LDL.LU.64 R20, [R1+0x52a0] ;  /* 0x0052a00001147983 */ /* 0x000f640000300a00 */
[----:B-----5:R-:W-:Y:S11]  /*98d30*/  HMMA.16816.F32 R20, R24, R4, R20 ;  /* 0x000000041814723c */ /* 0x020ff60000001814 */
[----:B------:R-:W-:Y:S11]  /*98d40*/  @!UPT UIADD3 URZ, URZ, URZ, URZ ;  /* 0x0000003f3f3ff290 */ /* 0x000ff6000fffe03f */
[----:B------:R-:W-:Y:S01]  /*98d50*/  @!UPT UIADD3 URZ, URZ, URZ, URZ ;  /* 0x0000003f3f3ff290 */ /* 0x000fe2000fffe03f */
[----:B------:R0:W-:Y:S01]  /*98d60*/  STL.64 [R1+0x450], R20 ;  /* 0x0004501401007387 */ /* 0x0001e20000100a00 */
[----:B------:R-:W-:Y:S03]  /*98d70*/  STL.64 [R1+0x458], R22 ;  /* 0x0004581601007387 */ /* 0x000fe60000100a00 */
[----:B0-----:R-:W3:Y:S01]  /*98d80*/  LDL.LU.64 R20, [R1+0x5298] ;  /* 0x0052980001147983 */ /* 0x001ee20000300a00 */
[----:B------:R0:W-:Y:S03]  /*98d90*/  STL.64 [R1+0x5240], R4 ;  /* 0x0052400401007387 */ /* 0x0001e60000100a00 */
[----:B0-----:R-:W5:Y:S04]  /*98da0*/  LDL.64 R4, [R1+0x70] ;  /* 0x0000700001047983 */ /* 0x001f680000100a00 */
[----:B-----5:R0:W-:Y:S04]  /*98db0*/  STL.64 [R1+0x5258], R4 ;  /* 0x0052580401007387 */ /* 0x0201e80000100a00 */
[----:B0-----:R-:W5:Y:S01]  /*98dc0*/  LDL.LU R4, [R1+0x440] ;  /* 0x0004400001047983 */ /* 0x001f620000300800 */
[----:B------:R-:W5:Y:S02]  /*98dd0*/  LDL.LU R5, [R1+0x444] ;  /* 0x0004440001057983 */ /* 0x000f640000300800 */
[----:B------:R-:W5:Y:S02]  /*98de0*/  LDL.LU R6, [R1+0x448] ;  /* 0x0004480001067983 */ /* 0x000f640000300800 */
[----:B------:R-:W5:Y:S01]  /*98df0*/  LDL.LU R7, [R1+0x44c] ;  /* 0x00044c0001077983 */ /* 0x000f620000300800 */
[----:B----4-:R-:W-:-:S02]  /*98e00*/  MOV R2, R8 ;  /* 0x0000000800027202 */ /* 0x010fc40000000f00 */
[----:B------:R-:W-:Y:S01]  /*98e10*/  MOV R0, R9 ;  /* 0x0000000900007202 */ /* 0x000fe20000000f00 */
[C---:B-----5:R-:W-:Y:S11]  /*98e20*/  HMMA.16816.F32 R4, R24.reuse, R8, R4 ;  /* 0x000000081804723c */ /* 0x060ff60000001804 */
[----:B------:R-:W-:Y:S11]  /*98e30*/  @!UPT UIADD3 URZ, URZ, URZ, URZ ;  /* 0x0000003f3f3ff290 */ /* 0x000ff6000fffe03f */
[----:B------:R-:W-:Y:S01]  /*98e40*/  @!UPT UIADD3 URZ, URZ, URZ, URZ ;  /* 0x0000003f3f3ff290 */ /* 0x000fe2000fffe03f */
[----:B------:R-:W-:Y:S01]  /*98e50*/  STL.64 [R1+0x440], R4 ;  /* 0x0004400401007387 */ /* 0x000fe20000100a00 */
[----:B------:R-:W-:Y:S02]  /*98e60*/  STL.64 [R1+0x448], R6 ;  /* 0x0004480601007387 */ /* 0x000fe40000100a00 */
[----:B------:R-:W4:Y:S01]  /*98e70*/  LDL.64 R8, [R1] ;  /* 0x0000000001087983 */ /* 0x000f220000100a00 */
[C---:B---3--:R-:W-:Y:S01]  /*98e80*/  HMMA.16816.F32 R12, R24.reuse, R20, R12 ;  /* 0x00000014180c723c */ /* 0x048fe2000000180c */
[----:B----4-:R0:W-:Y:S04]  /*98e90*/  STL.64 [R1+0x5290], R8 ;  /* 0x0052900801007387 */ /* 0x0101e80000100a00 */
[----:B0-----:R-:W2:Y:S01]  /*98ea0*/  LDL.LU R8, [R1+0xc20] ;  /* 0x000c200001087983 */ /* 0x001ea20000300800 */
[----:B------:R-:W2:Y:S02]  /*98eb0*/  LDL.LU R9, [R1+0xc24] ;  /* 0x000c240001097983 */ /* 0x000ea40000300800 */
[----:B------:R-:W2:Y:S02]  /*98ec0*/  LDL.LU R10, [R1+0xc28] ;  /* 0x000c2800010a7983 */ /* 0x000ea40000300800 */
[----:B------:R-:W2:Y:S01]  /*98ed0*/  LDL.LU R11, [R1+0xc2c] ;  /* 0x000c2c00010b7983 */ /* 0x000ea20000300800 */
[----:B------:R-:W3:Y:S01]  /*98ee0*/  LDL.64 R4, [R1+0x80] ;  /* 0x0000800001047983 */ /* 0x000ee20000100a00 */
[C---:B--2---:R-:W-:Y:S03]  /*98ef0*/  HMMA.16816.F32 R8, R24.reuse, R16, R8 ;  /* 0x000000101808723c */ /* 0x044fe60000001808 */
[----:B---3--:R0:W-:Y:S04]  /*98f00*/  STL.64 [R1+0x5280], R4 ;  /* 0x0052800401007387 */ /* 0x0081e80000100a00 */
[----:B0-----:R-:W2:Y:S01]  /*98f10*/  LDL.LU R4, [R1+0xc10] ;  /* 0x000c100001047983 */ /* 0x001ea20000300800 */
[----:B------:R-:W2:Y:S02]  /*98f20*/  LDL.LU R5, [R1+0xc14] ;  /* 0x000c140001057983 */ /* 0x000ea40000300800 */
[----:B------:R-:W2:Y:S02]  /*98f30*/  LDL.LU R6, [R1+0xc18] ;  /* 0x000c180001067983 */ /* 0x000ea40000300800 */
[----:B------:R-:W2:Y:S01]  /*98f40*/  LDL.LU R7, [R1+0xc1c] ;  /* 0x000c1c0001077983 */ /* 0x000ea20000300800 */
[----:B------:R-:W-:Y:S01]  /*98f50*/  STL.64 [R1+0x430], R12 ;  /* 0x0004300c01007387 */ /* 0x000fe20000100a00 */
[----:B------:R0:W-:Y:S02]  /*98f60*/  STL.64 [R1+0x438], R14 ;  /* 0x0004380e01007387 */ /* 0x0001e40000100a00 */
[----:B0-----:R-:W-:Y:S01]  /*98f70*/  IMAD.MOV.U32 R15, RZ, RZ, R20 ;  /* 0x000000ffff0f7224 */ /* 0x001fe200078e0014 */
[----:B------:R-:W-:Y:S01]  /*98f80*/  MOV R14, R21 ;  /* 0x00000015000e7202 */ /* 0x000fe20000000f00 */
[----:B------:R-:W3:Y:S01]  /*98f90*/  LDL.LU R20, [R1+0xb20] ;  /* 0x000b200001147983 */ /* 0x000ee20000300800 */
[----:B------:R-:W3:Y:S02]  /*98fa0*/  LDL.LU R21, [R1+0xb24] ;  /* 0x000b240001157983 */ /* 0x000ee40000300800 */
[----:B------:R-:W3:Y:S02]  /*98fb0*/  LDL.LU R22, [R1+0xb28] ;  /* 0x000b280001167983 */ /* 0x000ee40000300800 */
[----:B------:R-:W3:Y:S01]  /*98fc0*/  LDL.LU R23, [R1+0xb2c] ;  /* 0x000b2c0001177983 */ /* 0x000ee20000300800 */
[----:B------:R-:W-:Y:S01]  /*98fd0*/  MOV R13, R16 ;  /* 0x00000010000d7202 */ /* 0x000fe20000000f00 */
[----:B------:R-:W-:Y:S01]  /*98fe0*/  IMAD.MOV.U32 R12, RZ, RZ, R17 ;  /* 0x000000ffff0c7224 */ /* 0x000fe200078e0011 */
[----:B------:R0:W-:Y:S01]  /*98ff0*/  STL.64 [R1+0x420], R8 ;  /* 0x0004200801007387 */ /* 0x0001e20000100a00 */
[----:B------:R-:W-:Y:S03]  /*99000*/  STL.64 [R1+0x428], R10 ;  /* 0x0004280a01007387 */ /* 0x000fe60000100a00 */
[----:B0-----:R-:W2:Y:S01]  /*99010*/  LDL.LU.64 R8, [R1+0x5290] ;  /* 0x0052900001087983 */ /* 0x001ea20000300a00 */
[----:B------:R-:W-:Y:S02]  /*99020*/  STL.64 [R1+0x5238], R14 ;  /* 0x0052380e01007387 */ /* 0x000fe40000100a00 */
[----:B------:R0:W-:Y:S02]  /*99030*/  STL.64 [R1+0x5230], R12 ;  /* 0x0052300c01007387 */ /* 0x0001e40000100a00 */
[----:B0-----:R-:W4:Y:S01]  /*99040*/  LDL.LU R12, [R1+0xaf0] ;  /* 0x000af000010c7983 */ /* 0x001f220000300800 */
[----:B------:R-:W4:Y:S02]  /*99050*/  LDL.LU R13, [R1+0xaf4] ;  /* 0x000af400010d7983 */ /* 0x000f240000300800 */
[----:B------:R-:W5:Y:S02]  /*99060*/  LDL.LU R14, [R1+0xaf8] ;  /* 0x000af800010e7983 */ /* 0x000f640000300800 */
[----:B------:R-:W5:Y:S02]  /*99070*/  LDL.LU R15, [R1+0xafc] ;  /* 0x000afc00010f7983 */ /* 0x000f640000300800 */
[----:B-----5:R-:W-:Y:S01]  /*99080*/  STL.64 [R1+0x5250], R14 ;  /* 0x0052500e01007387 */ /* 0x020fe20000100a00 */
[----:B----4-:R0:W-:Y:S03]  /*99090*/  STL.64 [R1+0x5248], R12 ;  /* 0x0052480c01007387 */ /* 0x0101e60000100a00 */
[----:B0-----:R-:W4:Y:S01]  /*990a0*/  LDL.LU R12, [R1+0xb00] ;  /* 0x000b0000010c7983 */ /* 0x001f220000300800 */
[----:B------:R-:W4:Y:S02]  /*990b0*/  LDL.LU R13, [R1+0xb04] ;  /* 0x000b0400010d7983 */ /* 0x000f240000300800 */
[----:B------:R-:W5:Y:S02]  /*990c0*/  LDL.LU R14, [R1+0xb08] ;  /* 0x000b0800010e7983 */ /* 0x000f640000300800 */
[----:B------:R-:W5:Y:S01]  /*990d0*/  LDL.LU R15, [R1+0xb0c] ;  /* 0x000b0c00010f7983 */ /* 0x000f620000300800 */
[----:B--2---:R-:W-:Y:S01]  /*990e0*/  HMMA.16816.F32 R4, R24, R8, R4 ;  /* 0x000000081804723c */ /* 0x004fe20000001804 */
[----:B------:R-:W-:Y:S01]  /*990f0*/  MOV R28, R8 ;  /* 0x00000008001c7202 */ /* 0x000fe20000000f00 */
[----:B------:R-:W-:Y:S01]  /*99100*/  IMAD.MOV.U32 R11, RZ, RZ, R9 ;  /* 0x000000ffff0b7224 */ /* 0x000fe200078e0009 */
[----:B-----5:R-:W-:Y:S01]  /*99110*/  STL.64 [R1+0x5268], R14 ;  /* 0x0052680e01007387 */ /* 0x020fe20000100a00 */
[----:B----4-:R0:W-:Y:S03]  /*99120*/  STL.64 [R1+0x5260], R12 ;  /* 0x0052600c01007387 */ /* 0x0101e60000100a00 */
[----:B0-----:R-:W2:Y:S01]  /*99130*/  LDL.LU R12, [R1+0xb10] ;  /* 0x000b1000010c7983 */ /* 0x001ea20000300800 */
[----:B------:R-:W2:Y:S02]  /*99140*/  LDL.LU R13, [R1+0xb14] ;  /* 0x000b1400010d7983 */ /* 0x000ea40000300800 */
[----:B------:R-:W2:Y:S02]  /*99150*/  LDL.LU R14, [R1+0xb18] ;  /* 0x000b1800010e7983 */ /* 0x000ea40000300800 */
[----:B------:R-:W2:Y:S01]  /*99160*/  LDL.LU R15, [R1+0xb1c] ;  /* 0x000b1c00010f7983 */ /* 0x000ea20000300800 */
[----:B------:R-:W4:Y:S01]  /*99170*/  LDL.LU R16, [R1+0xae0] ;  /* 0x000ae00001107983 */ /* 0x000f220000300800 */
[----:B------:R-:W4:Y:S02]  /*99180*/  LDL.LU R17, [R1+0xae4] ;  /* 0x000ae40001117983 */ /* 0x000f240000300800 */
[----:B------:R-:W4:Y:S02]  /*99190*/  LDL.LU R18, [R1+0xae8] ;  /* 0x000ae80001127983 */ /* 0x000f240000300800 */
[----:B------:R-:W3:Y:S01]  /*991a0*/  LDL.LU.64 R8, [R1+0x5288] ;  /* 0x0052880001087983 */ /* 0x000ee20000300a00 */
[----:B------:R-:W-:-:S05]  /*991b0*/  MOV R19, R29 ;  /* 0x0000001d00137202 */ /* 0x000fca0000000f00 */
[----:B------:R-:W-:Y:S01]  /*991c0*/  MOV R29, R7 ;  /* 0x00000007001d7202 */ /* 0x000fe20000000f00 */
[----:B------:R0:W-:Y:S01]  /*991d0*/  STL.64 [R1+0x410], R4 ;  /* 0x0004100401007387 */ /* 0x0001e20000100a00 */
[----:B------:R-:W-:Y:S03]  /*991e0*/  STL [R1+0x418], R6 ;  /* 0x0004180601007387 */ /* 0x000fe60000100800 */
[----:B0-----:R-:W5:Y:S01]  /*991f0*/  LDL.LU.64 R4, [R1+0x5280] ;  /* 0x0052800001047983 */ /* 0x001f620000300a00 */
[----:B------:R-:W-:Y:S01]  /*99200*/  STL [R1+0x4ac0], R29 ;  /* 0x004ac01d01007387 */ /* 0x000fe20000100800 */
[----:B---3--:R-:W-:Y:S02]  /*99210*/  HMMA.16816.F32 R24, R24, R8, R20 ;  /* 0x000000081818723c */ /* 0x008fe40000001814 */
[----:B------:R-:W2:Y:S01]  /*99220*/  LDL.LU.64 R22, [R1+0x5278] ;  /* 0x0052780001167983 */ /* 0x000ea20000300a00 */
[----:B------:R-:W2:Y:S02]  /*99230*/  LDL.LU.64 R20, [R1+0x5270] ;  /* 0x0052700001147983 */ /* 0x000ea40000300a00 */
[----:B------:R-:W-:Y:S11]  /*99240*/  STL.64 [R1+0x5210], R8 ;  /* 0x0052100801007387 */ /* 0x000ff60000100a00 */
[----:B------:R-:W-:Y:S07]  /*99250*/  @!UPT UIADD3 URZ, URZ, URZ, URZ ;  /* 0x0000003f3f3ff290 */ /* 0x000fee000fffe03f */
[----:B------:R0:W-:Y:S01]  /*99260*/  STL.64 [R1+0x340], R24 ;  /* 0x0003401801007387 */ /* 0x0001e20000100a00 */
[----:B------:R-:W-:Y:S01]  /*99270*/  STL.64 [R1+0x348], R26 ;  /* 0x0003481a01007387 */ /* 0x000fe20000100a00 */
[----:B0-----:R-:W-:Y:S01]  /*99280*/  MOV R24, R2 ;  /* 0x0000000200187202 */ /* 0x001fe20000000f00 */
[----:B------:R-:W-:Y:S01]  /*99290*/  IMAD.MOV.U32 R25, RZ, RZ, R0 ;  /* 0x000000ffff197224 */ /* 0x000fe200078e0000 */
[----:B-----5:R-:W-:Y:S02]  /*992a0*/  MOV R2, R4 ;  /* 0x0000000400027202 */ /* 0x020fe40000000f00 */
        /* <DEDUP_REMOVED lines=19> */
[----:B------:R-:W-:Y:S01]  /*993e0*/  MOV R9, R4 ;  /* 0x0000000400097202 */ /* 0x000fe20000000f00 */
[----:B------:R-:W-:Y:S11]  /*993f0*/  IMAD.MOV.U32 R8, RZ, RZ, R5 ;  /* 0x000000ffff087224 */ /* 0x000ff600078e0005 */
[----:B------:R-:W-:Y:S10]  /*99400*/  @!UPT UIADD3 URZ, URZ, URZ, URZ ;  /* 0x0000003f3f3ff290 */ /* 0x000ff4000fffe03f */
[----:B------:R-:W-:Y:S01]  /*99410*/  STL.64 [R1+0x310], R12 ;  /* 0x0003100c01007387 */ /* 0x000fe20000100a00 */
[----:B------:R0:W-:Y:S03]  /*99420*/  STL.64 [R1+0x318], R14 ;  /* 0x0003180e01007387 */ /* 0x0001e60000100a00 */
[----:B0-----:R-:W2:Y:S01]  /*99430*/  LDL.LU.64 R14, [R1+0x5238] ;  /* 0x00523800010e7983 */ /* 0x001ea20000300a00 */
[----:B------:R-:W3:Y:S02]  /*99440*/  LDL.LU.64 R12, [R1+0x5230] ;  /* 0x00523000010c7983 */ /* 0x000ee40000300a00 */
[----:B------:R-:W5:Y:S02]  /*99450*/  LDL.LU R4, [R1+0x5a0] ;  /* 0x0005a00001047983 */ /* 0x000f640000300800 */
[----:B------:R-:W5:Y:S01]  /*99460*/  LDL.LU R5, [R1+0x5a4] ;  /* 0x0005a40001057983 */ /* 0x000f620000300800 */
[----:B------:R-:W2:Y:S01]  /*99470*/  LDL.LU R6, [R1+0x5a8] ;  /* 0x0005a80001067983 */ /* 0x000ea20000300800 */
[----:B------:R-:W2:Y:S01]  /*99480*/  LDL.LU R7, [R1+0x5ac] ;  /* 0x0005ac0001077983 */ /* 0x000ea20000300800 */
[----:B----4-:R-:W-:Y:S02]  /*99490*/  HMMA.16816.F32 R16, R20, R24, R16 ;  /* 0x000000181410723c */ /* 0x010fe40000001810 */
[----:B--2---:R-:W-:Y:S01]  /*994a0*/  STL.64 [R1+0x5130], R6 ;  /* 0x0051300601007387 */ /* 0x004fe20000100a00 */
[----:B-----5:R0:W-:Y:S03]  /*994b0*/  STL.64 [R1+0x5128], R4 ;  /* 0x0051280401007387 */ /* 0x0201e60000100a00 */
[----:B0-----:R-:W2:Y:S01]  /*994c0*/  LDL.LU R4, [R1+0x590] ;  /* 0x0005900001047983 */ /* 0x001ea20000300800 */
[----:B------:R-:W2:Y:S02]  /*994d0*/  LDL.LU R5, [R1+0x594] ;  /* 0x0005940001057983 */ /* 0x000ea40000300800 */
[----:B------:R-:W4:Y:S02]  /*994e0*/  LDL.LU R6, [R1+0x598] ;  /* 0x0005980001067983 */ /* 0x000f240000300800 */
[----:B------:R-:W4:Y:S02]  /*994f0*/  LDL.LU R7, [R1+0x59c] ;  /* 0x00059c0001077983 */ /* 0x000f240000300800 */
[----:B----4-:R-:W-:Y:S01]  /*99500*/  STL.64 [R1+0x5140], R6 ;  /* 0x0051400601007387 */ /* 0x010fe20000100a00 */
[----:B--2---:R0:W-:Y:S02]  /*99510*/  STL.64 [R1+0x5138], R4 ;  /* 0x0051380401007387 */ /* 0x0041e40000100a00 */
[----:B0-----:R-:W-:-:S02]  /*99520*/  MOV R4, R9 ;  /* 0x0000000900047202 */ /* 0x001fc40000000f00 */
[----:B------:R-:W-:-:S05]  /*99530*/  MOV R5, R8 ;  /* 0x0000000800057202 */ /* 0x000fca0000000f00 */
[----:B------:R-:W-:Y:S01]  /*99540*/  STL.64 [R1+0x51d0], R4 ;  /* 0x0051d00401007387 */ /* 0x000fe20000100a00 */
[----:B------:R0:W-:Y:S02]  /*99550*/  STL.64 [R1+0x300], R16 ;  /* 0x0003001001007387 */ /* 0x0001e40000100a00 */
[----:B------:R1:W-:Y:S01]  /*99560*/  STL.64 [R1+0x308], R18 ;  /* 0x0003081201007387 */ /* 0x0003e20000100a00 */
[----:B0-----:R-:W2:Y:S01]  /*99570*/  LDL.LU R16, [R1+0xab0] ;  /* 0x000ab00001107983 */ /* 0x001ea20000300800 */
[----:B------:R-:W2:Y:S02]  /*99580*/  LDL.LU R17, [R1+0xab4] ;  /* 0x000ab40001117983 */ /* 0x000ea40000300800 */
[----:B-1----:R-:W4:Y:S02]  /*99590*/  LDL.LU R18, [R1+0xab8] ;  /* 0x000ab80001127983 */ /* 0x002f240000300800 */
[----:B------:R-:W4:Y:S02]  /*995a0*/  LDL.LU R19, [R1+0xabc] ;  /* 0x000abc0001137983 */ /* 0x000f240000300800 */
[----:B---3--:R-:W-:Y:S01]  /*995b0*/  IMAD.MOV.U32 R9, RZ, RZ, R12 ;  /* 0x000000ffff097224 */ /* 0x008fe200078e000c */
[----:B------:R-:W-:-:S02]  /*995c0*/  MOV R8, R13 ;  /* 0x0000000d00087202 */ /* 0x000fc40000000f00 */
[----:B------:R-:W-:Y:S01]  /*995d0*/  MOV R5, R14 ;  /* 0x0000000e00057202 */ /* 0x000fe20000000f00 */
[----:B------:R-:W-:Y:S01]  /*995e0*/  IMAD.MOV.U32 R4, RZ, RZ, R15 ;  /* 0x000000ffff047224 */ /* 0x000fe200078e000f */
[----:B----4-:R-:W-:Y:S01]  /*995f0*/  STL.64 [R1+0x5220], R18 ;  /* 0x0052201201007387 */ /* 0x010fe20000100a00 */
[----:B--2---:R0:W-:Y:S03]  /*99600*/  STL.64 [R1+0x5218], R16 ;  /* 0x0052181001007387 */ /* 0x0041e60000100a00 */
[----:B0-----:R-:W2:Y:S01]  /*99610*/  LDL.LU R16, [R1+0xac0] ;  /* 0x000ac00001107983 */ /* 0x001ea20000300800 */
[----:B------:R-:W2:Y:S02]  /*99620*/  LDL.LU R17, [R1+0xac4] ;  /* 0x000ac40001117983 */ /* 0x000ea40000300800 */
[----:B------:R-:W2:Y:S02]  /*99630*/  LDL.LU R18, [R1+0xac8] ;  /* 0x000ac80001127983 */ /* 0x000ea40000300800 */
[----:B------:R-:W2:Y:S01]  /*99640*/  LDL.LU R19, [R1+0xacc] ;  /* 0x000acc0001137983 */ /* 0x000ea20000300800 */
[----:B------:R0:W-:Y:S04]  /*99650*/  STL.64 [R1+0x51c8], R24 ;  /* 0x0051c81801007387 */ /* 0x0001e80000100a00 */
[----:B0-----:R-:W3:Y:S01]  /*99660*/  LDL.LU R24, [R1+0xad0] ;  /* 0x000ad00001187983 */ /* 0x001ee20000300800 */
[----:B------:R-:W3:Y:S02]  /*99670*/  LDL.LU R25, [R1+0xad4] ;  /* 0x000ad40001197983 */ /* 0x000ee40000300800 */
[----:B------:R-:W3:Y:S02]  /*99680*/  LDL.LU R26, [R1+0xad8] ;  /* 0x000ad800011a7983 */ /* 0x000ee40000300800 */
[----:B------:R-:W3:Y:S01]  /*99690*/  LDL.LU R27, [R1+0xadc] ;  /* 0x000adc00011b7983 */ /* 0x000ee20000300800 */
[----:B------:R-:W4:Y:S01]  /*996a0*/  LDL.LU R12, [R1+0x500] ;  /* 0x00050000010c7983 */ /* 0x000f220000300800 */
[----:B------:R-:W4:Y:S02]  /*996b0*/  LDL.LU R13, [R1+0x504] ;  /* 0x00050400010d7983 */ /* 0x000f240000300800 */
[----:B------:R-:W5:Y:S02]  /*996c0*/  LDL.LU R14, [R1+0x508] ;  /* 0x00050800010e7983 */ /* 0x000f640000300800 */
[----:B------:R-:W5:Y:S01]  /*996d0*/  LDL.LU R15, [R1+0x50c] ;  /* 0x00050c00010f7983 */ /* 0x000f620000300800 */
[----:B---3--:R-:W-:Y:S01]  /*996e0*/  HMMA.16816.F32 R24, R20, R4, R24 ;  /* 0x000000041418723c */ /* 0x008fe20000001818 */
[----:B-----5:R-:W-:Y:S01]  /*996f0*/  STL.64 [R1+0x5188], R14 ;  /* 0x0051880e01007387 */ /* 0x020fe20000100a00 */
[----:B----4-:R0:W-:Y:S05]  /*99700*/  STL.64 [R1+0x5180], R12 ;  /* 0x0051800c01007387 */ /* 0x0101ea0000100a00 */
[----:B------:R-:W-:Y:S01]  /*99710*/  IMAD.MOV.U32 R4, RZ, RZ, R10 ;  /* 0x000000ffff047224 */ /* 0x000fe200078e000a */
[----:B------:R-:W-:-:S02]  /*99720*/  MOV R5, R3 ;  /* 0x0000000300057202 */ /* 0x000fc40000000f00 */
[----:B0-----:R-:W-:Y:S02]  /*99730*/  MOV R12, R28 ;  /* 0x0000001c000c7202 */ /* 0x001fe40000000f00 */
[----:B------:R-:W3:Y:S11]  /*99740*/  LDL.LU R28, [R1+0x5228] ;  /* 0x00522800011c7983 */ /* 0x000ef60000300800 */
[----:B------:R0:W-:Y:S01]  /*99750*/  STL.64 [R1+0x2f0], R24 ;  /* 0x0002f01801007387 */ /* 0x0001e20000100a00 */
[----:B------:R1:W-:Y:S02]  /*99760*/  STL.64 [R1+0x2f8], R26 ;  /* 0x0002f81a01007387 */ /* 0x0003e40000100a00 */
[----:B------:R-:W-:Y:S01]  /*99770*/  STL.64 [R1+0x51e8], R4 ;  /* 0x0051e80401007387 */ /* 0x000fe20000100a00 */
        /* <DEDUP_REMOVED lines=9> */
[----:B------:R-:W5:Y:S01]  /*99810*/  LDL.LU R27, [R1+0x4bc] ;  /* 0x0004bc00011b7983 */ /* 0x000f620000300800 */
[----:B------:R-:W-:-:S02]  /*99820*/  MOV R13, R11 ;  /* 0x0000000b000d7202 */ /* 0x000fc40000000f00 */
[C---:B--2---:R-:W-:Y:S01]  /*99830*/  HMMA.16816.F32 R8, R20.reuse, R8, R16 ;  /* 0x000000081408723c */ /* 0x044fe20000001810 */
[----:B-----5:R-:W-:Y:S01]  /*99840*/  STL.64 [R1+0x51f8], R26 ;  /* 0x0051f81a01007387 */ /* 0x020fe20000100a00 */
[----:B----4-:R0:W-:Y:S03]  /*99850*/  STL.64 [R1+0x51f0], R24 ;  /* 0x0051f01801007387 */ /* 0x0101e60000100a00 */
[----:B0-----:R-:W2:Y:S01]  /*99860*/  LDL.LU R24, [R1+0x3f0] ;  /* 0x0003f00001187983 */ /* 0x001ea20000300800 */
[----:B------:R-:W2:Y:S02]  /*99870*/  LDL.LU R25, [R1+0x3f4] ;  /* 0x0003f40001197983 */ /* 0x000ea40000300800 */
[----:B------:R-:W2:Y:S02]  /*99880*/  LDL.LU R26, [R1+0x3f8] ;  /* 0x0003f800011a7983 */ /* 0x000ea40000300800 */
[----:B------:R-:W2:Y:S01]  /*99890*/  LDL.LU R27, [R1+0x3fc] ;  /* 0x0003fc00011b7983 */ /* 0x000ea20000300800 */
[----:B------:R-:W4:Y:S01]  /*998a0*/  LDL.LU.64 R18, [R1+0x5220] ;  /* 0x0052200001127983 */ /* 0x000f220000300a00 */
[----:B------:R-:W4:Y:S11]  /*998b0*/  LDL.LU.64 R16, [R1+0x5218] ;  /* 0x0052180001107983 */ /* 0x000f360000300a00 */
[----:B------:R0:W-:Y:S02]  /*998c0*/  STL.64 [R1+0x2e0], R8 ;  /* 0x0002e00801007387 */ /* 0x0001e40000100a00 */
[----:B------:R-:W-:Y:S01]  /*998d0*/  STL.64 [R1+0x2e8], R10 ;  /* 0x0002e80a01007387 */ /* 0x000fe20000100a00 */
[----:B0-----:R-:W5:Y:S01]  /*998e0*/  LDL.LU.64 R8, [R1+0x5210] ;  /* 0x0052100001087983 */ /* 0x001f620000300a00 */
[C---:B----4-:R-:W-:Y:S11]  /*998f0*/  HMMA.16816.F32 R16, R20.reuse, R12, R16 ;  /* 0x0000000c1410723c */ /* 0x050ff60000001810 */
[----:B------:R-:W-:Y:S11]  /*99900*/  @!UPT UIADD3 URZ, URZ, URZ, URZ ;  /* 0x0000003f3f3ff290 */ /* 0x000ff6000fffe03f */
[----:B------:R-:W-:Y:S01]  /*99910*/  @!UPT UIADD3 URZ, URZ, URZ, URZ ;  /* 0x0000003f3f3ff290 */ /* 0x000fe2000fffe03f */
[----:B------:R-:W-:Y:S01]  /*99920*/  STL.64 [R1+0x2d0], R16 ;  /* 0x0002d01001007387 */ /* 0x000fe20000100a00 */
[----:B------:R0:W-:Y:S03]  /*99930*/  STL.64 [R1+0x2d8], R18 ;  /* 0x0002d81201007387 */ /* 0x0001e60000100a00 */
[----:B0-----:R-:W2:Y:S01]  /*99940*/  LDL.LU.64 R18, [R1+0x5208] ;  /* 0x0052080001127983 */ /* 0x001ea20000300a00 */
[----:B------:R-:W2:Y:S02]  /*99950*/  LDL.LU.64 R16, [R1+0x5200] ;  /* 0x0052000001107983 */ /* 0x000ea40000300a00 */
[----:B------:R0:W-:Y:S02]  /*99960*/  STL.64 [R1+0x5198], R12 ;  /* 0x0051980c01007387 */ /* 0x0001e40000100a00 */
[----:B0-----:R-:W4:Y:S04]  /*99970*/  LDL.64 R12, [R1+0x10] ;  /* 0x00001000010c7983 */ /* 0x001f280000100a00 */
[----:B----4-:R0:W-:Y:S04]  /*99980*/  STL.64 [R1+0x51b0], R12 ;  /* 0x0051b00c01007387 */ /* 0x0101e80000100a00 */
[----:B0-----:R-:W5:Y:S01]  /*99990*/  LDL.LU R12, [R1+0x3e0] ;  /* 0x0003e000010c7983 */ /* 0x001f620000300800 */
[----:B------:R-:W5:Y:S02]  /*999a0*/  LDL.LU R13, [R1+0x3e4] ;  /* 0x0003e400010d7983 */ /* 0x000f640000300800 */
[----:B------:R-:W5:Y:S02]  /*999b0*/  LDL.LU R14, [R1+0x3e8] ;  /* 0x0003e800010e7983 */ /* 0x000f640000300800 */
[----:B------:R-:W5:Y:S02]  /*999c0*/  LDL.LU R15, [R1+0x3ec] ;  /* 0x0003ec00010f7983 */ /* 0x000f640000300800 */
[----:B-----5:R-:W-:Y:S01]  /*999d0*/  HMMA.16816.F32 R20, R20, R8, R12 ;  /* 0x000000081414723c */ /* 0x020fe2000000180c */
[----:B------:R-:W4:Y:S11]  /*999e0*/  LDL.LU R12, [R1+0x4e0] ;  /* 0x0004e000010c7983 */ /* 0x000f360000300800 */
[----:B------:R-:W-:Y:S11]  /*999f0*/  @!UPT UIADD3 URZ, URZ, URZ, URZ ;  /* 0x0000003f3f3ff290 */ /* 0x000ff6000fffe03f */
[----:B------:R-:W-:Y:S01]  /*99a00*/  STL.64 [R1+0x220], R20 ;  /* 0x0002201401007387 */ /* 0x000fe20000100a00 */
[----:B------:R-:W-:Y:S02]  /*99a10*/  STL.64 [R1+0x228], R22 ;  /* 0x0002281601007387 */ /* 0x000fe40000100a00 */
[----:B------:R-:W4:Y:S02]  /*99a20*/  LDL.LU R13, [R1+0x4e4] ;  /* 0x0004e400010d7983 */ /* 0x000f240000300800 */
[----:B------:R-:W5:Y:S01]  /*99a30*/  LDL.LU R14, [R1+0x4e8] ;  /* 0x0004e800010e7983 */ /* 0x000f620000300800 */
[----:B------:R-:W5:Y:S01]  /*99a40*/  LDL.LU R15, [R1+0x4ec] ;  /* 0x0004ec00010f7983 */ /* 0x000f620000300800 */
[----:B------:R-:W-:Y:S01]  /*99a50*/  MOV R4, R2 ;  /* 0x0000000200047202 */ /* 0x000fe20000000f00 */
[----:B------:R-:W-:Y:S02]  /*99a60*/  IMAD.MOV.U32 R5, RZ, RZ, R0 ;  /* 0x000000ffff057224 */ /* 0x000fe400078e0000 */
[----:B-----5:R-:W-:Y:S01]  /*99a70*/  STL.64 [R1+0x51c0], R14 ;  /* 0x0051c00e01007387 */ /* 0x020fe20000100a00 */
[----:B----4-:R0:W-:Y:S03]  /*99a80*/  STL.64 [R1+0x51b8], R12 ;  /* 0x0051b80c01007387 */ /* 0x0101e60000100a00 */
[----:B0-----:R-:W4:Y:S01]  /*99a90*/  LDL.LU R12, [R1+0x4d0] ;  /* 0x0004d000010c7983 */ /* 0x001f220000300800 */
[----:B------:R-:W4:Y:S02]  /*99aa0*/  LDL.LU R13, [R1+0x4d4] ;  /* 0x0004d400010d7983 */ /* 0x000f240000300800 */
[----:B------:R-:W4:Y:S02]  /*99ab0*/  LDL.LU R14, [R1+0x4d8] ;  /* 0x0004d800010e7983 */ /* 0x000f240000300800 */
[----:B------:R-:W4:Y:S01]  /*99ac0*/  LDL.LU R15, [R1+0x4dc] ;  /* 0x0004dc00010f7983 */ /* 0x000f220000300800 */
[----:B------:R0:W-:Y:S04]  /*99ad0*/  STL.64 [R1+0x5190], R8 ;  /* 0x0051900801007387 */ /* 0x0001e80000100a00 */
        /* <DEDUP_REMOVED lines=11> */
[----:B------:R-:W3:Y:S01]  /*99b90*/  LDL.64 R20, [R1+0x20] ;  /* 0x0000200001147983 */ /* 0x000ee20000100a00 */
[----:B------:R-:W5:Y:S02]  /*99ba0*/  LDL.LU.64 R26, [R1+0x51f8] ;  /* 0x0051f800011a7983 */ /* 0x000f640000300a00 */
[----:B------:R-:W5:Y:S09]  /*99bb0*/  LDL.LU.64 R24, [R1+0x51f0] ;  /* 0x0051f00001187983 */ /* 0x000f720000300a00 */
[----:B------:R0:W-:Y:S01]  /*99bc0*/  STL.64 [R1+0x210], R4 ;  /* 0x0002100401007387 */ /* 0x0001e20000100a00 */
[----:B------:R5:W-:Y:S04]  /*99bd0*/  STL.64 [R1+0x218], R6 ;  /* 0x0002180601007387 */ /* 0x000be80000100a00 */
[----:B0-----:R-:W5:Y:S02]  /*99be0*/  LDL.LU.64 R4, [R1+0x51e8] ;  /* 0x0051e80001047983 */ /* 0x001f640000300a00 */
[C---:B-----5:R-:W-:Y:S02]  /*99bf0*/  HMMA.16816.F32 R4, R16.reuse, R4, R24 ;  /* 0x000000041004723c */ /* 0x060fe40000001818 */
[----:B------:R-:W5:Y:S01]  /*99c00*/  LDL.LU.64 R26, [R1+0x51e0] ;  /* 0x0051e000011a7983 */ /* 0x000f620000300a00 */
[----:B------:R-:W5:Y:S11]  /*99c10*/  LDL.LU.64 R24, [R1+0x51d8] ;  /* 0x0051d80001187983 */ /* 0x000f760000300a00 */
[----:B------:R-:W-:Y:S09]  /*99c20*/  @!UPT UIADD3 URZ, URZ, URZ, URZ ;  /* 0x0000003f3f3ff290 */ /* 0x000ff2000fffe03f */
[----:B------:R0:W-:Y:S01]  /*99c30*/  STL.64 [R1+0x200], R4 ;  /* 0x0002000401007387 */ /* 0x0001e20000100a00 */
[----:B------:R-:W-:Y:S03]  /*99c40*/  STL.64 [R1+0x208], R6 ;  /* 0x0002080601007387 */ /* 0x000fe60000100a00 */
[----:B0-----:R-:W5:Y:S02]  /*99c50*/  LDL.LU.64 R4, [R1+0x51d0] ;  /* 0x0051d00001047983 */ /* 0x001f640000300a00 */
[C---:B-----5:R-:W-:Y:S11]  /*99c60*/  HMMA.16816.F32 R24, R16.reuse, R4, R24 ;  /* 0x000000041018723c */ /* 0x060ff60000001818 */
[----:B------:R-:W-:Y:S11]  /*99c70*/  @!UPT UIADD3 URZ, URZ, URZ, URZ ;  /* 0x0000003f3f3ff290 */ /* 0x000ff6000fffe03f */
[----:B------:R-:W-:Y:S01]  /*99c80*/  @!UPT UIADD3 URZ, URZ, URZ, URZ ;  /* 0x0000003f3f3ff290 */ /* 0x000fe2000fffe03f */
[----:B------:R0:W-:Y:S01]  /*99c90*/  STL.64 [R1+0x1f0], R24 ;  /* 0x0001f01801007387 */ /* 0x0001e20000100a00 */
[----:B------:R-:W-:Y:S03]  /*99ca0*/  STL.64 [R1+0x1f8], R26 ;  /* 0x0001f81a01007387 */ /* 0x000fe60000100a00 */
[----:B0-----:R-:W4:Y:S01]  /*99cb0*/  LDL.LU.64 R24, [R1+0x51c8] ;  /* 0x0051c80001187983 */ /* 0x001f220000300a00 */
[----:B------:R0:W-:Y:S03]  /*99cc0*/  STL.64 [R1+0x5150], R4 ;  /* 0x0051500401007387 */ /* 0x0001e60000100a00 */
[----:B0-----:R-:W5:Y:S01]  /*99cd0*/  LDL.64 R4, [R1+0x70] ;  /* 0x0000700001047983 */ /* 0x001f620000100a00 */
[C---:B----4-:R-:W-:Y:S03]  /*99ce0*/  HMMA.16816.F32 R12, R16.reuse, R24, R12 ;  /* 0x00000018100c723c */ /* 0x050fe6000000180c */
[----:B-----5:R0:W-:Y:S04]  /*99cf0*/  STL.64 [R1+0x5158], R4 ;  /* 0x0051580401007387 */ /* 0x0201e80000100a00 */
[----:B0-----:R-:W4:Y:S11]  /*99d00*/  LDL.64 R4, [R1+0x80] ;  /* 0x0000800001047983 */ /* 0x001f360000100a00 */
[----:B------:R-:W-:Y:S05]  /*99d10*/  @!UPT UIADD3 URZ, URZ, URZ, URZ ;  /* 0x0000003f3f3ff290 */ /* 0x000fea000fffe03f */
[----:B------:R-:W-:Y:S02]  /*99d20*/  STL.64 [R1+0x1e0], R12 ;  /* 0x0001e00c01007387 */ /* 0x000fe40000100a00 */
[----:B------:R0:W-:Y:S01]  /*99d30*/  STL [R1+0x1e8], R14 ;  /* 0x0001e80e01007387 */ /* 0x0001e20000100800 */
[----:B------:R-:W-:Y:S02]  /*99d40*/  MOV R29, R15 ;  /* 0x0000000f001d7202 */ /* 0x000fe40000000f00 */
[----:B0-----:R-:W3:Y:S01]  /*99d50*/  LDL.LU.64 R14, [R1+0x51c0] ;  /* 0x0051c000010e7983 */ /* 0x001ee20000300a00 */
[----:B------:R-:W3:Y:S02]  /*99d60*/  LDL.LU.64 R12, [R1+0x51b8] ;  /* 0x0051b800010c7983 */ /* 0x000ee40000300a00 */
[----:B------:R0:W-:Y:S02]  /*99d70*/  STL.64 [R1+0x5148], R24 ;  /* 0x0051481801007387 */ /* 0x0001e40000100a00 */
[----:B0-----:R-:W5:Y:S01]  /*99d80*/  LDL.LU R24, [R1+0x580] ;  /* 0x0005800001187983 */ /* 0x001f620000300800 */
[----:B------:R-:W5:Y:S02]  /*99d90*/  LDL.LU R25, [R1+0x584] ;  /* 0x0005840001197983 */ /* 0x000f640000300800 */
[----:B------:R-:W2:Y:S02]  /*99da0*/  LDL.LU R26, [R1+0x588] ;  /* 0x00058800011a7983 */ /* 0x000ea40000300800 */
[----:B------:R-:W2:Y:S01]  /*99db0*/  LDL.LU R27, [R1+0x58c] ;  /* 0x00058c00011b7983 */ /* 0x000ea20000300800 */
[C---:B---3--:R-:W-:Y:S01]  /*99dc0*/  HMMA.16816.F32 R12, R16.reuse, R20, R12 ;  /* 0x00000014100c723c */ /* 0x048fe2000000180c */
[----:B--2---:R-:W-:Y:S01]  /*99dd0*/  STL.64 [R1+0x5168], R26 ;  /* 0x0051681a01007387 */ /* 0x004fe20000100a00 */
[----:B-----5:R0:W-:Y:S03]  /*99de0*/  STL.64 [R1+0x5160], R24 ;  /* 0x0051601801007387 */ /* 0x0201e60000100a00 */
        /* <DEDUP_REMOVED lines=17> */
[C---:B---3--:R-:W-:Y:S01]  /*99f00*/  HMMA.16816.F32 R12, R16.reuse, R12, R8 ;  /* 0x0000000c100c723c */ /* 0x048fe20000001808 */
[----:B------:R-:W3:Y:S11]  /*99f10*/  LDL.LU.64 R8, [R1+0x5190] ;  /* 0x0051900001087983 */ /* 0x000ef60000300a00 */
[----:B------:R-:W-:Y:S11]  /*99f20*/  @!UPT UIADD3 URZ, URZ, URZ, URZ ;  /* 0x0000003f3f3ff290 */ /* 0x000ff6000fffe03f */
[----:B------:R-:W-:Y:S01]  /*99f30*/  STL.64 [R1+0x1b0], R12 ;  /* 0x0001b00c01007387 */ /* 0x000fe20000100a00 */
[----:B------:R0:W-:Y:S03]  /*99f40*/  STL.64 [R1+0x1b8], R14 ;  /* 0x0001b80e01007387 */ /* 0x0001e60000100a00 */
[----:B0-----:R-:W3:Y:S01]  /*99f50*/  LDL.LU.64 R14, [R1+0x5188] ;  /* 0x00518800010e7983 */ /* 0x001ee20000300a00 */
[----:B------:R-:W3:Y:S02]  /*99f60*/  LDL.LU.64 R12, [R1+0x5180] ;  /* 0x00518000010c7983 */ /* 0x000ee40000300a00 */
[----:B---3--:R-:W-:Y:S01]  /*99f70*/  HMMA.16816.F32 R16, R16, R8, R12 ;  /* 0x000000081010723c */ /* 0x008fe2000000180c */
[----:B------:R-:W2:Y:S01]  /*99f80*/  LDL.LU.64 R14, [R1+0x5178] ;  /* 0x00517800010e7983 */ /* 0x000ea20000300a00 */
[----:B------:R-:W2:Y:S02]  /*99f90*/  LDL.LU.64 R12, [R1+0x5170] ;  /* 0x00517000010c7983 */ /* 0x000ea40000300a00 */
[----:B------:R0:W-:Y:S02]  /*99fa0*/  STL.64 [R1+0x5108], R8 ;  /* 0x0051080801007387 */ /* 0x0001e40000100a00 */
[----:B0-----:R-:W3:Y:S11]  /*99fb0*/  LDL.LU R8, [R1+0x570] ;  /* 0x0005700001087983 */ /* 0x001ef60000300800 */
[----:B------:R-:W-:Y:S06]  /*99fc0*/  @!UPT UIADD3 URZ, URZ, URZ, URZ ;  /* 0x0000003f3f3ff290 */ /* 0x000fec000fffe03f */
[----:B------:R0:W-:Y:S01]  /*99fd0*/  STL.64 [R1+0x100], R16 ;  /* 0x0001001001007387 */ /* 0x0001e20000100a00 */
[----:B------:R-:W-:Y:S02]  /*99fe0*/  STL.64 [R1+0x108], R18 ;  /* 0x0001081201007387 */ /* 0x000fe40000100a00 */
[----:B------:R-:W3:Y:S02]  /*99ff0*/  LDL.LU R9, [R1+0x574] ;  /* 0x0005740001097983 */ /* 0x000ee40000300800 */
[----:B------:R-:W3:Y:S01]  /*9a000*/  LDL.LU R10, [R1+0x578] ;  /* 0x00057800010a7983 */ /* 0x000ee20000300800 */
[----:B------:R-:W3:Y:S01]  /*9a010*/  LDL.LU R11, [R1+0x57c] ;  /* 0x00057c00010b7983 */ /* 0x000ee20000300800 */
[----:B0-----:R-:W-:Y:S02]  /*9a020*/  MOV R16, R2 ;  /* 0x0000000200107202 */ /* 0x001fe40000000f00 */
[----:B------:R-:W-:Y:S01]  /*9a030*/  MOV R17, R0 ;  /* 0x0000000000117202 */ /* 0x000fe20000000f00 */
[----:B----4-:R-:W-:Y:S01]  /*9a040*/  IMAD.MOV.U32 R2, RZ, RZ, R4 ;  /* 0x000000ffff027224 */ /* 0x010fe200078e0004 */
        /* <DEDUP_REMOVED lines=8> */
[----:B------:R-:W3:Y:S02]  /*9a0d0*/  LDL.LU.64 R4, [R1+0x5158] ;  /* 0x0051580001047983 */ /* 0x000ee40000300a00 */
[C---:B---3--:R-:W-:Y:S01]  /*9a0e0*/  HMMA.16816.F32 R8, R12.reuse, R4, R8 ;  /* 0x000000040c08723c */ /* 0x048fe20000001808 */
[----:B------:R-:W-:Y:S11]  /*9a0f0*/  IMAD.MOV.U32 R3, RZ, RZ, R5 ;  /* 0x000000ffff037224 */ /* 0x000ff600078e0005 */
[----:B------:R-:W-:Y:S11]  /*9a100*/  @!UPT UIADD3 URZ, URZ, URZ, URZ ;  /* 0x0000003f3f3ff290 */ /* 0x000ff6000fffe03f */
[----:B------:R0:W-:Y:S01]  /*9a110*/  STL.64 [R1+0xe0], R8 ;  /* 0x0000e00801007387 */ /* 0x0001e20000100a00 */
[----:B------:R-:W-:Y:S01]  /*9a120*/  STL.64 [R1+0xe8], R10 ;  /* 0x0000e80a01007387 */ /* 0x000fe20000100a00 */
[----:B0-----:R-:W-:Y:S02]  /*9a130*/  MOV R8, R4 ;  /* 0x0000000400087202 */ /* 0x001fe40000000f00 */
[----:B------:R-:W2:Y:S02]  /*9a140*/  LDL.LU.64 R4, [R1+0x5150] ;  /* 0x0051500001047983 */ /* 0x000ea40000300a00 */
[C---:B--2---:R-:W-:Y:S02]  /*9a150*/  HMMA.16816.F32 R4, R12.reuse, R4, R24 ;  /* 0x000000040c04723c */ /* 0x044fe40000001818 */
        /* <DEDUP_REMOVED lines=13> */
[----:B------:R0:W-:Y:S02]  /*9a230*/  STL.64 [R1+0x50b0], R24 ;  /* 0x0050b01801007387 */ /* 0x0001e40000100a00 */
[----:B0-----:R-:W3:Y:S01]  /*9a240*/  LDL.64 R24, [R1+0x50] ;  /* 0x0000500001187983 */ /* 0x001ee20000100a00 */
[----:B--2---:R-:W-:Y:S03]  /*9a250*/  HMMA.16816.F32 R4, R12, R20, R4 ;  /* 0x000000140c04723c */ /* 0x004fe60000001804 */
[----:B---3--:R0:W-:Y:S02]  /*9a260*/  STL.64 [R1+0x50c8], R24 ;  /* 0x0050c81801007387 */ /* 0x0081e40000100a00 */
[----:B0-----:R-:W-:-:S02]  /*9a270*/  MOV R24, R8 ;  /* 0x0000000800187202 */ /* 0x001fc40000000f00 */
[----:B------:R-:W-:-:S05]  /*9a280*/  MOV R25, R3 ;  /* 0x0000000300197202 */ /* 0x000fca0000000f00 */
[----:B------:R0:W-:Y:S11]  /*9a290*/  STL.64 [R1+0x50e0], R24 ;  /* 0x0050e01801007387 */ /* 0x0001f60000100a00 */
[----:B------:R-:W-:Y:S02]  /*9a2a0*/  STL.64 [R1+0x1a0], R4 ;  /* 0x0001a00401007387 */ /* 0x000fe40000100a00 */
[----:B------:R-:W-:Y:S02]  /*9a2b0*/  STL.64 [R1+0x1a8], R6 ;  /* 0x0001a80601007387 */ /* 0x000fe40000100a00 */
[----:B0-----:R-:W-:Y:S01]  /*9a2c0*/  IMAD.MOV.U32 R24, RZ, RZ, R2 ;  /* 0x000000ffff187224 */ /* 0x001fe200078e0002 */
[----:B------:R-:W-:-:S05]  /*9a2d0*/  MOV R25, R0 ;  /* 0x0000000000197202 */ /* 0x000fca0000000f00 */
[----:B------:R0:W-:Y:S04]  /*9a2e0*/  STL.64 [R1+0x5110], R24 ;  /* 0x0051101801007387 */ /* 0x0001e80000100a00 */
        /* <DEDUP_REMOVED lines=10> */
[----:B------:R-:W3:Y:S01]  /*9a390*/  LDL.64 R8, [R1] ;  /* 0x0000000001087983 */ /* 0x000ee20000100a00 */
[----:B------:R-:W4:Y:S02]  /*9a3a0*/  LDL.LU R4, [R1+0x5c0] ;  /* 0x0005c00001047983 */ /* 0x000f240000300800 */
[----:B------:R-:W4:Y:S02]  /*9a3b0*/  LDL.LU R5, [R1+0x5c4] ;  /* 0x0005c40001057983 */ /* 0x000f240000300800 */
[----:B------:R-:W4:Y:S01]  /*9a3c0*/  LDL.LU R6, [R1+0x5c8] ;  /* 0x0005c80001067983 */ /* 0x000f220000300800 */
[----:B------:R-:W4:Y:S01]  /*9a3d0*/  LDL.LU R7, [R1+0x5cc] ;  /* 0x0005cc0001077983 */ /* 0x000f220000300800 */
[----:B------:R0:W-:Y:S03]  /*9a3e0*/  STL.64 [R1+0x50a8], R20 ;  /* 0x0050a81401007387 */ /* 0x0001e60000100a00 */
[----:B0-----:R-:W5:Y:S01]  /*9a3f0*/  LDL.LU R20, [R1+0x610] ;  /* 0x0006100001147983 */ /* 0x001f620000300800 */
[----:B------:R-:W5:Y:S02]  /*9a400*/  LDL.LU R21, [R1+0x614] ;  /* 0x0006140001157983 */ /* 0x000f640000300800 */
[----:B------:R-:W2:Y:S02]  /*9a410*/  LDL.LU R22, [R1+0x618] ;  /* 0x0006180001167983 */ /* 0x000ea40000300800 */
[----:B------:R-:W2:Y:S02]  /*9a420*/  LDL.LU R23, [R1+0x61c] ;  /* 0x00061c0001177983 */ /* 0x000ea40000300800 */
        /* <DEDUP_REMOVED lines=17> */
[----:B------:R-:W2:Y:S02]  /*9a540*/  LDL.LU R22, [R1+0x5e8] ;  /* 0x0005e80001167983 */ /* 0x000ea40000300800 */
[----:B------:R-:W2:Y:S02]  /*9a550*/  LDL.LU R23, [R1+0x5ec] ;  /* 0x0005ec0001177983 */ /* 0x000ea40000300800 */
[----:B------:R-:W-:Y:S01]  /*9a560*/  STL.64 [R1+0x2c0], R24 ;  /* 0x0002c01801007387 */ /* 0x000fe20000100a00 */
[----:B------:R0:W-:Y:S03]  /*9a570*/  STL.64 [R1+0x2c8], R26 ;  /* 0x0002c81a01007387 */ /* 0x0001e60000100a00 */
[----:B0-----:R-:W5:Y:S01]  /*9a580*/  LDL.LU.64 R26, [R1+0x5120] ;  /* 0x00512000011a7983 */ /* 0x001f620000300a00 */
[----:B------:R-:W5:Y:S02]  /*9a590*/  LDL.LU.64 R24, [R1+0x5118] ;  /* 0x0051180001187983 */ /* 0x000f640000300a00 */
[----:B------:R0:W-:Y:S01]  /*9a5a0*/  STL.64 [R1+0x50a0], R16 ;  /* 0x0050a01001007387 */ /* 0x0001e20000100a00 */
[----:B---3--:R-:W-:Y:S01]  /*9a5b0*/  MOV R2, R8 ;  /* 0x0000000800027202 */ /* 0x008fe20000000f00 */
[----:B------:R-:W-:Y:S01]  /*9a5c0*/  IMAD.MOV.U32 R0, RZ, RZ, R9 ;  /* 0x000000ffff007224 */ /* 0x000fe200078e0009 */
[----:B0-----:R-:W3:Y:S01]  /*9a5d0*/  LDL.LU R16, [R1+0x620] ;  /* 0x0006200001107983 */ /* 0x001ee20000300800 */
[----:B------:R-:W3:Y:S02]  /*9a5e0*/  LDL.LU R17, [R1+0x624] ;  /* 0x0006240001117983 */ /* 0x000ee40000300800 */
[----:B------:R-:W3:Y:S02]  /*9a5f0*/  LDL.LU R18, [R1+0x628] ;  /* 0x0006280001127983 */ /* 0x000ee40000300800 */
[----:B------:R-:W3:Y:S01]  /*9a600*/  LDL.LU R19, [R1+0x62c] ;  /* 0x00062c0001137983 */ /* 0x000ee20000300800 */
[C---:B-----5:R-:W-:Y:S11]  /*9a610*/  HMMA.16816.F32 R24, R12.reuse, R8, R24 ;  /* 0x000000080c18723c */ /* 0x060ff60000001818 */
[----:B------:R-:W-:Y:S11]  /*9a620*/  @!UPT UIADD3 URZ, URZ, URZ, URZ ;  /* 0x0000003f3f3ff290 */ /* 0x000ff6000fffe03f */
[----:B------:R-:W-:Y:S01]  /*9a630*/  @!UPT UIADD3 URZ, URZ, URZ, URZ ;  /* 0x0000003f3f3ff290 */ /* 0x000fe2000fffe03f */
[----:B------:R0:W-:Y:S01]  /*9a640*/  STL.64 [R1+0x400], R24 ;  /* 0x0004001801007387 */ /* 0x0001e20000100a00 */
[----:B------:R-:W-:Y:S03]  /*9a650*/  STL.64 [R1+0x408], R26 ;  /* 0x0004081a01007387 */ /* 0x000fe60000100a00 */
[----:B0-----:R-:W2:Y:S01]  /*9a660*/  LDL.LU.64 R24, [R1+0x5110] ;  /* 0x0051100001187983 */ /* 0x001ea20000300a00 */
[----:B------:R-:W4:Y:S02]  /*9a670*/  LDL.LU.64 R8, [R1+0x5108] ;  /* 0x0051080001087983 */ /* 0x000f240000300a00 */
[----:B----4-:R-:W-:Y:S01]  /*9a680*/  HMMA.16816.F32 R12, R12, R8, R4 ;  /* 0x000000080c0c723c */ /* 0x010fe20000001804 */
[----:B------:R-:W2:Y:S01]  /*9a690*/  LDL.LU.64 R6, [R1+0x5100] ;  /* 0x0051000001067983 */ /* 0x000ea20000300a00 */
[----:B------:R-:W2:Y:S11]  /*9a6a0*/  LDL.LU.64 R4, [R1+0x50f8] ;  /* 0x0050f80001047983 */ /* 0x000eb60000300a00 */
[----:B------:R-:W-:Y:S10]  /*9a6b0*/  @!UPT UIADD3 URZ, URZ, URZ, URZ ;  /* 0x0000003f3f3ff290 */ /* 0x000ff4000fffe03f */
[----:B------:R0:W-:Y:S01]  /*9a6c0*/  STL.64 [R1+0x3f0], R12 ;  /* 0x0003f00c01007387 */ /* 0x0001e20000100a00 */
[----:B------:R-:W-:Y:S01]  /*9a6d0*/  STL.64 [R1+0x3f8], R14 ;  /* 0x0003f80e01007387 */ /* 0x000fe20000100a00 */
[----:B0-----:R-:W-:Y:S02]  /*9a6e0*/  MOV R12, R2 ;  /* 0x00000002000c7202 */ /* 0x001fe40000000f00 */
[----:B------:R-:W-:-:S05]  /*9a6f0*/  MOV R13, R0 ;  /* 0x00000000000d7202 */ /* 0x000fca0000000f00 */
[----:B------:R0:W-:Y:S04]  /*9a700*/  STL.64 [R1+0x5098], R12 ;  /* 0x0050980c01007387 */ /* 0x0001e80000100a00 */
[----:B0-----:R-:W4:Y:S01]  /*9a710*/  LDL.LU R12, [R1+0x640] ;  /* 0x00064000010c7983 */ /* 0x001f220000300800 */
[----:B------:R-:W4:Y:S02]  /*9a720*/  LDL.LU R13, [R1+0x644] ;  /* 0x00064400010d7983 */ /* 0x000f240000300800 */
[----:B------:R-:W4:Y:S02]  /*9a730*/  LDL.LU R14, [R1+0x648] ;  /* 0x00064800010e7983 */ /* 0x000f240000300800 */
[----:B------:R-:W4:Y:S01]  /*9a740*/  LDL.LU R15, [R1+0x64c] ;  /* 0x00064c00010f7983 */ /* 0x000f220000300800 */
[C---:B--2---:R-:W-:Y:S01]  /*9a750*/  HMMA.16816.F32 R24, R4.reuse, R24, R20 ;  /* 0x000000180418723c */ /* 0x044fe20000001814 */
[----:B------:R-:W2:Y:S01]  /*9a760*/  LDL.LU.64 R22, [R1+0x50f0] ;  /* 0x0050f00001167983 */ /* 0x000ea20000300a00 */
[----:B------:R-:W2:Y:S11]  /*9a770*/  LDL.LU.64 R20, [R1+0x50e8] ;  /* 0x0050e80001147983 */ /* 0x000eb60000300a00 */
[----:B------:R-:W-:Y:S10]  /*9a780*/  @!UPT UIADD3 URZ, URZ, URZ, URZ ;  /* 0x0000003f3f3ff290 */ /* 0x000ff4000fffe03f */
        /* <DEDUP_REMOVED lines=20> */
[----:B------:R-:W3:Y:S11]  /*9a8d0*/  LDL.LU.64 R20, [R1+0x50a8] ;  /* 0x0050a80001147983 */ /* 0x000ef60000300a00 */
[----:B------:R-:W-:Y:S11]  /*9a8e0*/  @!UPT UIADD3 URZ, URZ, URZ, URZ ;  /* 0x0000003f3f3ff290 */ /* 0x000ff6000fffe03f */
[----:B------:R-:W-:Y:S01]  /*9a8f0*/  STL.64 [R1+0x4d0], R24 ;  /* 0x0004d01801007387 */ /* 0x000fe20000100a00 */
[----:B------:R-:W-:Y:S02]  /*9a900*/  STL.64 [R1+0x4d8], R26 ;  /* 0x0004d81a01007387 */ /* 0x000fe40000100a00 */
[----:B------:R-:W-:Y:S01]  /*9a910*/  LDSM.16.M88.4 R24, [R28+0x66000] ;  /* 0x066000001c18783b */ /* 0x000fe20000000200 */
[C---:B---3--:R-:W-:Y:S11]  /*9a920*/  HMMA.16816.F32 R16, R4.reuse, R20, R16 ;  /* 0x000000140410723c */ /* 0x048ff60000001810 */
[----:B------:R-:W-:Y:S11]  /*9a930*/  @!UPT UIADD3 URZ, URZ, URZ, URZ ;  /* 0x0000003f3f3ff290 */ /* 0x000ff6000fffe03f */
[----:B------:R-:W-:Y:S01]  /*9a940*/  @!UPT UIADD3 URZ, URZ, URZ, URZ ;  /* 0x0000003f3f3ff290 */ /* 0x000fe2000fffe03f */
[----:B------:R0:W-:Y:S01]  /*9a950*/  STL.64 [R1+0x4c0], R16 ;  /* 0x0004c01001007387 */ /* 0x0001e20000100a00 */
[----:B------:R-:W-:Y:S03]  /*9a960*/  STL.64 [R1+0x4c8], R18 ;  /* 0x0004c81201007387 */ /* 0x000fe60000100a00 */
[----:B0-----:R-:W4:Y:S01]  /*9a970*/  LDL.LU.64 R16, [R1+0x50a0] ;  /* 0x0050a00001107983 */ /* 0x001f220000300a00 */
[----:B------:R-:W-:Y:S01]  /*9a980*/  MOV R10, R20 ;  /* 0x00000014000a7202 */ /* 0x000fe20000000f00 */
[----:B------:R-:W-:Y:S02]  /*9a990*/  IMAD.MOV.U32 R3, RZ, RZ, R21 ;  /* 0x000000ffff037224 */ /* 0x000fe400078e0015 */
[----:B------:R-:W0:Y:S04]  /*9a9a0*/  LDSM.16.M88.4 R20, [R28+0x67000] ;  /* 0x067000001c14783b */ /* 0x000e280000000200 */
[----:B0-----:R-:W-:Y:S01]  /*9a9b0*/  STL.64 [R1+0x5010], R22 ;  /* 0x0050101601007387 */ /* 0x001fe20000100a00 */
[----:B------:R0:W-:Y:S03]  /*9a9c0*/  STL.64 [R1+0x5008], R20 ;  /* 0x0050081401007387 */ /* 0x0001e60000100a00 */
[----:B0-----:R-:W2:Y:S01]  /*9a9d0*/  LDL.LU R20, [R1+0xa90] ;  /* 0x000a900001147983 */ /* 0x001ea20000300800 */
[----:B------:R-:W2:Y:S02]  /*9a9e0*/  LDL.LU R21, [R1+0xa94] ;  /* 0x000a940001157983 */ /* 0x000ea40000300800 */
[----:B------:R-:W2:Y:S02]  /*9a9f0*/  LDL.LU R22, [R1+0xa98] ;  /* 0x000a980001167983 */ /* 0x000ea40000300800 */
[----:B------:R-:W2:Y:S01]  /*9aa00*/  LDL.LU R23, [R1+0xa9c] ;  /* 0x000a9c0001177983 */ /* 0x000ea20000300800 */
[----:B----4-:R-:W-:Y:S01]  /*9aa10*/  HMMA.16816.F32 R16, R4, R16, R12 ;  /* 0x000000100410723c */ /* 0x010fe2000000180c */
[----:B------:R-:W3:Y:S11]  /*9aa20*/  LDL.LU.64 R12, [R1+0x5098] ;  /* 0x00509800010c7983 */ /* 0x000ef60000300a00 */
[----:B------:R-:W-:Y:S11]  /*9aa30*/  @!UPT UIADD3 URZ, URZ, URZ, URZ ;  /* 0x0000003f3f3ff290 */ /* 0x000ff6000fffe03f */
[----:B------:R-:W-:Y:S01]  /*9aa40*/  STL.64 [R1+0x4b0], R16 ;  /* 0x0004b01001007387 */ /* 0x000fe20000100a00 */
[----:B------:R-:W-:Y:S02]  /*9aa50*/  STL.64 [R1+0x4b8], R18 ;  /* 0x0004b81201007387 */ /* 0x000fe40000100a00 */
[----:B------:R-:W0:Y:S02]  /*9aa60*/  LDSM.16.M88.4 R16, [R28+0x68000] ;  /* 0x068000001c10783b */ /* 0x000e240000000200 */
[----:B0-----:R-:W-:Y:S02]  /*9aa70*/  STL.64 [R1+0x4fa0], R18 ;  /* 0x004fa01201007387 */ /* 0x001fe40000100a00 */
[----:B------:R0:W-:Y:S02]  /*9aa80*/  STL.64 [R1+0x4f98], R16 ;  /* 0x004f981001007387 */ /* 0x0001e40000100a00 */
[----:B0-----:R-:W-:Y:S02]  /*9aa90*/  MOV R16, R10 ;  /* 0x0000000a00107202 */ /* 0x001fe40000000f00 */
[----:B------:R-:W-:-:S05]  /*9aaa0*/  MOV R17, R3 ;  /* 0x0000000300117202 */ /* 0x000fca0000000f00 */
[----:B------:R0:W-:Y:S04]  /*9aab0*/  STL.64 [R1+0x5050], R16 ;  /* 0x0050501001007387 */ /* 0x0001e80000100a00 */
[----:B0-----:R-:W3:Y:S01]  /*9aac0*/  LDL.LU R16, [R1+0xaa0] ;  /* 0x000aa00001107983 */ /* 0x001ee20000300800 */
[----:B------:R-:W3:Y:S02]  /*9aad0*/  LDL.LU R17, [R1+0xaa4] ;  /* 0x000aa40001117983 */ /* 0x000ee40000300800 */
[----:B------:R-:W3:Y:S02]  /*9aae0*/  LDL.LU R18, [R1+0xaa8] ;  /* 0x000aa80001127983 */ /* 0x000ee40000300800 */
[----:B------:R-:W3:Y:S02]  /*9aaf0*/  LDL.LU R19, [R1+0xaac] ;  /* 0x000aac0001137983 */ /* 0x000ee40000300800 */
[C---:B---3--:R-:W-:Y:S01]  /*9ab00*/  HMMA.16816.F32 R16, R4.reuse, R12, R16 ;  /* 0x0000000c0410723c */ /* 0x048fe20000001810 */
[----:B------:R-:W0:Y:S04]  /*9ab10*/  LDSM.16.M88.4 R12, [R28+0x69000] ;  /* 0x069000001c0c783b */ /* 0x000e280000000200 */
[----:B0-----:R-:W-:Y:S11]  /*9ab20*/  STL.64 [R1+0x4f08], R14 ;  /* 0x004f080e01007387 */ /* 0x001ff60000100a00 */
[----:B------:R-:W-:Y:S07]  /*9ab30*/  @!UPT UIADD3 URZ, URZ, URZ, URZ ;  /* 0x0000003f3f3ff290 */ /* 0x000fee000fffe03f */
[----:B------:R-:W-:Y:S02]  /*9ab40*/  STL.64 [R1+0x4a0], R16 ;  /* 0x0004a01001007387 */ /* 0x000fe40000100a00 */
[----:B------:R-:W-:Y:S02]  /*9ab50*/  STL.64 [R1+0x4a8], R18 ;  /* 0x0004a81201007387 */ /* 0x000fe40000100a00 */
[----:B------:R2:W-:Y:S02]  /*9ab60*/  STL.64 [R1+0x4f00], R12 ;  /* 0x004f000c01007387 */ /* 0x0005e40000100a00 */
[----:B--2---:R-:W-:Y:S01]  /*9ab70*/  HMMA.16816.F32 R12, R4, R8, R20 ;  /* 0x00000008040c723c */ /* 0x004fe20000001814 */
[----:B------:R-:W-:Y:S04]  /*9ab80*/  STL.64 [R1+0x5028], R8 ;  /* 0x0050280801007387 */ /* 0x000fe80000100a00 */
[----:B------:R-:W0:Y:S11]  /*9ab90*/  LDSM.16.M88.4 R4, [R28+0x6a000] ;  /* 0x06a000001c04783b */ /* 0x000e360000000200 */
[----:B------:R-:W-:Y:S07]  /*9aba0*/  @!UPT UIADD3 URZ, URZ, URZ, URZ ;  /* 0x0000003f3f3ff290 */ /* 0x000fee000fffe03f */
[----:B------:R1:W-:Y:S01]  /*9abb0*/  STL.64 [R1+0x3e0], R12 ;  /* 0x0003e00c01007387 */ /* 0x0003e20000100a00 */
[----:B------:R2:W-:Y:S03]  /*9abc0*/  STL.64 [R1+0x3e8], R14 ;  /* 0x0003e80e01007387 */ /* 0x0005e60000100a00 */
[----:B-1----:R-:W3:Y:S01]  /*9abd0*/  LDL.LU R12, [R1+0xa30] ;  /* 0x000a3000010c7983 */ /* 0x002ee20000300800 */
[----:B------:R-:W3:Y:S02]  /*9abe0*/  LDL.LU R13, [R1+0xa34] ;  /* 0x000a3400010d7983 */ /* 0x000ee40000300800 */
[----:B--2---:R-:W2:Y:S02]  /*9abf0*/  LDL.LU R14, [R1+0xa38] ;  /* 0x000a3800010e7983 */ /* 0x004ea40000300800 */
[----:B------:R-:W2:Y:S02]  /*9ac00*/  LDL.LU R15, [R1+0xa3c] ;  /* 0x000a3c00010f7983 */ /* 0x000ea40000300800 */
[----:B--2---:R-:W-:Y:S01]  /*9ac10*/  STL.64 [R1+0x4fc0], R14 ;  /* 0x004fc00e01007387 */ /* 0x004fe20000100a00 */
[----:B---3--:R1:W-:Y:S02]  /*9ac20*/  STL.64 [R1+0x4fb8], R12 ;  /* 0x004fb80c01007387 */ /* 0x0083e40000100a00 */
[----:B-1----:R-:W-:Y:S01]  /*9ac30*/  IMAD.MOV.U32 R12, RZ, RZ, R2 ;  /* 0x000000ffff0c7224 */ /* 0x002fe200078e0002 */
[----:B------:R-:W-:-:S05]  /*9ac40*/  MOV R13, R0 ;  /* 0x00000000000d7202 */ /* 0x000fca0000000f00 */
[----:B------:R-:W-:Y:S01]  /*9ac50*/  STL.64 [R1+0x5070], R12 ;  /* 0x0050700c01007387 */ /* 0x000fe20000100a00 */
[----:B0-----:R-:W-:Y:S02]  /*9ac60*/  STL.64 [R1+0x4ea0], R6 ;  /* 0x004ea00601007387 */ /* 0x001fe40000100a00 */
[----:B------:R0:W-:Y:S02]  /*9ac70*/  STL.64 [R1+0x4e98], R4 ;  /* 0x004e980401007387 */ /* 0x0001e40000100a00 */
        /* <DEDUP_REMOVED lines=10> */
[----:B------:R-:W4:Y:S01]  /*9ad20*/  LDL.LU R20, [R1+0xa80] ;  /* 0x000a800001147983 */ /* 0x000f220000300800 */
[----:B------:R-:W4:Y:S02]  /*9ad30*/  LDL.LU R21, [R1+0xa84] ;  /* 0x000a840001157983 */ /* 0x000f240000300800 */
[----:B------:R-:W5:Y:S02]  /*9ad40*/  LDL.LU R22, [R1+0xa88] ;  /* 0x000a880001167983 */ /* 0x000f640000300800 */
[----:B------:R-:W5:Y:S01]  /*9ad50*/  LDL.LU R23, [R1+0xa8c] ;  /* 0x000a8c0001177983 */ /* 0x000f620000300800 */
[----:B------:R-:W2:Y:S01]  /*9ad60*/  LDL.LU R8, [R1+0xba0] ;  /* 0x000ba00001087983 */ /* 0x000ea20000300800 */
        /* <DEDUP_REMOVED lines=8> */
[----:B------:R0:W-:Y:S02]  /*9adf0*/  STL.64 [R1+0x5078], R12 ;  /* 0x0050780c01007387 */ /* 0x0001e40000100a00 */
[----:B------:R-:W2:Y:S01]  /*9ae00*/  LDL.64 R16, [R1+0x40] ;  /* 0x0000400001107983 */ /* 0x000ea20000100a00 */
[----:B0-----:R-:W3:Y:S04]  /*9ae10*/  LDL.64 R12, [R1+0x80] ;  /* 0x00008000010c7983 */ /* 0x001ee80000100a00 */
[----:B--2---:R0:W-:Y:S04]  /*9ae20*/  STL.64 [R1+0x5068], R16 ;  /* 0x0050681001007387 */ /* 0x0041e80000100a00 */
[----:B0-----:R-:W2:Y:S01]  /*9ae30*/  LDL.LU R16, [R1+0xbe0] ;  /* 0x000be00001107983 */ /* 0x001ea20000300800 */
[----:B------:R-:W2:Y:S02]  /*9ae40*/  LDL.LU R17, [R1+0xbe4] ;  /* 0x000be40001117983 */ /* 0x000ea40000300800 */
[----:B------:R-:W2:Y:S02]  /*9ae50*/  LDL.LU R18, [R1+0xbe8] ;  /* 0x000be80001127983 */ /* 0x000ea40000300800 */
[----:B------:R-:W2:Y:S02]  /*9ae60*/  LDL.LU R19, [R1+0xbec] ;  /* 0x000bec0001137983 */ /* 0x000ea40000300800 */
[----:B--2---:R-:W-:Y:S01]  /*9ae70*/  STL.64 [R1+0x5090], R18 ;  /* 0x0050901201007387 */ /* 0x004fe20000100a00 */
[----:B------:R0:W-:Y:S03]  /*9ae80*/  STL.64 [R1+0x5088], R16 ;  /* 0x0050881001007387 */ /* 0x0001e60000100a00 */
[----:B0-----:R-:W3:Y:S01]  /*9ae90*/  LDL.LU R16, [R1+0xc00] ;  /* 0x000c000001107983 */ /* 0x001ee20000300800 */
[----:B------:R-:W3:Y:S02]  /*9aea0*/  LDL.LU R17, [R1+0xc04] ;  /* 0x000c040001117983 */ /* 0x000ee40000300800 */
[----:B------:R-:W3:Y:S02]  /*9aeb0*/  LDL.LU R18, [R1+0xc08] ;  /* 0x000c080001127983 */ /* 0x000ee40000300800 */
[----:B------:R-:W3:Y:S01]  /*9aec0*/  LDL.LU R19, [R1+0xc0c] ;  /* 0x000c0c0001137983 */ /* 0x000ee20000300800 */
[----:B------:R-:W-:Y:S01]  /*9aed0*/  STL.64 [R1+0x5038], R10 ;  /* 0x0050380a01007387 */ /* 0x000fe20000100a00 */
[----:B------:R0:W-:Y:S03]  /*9aee0*/  STL.64 [R1+0x5030], R8 ;  /* 0x0050300801007387 */ /* 0x0001e60000100a00 */
[----:B0-----:R-:W2:Y:S04]  /*9aef0*/  LDL.64 R8, [R1+0x10] ;  /* 0x0000100001087983 */ /* 0x001ea80000100a00 */
[----:B--2---:R0:W-:Y:S04]  /*9af00*/  STL.64 [R1+0x5048], R8 ;  /* 0x0050480801007387 */ /* 0x0041e80000100a00 */
        /* <DEDUP_REMOVED lines=9> */
[----:B------:R-:W2:Y:S02]  /*9afa0*/  LDL.LU R10, [R1+0xbd8] ;  /* 0x000bd800010a7983 */ /* 0x000ea40000300800 */
[----:B------:R-:W2:Y:S01]  /*9afb0*/  LDL.LU R11, [R1+0xbdc] ;  /* 0x000bdc00010b7983 */ /* 0x000ea20000300800 */
[----:B-----5:R-:W-:Y:S01]  /*9afc0*/  STL.64 [R1+0x5020], R22 ;  /* 0x0050201601007387 */ /* 0x020fe20000100a00 */
[----:B----4-:R0:W-:Y:S03]  /*9afd0*/  STL.64 [R1+0x5018], R20 ;  /* 0x0050181401007387 */ /* 0x0101e60000100a00 */
[----:B0-----:R-:W3:Y:S01]  /*9afe0*/  LDL.64 R20, [R1] ;  /* 0x0000000001147983 */ /* 0x001ee20000100a00 */
[----:B------:R-:W-:Y:S01]  /*9aff0*/  MOV R2, R12 ;  /* 0x0000000c00027202 */ /* 0x000fe20000000f00 */
[----:B------:R-:W-:-:S02]  /*9b000*/  IMAD.MOV.U32 R0, RZ, RZ, R13 ;  /* 0x000000ffff007224 */ /* 0x000fc400078e000d */
[----:B---3--:R0:W-:Y:S04]  /*9b010*/  STL.64 [R1+0x5040], R20 ;  /* 0x0050401401007387 */ /* 0x0081e80000100a00 */
[----:B0-----:R-:W3:Y:S01]  /*9b020*/  LDL.LU R20, [R1+0xbb0] ;  /* 0x000bb00001147983 */ /* 0x001ee20000300800 */
[----:B------:R-:W3:Y:S02]  /*9b030*/  LDL.LU R21, [R1+0xbb4] ;  /* 0x000bb40001157983 */ /* 0x000ee40000300800 */
[----:B------:R-:W3:Y:S02]  /*9b040*/  LDL.LU R22, [R1+0xbb8] ;  /* 0x000bb80001167983 */ /* 0x000ee40000300800 */
[----:B------:R-:W3:Y:S01]  /*9b050*/  LDL.LU R23, [R1+0xbbc] ;  /* 0x000bbc0001177983 */ /* 0x000ee20000300800 */
[----:B------:R-:W-:Y:S01]  /*9b060*/  STL.64 [R1+0x4fe0], R6 ;  /* 0x004fe00601007387 */ /* 0x000fe20000100a00 */
[----:B------:R0:W-:Y:S03]  /*9b070*/  STL.64 [R1+0x4fd8], R4 ;  /* 0x004fd80401007387 */ /* 0x0001e60000100a00 */
[----:B0-----:R-:W4:Y:S01]  /*9b080*/  LDL.64 R4, [R1+0x70] ;  /* 0x0000700001047983 */ /* 0x001f220000100a00 */
[----:B------:R-:W-:Y:S02]  /*9b090*/  STL.64 [R1+0x3d0], R16 ;  /* 0x0003d01001007387 */ /* 0x000fe40000100a00 */
[----:B------:R0:W-:Y:S02]  /*9b0a0*/  STL.64 [R1+0x3d8], R18 ;  /* 0x0003d81201007387 */ /* 0x0001e40000100a00 */
[----:B0-----:R-:W5:Y:S01]  /*9b0b0*/  LDL.LU.64 R18, [R1+0x5090] ;  /* 0x0050900001127983 */ /* 0x001f620000300a00 */
[----:B------:R-:W5:Y:S02]  /*9b0c0*/  LDL.LU.64 R16, [R1+0x5088] ;  /* 0x0050880001107983 */ /* 0x000f640000300a00 */
[----:B------:R-:W4:Y:S02]  /*9b0d0*/  LDL.LU.64 R14, [R1+0x5080] ;  /* 0x00508000010e7983 */ /* 0x000f240000300a00 */
[----:B------:R-:W4:Y:S02]  /*9b0e0*/  LDL.LU.64 R12, [R1+0x5078] ;  /* 0x00507800010c7983 */ /* 0x000f240000300a00 */
[C---:B----4-:R-:W-:Y:S11]  /*9b0f0*/  HMMA.16816.F32 R12, R24.reuse, R4, R12 ;  /* 0x00000004180c723c */ /* 0x050ff6000000180c */
[----:B------:R-:W-:Y:S11]  /*9b100*/  @!UPT UIADD3 URZ, URZ, URZ, URZ ;  /* 0x0000003f3f3ff290 */ /* 0x000ff6000fffe03f */
[----:B------:R-:W-:Y:S01]  /*9b110*/  @!UPT UIADD3 URZ, URZ, URZ, URZ ;  /* 0x0000003f3f3ff290 */ /* 0x000fe2000fffe03f */
[----:B------:R0:W-:Y:S01]  /*9b120*/  STL.64 [R1+0x3c0], R12 ;  /* 0x0003c00c01007387 */ /* 0x0001e20000100a00 */
[----:B------:R-:W-:Y:S03]  /*9b130*/  STL.64 [R1+0x3c8], R14 ;  /* 0x0003c80e01007387 */ /* 0x000fe60000100a00 */
[----:B0-----:R-:W5:Y:S01]  /*9b140*/  LDL.LU.64 R12, [R1+0x5070] ;  /* 0x00507000010c7983 */ /* 0x001f620000300a00 */
[----:B------:R-:W-:Y:S01]  /*9b150*/  STL.64 [R1+0x4ff0], R4 ;  /* 0x004ff00401007387 */ /* 0x000fe20000100a00 */
[C---:B-----5:R-:W-:Y:S11]  /*9b160*/  HMMA.16816.F32 R16, R24.reuse, R12, R16 ;  /* 0x0000000c1810723c */ /* 0x060ff60000001810 */
[----:B------:R-:W-:Y:S11]  /*9b170*/  @!UPT UIADD3 URZ, URZ, URZ, URZ ;  /* 0x0000003f3f3ff290 */ /* 0x000ff6000fffe03f */
[----:B------:R-:W-:Y:S01]  /*9b180*/  @!UPT UIADD3 URZ, URZ, URZ, URZ ;  /* 0x0000003f3f3ff290 */ /* 0x000fe2000fffe03f */
[----:B------:R0:W-:Y:S01]  /*9b190*/  STL.64 [R1+0x3b0], R16 ;  /* 0x0003b01001007387 */ /* 0x0001e20000100a00 */
[----:B------:R-:W-:Y:S03]  /*9b1a0*/  STL.64 [R1+0x3b8], R18 ;  /* 0x0003b81201007387 */ /* 0x000fe60000100a00 */
[----:B0-----:R-:W2:Y:S01]  /*9b1b0*/  LDL.LU.64 R16, [R1+0x5068] ;  /* 0x0050680001107983 */ /* 0x001ea20000300a00 */
[----:B------:R0:W-:Y:S03]  /*9b1c0*/  STL.64 [R1+0x4fe8], R12 ;  /* 0x004fe80c01007387 */ /* 0x0001e60000100a00 */
[----:B0-----:R-:W4:Y:S01]  /*9b1d0*/  LDL.LU R12, [R1+0xa60] ;  /* 0x000a6000010c7983 */ /* 0x001f220000300800 */
[----:B------:R-:W4:Y:S02]  /*9b1e0*/  LDL.LU R13, [R1+0xa64] ;  /* 0x000a6400010d7983 */ /* 0x000f240000300800 */
[----:B------:R-:W5:Y:S02]  /*9b1f0*/  LDL.LU R14, [R1+0xa68] ;  /* 0x000a6800010e7983 */ /* 0x000f640000300800 */
[----:B------:R-:W5:Y:S01]  /*9b200*/  LDL.LU R15, [R1+0xa6c] ;  /* 0x000a6c00010f7983 */ /* 0x000f620000300800 */
[C---:B--2---:R-:W-:Y:S01]  /*9b210*/  HMMA.16816.F32 R8, R24.reuse, R16, R8 ;  /* 0x000000101808723c */ /* 0x044fe20000001808 */
[----:B------:R-:W-:Y:S01]  /*9b220*/  IMAD.MOV.U32 R6, RZ, RZ, R16 ;  /* 0x000000ffff067224 */ /* 0x000fe200078e0010 */
[----:B------:R-:W-:Y:S01]  /*9b230*/  MOV R3, R17 ;  /* 0x0000001100037202 */ /* 0x000fe20000000f00 */
[----:B-----5:R-:W-:Y:S01]  /*9b240*/  STL.64 [R1+0x5000], R14 ;  /* 0x0050000e01007387 */ /* 0x020fe20000100a00 */
[----:B----4-:R0:W-:Y:S03]  /*9b250*/  STL.64 [R1+0x4ff8], R12 ;  /* 0x004ff80c01007387 */ /* 0x0101e60000100a00 */
[----:B0-----:R-:W2:Y:S01]  /*9b260*/  LDL.LU R12, [R1+0xa70] ;  /* 0x000a7000010c7983 */ /* 0x001ea20000300800 */
[----:B------:R-:W2:Y:S02]  /*9b270*/  LDL.LU R13, [R1+0xa74] ;  /* 0x000a7400010d7983 */ /* 0x000ea40000300800 */
[----:B------:R-:W2:Y:S02]  /*9b280*/  LDL.LU R14, [R1+0xa78] ;  /* 0x000a7800010e7983 */ /* 0x000ea40000300800 */
[----:B------:R-:W2:Y:S11]  /*9b290*/  LDL.LU R15, [R1+0xa7c] ;  /* 0x000a7c00010f7983 */ /* 0x000eb60000300800 */
[----:B------:R-:W-:Y:S01]  /*9b2a0*/  STL.64 [R1+0x3a0], R8 ;  /* 0x0003a00801007387 */ /* 0x000fe20000100a00 */
[----:B------:R0:W-:Y:S03]  /*9b2b0*/  STL.64 [R1+0x3a8], R10 ;  /* 0x0003a80a01007387 */ /* 0x0001e60000100a00 */
[----:B0-----:R-:W4:Y:S01]  /*9b2c0*/  LDL.LU.64 R10, [R1+0x5060] ;  /* 0x00506000010a7983 */ /* 0x001f220000300a00 */
[----:B------:R-:W4:Y:S02]  /*9b2d0*/  LDL.LU.64 R8, [R1+0x5058] ;  /* 0x0050580001087983 */ /* 0x000f240000300a00 */
[----:B------:R-:W4:Y:S02]  /*9b2e0*/  LDL.LU.64 R16, [R1+0x5050] ;  /* 0x0050500001107983 */ /* 0x000f240000300a00 */
[C---:B----4-:R-:W-:Y:S11]  /*9b2f0*/  HMMA.16816.F32 R8, R24.reuse, R16, R8 ;  /* 0x000000101808723c */ /* 0x050ff60000001808 */
[----:B------:R-:W-:Y:S11]  /*9b300*/  @!UPT UIADD3 URZ, URZ, URZ, URZ ;  /* 0x0000003f3f3ff290 */ /* 0x000ff6000fffe03f */
[----:B------:R-:W-:Y:S01]  /*9b310*/  @!UPT UIADD3 URZ, URZ, URZ, URZ ;  /* 0x0000003f3f3ff290 */ /* 0x000fe2000fffe03f */
[----:B------:R0:W-:Y:S01]  /*9b320*/  STL.64 [R1+0x390], R8 ;  /* 0x0003900801007387 */ /* 0x0001e20000100a00 */
[----:B------:R-:W-:Y:S03]  /*9b330*/  STL.64 [R1+0x398], R10 ;  /* 0x0003980a01007387 */ /* 0x000fe60000100a00 */
[----:B0-----:R-:W3:Y:S01]  /*9b340*/  LDL.LU.64 R8, [R1+0x5048] ;  /* 0x0050480001087983 */ /* 0x001ee20000300a00 */
[----:B------:R-:W-:Y:S02]  /*9b350*/  MOV R4, R2 ;  /* 0x0000000200047202 */ /* 0x000fe40000000f00 */
[----:B------:R-:W-:Y:S01]  /*9b360*/  MOV R5, R0 ;  /* 0x0000000000057202 */ /* 0x000fe20000000f00 */
[C---:B---3--:R-:W-:Y:S01]  /*9b370*/  HMMA.16816.F32 R20, R24.reuse, R8, R20 ;  /* 0x000000081814723c */ /* 0x048fe20000001814 */
[----:B------:R-:W-:Y:S01]  /*9b380*/  MOV R2, R8 ;  /* 0x0000000800027202 */ /* 0x000fe20000000f00 */
[----:B------:R-:W-:Y:S11]  /*9b390*/  IMAD.MOV.U32 R0, RZ, RZ, R9 ;  /* 0x000000ffff007224 */ /* 0x000ff600078e0009 */
        /* <DEDUP_REMOVED lines=12> */
[----:B-1----:R-:W-:Y:S02]  /*9b460*/  MOV R11, R20 ;  /* 0x00000014000b7202 */ /* 0x002fe40000000f00 */
[----:B------:R-:W-:Y:S01]  /*9b470*/  MOV R10, R21 ;  /* 0x00000015000a7202 */ /* 0x000fe20000000f00 */
[----:B------:R-:W3:Y:S01]  /*9b480*/  LDL.LU.64 R22, [R1+0x5020] ;  /* 0x0050200001167983 */ /* 0x000ee20000300a00 */
[----:B------:R-:W3:Y:S02]  /*9b490*/  LDL.LU.64 R20, [R1+0x5018] ;  /* 0x0050180001147983 */ /* 0x000ee40000300a00 */
[----:B---3--:R-:W-:Y:S02]  /*9b4a0*/  HMMA.16816.F32 R24, R24, R8, R20 ;  /* 0x000000081818723c */ /* 0x008fe40000001814 */
[----:B------:R-:W2:Y:S01]  /*9b4b0*/  LDL.LU.64 R22, [R1+0x5010] ;  /* 0x0050100001167983 */ /* 0x000ea20000300a00 */
[----:B------:R-:W2:Y:S02]  /*9b4c0*/  LDL.LU.64 R20, [R1+0x5008] ;  /* 0x0050080001147983 */ /* 0x000ea40000300a00 */
[----:B------:R-:W-:Y:S11]  /*9b4d0*/  STL.64 [R1+0x4fa8], R8 ;  /* 0x004fa80801007387 */ /* 0x000ff60000100a00 */
[----:B------:R-:W-:Y:S07]  /*9b4e0*/  @!UPT UIADD3 URZ, URZ, URZ, URZ ;  /* 0x0000003f3f3ff290 */ /* 0x000fee000fffe03f */
[----:B------:R0:W-:Y:S02]  /*9b4f0*/  STL.64 [R1+0x2b0], R24 ;  /* 0x0002b01801007387 */ /* 0x0001e40000100a00 */
[----:B0-----:R-:W-:Y:S02]  /*9b500*/  IMAD.MOV.U32 R24, RZ, RZ, R6 ;  /* 0x000000ffff187224 */ /* 0x001fe400078e0006 */
[----:B------:R-:W-:Y:S01]  /*9b510*/  STL.64 [R1+0x2b8], R26 ;  /* 0x0002b81a01007387 */ /* 0x000fe20000100a00 */
[C---:B--2---:R-:W-:Y:S03]  /*9b520*/  HMMA.16816.F32 R4, R20.reuse, R4, R12 ;  /* 0x000000041404723c */ /* 0x044fe6000000180c */
[----:B------:R-:W2:Y:S01]  /*9b530*/  LDL.LU.64 R14, [R1+0x5000] ;  /* 0x00500000010e7983 */ /* 0x000ea20000300a00 */
[----:B------:R-:W2:Y:S11]  /*9b540*/  LDL.LU.64 R12, [R1+0x4ff8] ;  /* 0x004ff800010c7983 */ /* 0x000eb60000300a00 */
[----:B------:R-:W-:Y:S08]  /*9b550*/  @!UPT UIADD3 URZ, URZ, URZ, URZ ;  /* 0x0000003f3f3ff290 */ /* 0x000ff0000fffe03f */
[----:B------:R0:W-:Y:S01]  /*9b560*/  STL.64 [R1+0x2a0], R4 ;  /* 0x0002a00401007387 */ /* 0x0001e20000100a00 */
[----:B------:R-:W-:Y:S03]  /*9b570*/  STL.64 [R1+0x2a8], R6 ;  /* 0x0002a80601007387 */ /* 0x000fe60000100a00 */
[----:B0-----:R-:W2:Y:S01]  /*9b580*/  LDL.LU.64 R4, [R1+0x4ff0] ;  /* 0x004ff00001047983 */ /* 0x001ea20000300a00 */
[----:B------:R-:W-:Y:S01]  /*9b590*/  MOV R25, R3 ;  /* 0x0000000300197202 */ /* 0x000fe20000000f00 */
[C---:B--2---:R-:W-:Y:S01]  /*9b5a0*/  HMMA.16816.F32 R12, R20.reuse, R4, R12 ;  /* 0x00000004140c723c */ /* 0x044fe2000000180c */
[----:B------:R-:W-:Y:S01]  /*9b5b0*/  MOV R8, R4 ;  /* 0x0000000400087202 */ /* 0x000fe20000000f00 */
[----:B------:R-:W-:Y:S11]  /*9b5c0*/  IMAD.MOV.U32 R3, RZ, RZ, R5 ;  /* 0x000000ffff037224 */ /* 0x000ff600078e0005 */
[----:B------:R-:W-:Y:S10]  /*9b5d0*/  @!UPT UIADD3 URZ, URZ, URZ, URZ ;  /* 0x0000003f3f3ff290 */ /* 0x000ff4000fffe03f */
[----:B------:R0:W-:Y:S01]  /*9b5e0*/  STL.64 [R1+0x290], R12 ;  /* 0x0002900c01007387 */ /* 0x0001e20000100a00 */
[----:B------:R1:W-:Y:S03]  /*9b5f0*/  STL.64 [R1+0x298], R14 ;  /* 0x0002980e01007387 */ /* 0x0003e60000100a00 */
[----:B0-----:R-:W1:Y:S01]  /*9b600*/  LDL.LU.64 R12, [R1+0x4fe8] ;  /* 0x004fe800010c7983 */ /* 0x001e620000300a00 */
[----:B------:R-:W1:Y:S02]  /*9b610*/  LDL.LU.64 R6, [R1+0x4fe0] ;  /* 0x004fe00001067983 */ /* 0x000e640000300a00 */
[----:B------:R-:W1:Y:S02]  /*9b620*/  LDL.LU.64 R4, [R1+0x4fd8] ;  /* 0x004fd80001047983 */ /* 0x000e640000300a00 */
[C---:B-1----:R-:W-:Y:S01]  /*9b630*/  HMMA.16816.F32 R12, R20.reuse, R12, R4 ;  /* 0x0000000c140c723c */ /* 0x042fe20000001804 */
[----:B------:R-:W2:Y:S01]  /*9b640*/  LDL.LU.64 R6, [R1+0x4fd0] ;  /* 0x004fd00001067983 */ /* 0x000ea20000300a00 */
[----:B------:R-:W2:Y:S11]  /*9b650*/  LDL.LU.64 R4, [R1+0x4fc8] ;  /* 0x004fc80001047983 */ /* 0x000eb60000300a00 */
[----:B------:R-:W-:Y:S10]  /*9b660*/  @!UPT UIADD3 URZ, URZ, URZ, URZ ;  /* 0x0000003f3f3ff290 */ /* 0x000ff4000fffe03f */
[----:B------:R-:W-:Y:S01]  /*9b670*/  STL.64 [R1+0x280], R12 ;  /* 0x0002800c01007387 */ /* 0x000fe20000100a00 */
[----:B------:R0:W-:Y:S03]  /*9b680*/  STL.64 [R1+0x288], R14 ;  /* 0x0002880e01007387 */ /* 0x0001e60000100a00 */
[----:B0-----:R-:W3:Y:S01]  /*9b690*/  LDL.LU.64 R14, [R1+0x4fc0] ;  /* 0x004fc000010e7983 */ /* 0x001ee20000300a00 */
[----:B------:R-:W3:Y:S02]  /*9b6a0*/  LDL.LU.64 R12, [R1+0x4fb8] ;  /* 0x004fb800010c7983 */ /* 0x000ee40000300a00 */
[----:B------:R-:W-:Y:S01]  /*9b6b0*/  STL.64 [R1+0x4f58], R24 ;  /* 0x004f581801007387 */ /* 0x000fe20000100a00 */
[C---:B--2---:R-:W-:Y:S11]  /*9b6c0*/  HMMA.16816.F32 R4, R20.reuse, R24, R4 ;  /* 0x000000181404723c */ /* 0x044ff60000001804 */
[----:B------:R-:W-:Y:S11]  /*9b6d0*/  @!UPT UIADD3 URZ, URZ, URZ, URZ ;  /* 0x0000003f3f3ff290 */ /* 0x000ff6000fffe03f */
[----:B------:R-:W-:Y:S01]  /*9b6e0*/  @!UPT UIADD3 URZ, URZ, URZ, URZ ;  /* 0x0000003f3f3ff290 */ /* 0x000fe2000fffe03f */
[----:B------:R0:W-:Y:S01]  /*9b6f0*/  STL.64 [R1+0x270], R4 ;  /* 0x0002700401007387 */ /* 0x0001e20000100a00 */
[----:B------:R1:W-:Y:S03]  /*9b700*/  STL.64 [R1+0x278], R6 ;  /* 0x0002780601007387 */ /* 0x0003e60000100a00 */
[----:B0-----:R-:W2:Y:S01]  /*9b710*/  LDL.LU R4, [R1+0x730] ;  /* 0x0007300001047983 */ /* 0x001ea20000300800 */
[----:B------:R-:W2:Y:S02]  /*9b720*/  LDL.LU R5, [R1+0x734] ;  /* 0x0007340001057983 */ /* 0x000ea40000300800 */
[----:B-1----:R-:W4:Y:S02]  /*9b730*/  LDL.LU R6, [R1+0x738] ;  /* 0x0007380001067983 */ /* 0x002f240000300800 */
[----:B------:R-:W4:Y:S02]  /*9b740*/  LDL.LU R7, [R1+0x73c] ;  /* 0x00073c0001077983 */ /* 0x000f240000300800 */
[----:B----4-:R-:W-:Y:S01]  /*9b750*/  STL.64 [R1+0x4ef8], R6 ;  /* 0x004ef80601007387 */ /* 0x010fe20000100a00 */
[----:B--2---:R3:W-:Y:S02]  /*9b760*/  STL.64 [R1+0x4ef0], R4 ;  /* 0x004ef00401007387 */ /* 0x0047e40000100a00 */
[----:B---3--:R-:W-:Y:S01]  /*9b770*/  HMMA.16816.F32 R4, R20, R16, R12 ;  /* 0x000000101404723c */ /* 0x008fe2000000180c */
[----:B------:R-:W2:Y:S11]  /*9b780*/  LDL.LU R12, [R1+0x750] ;  /* 0x00075000010c7983 */ /* 0x000eb60000300800 */
[----:B------:R-:W-:Y:S11]  /*9b790*/  @!UPT UIADD3 URZ, URZ, URZ, URZ ;  /* 0x0000003f3f3ff290 */ /* 0x000ff6000fffe03f */
[----:B------:R-:W-:Y:S01]  /*9b7a0*/  STL.64 [R1+0x260], R4 ;  /* 0x0002600401007387 */ /* 0x000fe20000100a00 */
[----:B------:R-:W-:Y:S02]  /*9b7b0*/  STL.64 [R1+0x268], R6 ;  /* 0x0002680601007387 */ /* 0x000fe40000100a00 */
[----:B------:R-:W2:Y:S02]  /*9b7c0*/  LDL.LU R13, [R1+0x754] ;  /* 0x00075400010d7983 */ /* 0x000ea40000300800 */
[----:B------:R-:W3:Y:S01]  /*9b7d0*/  LDL.LU R14, [R1+0x758] ;  /* 0x00075800010e7983 */ /* 0x000ee20000300800 */
[----:B------:R-:W3:Y:S04]  /*9b7e0*/  LDL.LU R15, [R1+0x75c] ;  /* 0x00075c00010f7983 */ /* 0x000ee80000300800 */
[----:B---3--:R-:W-:Y:S01]  /*9b7f0*/  STL.64 [R1+0x4f18], R14 ;  /* 0x004f180e01007387 */ /* 0x008fe20000100a00 */
[----:B--2---:R0:W-:Y:S02]  /*9b800*/  STL.64 [R1+0x4f10], R12 ;  /* 0x004f100c01007387 */ /* 0x0041e40000100a00 */
[----:B0-----:R-:W-:-:S02]  /*9b810*/  MOV R12, R11 ;  /* 0x0000000b000c7202 */ /* 0x001fc40000000f00 */
[----:B------:R-:W-:-:S05]  /*9b820*/  MOV R13, R10 ;  /* 0x0000000a000d7202 */ /* 0x000fca0000000f00 */
[----:B------:R0:W-:Y:S04]  /*9b830*/  STL.64 [R1+0x4fb0], R12 ;  /* 0x004fb00c01007387 */ /* 0x0001e80000100a00 */
[----:B0-----:R-:W2:Y:S01]  /*9b840*/  LDL.LU R12, [R1+0xa20] ;  /* 0x000a2000010c7983 */ /* 0x001ea20000300800 */
[----:B------:R-:W2:Y:S02]  /*9b850*/  LDL.LU R13, [R1+0xa24] ;  /* 0x000a2400010d7983 */ /* 0x000ea40000300800 */
[----:B------:R-:W2:Y:S02]  /*9b860*/  LDL.LU R14, [R1+0xa28] ;  /* 0x000a2800010e7983 */ /* 0x000ea40000300800 */
[----:B------:R-:W2:Y:S01]  /*9b870*/  LDL.LU R15, [R1+0xa2c] ;  /* 0x000a2c00010f7983 */ /* 0x000ea20000300800 */
[----:B------:R-:W3:Y:S04]  /*9b880*/  LDL.64 R24, [R1+0x50] ;  /* 0x0000500001187983 */ /* 0x000ee80000100a00 */
[----:B---3--:R0:W-:Y:S01]  /*9b890*/  STL.64 [R1+0x4f68], R24 ;  /* 0x004f681801007387 */ /* 0x0081e20000100a00 */
[----:B------:R-:W3:Y:S02]  /*9b8a0*/  LDL.LU R4, [R1+0x740] ;  /* 0x0007400001047983 */ /* 0x000ee40000300800 */
[----:B------:R-:W3:Y:S02]  /*9b8b0*/  LDL.LU R5, [R1+0x744] ;  /* 0x0007440001057983 */ /* 0x000ee40000300800 */
[----:B------:R-:W4:Y:S01]  /*9b8c0*/  LDL.LU R6, [R1+0x748] ;  /* 0x0007480001067983 */ /* 0x000f220000300800 */
[----:B------:R-:W4:Y:S01]  /*9b8d0*/  LDL.LU R7, [R1+0x74c] ;  /* 0x00074c0001077983 */ /* 0x000f220000300800 */
[----:B0-----:R-:W-:Y:S01]  /*9b8e0*/  IMAD.MOV.U32 R24, RZ, RZ, R8 ;  /* 0x000000ffff187224 */ /* 0x001fe200078e0008 */
[----:B------:R-:W-:-:S02]  /*9b8f0*/  MOV R25, R3 ;  /* 0x0000000300197202 */ /* 0x000fc40000000f00 */
[----:B------:R-:W5:Y:S01]  /*9b900*/  LDL.LU R8, [R1+0xa10] ;  /* 0x000a100001087983 */ /* 0x000f620000300800 */
[----:B------:R-:W5:Y:S02]  /*9b910*/  LDL.LU R9, [R1+0xa14] ;  /* 0x000a140001097983 */ /* 0x000f640000300800 */
[----:B------:R-:W5:Y:S02]  /*9b920*/  LDL.LU R10, [R1+0xa18] ;  /* 0x000a1800010a7983 */ /* 0x000f640000300800 */
[----:B------:R-:W5:Y:S01]  /*9b930*/  LDL.LU R11, [R1+0xa1c] ;  /* 0x000a1c00010b7983 */ /* 0x000f620000300800 */
[----:B------:R-:W-:Y:S04]  /*9b940*/  STL.64 [R1+0x4f80], R24 ;  /* 0x004f801801007387 */ /* 0x000fe80000100a00 */
[----:B----4-:R-:W-:Y:S01]  /*9b950*/  STL.64 [R1+0x4f28], R6 ;  /* 0x004f280601007387 */ /* 0x010fe20000100a00 */
[----:B---3--:R0:W-:Y:S03]  /*9b960*/  STL.64 [R1+0x4f20], R4 ;  /* 0x004f200401007387 */ /* 0x0081e60000100a00 */
[----:B0-----:R-:W3:Y:S01]  /*9b970*/  LDL.LU R4, [R1+0x8f0] ;  /* 0x0008f00001047983 */ /* 0x001ee20000300800 */
[----:B------:R-:W3:Y:S02]  /*9b980*/  LDL.LU R5, [R1+0x8f4] ;  /* 0x0008f40001057983 */ /* 0x000ee40000300800 */
[----:B------:R-:W4:Y:S02]  /*9b990*/  LDL.LU R6, [R1+0x8f8] ;  /* 0x0008f80001067983 */ /* 0x000f240000300800 */
[----:B------:R-:W4:Y:S01]  /*9b9a0*/  LDL.LU R7, [R1+0x8fc] ;  /* 0x0008fc0001077983 */ /* 0x000f220000300800 */
[----:B------:R-:W2:Y:S04]  /*9b9b0*/  LDL.64 R24, [R1+0x80] ;  /* 0x0000800001187983 */ /* 0x000ea80000100a00 */
[----:B----4-:R-:W-:Y:S01]  /*9b9c0*/  STL.64 [R1+0x4f38], R6 ;  /* 0x004f380601007387 */ /* 0x010fe20000100a00 */
[----:B---3--:R0:W-:Y:S02]  /*9b9d0*/  STL.64 [R1+0x4f30], R4 ;  /* 0x004f300401007387 */ /* 0x0081e40000100a00 */
[----:B------:R-:W3:Y:S02]  /*9b9e0*/  LDL.LU R16, [R1+0x960] ;  /* 0x0009600001107983 */ /* 0x000ee40000300800 */
[----:B------:R-:W3:Y:S01]  /*9b9f0*/  LDL.LU R17, [R1+0x964] ;  /* 0x0009640001117983 */ /* 0x000ee20000300800 */
[----:B------:R-:W3:Y:S01]  /*9ba00*/  LDL.LU R18, [R1+0x968] ;  /* 0x0009680001127983 */ /* 0x000ee20000300800 */
[----:B------:R-:W3:Y:S01]  /*9ba10*/  LDL.LU R19, [R1+0x96c] ;  /* 0x00096c0001137983 */ /* 0x000ee20000300800 */
[----:B0-----:R-:W-:Y:S01]  /*9ba20*/  MOV R4, R2 ;  /* 0x0000000200047202 */ /* 0x001fe20000000f00 */
[----:B------:R-:W-:-:S07]  /*9ba30*/  IMAD.MOV.U32 R5, RZ, RZ, R0 ;  /* 0x000000ffff057224 */ /* 0x000fce00078e0000 */
[C---:B--2---:R-:W-:Y:S11]  /*9ba40*/  HMMA.16816.F32 R12, R20.reuse, R4, R12 ;  /* 0x00000004140c723c */ /* 0x044ff6000000180c */
[----:B------:R-:W-:Y:S11]  /*9ba50*/  @!UPT UIADD3 URZ, URZ, URZ, URZ ;  /* 0x0000003f3f3ff290 */ /* 0x000ff6000fffe03f */
[----:B------:R-:W-:Y:S01]  /*9ba60*/  @!UPT UIADD3 URZ, URZ, URZ, URZ ;  /* 0x0000003f3f3ff290 */ /* 0x000fe2000fffe03f */
[----:B------:R0:W-:Y:S01]  /*9ba70*/  STL.64 [R1+0x250], R12 ;  /* 0x0002500c01007387 */ /* 0x0001e20000100a00 */
[----:B------:R-:W-:Y:S03]  /*9ba80*/  STL.64 [R1+0x258], R14 ;  /* 0x0002580e01007387 */ /* 0x000fe60000100a00 */
[----:B0-----:R-:W5:Y:S01]  /*9ba90*/  LDL.LU.64 R12, [R1+0x4fb0] ;  /* 0x004fb000010c7983 */ /* 0x001f620000300a00 */
[----:B------:R0:W-:Y:S03]  /*9baa0*/  STL.64 [R1+0x4f60], R4 ;  /* 0x004f600401007387 */ /* 0x0001e60000100a00 */
        /* <DEDUP_REMOVED lines=10> */
[C---:B-----5:R-:W-:Y:S01]  /*9bb50*/  HMMA.16816.F32 R8, R20.reuse, R12, R8 ;  /* 0x0000000c1408723c */ /* 0x060fe20000001808 */
[----:B----4-:R-:W-:Y:S01]  /*9bb60*/  STL.64 [R1+0x4f90], R6 ;  /* 0x004f900601007387 */ /* 0x010fe20000100a00 */
[----:B--2---:R0:W-:Y:S03]  /*9bb70*/  STL.64 [R1+0x4f88], R4 ;  /* 0x004f880401007387 */ /* 0x0041e60000100a00 */
[----:B0-----:R-:W2:Y:S01]  /*9bb80*/  LDL.LU R4, [R1+0x950] ;  /* 0x0009500001047983 */ /* 0x001ea20000300800 */
[----:B------:R-:W2:Y:S02]  /*9bb90*/  LDL.LU R5, [R1+0x954] ;  /* 0x0009540001057983 */ /* 0x000ea40000300800 */
[----:B------:R-:W2:Y:S02]  /*9bba0*/  LDL.LU R6, [R1+0x958] ;  /* 0x0009580001067983 */ /* 0x000ea40000300800 */
[----:B------:R-:W2:Y:S11]  /*9bbb0*/  LDL.LU R7, [R1+0x95c] ;  /* 0x00095c0001077983 */ /* 0x000eb60000300800 */
[----:B------:R-:W-:Y:S02]  /*9bbc0*/  @!UPT UIADD3 URZ, URZ, URZ, URZ ;  /* 0x0000003f3f3ff290 */ /* 0x000fe4000fffe03f */
[----:B------:R0:W-:Y:S01]  /*9bbd0*/  STL.64 [R1+0x240], R8 ;  /* 0x0002400801007387 */ /* 0x0001e20000100a00 */
[----:B------:R-:W-:Y:S03]  /*9bbe0*/  STL.64 [R1+0x248], R10 ;  /* 0x0002480a01007387 */ /* 0x000fe60000100a00 */
[----:B0-----:R-:W3:Y:S01]  /*9bbf0*/  LDL.LU.64 R8, [R1+0x4fa8] ;  /* 0x004fa80001087983 */ /* 0x001ee20000300a00 */
[----:B------:R0:W-:Y:S03]  /*9bc00*/  STL.64 [R1+0x4f40], R12 ;  /* 0x004f400c01007387 */ /* 0x0001e60000100a00 */
[----:B0-----:R-:W4:Y:S01]  /*9bc10*/  LDL.LU R12, [R1+0x900] ;  /* 0x00090000010c7983 */ /* 0x001f220000300800 */
[----:B------:R-:W4:Y:S02]  /*9bc20*/  LDL.LU R13, [R1+0x904] ;  /* 0x00090400010d7983 */ /* 0x000f240000300800 */
[----:B------:R-:W5:Y:S02]  /*9bc30*/  LDL.LU R14, [R1+0x908] ;  /* 0x00090800010e7983 */ /* 0x000f640000300800 */
[----:B------:R-:W5:Y:S01]  /*9bc40*/  LDL.LU R15, [R1+0x90c] ;  /* 0x00090c00010f7983 */ /* 0x000f620000300800 */
[----:B---3--:R-:W-:Y:S01]  /*9bc50*/  HMMA.16816.F32 R20, R20, R8, R16 ;  /* 0x000000081414723c */ /* 0x008fe20000001810 */
[----:B-----5:R-:W-:Y:S01]  /*9bc60*/  STL.64 [R1+0x4f50], R14 ;  /* 0x004f500e01007387 */ /* 0x020fe20000100a00 */
[----:B----4-:R0:W-:Y:S03]  /*9bc70*/  STL.64 [R1+0x4f48], R12 ;  /* 0x004f480c01007387 */ /* 0x0101e60000100a00 */
[----:B0-----:R-:W3:Y:S01]  /*9bc80*/  LDL.LU R12, [R1+0x920] ;  /* 0x00092000010c7983 */ /* 0x001ee20000300800 */
[----:B------:R-:W3:Y:S02]  /*9bc90*/  LDL.LU R13, [R1+0x924] ;  /* 0x00092400010d7983 */ /* 0x000ee40000300800 */
[----:B------:R-:W3:Y:S02]  /*9bca0*/  LDL.LU R14, [R1+0x928] ;  /* 0x00092800010e7983 */ /* 0x000ee40000300800 */
[----:B------:R-:W3:Y:S01]  /*9bcb0*/  LDL.LU R15, [R1+0x92c] ;  /* 0x00092c00010f7983 */ /* 0x000ee20000300800 */
[----:B------:R-:W2:Y:S01]  /*9bcc0*/  LDL.LU.64 R18, [R1+0x4fa0] ;  /* 0x004fa00001127983 */ /* 0x000ea20000300a00 */
[----:B------:R-:W2:Y:S11]  /*9bcd0*/  LDL.LU.64 R16, [R1+0x4f98] ;  /* 0x004f980001107983 */ /* 0x000eb60000300a00 */
[----:B------:R0:W-:Y:S02]  /*9bce0*/  STL.64 [R1+0x190], R20 ;  /* 0x0001901401007387 */ /* 0x0001e40000100a00 */
[----:B------:R-:W-:Y:S01]  /*9bcf0*/  STL.64 [R1+0x198], R22 ;  /* 0x0001981601007387 */ /* 0x000fe20000100a00 */
[----:B------:R-:W-:-:S02]  /*9bd00*/  MOV R2, R24 ;  /* 0x0000001800027202 */ /* 0x000fc40000000f00 */
[----:B------:R-:W-:Y:S01]  /*9bd10*/  MOV R0, R25 ;  /* 0x0000001900007202 */ /* 0x000fe20000000f00 */
[----:B0-----:R-:W4:Y:S01]  /*9bd20*/  LDL.64 R20, [R1+0x20] ;  /* 0x0000200001147983 */ /* 0x001f220000100a00 */
        /* <DEDUP_REMOVED lines=12> */
[----:B------:R0:W-:Y:S01]  /*9bdf0*/  STL.64 [R1+0x170], R24 ;  /* 0x0001701801007387 */ /* 0x0001e20000100a00 */
[----:B------:R-:W-:Y:S03]  /*9be00*/  STL.64 [R1+0x178], R26 ;  /* 0x0001781a01007387 */ /* 0x000fe60000100a00 */
[----:B0-----:R-:W2:Y:S02]  /*9be10*/  LDL.LU.64 R24, [R1+0x4f68] ;  /* 0x004f680001187983 */ /* 0x001ea40000300a00 */
[C---:B--2---:R-:W-:Y:S01]  /*9be20*/  HMMA.16816.F32 R4, R16.reuse, R24, R4 ;  /* 0x000000181004723c */ /* 0x044fe20000001804 */
[----:B------:R-:W-:Y:S11]  /*9be30*/  MOV R3, R25 ;  /* 0x0000001900037202 */ /* 0x000ff60000000f00 */
[----:B------:R-:W-:Y:S11]  /*9be40*/  @!UPT UIADD3 URZ, URZ, URZ, URZ ;  /* 0x0000003f3f3ff290 */ /* 0x000ff6000fffe03f */
[----:B------:R0:W-:Y:S01]  /*9be50*/  STL.64 [R1+0x160], R4 ;  /* 0x0001600401007387 */ /* 0x0001e20000100a00 */
[----:B------:R1:W-:Y:S03]  /*9be60*/  STL.64 [R1+0x168], R6 ;  /* 0x0001680601007387 */ /* 0x0003e60000100a00 */
[----:B0-----:R-:W2:Y:S01]  /*9be70*/  LDL.LU.64 R4, [R1+0x4f60] ;  /* 0x004f600001047983 */ /* 0x001ea20000300a00 */
[----:B-1----:R-:W-:Y:S02]  /*9be80*/  IMAD.MOV.U32 R6, RZ, RZ, R24 ;  /* 0x000000ffff067224 */ /* 0x002fe400078e0018 */
[----:B------:R-:W3:Y:S02]  /*9be90*/  LDL.LU.64 R24, [R1+0x4f58] ;  /* 0x004f580001187983 */ /* 0x000ee40000300a00 */
[C---:B---3--:R-:W-:Y:S11]  /*9bea0*/  HMMA.16816.F32 R12, R16.reuse, R24, R12 ;  /* 0x00000018100c723c */ /* 0x048ff6000000180c */
[----:B------:R-:W-:Y:S11]  /*9beb0*/  @!UPT UIADD3 URZ, URZ, URZ, URZ ;  /* 0x0000003f3f3ff290 */ /* 0x000ff6000fffe03f */
[----:B------:R-:W-:Y:S01]  /*9bec0*/  @!UPT UIADD3 URZ, URZ, URZ, URZ ;  /* 0x0000003f3f3ff290 */ /* 0x000fe2000fffe03f */
[----:B------:R-:W-:Y:S01]  /*9bed0*/  STL.64 [R1+0x150], R12 ;  /* 0x0001500c01007387 */ /* 0x000fe20000100a00 */
[----:B------:R0:W-:Y:S03]  /*9bee0*/  STL.64 [R1+0x158], R14 ;  /* 0x0001580e01007387 */ /* 0x0001e60000100a00 */
[----:B0-----:R-:W2:Y:S01]  /*9bef0*/  LDL.LU.64 R14, [R1+0x4f50] ;  /* 0x004f5000010e7983 */ /* 0x001ea20000300a00 */
[----:B------:R-:W2:Y:S02]  /*9bf00*/  LDL.LU.64 R12, [R1+0x4f48] ;  /* 0x004f4800010c7983 */ /* 0x000ea40000300a00 */
[----:B------:R0:W-:Y:S02]  /*9bf10*/  STL.64 [R1+0x4ed8], R24 ;  /* 0x004ed81801007387 */ /* 0x0001e40000100a00 */
[----:B0-----:R-:W4:Y:S01]  /*9bf20*/  LDL.LU R24, [R1+0x910] ;  /* 0x0009100001187983 */ /* 0x001f220000300800 */
[----:B------:R-:W4:Y:S02]  /*9bf30*/  LDL.LU R25, [R1+0x914] ;  /* 0x0009140001197983 */ /* 0x000f240000300800 */
[----:B------:R-:W4:Y:S02]  /*9bf40*/  LDL.LU R26, [R1+0x918] ;  /* 0x00091800011a7983 */ /* 0x000f240000300800 */
[----:B------:R-:W4:Y:S02]  /*9bf50*/  LDL.LU R27, [R1+0x91c] ;  /* 0x00091c00011b7983 */ /* 0x000f240000300800 */
[----:B----4-:R-:W-:Y:S11]  /*9bf60*/  HMMA.16816.F32 R24, R16, R20, R24 ;  /* 0x000000141018723c */ /* 0x010ff60000001818 */
[----:B------:R-:W-:Y:S11]  /*9bf70*/  @!UPT UIADD3 URZ, URZ, URZ, URZ ;  /* 0x0000003f3f3ff290 */ /* 0x000ff6000fffe03f */
[----:B------:R-:W-:Y:S01]  /*9bf80*/  @!UPT UIADD3 URZ, URZ, URZ, URZ ;  /* 0x0000003f3f3ff290 */ /* 0x000fe2000fffe03f */
[----:B------:R-:W-:Y:S01]  /*9bf90*/  STL.64 [R1+0x140], R24 ;  /* 0x0001401801007387 */ /* 0x000fe20000100a00 */
[----:B------:R-:W-:Y:S02]  /*9bfa0*/  STL.64 [R1+0x148], R26 ;  /* 0x0001481a01007387 */ /* 0x000fe40000100a00 */
[----:B------:R0:W-:Y:S02]  /*9bfb0*/  STL.64 [R1+0x4ed0], R20 ;  /* 0x004ed01401007387 */ /* 0x0001e40000100a00 */
[----:B0-----:R-:W3:Y:S01]  /*9bfc0*/  LDL.LU R20, [R1+0x6d0] ;  /* 0x0006d00001147983 */ /* 0x001ee20000300800 */
[----:B------:R-:W3:Y:S02]  /*9bfd0*/  LDL.LU R21, [R1+0x6d4] ;  /* 0x0006d40001157983 */ /* 0x000ee40000300800 */
[----:B------:R-:W4:Y:S02]  /*9bfe0*/  LDL.LU R22, [R1+0x6d8] ;  /* 0x0006d80001167983 */ /* 0x000f240000300800 */
[----:B------:R-:W4:Y:S01]  /*9bff0*/  LDL.LU R23, [R1+0x6dc] ;  /* 0x0006dc0001177983 */ /* 0x000f220000300800 */
[----:B------:R-:W-:-:S02]  /*9c000*/  MOV R24, R6 ;  /* 0x0000000600187202 */ /* 0x000fc40000000f00 */
[C---:B--2---:R-:W-:Y:S01]  /*9c010*/  HMMA.16816.F32 R4, R16.reuse, R4, R12 ;  /* 0x000000041004723c */ /* 0x044fe2000000180c */
[----:B----4-:R-:W-:Y:S01]  /*9c020*/  STL.64 [R1+0x4ee8], R22 ;  /* 0x004ee81601007387 */ /* 0x010fe20000100a00 */
[----:B---3--:R0:W-:Y:S03]  /*9c030*/  STL.64 [R1+0x4ee0], R20 ;  /* 0x004ee01401007387 */ /* 0x0081e60000100a00 */
[----:B0-----:R-:W2:Y:S01]  /*9c040*/  LDL.LU R20, [R1+0x6e0] ;  /* 0x0006e00001147983 */ /* 0x001ea20000300800 */
[----:B------:R-:W2:Y:S02]  /*9c050*/  LDL.LU R21, [R1+0x6e4] ;  /* 0x0006e40001157983 */ /* 0x000ea40000300800 */
[----:B------:R-:W2:Y:S02]  /*9c060*/  LDL.LU R22, [R1+0x6e8] ;  /* 0x0006e80001167983 */ /* 0x000ea40000300800 */
[----:B------:R-:W2:Y:S01]  /*9c070*/  LDL.LU R23, [R1+0x6ec] ;  /* 0x0006ec0001177983 */ /* 0x000ea20000300800 */
[----:B------:R-:W3:Y:S11]  /*9c080*/  LDL.LU.64 R12, [R1+0x4f40] ;  /* 0x004f4000010c7983 */ /* 0x000ef60000300a00 */
[----:B------:R-:W-:Y:S01]  /*9c090*/  @!UPT UIADD3 URZ, URZ, URZ, URZ ;  /* 0x0000003f3f3ff290 */ /* 0x000fe2000fffe03f */
[----:B------:R-:W-:Y:S02]  /*9c0a0*/  STL.64 [R1+0x130], R4 ;  /* 0x0001300401007387 */ /* 0x000fe40000100a00 */
[----:B------:R0:W-:Y:S02]  /*9c0b0*/  STL.64 [R1+0x138], R6 ;  /* 0x0001380601007387 */ /* 0x0001e40000100a00 */
[----:B0-----:R-:W3:Y:S01]  /*9c0c0*/  LDL.LU.64 R6, [R1+0x4f38] ;  /* 0x004f380001067983 */ /* 0x001ee20000300a00 */
[----:B------:R-:W3:Y:S02]  /*9c0d0*/  LDL.LU.64 R4, [R1+0x4f30] ;  /* 0x004f300001047983 */ /* 0x000ee40000300a00 */
[C---:B---3--:R-:W-:Y:S01]  /*9c0e0*/  HMMA.16816.F32 R12, R16.reuse, R12, R4 ;  /* 0x0000000c100c723c */ /* 0x048fe20000001804 */
[----:B------:R-:W3:Y:S01]  /*9c0f0*/  LDL.LU.64 R6, [R1+0x4f28] ;  /* 0x004f280001067983 */ /* 0x000ee20000300a00 */
[----:B------:R-:W3:Y:S11]  /*9c100*/  LDL.LU.64 R4, [R1+0x4f20] ;  /* 0x004f200001047983 */ /* 0x000ef60000300a00 */
[----:B------:R-:W-:Y:S10]  /*9c110*/  @!UPT UIADD3 URZ, URZ, URZ, URZ ;  /* 0x0000003f3f3ff290 */ /* 0x000ff4000fffe03f */
[----:B------:R-:W-:Y:S01]  /*9c120*/  STL.64 [R1+0x120], R12 ;  /* 0x0001200c01007387 */ /* 0x000fe20000100a00 */
[----:B------:R0:W-:Y:S03]  /*9c130*/  STL.64 [R1+0x128], R14 ;  /* 0x0001280e01007387 */ /* 0x0001e60000100a00 */
[----:B0-----:R-:W4:Y:S01]  /*9c140*/  LDL.LU.64 R14, [R1+0x4f18] ;  /* 0x004f1800010e7983 */ /* 0x001f220000300a00 */
[----:B------:R-:W4:Y:S02]  /*9c150*/  LDL.LU.64 R12, [R1+0x4f10] ;  /* 0x004f1000010c7983 */ /* 0x000f240000300a00 */
[----:B----4-:R-:W-:Y:S01]  /*9c160*/  HMMA.16816.F32 R16, R16, R8, R12 ;  /* 0x000000081010723c */ /* 0x010fe2000000180c */
[----:B------:R-:W3:Y:S01]  /*9c170*/  LDL.LU.64 R14, [R1+0x4f08] ;  /* 0x004f0800010e7983 */ /* 0x000ee20000300a00 */
[----:B------:R-:W3:Y:S02]  /*9c180*/  LDL.LU.64 R12, [R1+0x4f00] ;  /* 0x004f0000010c7983 */ /* 0x000ee40000300a00 */
[----:B------:R0:W-:Y:S03]  /*9c190*/  STL.64 [R1+0x4eb8], R8 ;  /* 0x004eb80801007387 */ /* 0x0001e60000100a00 */
[----:B0-----:R-:W-:-:S02]  /*9c1a0*/  MOV R8, R2 ;  /* 0x0000000200087202 */ /* 0x001fc40000000f00 */
[----:B------:R-:W-:Y:S11]  /*9c1b0*/  MOV R9, R0 ;  /* 0x0000000000097202 */ /* 0x000ff60000000f00 */
[----:B------:R-:W-:Y:S03]  /*9c1c0*/  @!UPT UIADD3 URZ, URZ, URZ, URZ ;  /* 0x0000003f3f3ff290 */ /* 0x000fe6000fffe03f */
[----:B------:R0:W-:Y:S01]  /*9c1d0*/  STL.64 [R1+0xb0], R16 ;  /* 0x0000b01001007387 */ /* 0x0001e20000100a00 */
[----:B------:R-:W-:Y:S03]  /*9c1e0*/  STL.64 [R1+0xb8], R18 ;  /* 0x0000b81201007387 */ /* 0x000fe60000100a00 */
[----:B0-----:R-:W4:Y:S01]  /*9c1f0*/  LDL.64 R16, [R1+0x70] ;  /* 0x0000700001107983 */ /* 0x001f220000100a00 */
[C---:B---3--:R-:W-:Y:S03]  /*9c200*/  HMMA.16816.F32 R8, R12.reuse, R8, R4 ;  /* 0x000000080c08723c */ /* 0x048fe60000001804 */
[----:B------:R-:W4:Y:S01]  /*9c210*/  LDL.LU.64 R6, [R1+0x4ef8] ;  /* 0x004ef80001067983 */ /* 0x000f220000300a00 */
[----:B------:R-:W4:Y:S11]  /*9c220*/  LDL.LU.64 R4, [R1+0x4ef0] ;  /* 0x004ef00001047983 */ /* 0x000f360000300a00 */
[----:B------:R-:W-:Y:S08]  /*9c230*/  @!UPT UIADD3 URZ, URZ, URZ, URZ ;  /* 0x0000003f3f3ff290 */ /* 0x000ff0000fffe03f */
[----:B------:R-:W-:Y:S01]  /*9c240*/  STL.64 [R1+0xa0], R8 ;  /* 0x0000a00801007387 */ /* 0x000fe20000100a00 */
[----:B------:R4:W-:Y:S02]  /*9c250*/  STL.64 [R1+0xa8], R10 ;  /* 0x0000a80a01007387 */ /* 0x0009e40000100a00 */
[----:B----4-:R-:W-:Y:S01]  /*9c260*/  HMMA.16816.F32 R8, R12, R16, R4 ;  /* 0x000000100c08723c */ /* 0x010fe20000001804 */
[----:B------:R-:W3:Y:S11]  /*9c270*/  LDL.LU R4, [R1+0x680] ;  /* 0x0006800001047983 */ /* 0x000ef60000300800 */
[----:B------:R-:W-:Y:S11]  /*9c280*/  @!UPT UIADD3 URZ, URZ, URZ, URZ ;  /* 0x0000003f3f3ff290 */ /* 0x000ff6000fffe03f */
[----:B------:R0:W-:Y:S01]  /*9c290*/  STL.64 [R1+0x90], R8 ;  /* 0x0000900801007387 */ /* 0x0001e20000100a00 */
[----:B------:R1:W-:Y:S02]  /*9c2a0*/  STL.64 [R1+0x98], R10 ;  /* 0x0000980a01007387 */ /* 0x0003e40000100a00 */
[----:B------:R-:W3:Y:S02]  /*9c2b0*/  LDL.LU R5, [R1+0x684] ;  /* 0x0006840001057983 */ /* 0x000ee40000300800 */
[----:B------:R-:W4:Y:S01]  /*9c2c0*/  LDL.LU R6, [R1+0x688] ;  /* 0x0006880001067983 */ /* 0x000f220000300800 */
[----:B------:R-:W4:Y:S04]  /*9c2d0*/  LDL.LU R7, [R1+0x68c] ;  /* 0x00068c0001077983 */ /* 0x000f280000300800 */
[----:B0-----:R-:W5:Y:S01]  /*9c2e0*/  LDL.LU R8, [R1+0x6a0] ;  /* 0x0006a00001087983 */ /* 0x001f620000300800 */
[----:B------:R-:W5:Y:S02]  /*9c2f0*/  LDL.LU R9, [R1+0x6a4] ;  /* 0x0006a40001097983 */ /* 0x000f640000300800 */
[----:B-1----:R-:W3:Y:S02]  /*9c300*/  LDL.LU R10, [R1+0x6a8] ;  /* 0x0006a800010a7983 */ /* 0x002ee40000300800 */
[----:B------:R-:W3:Y:S02]  /*9c310*/  LDL.LU R11, [R1+0x6ac] ;  /* 0x0006ac00010b7983 */ /* 0x000ee40000300800 */
[----:B------:R-:W-:-:S07]  /*9c320*/  IMAD.MOV.U32 R25, RZ, RZ, R3 ;  /* 0x000000ffff197224 */ /* 0x000fce00078e0003 */
[C---:B--2---:R-:W-:Y:S01]  /*9c330*/  HMMA.16816.F32 R24, R12.reuse, R24, R20 ;  /* 0x000000180c18723c */ /* 0x044fe20000001814 */
[----:B---3--:R-:W-:Y:S01]  /*9c340*/  STL.64 [R1+0x4ec8], R10 ;  /* 0x004ec80a01007387 */ /* 0x008fe20000100a00 */
[----:B-----5:R0:W-:Y:S03]  /*9c350*/  STL.64 [R1+0x4ec0], R8 ;  /* 0x004ec00801007387 */ /* 0x0201e60000100a00 */
[----:B0-----:R-:W2:Y:S01]  /*9c360*/  LDL.LU R8, [R1+0x6c0] ;  /* 0x0006c00001087983 */ /* 0x001ea20000300800 */
[----:B------:R-:W2:Y:S02]  /*9c370*/  LDL.LU R9, [R1+0x6c4] ;  /* 0x0006c40001097983 */ /* 0x000ea40000300800 */
[----:B------:R-:W2:Y:S02]  /*9c380*/  LDL.LU R10, [R1+0x6c8] ;  /* 0x0006c800010a7983 */ /* 0x000ea40000300800 */
[----:B------:R-:W2:Y:S01]  /*9c390*/  LDL.LU R11, [R1+0x6cc] ;  /* 0x0006cc00010b7983 */ /* 0x000ea20000300800 */
[----:B----4-:R-:W-:Y:S01]  /*9c3a0*/  STL.64 [R1+0x4eb0], R6 ;  /* 0x004eb00601007387 */ /* 0x010fe20000100a00 */
[----:B------:R0:W-:Y:S03]  /*9c3b0*/  STL.64 [R1+0x4ea8], R4 ;  /* 0x004ea80401007387 */ /* 0x0001e60000100a00 */
[----:B0-----:R-:W3:Y:S01]  /*9c3c0*/  LDL.64 R4, [R1] ;  /* 0x0000000001047983 */ /* 0x001ee20000100a00 */
[----:B------:R0:W-:Y:S03]  /*9c3d0*/  STL.64 [R1+0x4e90], R16 ;  /* 0x004e901001007387 */ /* 0x0001e60000100a00 */
[----:B0-----:R-:W4:Y:S01]  /*9c3e0*/  LDL.64 R16, [R1+0x10] ;  /* 0x0000100001107983 */ /* 0x001f220000100a00 */
[----:B------:R-:W5:Y:S02]  /*9c3f0*/  LDL.LU.64 R22, [R1+0x4ee8] ;  /* 0x004ee80001167983 */ /* 0x000f640000300a00 */
[----:B------:R-:W5:Y:S02]  /*9c400*/  LDL.LU.64 R20, [R1+0x4ee0] ;  /* 0x004ee00001147983 */ /* 0x000f640000300a00 */
[----:B------:R0:W-:Y:S01]  /*9c410*/  STL.64 [R1+0x60], R24 ;  /* 0x0000601801007387 */ /* 0x0001e20000100a00 */
[----:B------:R-:W-:Y:S04]  /*9c420*/  STL.64 [R1+0x68], R26 ;  /* 0x0000681a01007387 */ /* 0x000fe80000100a00 */
[----:B0-----:R-:W5:Y:S02]  /*9c430*/  LDL.LU.64 R24, [R1+0x4ed8] ;  /* 0x004ed80001187983 */ /* 0x001f640000300a00 */
[C---:B-----5:R-:W-:Y:S11]  /*9c440*/  HMMA.16816.F32 R20, R12.reuse, R24, R20 ;  /* 0x000000180c14723c */ /* 0x060ff60000001814 */
[----:B------:R-:W-:Y:S11]  /*9c450*/  @!UPT UIADD3 URZ, URZ, URZ, URZ ;  /* 0x0000003f3f3ff290 */ /* 0x000ff6000fffe03f */
[----:B------:R-:W-:Y:S01]  /*9c460*/  @!UPT UIADD3 URZ, URZ, URZ, URZ ;  /* 0x0000003f3f3ff290 */ /* 0x000fe2000fffe03f */
[----:B------:R0:W-:Y:S01]  /*9c470*/  STL.64 [R1+0x30], R20 ;  /* 0x0000301401007387 */ /* 0x0001e20000100a00 */
[----:B------:R-:W-:Y:S03]  /*9c480*/  STL.64 [R1+0x38], R22 ;  /* 0x0000381601007387 */ /* 0x000fe60000100a00 */
[----:B0-----:R-:W2:Y:S01]  /*9c490*/  LDL.LU.64 R20, [R1+0x4ed0] ;  /* 0x004ed00001147983 */ /* 0x001ea20000300a00 */
[----:B------:R0:W-:Y:S03]  /*9c4a0*/  STL.64 [R1+0x4e68], R24 ;  /* 0x004e681801007387 */ /* 0x0001e60000100a00 */
[----:B0-----:R-:W5:Y:S01]  /*9c4b0*/  LDL.64 R24, [R1+0x50] ;  /* 0x0000500001187983 */ /* 0x001f620000100a00 */
[C---:B--2---:R-:W-:Y:S11]  /*9c4c0*/  HMMA.16816.F32 R8, R12.reuse, R20, R8 ;  /* 0x000000140c08723c */ /* 0x044ff60000001808 */
[----:B------:R-:W-:Y:S11]  /*9c4d0*/  @!UPT UIADD3 URZ, URZ, URZ, URZ ;  /* 0x0000003f3f3ff290 */ /* 0x000ff6000fffe03f */
[----:B------:R-:W-:Y:S01]  /*9c4e0*/  @!UPT UIADD3 URZ, URZ, URZ, URZ ;  /* 0x0000003f3f3ff290 */ /* 0x000fe2000fffe03f */
[----:B------:R-:W-:Y:S01]  /*9c4f0*/  STL.64 [R1+0x110], R8 ;  /* 0x0001100801007387 */ /* 0x000fe20000100a00 */
[----:B------:R0:W-:Y:S03]  /*9c500*/  STL.64 [R1+0x118], R10 ;  /* 0x0001180a01007387 */ /* 0x0001e60000100a00 */
[----:B0-----:R-:W3:Y:S01]  /*9c510*/  LDL.LU.64 R10, [R1+0x4ec8] ;  /* 0x004ec800010a7983 */ /* 0x001ee20000300a00 */
[----:B------:R-:W3:Y:S02]  /*9c520*/  LDL.LU.64 R8, [R1+0x4ec0] ;  /* 0x004ec00001087983 */ /* 0x000ee40000300a00 */
[----:B------:R0:W-:Y:S02]  /*9c530*/  STL.64 [R1+0x4e60], R20 ;  /* 0x004e601401007387 */ /* 0x0001e40000100a00 */
[----:B0-----:R-:W2:Y:S01]  /*9c540*/  LDL.LU R20, [R1+0x6b0] ;  /* 0x0006b00001147983 */ /* 0x001ea20000300800 */
[----:B------:R-:W2:Y:S02]  /*9c550*/  LDL.LU R21, [R1+0x6b4] ;  /* 0x0006b40001157983 */ /* 0x000ea40000300800 */
[----:B------:R-:W2:Y:S02]  /*9c560*/  LDL.LU R22, [R1+0x6b8] ;  /* 0x0006b80001167983 */ /* 0x000ea40000300800 */
[----:B------:R-:W2:Y:S02]  /*9c570*/  LDL.LU R23, [R1+0x6bc] ;  /* 0x0006bc0001177983 */ /* 0x000ea40000300800 */
[----:B----4-:R-:W-:Y:S01]  /*9c580*/  IMAD.MOV.U32 R2, RZ, RZ, R16 ;  /* 0x000000ffff027224 */ /* 0x010fe200078e0010 */
[----:B------:R-:W-:Y:S01]  /*9c590*/  MOV R0, R17 ;  /* 0x0000001100007202 */ /* 0x000fe20000000f00 */
[C---:B--2---:R-:W-:Y:S11]  /*9c5a0*/  HMMA.16816.F32 R20, R12.reuse, R16, R20 ;  /* 0x000000100c14723c */ /* 0x044ff60000001814 */
[----:B------:R-:W-:Y:S11]  /*9c5b0*/  @!UPT UIADD3 URZ, URZ, URZ, URZ ;  /* 0x0000003f3f3ff290 */ /* 0x000ff6000fffe03f */
[----:B------:R-:W-:Y:S01]  /*9c5c0*/  @!UPT UIADD3 URZ, URZ, URZ, URZ ;  /* 0x0000003f3f3ff290 */ /* 0x000fe2000fffe03f */
[----:B------:R0:W-:Y:S01]  /*9c5d0*/  STL.64 [R1+0x230], R20 ;  /* 0x0002301401007387 */ /* 0x0001e20000100a00 */
[----:B------:R1:W-:Y:S02]  /*9c5e0*/  STL.64 [R1+0x238], R22 ;  /* 0x0002381601007387 */ /* 0x0003e40000100a00 */
[----:B------:R-:W2:Y:S01]  /*9c5f0*/  LDL.64 R16, [R1+0x80] ;  /* 0x0000800001107983 */ /* 0x000ea20000100a00 */
[----:B0-----:R-:W4:Y:S01]  /*9c600*/  LDL.LU R20, [R1+0x650] ;  /* 0x0006500001147983 */ /* 0x001f220000300800 */
[----:B------:R-:W4:Y:S02]  /*9c610*/  LDL.LU R21, [R1+0x654] ;  /* 0x0006540001157983 */ /* 0x000f240000300800 */
[----:B-1----:R-:W2:Y:S02]  /*9c620*/  LDL.LU R22, [R1+0x658] ;  /* 0x0006580001167983 */ /* 0x002ea40000300800 */
[----:B------:R-:W2:Y:S01]  /*9c630*/  LDL.LU R23, [R1+0x65c] ;  /* 0x00065c0001177983 */ /* 0x000ea20000300800 */
[----:B---3--:R-:W-:Y:S01]  /*9c640*/  HMMA.16816.F32 R8, R12, R4, R8 ;  /* 0x000000040c08723c */ /* 0x008fe20000001808 */
[----:B--2---:R-:W-:Y:S01]  /*9c650*/  STL.64 [R1+0x4e78], R22 ;  /* 0x004e781601007387 */ /* 0x004fe20000100a00 */
[----:B----4-:R0:W-:Y:S03]  /*9c660*/  STL.64 [R1+0x4e70], R20 ;  /* 0x004e701401007387 */ /* 0x0101e60000100a00 */
        /* <DEDUP_REMOVED lines=9> */
[----:B------:R-:W2:Y:S02]  /*9c700*/  LDL.LU R23, [R1+0x67c] ;  /* 0x00067c0001177983 */ /* 0x000ea40000300800 */
[----:B------:R0:W-:Y:S01]  /*9c710*/  STL.64 [R1+0x360], R8 ;  /* 0x0003600801007387 */ /* 0x0001e20000100a00 */
[----:B------:R1:W-:Y:S03]  /*9c720*/  STL.64 [R1+0x368], R10 ;  /* 0x0003680a01007387 */ /* 0x0003e60000100a00 */
[----:B0-----:R-:W3:Y:S01]  /*9c730*/  LDL.LU.64 R8, [R1+0x4eb8] ;  /* 0x004eb80001087983 */ /* 0x001ee20000300a00 */
[----:B-1----:R-:W-:Y:S01]  /*9c740*/  MOV R10, R4 ;  /* 0x00000004000a7202 */ /* 0x002fe20000000f00 */
[----:B------:R-:W-:-:S02]  /*9c750*/  IMAD.MOV.U32 R11, RZ, RZ, R5 ;  /* 0x000000ffff0b7224 */ /* 0x000fc400078e0005 */
[----:B------:R-:W3:Y:S01]  /*9c760*/  LDL.LU.64 R6, [R1+0x4eb0] ;  /* 0x004eb00001067983 */ /* 0x000ee20000300a00 */
[----:B------:R-:W3:Y:S02]  /*9c770*/  LDL.LU.64 R4, [R1+0x4ea8] ;  /* 0x004ea80001047983 */ /* 0x000ee40000300a00 */
[----:B---3--:R-:W-:Y:S02]  /*9c780*/  HMMA.16816.F32 R12, R12, R8, R4 ;  /* 0x000000080c0c723c */ /* 0x008fe40000001804 */
[----:B------:R-:W3:Y:S01]  /*9c790*/  LDL.LU.64 R6, [R1+0x4ea0] ;  /* 0x004ea00001067983 */ /* 0x000ee20000300a00 */
[----:B------:R-:W3:Y:S11]  /*9c7a0*/  LDL.LU.64 R4, [R1+0x4e98] ;  /* 0x004e980001047983 */ /* 0x000ef60000300a00 */
[----:B------:R-:W-:Y:S09]  /*9c7b0*/  @!UPT UIADD3 URZ, URZ, URZ, URZ ;  /* 0x0000003f3f3ff290 */ /* 0x000ff2000fffe03f */
[----:B------:R0:W-:Y:S01]  /*9c7c0*/  STL.64 [R1+0x350], R12 ;  /* 0x0003500c01007387 */ /* 0x0001e20000100a00 */
[----:B------:R1:W-:Y:S03]  /*9c7d0*/  STL.64 [R1+0x358], R14 ;  /* 0x0003580e01007387 */ /* 0x0003e60000100a00 */
[----:B0-----:R-:W3:Y:S01]  /*9c7e0*/  LDL.LU R12, [R1+0x490] ;  /* 0x00049000010c7983 */ /* 0x001ee20000300800 */
[----:B------:R-:W3:Y:S02]  /*9c7f0*/  LDL.LU R13, [R1+0x494] ;  /* 0x00049400010d7983 */ /* 0x000ee40000300800 */
[----:B-1----:R-:W3:Y:S02]  /*9c800*/  LDL.LU R14, [R1+0x498] ;  /* 0x00049800010e7983 */ /* 0x002ee40000300800 */
[----:B------:R-:W3:Y:S01]  /*9c810*/  LDL.LU R15, [R1+0x49c] ;  /* 0x00049c00010f7983 */ /* 0x000ee20000300800 */
[----:B------:R-:W-:Y:S01]  /*9c820*/  STL.64 [R1+0x4e40], R10 ;  /* 0x004e400a01007387 */ /* 0x000fe20000100a00 */
[----:B------:R0:W-:Y:S02]  /*9c830*/  STL.64 [R1+0x4e38], R8 ;  /* 0x004e380801007387 */ /* 0x0001e40000100a00 */
[----:B0-----:R-:W-:-:S02]  /*9c840*/  MOV R8, R2 ;  /* 0x0000000200087202 */ /* 0x001fc40000000f00 */
[----:B------:R-:W-:-:S05]  /*9c850*/  MOV R9, R0 ;  /* 0x0000000000097202 */ /* 0x000fca0000000f00 */
[----:B------:R0:W-:Y:S04]  /*9c860*/  STL.64 [R1+0x4e58], R8 ;  /* 0x004e580801007387 */ /* 0x0001e80000100a00 */
[----:B0-----:R-:W4:Y:S01]  /*9c870*/  LDL.LU R8, [R1+0x690] ;  /* 0x0006900001087983 */ /* 0x001f220000300800 */
[----:B------:R-:W4:Y:S02]  /*9c880*/  LDL.LU R9, [R1+0x694] ;  /* 0x0006940001097983 */ /* 0x000f240000300800 */
[----:B------:R-:W4:Y:S02]  /*9c890*/  LDL.LU R10, [R1+0x698] ;  /* 0x00069800010a7983 */ /* 0x000f240000300800 */
[----:B------:R-:W4:Y:S01]  /*9c8a0*/  LDL.LU R11, [R1+0x69c] ;  /* 0x00069c00010b7983 */ /* 0x000f220000300800 */
[C---:B---3--:R-:W-:Y:S11]  /*9c8b0*/  HMMA.16816.F32 R12, R4.reuse, R16, R12 ;  /* 0x00000010040c723c */ /* 0x048ff6000000180c */
[----:B------:R-:W-:Y:S11]  /*9c8c0*/  @!UPT UIADD3 URZ, URZ, URZ, URZ ;  /* 0x0000003f3f3ff290 */ /* 0x000ff6000fffe03f */
[----:B------:R-:W-:Y:S01]  /*9c8d0*/  @!UPT UIADD3 URZ, URZ, URZ, URZ ;  /* 0x0000003f3f3ff290 */ /* 0x000fe2000fffe03f */
[----:B------:R0:W-:Y:S01]  /*9c8e0*/  STL.64 [R1+0x490], R12 ;  /* 0x0004900c01007387 */ /* 0x0001e20000100a00 */
[----:B------:R-:W-:Y:S02]  /*9c8f0*/  STL.64 [R1+0x498], R14 ;  /* 0x0004980e01007387 */ /* 0x000fe40000100a00 */
[----:B0-----:R-:W-:Y:S01]  /*9c900*/  IMAD.MOV.U32 R13, RZ, RZ, R16 ;  /* 0x000000ffff0d7224 */ /* 0x001fe200078e0010 */
[----:B------:R-:W-:Y:S02]  /*9c910*/  MOV R12, R17 ;  /* 0x00000011000c7202 */ /* 0x000fe40000000f00 */
        /* <DEDUP_REMOVED lines=8> */
[----:B-----5:R-:W-:Y:S01]  /*9c9a0*/  IMAD.MOV.U32 R15, RZ, RZ, R24 ;  /* 0x000000ffff0f7224 */ /* 0x020fe200078e0018 */
[----:B------:R-:W-:Y:S01]  /*9c9b0*/  MOV R14, R25 ;  /* 0x00000019000e7202 */ /* 0x000fe20000000f00 */
[----:B--2---:R-:W-:Y:S11]  /*9c9c0*/  HMMA.16816.F32 R20, R4, R24, R20 ;  /* 0x000000180414723c */ /* 0x004ff60000001814 */
[----:B------:R-:W-:Y:S11]  /*9c9d0*/  @!UPT UIADD3 URZ, URZ, URZ, URZ ;  /* 0x0000003f3f3ff290 */ /* 0x000ff6000fffe03f */
[----:B------:R-:W-:Y:S01]  /*9c9e0*/  @!UPT UIADD3 URZ, URZ, URZ, URZ ;  /* 0x0000003f3f3ff290 */ /* 0x000fe2000fffe03f */
[----:B------:R-:W-:Y:S01]  /*9c9f0*/  STL.64 [R1+0x560], R20 ;  /* 0x0005601401007387 */ /* 0x000fe20000100a00 */
[----:B------:R0:W-:Y:S03]  /*9ca00*/  STL.64 [R1+0x568], R22 ;  /* 0x0005681601007387 */ /* 0x0001e60000100a00 */
[----:B0-----:R-:W2:Y:S01]  /*9ca10*/  LDL.LU.64 R22, [R1+0x4e78] ;  /* 0x004e780001167983 */ /* 0x001ea20000300a00 */
[----:B------:R-:W2:Y:S02]  /*9ca20*/  LDL.LU.64 R20, [R1+0x4e70] ;  /* 0x004e700001147983 */ /* 0x000ea40000300a00 */
[----:B------:R-:W2:Y:S01]  /*9ca30*/  LDL.LU.64 R24, [R1+0x4e68] ;  /* 0x004e680001187983 */ /* 0x000ea20000300a00 */
[----:B------:R-:W0:Y:S01]  /*9ca40*/  S2R R0, SR_TID.X ;  /* 0x0000000000007919 */ /* 0x000e220000002100 */
[----:B------:R-:W-:Y:S02]  /*9ca50*/  STL.64 [R1+0x4e50], R14 ;  /* 0x004e500e01007387 */ /* 0x000fe40000100a00 */
[----:B------:R1:W-:Y:S02]  /*9ca60*/  STL.64 [R1+0x4e48], R12 ;  /* 0x004e480c01007387 */ /* 0x0003e40000100a00 */
[----:B-1----:R-:W3:Y:S01]  /*9ca70*/  LDL.LU R12, [R1+0x8e0] ;  /* 0x0008e000010c7983 */ /* 0x002ee20000300800 */
[----:B------:R-:W3:Y:S02]  /*9ca80*/  LDL.LU R13, [R1+0x8e4] ;  /* 0x0008e400010d7983 */ /* 0x000ee40000300800 */
[----:B------:R-:W3:Y:S02]  /*9ca90*/  LDL.LU R14, [R1+0x8e8] ;  /* 0x0008e800010e7983 */ /* 0x000ee40000300800 */
[----:B------:R-:W3:Y:S01]  /*9caa0*/  LDL.LU R15, [R1+0x8ec] ;  /* 0x0008ec00010f7983 */ /* 0x000ee20000300800 */
[----:B0-----:R-:W-:-:S04]  /*9cab0*/  LOP3.LUT R27, R0, 0x7, RZ, 0xc0, !PT ;  /* 0x00000007001b7812 */ /* 0x001fc800078ec0ff */
[----:B------:R-:W-:Y:S02]  /*9cac0*/  SHF.L.U32 R19, R27, 0x4, RZ ;  /* 0x000000041b137819 */ /* 0x000fe400000006ff */
[C---:B--2---:R-:W-:Y:S01]  /*9cad0*/  HMMA.16816.F32 R24, R4.reuse, R24, R20 ;  /* 0x000000180418723c */ /* 0x044fe20000001814 */
[----:B------:R-:W4:Y:S11]  /*9cae0*/  LDL.LU.64 R20, [R1+0x4e60] ;  /* 0x004e600001147983 */ /* 0x000f360000300a00 */
[----:B------:R-:W-:Y:S11]  /*9caf0*/  @!UPT UIADD3 URZ, URZ, URZ, URZ ;  /* 0x0000003f3f3ff290 */ /* 0x000ff6000fffe03f */
[----:B------:R-:W-:Y:S01]  /*9cb00*/  STL.64 [R1+0x570], R24 ;  /* 0x0005701801007387 */ /* 0x000fe20000100a00 */
[----:B------:R-:W-:Y:S03]  /*9cb10*/  STL.64 [R1+0x578], R26 ;  /* 0x0005781a01007387 */ /* 0x000fe60000100a00 */
[----:B------:R-:W0:Y:S01]  /*9cb20*/  S2R R28, SR_TID.X ;  /* 0x00000000001c7919 */ /* 0x000e220000002100 */
[----:B----4-:R-:W-:Y:S11]  /*9cb30*/  HMMA.16816.F32 R8, R4, R20, R8 ;  /* 0x000000140408723c */ /* 0x010ff60000001808 */
[----:B------:R-:W-:Y:S11]  /*9cb40*/  @!UPT UIADD3 URZ, URZ, URZ, URZ ;  /* 0x0000003f3f3ff290 */ /* 0x000ff6000fffe03f */
[----:B------:R-:W-:Y:S01]  /*9cb50*/  @!UPT UIADD3 URZ, URZ, URZ, URZ ;  /* 0x0000003f3f3ff290 */ /* 0x000fe2000fffe03f */
[----:B------:R1:W-:Y:S01]  /*9cb60*/  STL.64 [R1+0x580], R8 ;  /* 0x0005800801007387 */ /* 0x0003e20000100a00 */
[----:B------:R3:W-:Y:S03]  /*9cb70*/  STL.64 [R1+0x588], R10 ;  /* 0x0005880a01007387 */ /* 0x0007e60000100a00 */
[----:B-1----:R-:W3:Y:S01]  /*9cb80*/  LDL.LU.64 R8, [R1+0x4e58] ;  /* 0x004e580001087983 */ /* 0x002ee20000300a00 */
[----:B------:R-:W-:-:S04]  /*9cb90*/  SHF.L.U32 R3, R0, 0x8, RZ ;  /* 0x0000000800037819 */ /* 0x000fc800000006ff */
[----:B------:R-:W-:-:S04]  /*9cba0*/  LOP3.LUT R19, R19, 0xf00, R3, 0xf8, !PT ;  /* 0x00000f0013137812 */ /* 0x000fc800078ef803 */
[----:B0-----:R-:W-:-:S04]  /*9cbb0*/  LOP3.LUT R19, R19, 0x10, R28, 0x78, !PT ;  /* 0x0000001013137812 */ /* 0x001fc800078e781c */
[----:B------:R-:W-:Y:S01]  /*9cbc0*/  LOP3.LUT R19, R19, 0x40, RZ, 0x3c, !PT ;  /* 0x0000004013137812 */ /* 0x000fe200078e3cff */
[----:B------:R-:W-:Y:S02]  /*9cbd0*/  MOV R28, R20 ;  /* 0x00000014001c7202 */ /* 0x000fe40000000f00 */
[----:B------:R-:W-:Y:S02]  /*9cbe0*/  IMAD.MOV.U32 R3, RZ, RZ, R21 ;  /* 0x000000ffff037224 */ /* 0x000fe400078e0015 */
[----:B------:R-:W0:Y:S01]  /*9cbf0*/  LDSM.16.M88.4 R20, [R19+0x6c000] ;  /* 0x06c000001314783b */ /* 0x000e220000000200 */
[----:B---3--:R-:W-:Y:S03]  /*9cc00*/  HMMA.16816.F32 R8, R4, R8, R12 ;  /* 0x000000080408723c */ /* 0x008fe6000000180c */
[----:B0-----:R-:W-:Y:S01]  /*9cc10*/  STL.64 [R1+0x4db0], R22 ;  /* 0x004db01601007387 */ /* 0x001fe20000100a00 */
[----:B------:R0:W-:Y:S02]  /*9cc20*/  STL.64 [R1+0x4da8], R20 ;  /* 0x004da81401007387 */ /* 0x0001e40000100a00 */
[----:B------:R-:W-:Y:S01]  /*9cc30*/  IMAD.MOV.U32 R0, RZ, RZ, R16 ;  /* 0x000000ffff007224 */ /* 0x000fe200078e0010 */
[----:B------:R-:W-:Y:S01]  /*9cc40*/  MOV R2, R17 ;  /* 0x0000001100027202 */ /* 0x000fe20000000f00 */
[----:B------:R-:W-:Y:S02]  /*9cc50*/  LDSM.16.M88.4 R24, [R19+0x6b000] ;  /* 0x06b000001318783b */ /* 0x000fe40000000200 */
[----:B------:R-:W1:Y:S02]  /*9cc60*/  LDSM.16.M88.4 R16, [R19+0x6d000] ;  /* 0x06d000001310783b */ /* 0x000e640000000200 */
[----:B0-----:R-:W2:Y:S02]  /*9cc70*/  LDL.LU R20, [R1+0xa00] ;  /* 0x000a000001147983 */ /* 0x001ea40000300800 */
[----:B------:R-:W2:Y:S02]  /*9cc80*/  LDL.LU R21, [R1+0xa04] ;  /* 0x000a040001157983 */ /* 0x000ea40000300800 */
[----:B------:R-:W2:Y:S02]  /*9cc90*/  LDL.LU R22, [R1+0xa08] ;  /* 0x000a080001167983 */ /* 0x000ea40000300800 */
[----:B------:R-:W2:Y:S01]  /*9cca0*/  LDL.LU R23, [R1+0xa0c] ;  /* 0x000a0c0001177983 */ /* 0x000ea20000300800 */
[----:B------:R-:W3:Y:S01]  /*9ccb0*/  LDL.LU.64 R14, [R1+0x4e50] ;  /* 0x004e5000010e7983 */ /* 0x000ee20000300a00 */
[----:B------:R-:W4:Y:S03]  /*9ccc0*/  LDL.LU.64 R12, [R1+0x4e48] ;  /* 0x004e4800010c7983 */ /* 0x000f260000300a00 */
[----:B------:R-:W-:Y:S01]  /*9ccd0*/  STL.64 [R1+0x590], R8 ;  /* 0x0005900801007387 */ /* 0x000fe20000100a00 */
[----:B------:R0:W-:Y:S03]  /*9cce0*/  STL.64 [R1+0x598], R10 ;  /* 0x0005980a01007387 */ /* 0x0001e60000100a00 */
[----:B0-----:R-:W5:Y:S01]  /*9ccf0*/  LDL.LU.64 R10, [R1+0x4e40] ;  /* 0x004e4000010a7983 */ /* 0x001f620000300a00 */
[----:B------:R-:W2:Y:S03]  /*9cd00*/  LDL.LU.64 R8, [R1+0x4e38] ;  /* 0x004e380001087983 */ /* 0x000ea60000300a00 */
[----:B-1----:R-:W-:Y:S01]  /*9cd10*/  STL.64 [R1+0x4d18], R18 ;  /* 0x004d181201007387 */ /* 0x002fe20000100a00 */
[----:B------:R5:W-:Y:S02]  /*9cd20*/  STL.64 [R1+0x4d10], R16 ;  /* 0x004d101001007387 */ /* 0x000be40000100a00 */
[----:B-----5:R-:W-:-:S02]  /*9cd30*/  MOV R16, R10 ;  /* 0x0000000a00107202 */ /* 0x020fc40000000f00 */
[----:B------:R-:W-:Y:S01]  /*9cd40*/  MOV R17, R11 ;  /* 0x0000000b00117202 */ /* 0x000fe20000000f00 */
[----:B------:R-:W5:Y:S01]  /*9cd50*/  LDL.LU R10, [R1+0x4e34] ;  /* 0x004e3400010a7983 */ /* 0x000f620000300800 */
[----:B------:R-:W5:Y:S03]  /*9cd60*/  LDL.LU R11, [R1+0x4e30] ;  /* 0x004e3000010b7983 */ /* 0x000f660000300800 */
[----:B------:R0:W-:Y:S02]  /*9cd70*/  STL.64 [R1+0x4db8], R16 ;  /* 0x004db81001007387 */ /* 0x0001e40000100a00 */
[----:B--2---:R-:W-:Y:S02]  /*9cd80*/  HMMA.16816.F32 R20, R4, R16, R20 ;  /* 0x000000100414723c */ /* 0x004fe40000001814 */
[----:B0-----:R-:W2:Y:S11]  /*9cd90*/  LDL.64 R16, [R1+0x10] ;  /* 0x0000100001107983 */ /* 0x001eb60000100a00 */
[----:B------:R-:W-:Y:S10]  /*9cda0*/  @!UPT UIADD3 URZ, URZ, URZ, URZ ;  /* 0x0000003f3f3ff290 */ /* 0x000ff4000fffe03f */
[----:B------:R0:W-:Y:S01]  /*9cdb0*/  STL.64 [R1+0x5b0], R20 ;  /* 0x0005b01401007387 */ /* 0x0001e20000100a00 */
[----:B------:R1:W-:Y:S03]  /*9cdc0*/  STL.64 [R1+0x5b8], R22 ;  /* 0x0005b81601007387 */ /* 0x0003e60000100a00 */
[----:B--2---:R2:W-:Y:S01]  /*9cdd0*/  STL.64 [R1+0x4dc0], R16 ;  /* 0x004dc01001007387 */ /* 0x0045e20000100a00 */
[----:B0-----:R-:W3:Y:S02]  /*9cde0*/  LDL.LU R20, [R1+0xb30] ;  /* 0x000b300001147983 */ /* 0x001ee40000300800 */
[----:B------:R-:W3:Y:S02]  /*9cdf0*/  LDL.LU R21, [R1+0xb34] ;  /* 0x000b340001157983 */ /* 0x000ee40000300800 */
[----:B-1----:R-:W3:Y:S01]  /*9ce00*/  LDL.LU R22, [R1+0xb38] ;  /* 0x000b380001167983 */ /* 0x002ee20000300800 */
[----:B------:R-:W3:Y:S01]  /*9ce10*/  LDL.LU R23, [R1+0xb3c] ;  /* 0x000b3c0001177983 */ /* 0x000ee20000300800 */
[----:B--2---:R-:W-:Y:S01]  /*9ce20*/  IMAD.MOV.U32 R16, RZ, RZ, R28 ;  /* 0x000000ffff107224 */ /* 0x004fe200078e001c */
[----:B------:R-:W-:-:S02]  /*9ce30*/  MOV R17, R3 ;  /* 0x0000000300117202 */ /* 0x000fc40000000f00 */
[----:B---3--:R-:W-:Y:S01]  /*9ce40*/  STL.64 [R1+0x4dd0], R22 ;  /* 0x004dd01601007387 */ /* 0x008fe20000100a00 */
[----:B------:R-:W-:Y:S02]  /*9ce50*/  STL.64 [R1+0x4dc8], R20 ;  /* 0x004dc81401007387 */ /* 0x000fe40000100a00 */
[----:B------:R-:W2:Y:S02]  /*9ce60*/  LDL.LU R28, [R1+0x4e2c] ;  /* 0x004e2c00011c7983 */ /* 0x000ea40000300800 */
[----:B------:R-:W3:Y:S01]  /*9ce70*/  LDL.LU R3, [R1+0x4e28] ;  /* 0x004e280001037983 */ /* 0x000ee20000300800 */
[----:B------:R0:W-:Y:S04]  /*9ce80*/  STL.64 [R1+0x4dd8], R16 ;  /* 0x004dd81001007387 */ /* 0x0001e80000100a00 */
[----:B0-----:R-:W2:Y:S04]  /*9ce90*/  LDL.LU.64 R16, [R1+0x40] ;  /* 0x0000400001107983 */ /* 0x001ea80000300a00 */
[----:B--2---:R0:W-:Y:S01]  /*9cea0*/  STL.64 [R1+0x4de0], R16 ;  /* 0x004de01001007387 */ /* 0x0041e20000100a00 */
[----:B------:R-:W2:Y:S02]  /*9ceb0*/  LDL.LU R20, [R1+0xb50] ;  /* 0x000b500001147983 */ /* 0x000ea40000300800 */
[----:B------:R-:W2:Y:S02]  /*9cec0*/  LDL.LU R21, [R1+0xb54] ;  /* 0x000b540001157983 */ /* 0x000ea40000300800 */
[----:B------:R-:W2:Y:S01]  /*9ced0*/  LDL.LU R22, [R1+0xb58] ;  /* 0x000b580001167983 */ /* 0x000ea20000300800 */
[----:B------:R-:W2:Y:S01]  /*9cee0*/  LDL.LU R23, [R1+0xb5c] ;  /* 0x000b5c0001177983 */ /* 0x000ea20000300800 */
[----:B0-----:R-:W-:Y:S01]  /*9cef0*/  MOV R16, R15 ;  /* 0x0000000f00107202 */ /* 0x001fe20000000f00 */
[----:B------:R-:W-:-:S02]  /*9cf00*/  IMAD.MOV.U32 R17, RZ, RZ, R14 ;  /* 0x000000ffff117224 */ /* 0x000fc400078e000e */
[----:B--2---:R-:W-:Y:S01]  /*9cf10*/  STL.64 [R1+0x4df0], R22 ;  /* 0x004df01601007387 */ /* 0x004fe20000100a00 */
[----:B------:R-:W-:Y:S02]  /*9cf20*/  STL.64 [R1+0x4de8], R20 ;  /* 0x004de81401007387 */ /* 0x000fe40000100a00 */
[----:B------:R0:W-:Y:S02]  /*9cf30*/  STL.64 [R1+0x4df8], R16 ;  /* 0x004df81001007387 */ /* 0x0001e40000100a00 */
[----:B0-----:R-:W2:Y:S01]  /*9cf40*/  LDL.LU R16, [R1+0xb80] ;  /* 0x000b800001107983 */ /* 0x001ea20000300800 */
[----:B------:R-:W2:Y:S02]  /*9cf50*/  LDL.LU R17, [R1+0xb84] ;  /* 0x000b840001117983 */ /* 0x000ea40000300800 */
[----:B------:R-:W2:Y:S02]  /*9cf60*/  LDL.LU R18, [R1+0xb88] ;  /* 0x000b880001127983 */ /* 0x000ea40000300800 */
[----:B------:R-:W2:Y:S01]  /*9cf70*/  LDL.LU R19, [R1+0xb8c] ;  /* 0x000b8c0001137983 */ /* 0x000ea20000300800 */
[----:B------:R-:W0:Y:S02]  /*9cf80*/  S2R R15, SR_TID.X ;  /* 0x00000000000f7919 */ /* 0x000e240000002100 */
[----:B0-----:R-:W-:-:S02]  /*9cf90*/  IMAD.SHL.U32 R14, R15, 0x100, RZ ;  /* 0x000001000f0e7824 */ /* 0x001fc400078e00ff */
[----:B--2---:R-:W-:Y:S01]  /*9cfa0*/  STL.64 [R1+0x4e08], R18 ;  /* 0x004e081201007387 */ /* 0x004fe20000100a00 */
[----:B------:R4:W-:Y:S02]  /*9cfb0*/  STL.64 [R1+0x4e00], R16 ;  /* 0x004e001001007387 */ /* 0x0009e40000100a00 */
[----:B------:R-:W2:Y:S02]  /*9cfc0*/  LDL.LU R20, [R1+0xb70] ;  /* 0x000b700001147983 */ /* 0x000ea40000300800 */
[----:B------:R-:W2:Y:S01]  /*9cfd0*/  LDL.LU R21, [R1+0xb74] ;  /* 0x000b740001157983 */ /* 0x000ea20000300800 */
[----:B------:R-:W2:Y:S01]  /*9cfe0*/  LDL.LU R22, [R1+0xb78] ;  /* 0x000b780001167983 */ /* 0x000ea20000300800 */
[----:B------:R-:W2:Y:S01]  /*9cff0*/  LDL.LU R23, [R1+0xb7c] ;  /* 0x000b7c0001177983 */ /* 0x000ea20000300800 */
[----:B----4-:R-:W-:Y:S01]  /*9d000*/  MOV R16, R13 ;  /* 0x0000000d00107202 */ /* 0x010fe20000000f00 */
[----:B------:R-:W-:-:S04]  /*9d010*/  LOP3.LUT R13, R15, 0x7, RZ, 0xc0, !PT ;  /* 0x000000070f0d7812 */ /* 0x000fc800078ec0ff */
[----:B------:R-:W-:-:S04]  /*9d020*/  SHF.L.U32 R19, R13, 0x4, RZ ;  /* 0x000000040d137819 */ /* 0x000fc800000006ff */
[----:B------:R-:W-:-:S04]  /*9d030*/  LOP3.LUT R19, R19, 0xf00, R14, 0xf8, !PT ;  /* 0x00000f0013137812 */ /* 0x000fc800078ef80e */
[----:B------:R-:W-:-:S04]  /*9d040*/  LOP3.LUT R19, R19, 0x10, R15, 0x78, !PT ;  /* 0x0000001013137812 */ /* 0x000fc800078e780f */
[----:B------:R-:W-:Y:S02]  /*9d050*/  LOP3.LUT R19, R19, 0x40, RZ, 0x3c, !PT ;  /* 0x0000004013137812 */ /* 0x000fe400078e3cff */
[----:B------:R-:W-:-:S03]  /*9d060*/  MOV R17, R12 ;  /* 0x0000000c00117202 */ /* 0x000fc60000000f00 */
[----:B------:R-:W0:Y:S04]  /*9d070*/  LDSM.16.M88.4 R12, [R19+0x6e000] ;  /* 0x06e00000130c783b */ /* 0x000e280000000200 */
[----:B--2---:R-:W-:Y:S01]  /*9d080*/  STL.64 [R1+0x4e18], R22 ;  /* 0x004e181601007387 */ /* 0x004fe20000100a00 */
[----:B------:R1:W-:Y:S03]  /*9d090*/  STL.64 [R1+0x4e10], R20 ;  /* 0x004e101401007387 */ /* 0x0003e60000100a00 */
[----:B-1----:R-:W2:Y:S01]  /*9d0a0*/  LDL.LU R20, [R1+0xb90] ;  /* 0x000b900001147983 */ /* 0x002ea20000300800 */
[----:B------:R-:W2:Y:S02]  /*9d0b0*/  LDL.LU R21, [R1+0xb94] ;  /* 0x000b940001157983 */ /* 0x000ea40000300800 */
[----:B------:R-:W2:Y:S02]  /*9d0c0*/  LDL.LU R22, [R1+0xb98] ;  /* 0x000b980001167983 */ /* 0x000ea40000300800 */
[----:B------:R-:W2:Y:S01]  /*9d0d0*/  LDL.LU R23, [R1+0xb9c] ;  /* 0x000b9c0001177983 */ /* 0x000ea20000300800 */
[----:B0-----:R-:W-:Y:S01]  /*9d0e0*/  STL.64 [R1+0x4c88], R14 ;  /* 0x004c880e01007387 */ /* 0x001fe20000100a00 */
[----:B------:R0:W-:Y:S03]  /*9d0f0*/  STL.64 [R1+0x4c80], R12 ;  /* 0x004c800c01007387 */ /* 0x0001e60000100a00 */
[----:B0-----:R-:W4:Y:S01]  /*9d100*/  LDL.LU R12, [R1+0x9f0] ;  /* 0x0009f000010c7983 */ /* 0x001f220000300800 */
[----:B------:R-:W4:Y:S02]  /*9d110*/  LDL.LU R13, [R1+0x9f4] ;  /* 0x0009f400010d7983 */ /* 0x000f240000300800 */
[----:B------:R-:W4:Y:S02]  /*9d120*/  LDL.LU R14, [R1+0x9f8] ;  /* 0x0009f800010e7983 */ /* 0x000f240000300800 */
[----:B------:R-:W4:Y:S02]  /*9d130*/  LDL.LU R15, [R1+0x9fc] ;  /* 0x0009fc00010f7983 */ /* 0x000f240000300800 */
[----:B----4-:R-:W-:Y:S01]  /*9d140*/  HMMA.16816.F32 R4, R4, R8, R12 ;  /* 0x000000080404723c */ /* 0x010fe2000000180c */
[----:B------:R-:W4:Y:S11]  /*9d150*/  LDL.LU R12, [R1+0x890] ;  /* 0x00089000010c7983 */ /* 0x000f360000300800 */
[----:B------:R-:W-:Y:S11]  /*9d160*/  @!UPT UIADD3 URZ, URZ, URZ, URZ ;  /* 0x0000003f3f3ff290 */ /* 0x000ff6000fffe03f */
[----:B------:R-:W-:Y:S01]  /*9d170*/  STL.64 [R1+0x5a0], R4 ;  /* 0x0005a00401007387 */ /* 0x000fe20000100a00 */
[----:B------:R-:W-:Y:S02]  /*9d180*/  STL.64 [R1+0x5a8], R6 ;  /* 0x0005a80601007387 */ /* 0x000fe40000100a00 */
[----:B------:R-:W4:Y:S02]  /*9d190*/  LDL.LU R13, [R1+0x894] ;  /* 0x00089400010d7983 */ /* 0x000f240000300800 */
[----:B------:R-:W2:Y:S01]  /*9d1a0*/  LDL.LU R14, [R1+0x898] ;  /* 0x00089800010e7983 */ /* 0x000ea20000300800 */
[----:B------:R-:W2:Y:S04]  /*9d1b0*/  LDL.LU R15, [R1+0x89c] ;  /* 0x00089c00010f7983 */ /* 0x000ea80000300800 */
[----:B------:R-:W0:Y:S04]  /*9d1c0*/  LDSM.16.M88.4 R4, [R19+0x6f000] ;  /* 0x06f000001304783b */ /* 0x000e280000000200 */
[----:B--2---:R-:W-:Y:S01]  /*9d1d0*/  STL.64 [R1+0x4cd8], R14 ;  /* 0x004cd80e01007387 */ /* 0x004fe20000100a00 */
[----:B----4-:R1:W-:Y:S03]  /*9d1e0*/  STL.64 [R1+0x4cd0], R12 ;  /* 0x004cd00c01007387 */ /* 0x0103e60000100a00 */
[----:B-1----:R-:W2:Y:S01]  /*9d1f0*/  LDL.LU R12, [R1+0x8a0] ;  /* 0x0008a000010c7983 */ /* 0x002ea20000300800 */
[----:B------:R-:W2:Y:S02]  /*9d200*/  LDL.LU R13, [R1+0x8a4] ;  /* 0x0008a400010d7983 */ /* 0x000ea40000300800 */
[----:B------:R-:W4:Y:S02]  /*9d210*/  LDL.LU R14, [R1+0x8a8] ;  /* 0x0008a800010e7983 */ /* 0x000f240000300800 */
[----:B------:R-:W4:Y:S01]  /*9d220*/  LDL.LU R15, [R1+0x8ac] ;  /* 0x0008ac00010f7983 */ /* 0x000f220000300800 */
[C---:B------:R-:W-:Y:S01]  /*9d230*/  HMMA.16816.F32 R16, R24.reuse, R16, R20 ;  /* 0x000000101810723c */ /* 0x040fe20000001814 */
[----:B----4-:R-:W-:Y:S01]  /*9d240*/  STL.64 [R1+0x4ce8], R14 ;  /* 0x004ce80e01007387 */ /* 0x010fe20000100a00 */
[----:B--2---:R1:W-:Y:S02]  /*9d250*/  STL.64 [R1+0x4ce0], R12 ;  /* 0x004ce00c01007387 */ /* 0x0043e40000100a00 */
[----:B-1----:R-:W-:Y:S01]  /*9d260*/  MOV R12, R0 ;  /* 0x00000000000c7202 */ /* 0x002fe20000000f00 */
[----:B------:R-:W-:Y:S01]  /*9d270*/  IMAD.MOV.U32 R13, RZ, RZ, R2 ;  /* 0x000000ffff0d7224 */ /* 0x000fe200078e0002 */
[----:B------:R-:W2:Y:S01]  /*9d280*/  LDL.LU R0, [R1+0x4e24] ;  /* 0x004e240001007983 */ /* 0x000ea20000300800 */
[----:B------:R-:W4:Y:S02]  /*9d290*/  LDL.LU R2, [R1+0x4e20] ;  /* 0x004e200001027983 */ /* 0x000f240000300800 */
[----:B0-----:R-:W-:Y:S02]  /*9d2a0*/  STL.64 [R1+0x4c00], R6 ;  /* 0x004c000601007387 */ /* 0x001fe40000100a00 */
[----:B------:R0:W-:Y:S02]  /*9d2b0*/  STL.64 [R1+0x4bf8], R4 ;  /* 0x004bf80401007387 */ /* 0x0001e40000100a00 */
[----:B0-----:R-:W2:Y:S01]  /*9d2c0*/  LDL.LU R4, [R1+0xb40] ;  /* 0x000b400001047983 */ /* 0x001ea20000300800 */
[----:B------:R-:W2:Y:S02]  /*9d2d0*/  LDL.LU R5, [R1+0xb44] ;  /* 0x000b440001057983 */ /* 0x000ea40000300800 */
[----:B------:R-:W2:Y:S02]  /*9d2e0*/  LDL.LU R6, [R1+0xb48] ;  /* 0x000b480001067983 */ /* 0x000ea40000300800 */
[----:B------:R-:W2:Y:S01]  /*9d2f0*/  LDL.LU R7, [R1+0xb4c] ;  /* 0x000b4c0001077983 */ /* 0x000ea20000300800 */
[----:B------:R-:W2:Y:S01]  /*9d300*/  LDL.LU.64 R22, [R1+0x4e18] ;  /* 0x004e180001167983 */ /* 0x000ea20000300a00 */
[----:B------:R-:W2:Y:S03]  /*9d310*/  LDL.LU.64 R20, [R1+0x4e10] ;  /* 0x004e100001147983 */ /* 0x000ea60000300a00 */
[----:B------:R-:W-:Y:S02]  /*9d320*/  STL.64 [R1+0x5c0], R16 ;  /* 0x0005c01001007387 */ /* 0x000fe40000100a00 */
[----:B------:R0:W-:Y:S02]  /*9d330*/  STL.64 [R1+0x5c8], R18 ;  /* 0x0005c81201007387 */ /* 0x0001e40000100a00 */
[----:B0-----:R-:W2:Y:S01]  /*9d340*/  LDL.LU.64 R18, [R1+0x4e08] ;  /* 0x004e080001127983 */ /* 0x001ea20000300a00 */
[----:B------:R-:W2:Y:S02]  /*9d350*/  LDL.LU.64 R16, [R1+0x4e00] ;  /* 0x004e000001107983 */ /* 0x000ea40000300a00 */
[C---:B--2---:R-:W-:Y:S11]  /*9d360*/  HMMA.16816.F32 R16, R24.reuse, R12, R16 ;  /* 0x0000000c1810723c */ /* 0x044ff60000001810 */
[----:B------:R-:W-:Y:S11]  /*9d370*/  @!UPT UIADD3 URZ, URZ, URZ, URZ ;  /* 0x0000003f3f3ff290 */ /* 0x000ff6000fffe03f */
[----:B------:R-:W-:Y:S01]  /*9d380*/  @!UPT UIADD3 URZ, URZ, URZ, URZ ;  /* 0x0000003f3f3ff290 */ /* 0x000fe2000fffe03f */
[----:B------:R0:W-:Y:S01]  /*9d390*/  STL.64 [R1+0x5d0], R16 ;  /* 0x0005d01001007387 */ /* 0x0001e20000100a00 */
[----:B------:R-:W-:Y:S03]  /*9d3a0*/  STL.64 [R1+0x5d8], R18 ;  /* 0x0005d81201007387 */ /* 0x000fe60000100a00 */
[----:B0-----:R-:W2:Y:S01]  /*9d3b0*/  LDL.LU.64 R16, [R1+0x4df8] ;  /* 0x004df80001107983 */ /* 0x001ea20000300a00 */
[----:B------:R0:W-:Y:S03]  /*9d3c0*/  STL.64 [R1+0x4d98], R12 ;  /* 0x004d980c01007387 */ /* 0x0001e60000100a00 */
[----:B0-----:R-:W3:Y:S01]  /*9d3d0*/  LDL.LU R12, [R1+0xb60] ;  /* 0x000b6000010c7983 */ /* 0x001ee20000300800 */
[----:B------:R-:W3:Y:S02]  /*9d3e0*/  LDL.LU R13, [R1+0xb64] ;  /* 0x000b6400010d7983 */ /* 0x000ee40000300800 */
[----:B------:R-:W3:Y:S02]  /*9d3f0*/  LDL.LU R14, [R1+0xb68] ;  /* 0x000b6800010e7983 */ /* 0x000ee40000300800 */
[----:B------:R-:W3:Y:S01]  /*9d400*/  LDL.LU R15, [R1+0xb6c] ;  /* 0x000b6c00010f7983 */ /* 0x000ee20000300800 */
[C---:B--2---:R-:W-:Y:S01]  /*9d410*/  HMMA.16816.F32 R16, R24.reuse, R16, R20 ;  /* 0x000000101810723c */ /* 0x044fe20000001814 */
[----:B------:R-:W2:Y:S01]  /*9d420*/  LDL.LU.64 R22, [R1+0x4df0] ;  /* 0x004df00001167983 */ /* 0x000ea20000300a00 */
[----:B------:R-:W2:Y:S11]  /*9d430*/  LDL.LU.64 R20, [R1+0x4de8] ;  /* 0x004de80001147983 */ /* 0x000eb60000300a00 */
[----:B------:R-:W-:Y:S10]  /*9d440*/  @!UPT UIADD3 URZ, URZ, URZ, URZ ;  /* 0x0000003f3f3ff290 */ /* 0x000ff4000fffe03f */
[----:B------:R0:W-:Y:S01]  /*9d450*/  STL.64 [R1+0x5e0], R16 ;  /* 0x0005e01001007387 */ /* 0x0001e20000100a00 */
[----:B------:R-:W-:Y:S03]  /*9d460*/  STL.64 [R1+0x5e8], R18 ;  /* 0x0005e81201007387 */ /* 0x000fe60000100a00 */
[----:B0-----:R-:W3:Y:S02]  /*9d470*/  LDL.LU.64 R16, [R1+0x4de0] ;  /* 0x004de00001107983 */ /* 0x001ee40000300a00 */
[C---:B---3--:R-:W-:Y:S11]  /*9d480*/  HMMA.16816.F32 R12, R24.reuse, R16, R12 ;  /* 0x00000010180c723c */ /* 0x048ff6000000180c */
[----:B------:R-:W-:Y:S11]  /*9d490*/  @!UPT UIADD3 URZ, URZ, URZ, URZ ;  /* 0x0000003f3f3ff290 */ /* 0x000ff6000fffe03f */
[----:B------:R-:W-:Y:S01]  /*9d4a0*/  @!UPT UIADD3 URZ, URZ, URZ, URZ ;  /* 0x0000003f3f3ff290 */ /* 0x000fe2000fffe03f */
[----:B------:R-:W-:Y:S01]  /*9d4b0*/  STL.64 [R1+0x5f0], R12 ;  /* 0x0005f00c01007387 */ /* 0x000fe20000100a00 */
[----:B------:R0:W-:Y:S02]  /*9d4c0*/  STL.64 [R1+0x5f8], R14 ;  /* 0x0005f80e01007387 */ /* 0x0001e40000100a00 */
[----:B0-----:R-:W-:Y:S02]  /*9d4d0*/  MOV R15, R16 ;  /* 0x00000010000f7202 */ /* 0x001fe40000000f00 */
[----:B------:R-:W-:Y:S02]  /*9d4e0*/  MOV R14, R17 ;  /* 0x00000011000e7202 */ /* 0x000fe40000000f00 */
[----:B------:R-:W2:Y:S02]  /*9d4f0*/  LDL.LU.64 R16, [R1+0x4dd8] ;  /* 0x004dd80001107983 */ /* 0x000ea40000300a00 */
[C---:B--2---:R-:W-:Y:S02]  /*9d500*/  HMMA.16816.F32 R16, R24.reuse, R16, R20 ;  /* 0x000000101810723c */ /* 0x044fe40000001814 */
[----:B------:R-:W2:Y:S01]  /*9d510*/  LDL.LU.64 R22, [R1+0x4dd0] ;  /* 0x004dd00001167983 */ /* 0x000ea20000300a00 */
[----:B------:R-:W2:Y:S11]  /*9d520*/  LDL.LU.64 R20, [R1+0x4dc8] ;  /* 0x004dc80001147983 */ /* 0x000eb60000300a00 */
[----:B------:R-:W-:Y:S09]  /*9d530*/  @!UPT UIADD3 URZ, URZ, URZ, URZ ;  /* 0x0000003f3f3ff290 */ /* 0x000ff2000fffe03f */
[----:B------:R0:W-:Y:S01]  /*9d540*/  STL.64 [R1+0x600], R16 ;  /* 0x0006001001007387 */ /* 0x0001e20000100a00 */
[----:B------:R-:W-:Y:S03]  /*9d550*/  STL.64 [R1+0x608], R18 ;  /* 0x0006081201007387 */ /* 0x000fe60000100a00 */
[----:B0-----:R-:W3:Y:S02]  /*9d560*/  LDL.LU.64 R16, [R1+0x4dc0] ;  /* 0x004dc00001107983 */ /* 0x001ee40000300a00 */
        /* <DEDUP_REMOVED lines=8> */
[C---:B--2---:R-:W-:Y:S02]  /*9d5f0*/  HMMA.16816.F32 R16, R24.reuse, R16, R20 ;  /* 0x000000101810723c */ /* 0x044fe40000001814 */
[----:B------:R-:W2:Y:S01]  /*9d600*/  LDL.LU.64 R22, [R1+0x4db0] ;  /* 0x004db00001167983 */ /* 0x000ea20000300a00 */
[----:B------:R-:W2:Y:S11]  /*9d610*/  LDL.LU.64 R20, [R1+0x4da8] ;  /* 0x004da80001147983 */ /* 0x000eb60000300a00 */
[----:B------:R-:W-:Y:S09]  /*9d620*/  @!UPT UIADD3 URZ, URZ, URZ, URZ ;  /* 0x0000003f3f3ff290 */ /* 0x000ff2000fffe03f */
[----:B------:R0:W-:Y:S01]  /*9d630*/  STL.64 [R1+0x640], R16 ;  /* 0x0006401001007387 */ /* 0x0001e20000100a00 */
[----:B------:R1:W-:Y:S03]  /*9d640*/  STL.64 [R1+0x648], R18 ;  /* 0x0006481201007387 */ /* 0x0003e60000100a00 */
[----:B0-----:R-:W3:Y:S01]  /*9d650*/  LDL.LU R16, [R1+0x8d0] ;  /* 0x0008d00001107983 */ /* 0x001ee20000300800 */
[----:B------:R-:W3:Y:S02]  /*9d660*/  LDL.LU R17, [R1+0x8d4] ;  /* 0x0008d40001117983 */ /* 0x000ee40000300800 */
[----:B-1----:R-:W2:Y:S02]  /*9d670*/  LDL.LU R18, [R1+0x8d8] ;  /* 0x0008d80001127983 */ /* 0x002ea40000300800 */
[----:B------:R-:W2:Y:S02]  /*9d680*/  LDL.LU R19, [R1+0x8dc] ;  /* 0x0008dc0001137983 */ /* 0x000ea40000300800 */
[----:B--2---:R-:W-:Y:S01]  /*9d690*/  STL.64 [R1+0x4d28], R18 ;  /* 0x004d281201007387 */ /* 0x004fe20000100a00 */
[----:B---3--:R0:W-:Y:S03]  /*9d6a0*/  STL.64 [R1+0x4d20], R16 ;  /* 0x004d201001007387 */ /* 0x0081e60000100a00 */
[----:B0-----:R-:W2:Y:S04]  /*9d6b0*/  LDL.64 R16, [R1] ;  /* 0x0000000001107983 */ /* 0x001ea80000100a00 */
[----:B--2---:R0:W-:Y:S04]  /*9d6c0*/  STL.64 [R1+0x4d40], R16 ;  /* 0x004d401001007387 */ /* 0x0041e80000100a00 */
[----:B0-----:R-:W2:Y:S01]  /*9d6d0*/  LDL.LU R16, [R1+0x9e0] ;  /* 0x0009e00001107983 */ /* 0x001ea20000300800 */
[----:B------:R-:W2:Y:S02]  /*9d6e0*/  LDL.LU R17, [R1+0x9e4] ;  /* 0x0009e40001117983 */ /* 0x000ea40000300800 */
[----:B------:R-:W2:Y:S02]  /*9d6f0*/  LDL.LU R18, [R1+0x9e8] ;  /* 0x0009e80001127983 */ /* 0x000ea40000300800 */
[----:B------:R-:W2:Y:S02]  /*9d700*/  LDL.LU R19, [R1+0x9ec] ;  /* 0x0009ec0001137983 */ /* 0x000ea40000300800 */
[----:B--2---:R-:W-:Y:S07]  /*9d710*/  HMMA.16816.F32 R24, R24, R8, R16 ;  /* 0x000000081818723c */ /* 0x004fee0000001810 */
[----:B------:R-:W-:Y:S01]  /*9d720*/  IMAD.MOV.U32 R17, RZ, RZ, R4 ;  /* 0x000000ffff117224 */ /* 0x000fe200078e0004 */
[----:B------:R-:W-:Y:S11]  /*9d730*/  MOV R16, R5 ;  /* 0x0000000500107202 */ /* 0x000ff60000000f00 */
[----:B------:R-:W-:Y:S04]  /*9d740*/  @!UPT UIADD3 URZ, URZ, URZ, URZ ;  /* 0x0000003f3f3ff290 */ /* 0x000fe8000fffe03f */
[----:B------:R-:W-:Y:S01]  /*9d750*/  STL.64 [R1+0x620], R24 ;  /* 0x0006201801007387 */ /* 0x000fe20000100a00 */
[----:B------:R-:W-:Y:S02]  /*9d760*/  STL.64 [R1+0x628], R26 ;  /* 0x0006281a01007387 */ /* 0x000fe40000100a00 */
[----:B------:R-:W2:Y:S02]  /*9d770*/  LDL.LU R4, [R1+0x990] ;  /* 0x0009900001047983 */ /* 0x000ea40000300800 */
[----:B------:R-:W2:Y:S01]  /*9d780*/  LDL.LU R5, [R1+0x994] ;  /* 0x0009940001057983 */ /* 0x000ea20000300800 */
[----:B------:R-:W3:Y:S01]  /*9d790*/  LDL.LU R6, [R1+0x998] ;  /* 0x0009980001067983 */ /* 0x000ee20000300800 */
[----:B------:R-:W3:Y:S03]  /*9d7a0*/  LDL.LU R7, [R1+0x99c] ;  /* 0x00099c0001077983 */ /* 0x000ee60000300800 */
[----:B---3--:R-:W-:Y:S01]  /*9d7b0*/  STL.64 [R1+0x4d68], R6 ;  /* 0x004d680601007387 */ /* 0x008fe20000100a00 */
[----:B--2---:R0:W-:Y:S03]  /*9d7c0*/  STL.64 [R1+0x4d60], R4 ;  /* 0x004d600401007387 */ /* 0x0041e60000100a00 */
[----:B0-----:R-:W2:Y:S01]  /*9d7d0*/  LDL.LU R4, [R1+0x9a0] ;  /* 0x0009a00001047983 */ /* 0x001ea20000300800 */
[----:B------:R-:W2:Y:S02]  /*9d7e0*/  LDL.LU R5, [R1+0x9a4] ;  /* 0x0009a40001057983 */ /* 0x000ea40000300800 */
[----:B------:R-:W3:Y:S02]  /*9d7f0*/  LDL.LU R6, [R1+0x9a8] ;  /* 0x0009a80001067983 */ /* 0x000ee40000300800 */
[----:B------:R-:W3:Y:S01]  /*9d800*/  LDL.LU R7, [R1+0x9ac] ;  /* 0x0009ac0001077983 */ /* 0x000ee20000300800 */
[----:B------:R-:W2:Y:S04]  /*9d810*/  LDL.64 R12, [R1+0x80] ;  /* 0x00008000010c7983 */ /* 0x000ea80000100a00 */
[----:B---3--:R-:W-:Y:S01]  /*9d820*/  STL.64 [R1+0x4d78], R6 ;  /* 0x004d780601007387 */ /* 0x008fe20000100a00 */
[----:B--2---:R0:W-:Y:S03]  /*9d830*/  STL.64 [R1+0x4d70], R4 ;  /* 0x004d700401007387 */ /* 0x0041e60000100a00 */
[----:B0-----:R-:W2:Y:S04]  /*9d840*/  LDL.64 R4, [R1+0x50] ;  /* 0x0000500001047983 */ /* 0x001ea80000100a00 */
[----:B--2---:R0:W-:Y:S04]  /*9d850*/  STL.64 [R1+0x4da0], R4 ;  /* 0x004da00401007387 */ /* 0x0041e80000100a00 */
[----:B0-----:R-:W2:Y:S01]  /*9d860*/  LDL.LU R4, [R1+0x9d0] ;  /* 0x0009d00001047983 */ /* 0x001ea20000300800 */
[----:B------:R-:W2:Y:S02]  /*9d870*/  LDL.LU R5, [R1+0x9d4] ;  /* 0x0009d40001057983 */ /* 0x000ea40000300800 */
[----:B------:R-:W2:Y:S02]  /*9d880*/  LDL.LU R6, [R1+0x9d8] ;  /* 0x0009d80001067983 */ /* 0x000ea40000300800 */
[----:B------:R-:W2:Y:S01]  /*9d890*/  LDL.LU R7, [R1+0x9dc] ;  /* 0x0009dc0001077983 */ /* 0x000ea20000300800 */
[----:B------:R0:W-:Y:S04]  /*9d8a0*/  STL.64 [R1+0x4d58], R16 ;  /* 0x004d581001007387 */ /* 0x0001e80000100a00 */
[----:B0-----:R-:W3:Y:S04]  /*9d8b0*/  LDL.LU.64 R16, [R1+0x20] ;  /* 0x0000200001107983 */ /* 0x001ee80000300a00 */
[----:B---3--:R0:W-:Y:S04]  /*9d8c0*/  STL.64 [R1+0x4d80], R16 ;  /* 0x004d801001007387 */ /* 0x0081e80000100a00 */
[----:B0-----:R-:W3:Y:S01]  /*9d8d0*/  LDL.LU R16, [R1+0x9b0] ;  /* 0x0009b00001107983 */ /* 0x001ee20000300800 */
[----:B------:R-:W3:Y:S02]  /*9d8e0*/  LDL.LU R17, [R1+0x9b4] ;  /* 0x0009b40001117983 */ /* 0x000ee40000300800 */
[----:B------:R-:W3:Y:S02]  /*9d8f0*/  LDL.LU R18, [R1+0x9b8] ;  /* 0x0009b80001127983 */ /* 0x000ee40000300800 */
[----:B------:R-:W3:Y:S01]  /*9d900*/  LDL.LU R19, [R1+0x9bc] ;  /* 0x0009bc0001137983 */ /* 0x000ee20000300800 */
[----:B--2---:R-:W-:Y:S01]  /*9d910*/  HMMA.16816.F32 R4, R20, R12, R4 ;  /* 0x0000000c1404723c */ /* 0x004fe20000001804 */
[----:B---3--:R-:W-:Y:S01]  /*9d920*/  STL.64 [R1+0x4d90], R18 ;  /* 0x004d901201007387 */ /* 0x008fe20000100a00 */
[----:B------:R0:W-:Y:S03]  /*9d930*/  STL.64 [R1+0x4d88], R16 ;  /* 0x004d881001007387 */ /* 0x0001e60000100a00 */
[----:B0-----:R-:W2:Y:S01]  /*9d940*/  LDL.LU R16, [R1+0x9c0] ;  /* 0x0009c00001107983 */ /* 0x001ea20000300800 */
[----:B------:R-:W2:Y:S02]  /*9d950*/  LDL.LU R17, [R1+0x9c4] ;  /* 0x0009c40001117983 */ /* 0x000ea40000300800 */
[----:B------:R-:W2:Y:S02]  /*9d960*/  LDL.LU R18, [R1+0x9c8] ;  /* 0x0009c80001127983 */ /* 0x000ea40000300800 */
[----:B------:R-:W2:Y:S01]  /*9d970*/  LDL.LU R19, [R1+0x9cc] ;  /* 0x0009cc0001137983 */ /* 0x000ea20000300800 */
[----:B-----5:R-:W-:Y:S01]  /*9d980*/  STL.64 [R1+0x4d38], R10 ;  /* 0x004d380a01007387 */ /* 0x020fe20000100a00 */
[----:B------:R0:W-:Y:S03]  /*9d990*/  STL.64 [R1+0x4d30], R8 ;  /* 0x004d300801007387 */ /* 0x0001e60000100a00 */
[----:B0-----:R-:W3:Y:S01]  /*9d9a0*/  LDL.LU R8, [R1+0x970] ;  /* 0x0009700001087983 */ /* 0x001ee20000300800 */
[----:B------:R-:W3:Y:S02]  /*9d9b0*/  LDL.LU R9, [R1+0x974] ;  /* 0x0009740001097983 */ /* 0x000ee40000300800 */
[----:B------:R-:W5:Y:S02]  /*9d9c0*/  LDL.LU R10, [R1+0x978] ;  /* 0x00097800010a7983 */ /* 0x000f640000300800 */
[----:B------:R-:W5:Y:S02]  /*9d9d0*/  LDL.LU R11, [R1+0x97c] ;  /* 0x00097c00010b7983 */ /* 0x000f640000300800 */
[----:B-----5:R-:W-:Y:S01]  /*9d9e0*/  STL.64 [R1+0x4d50], R10 ;  /* 0x004d500a01007387 */ /* 0x020fe20000100a00 */
[----:B---3--:R0:W-:Y:S03]  /*9d9f0*/  STL.64 [R1+0x4d48], R8 ;  /* 0x004d480801007387 */ /* 0x0081e60000100a00 */
[----:B0-----:R-:W3:Y:S01]  /*9da00*/  LDL.LU R8, [R1+0x980] ;  /* 0x0009800001087983 */ /* 0x001ee20000300800 */
[----:B------:R-:W3:Y:S02]  /*9da10*/  LDL.LU R9, [R1+0x984] ;  /* 0x0009840001097983 */ /* 0x000ee40000300800 */
[----:B------:R-:W3:Y:S02]  /*9da20*/  LDL.LU R10, [R1+0x988] ;  /* 0x00098800010a7983 */ /* 0x000ee40000300800 */
[----:B------:R-:W3:Y:S01]  /*9da30*/  LDL.LU R11, [R1+0x98c] ;  /* 0x00098c00010b7983 */ /* 0x000ee20000300800 */
[----:B------:R0:W-:Y:S01]  /*9da40*/  STL.64 [R1+0x650], R4 ;  /* 0x0006500401007387 */ /* 0x0001e20000100a00 */
[----:B------:R1:W-:Y:S03]  /*9da50*/  STL.64 [R1+0x658], R6 ;  /* 0x0006580601007387 */ /* 0x0003e60000100a00 */
[----:B0-----:R-:W5:Y:S01]  /*9da60*/  LDL.LU.64 R4, [R1+0x4da0] ;  /* 0x004da00001047983 */ /* 0x001f620000300a00 */
[----:B-1----:R-:W-:Y:S01]  /*9da70*/  IMAD.MOV.U32 R7, RZ, RZ, R12 ;  /* 0x000000ffff077224 */ /* 0x002fe200078e000c */
[----:B------:R-:W-:-:S02]  /*9da80*/  MOV R6, R13 ;  /* 0x0000000d00067202 */ /* 0x000fc40000000f00 */
        /* <DEDUP_REMOVED lines=8> */
[----:B------:R0:W-:Y:S01]  /*9db10*/  STL.64 [R1+0x4cf8], R12 ;  /* 0x004cf80c01007387 */ /* 0x0001e20000100a00 */
[----:B------:R-:W-:Y:S02]  /*9db20*/  MOV R24, R15 ;  /* 0x0000000f00187202 */ /* 0x000fe40000000f00 */
[----:B------:R-:W-:Y:S01]  /*9db30*/  MOV R25, R14 ;  /* 0x0000000e00197202 */ /* 0x000fe20000000f00 */
[----:B-----5:R-:W-:Y:S01]  /*9db40*/  MOV R15, R4 ;  /* 0x00000004000f7202 */ /* 0x020fe20000000f00 */
[----:B------:R-:W-:-:S02]  /*9db50*/  MOV R14, R5 ;  /* 0x00000005000e7202 */ /* 0x000fc40000000f00 */
[----:B0-----:R-:W-:Y:S01]  /*9db60*/  MOV R12, R7 ;  /* 0x00000007000c7202 */ /* 0x001fe20000000f00 */
[----:B------:R-:W-:Y:S01]  /*9db70*/  IMAD.MOV.U32 R13, RZ, RZ, R6 ;  /* 0x000000ffff0d7224 */ /* 0x000fe200078e0006 */
[C---:B--2---:R-:W-:Y:S11]  /*9db80*/  HMMA.16816.F32 R16, R20.reuse, R4, R16 ;  /* 0x000000041410723c */ /* 0x044ff60000001810 */
[----:B------:R-:W-:Y:S11]  /*9db90*/  @!UPT UIADD3 URZ, URZ, URZ, URZ ;  /* 0x0000003f3f3ff290 */ /* 0x000ff6000fffe03f */
[----:B------:R-:W-:Y:S01]  /*9dba0*/  @!UPT UIADD3 URZ, URZ, URZ, URZ ;  /* 0x0000003f3f3ff290 */ /* 0x000fe2000fffe03f */
[----:B------:R0:W-:Y:S01]  /*9dbb0*/  STL.64 [R1+0x670], R16 ;  /* 0x0006701001007387 */ /* 0x0001e20000100a00 */
[----:B------:R-:W-:Y:S03]  /*9dbc0*/  STL.64 [R1+0x678], R18 ;  /* 0x0006781201007387 */ /* 0x000fe60000100a00 */
[----:B0-----:R-:W2:Y:S01]  /*9dbd0*/  LDL.LU.64 R16, [R1+0x4d80] ;  /* 0x004d800001107983 */ /* 0x001ea20000300a00 */
[----:B------:R-:W5:Y:S02]  /*9dbe0*/  LDL.LU.64 R6, [R1+0x4d78] ;  /* 0x004d780001067983 */ /* 0x000f640000300a00 */
[----:B------:R-:W5:Y:S02]  /*9dbf0*/  LDL.LU.64 R4, [R1+0x4d70] ;  /* 0x004d700001047983 */ /* 0x000f640000300a00 */
[C---:B-----5:R-:W-:Y:S11]  /*9dc00*/  HMMA.16816.F32 R4, R20.reuse, R24, R4 ;  /* 0x000000181404723c */ /* 0x060ff60000001804 */
[----:B------:R-:W-:Y:S11]  /*9dc10*/  @!UPT UIADD3 URZ, URZ, URZ, URZ ;  /* 0x0000003f3f3ff290 */ /* 0x000ff6000fffe03f */
[----:B------:R-:W-:Y:S01]  /*9dc20*/  @!UPT UIADD3 URZ, URZ, URZ, URZ ;  /* 0x0000003f3f3ff290 */ /* 0x000fe2000fffe03f */
[----:B------:R-:W-:Y:S01]  /*9dc30*/  STL.64 [R1+0x680], R4 ;  /* 0x0006800401007387 */ /* 0x000fe20000100a00 */
[----:B------:R0:W-:Y:S03]  /*9dc40*/  STL.64 [R1+0x688], R6 ;  /* 0x0006880601007387 */ /* 0x0001e60000100a00 */
[----:B0-----:R-:W2:Y:S01]  /*9dc50*/  LDL.LU.64 R6, [R1+0x4d68] ;  /* 0x004d680001067983 */ /* 0x001ea20000300a00 */
[----:B------:R-:W2:Y:S02]  /*9dc60*/  LDL.LU.64 R4, [R1+0x4d60] ;  /* 0x004d600001047983 */ /* 0x000ea40000300a00 */
[----:B------:R0:W-:Y:S02]  /*9dc70*/  STL.64 [R1+0x4cf0], R24 ;  /* 0x004cf01801007387 */ /* 0x0001e40000100a00 */
        /* <DEDUP_REMOVED lines=10> */
[----:B------:R-:W2:Y:S11]  /*9dd20*/  LDL.LU R27, [R1+0x8cc] ;  /* 0x0008cc00011b7983 */ /* 0x000eb60000300800 */
[----:B------:R-:W-:Y:S02]  /*9dd30*/  @!UPT UIADD3 URZ, URZ, URZ, URZ ;  /* 0x0000003f3f3ff290 */ /* 0x000fe4000fffe03f */
[----:B------:R-:W-:Y:S01]  /*9dd40*/  STL.64 [R1+0x690], R4 ;  /* 0x0006900401007387 */ /* 0x000fe20000100a00 */
[----:B------:R0:W-:Y:S02]  /*9dd50*/  STL.64 [R1+0x698], R6 ;  /* 0x0006980601007387 */ /* 0x0001e40000100a00 */
[----:B0-----:R-:W-:Y:S01]  /*9dd60*/  IMAD.MOV.U32 R7, RZ, RZ, R16 ;  /* 0x000000ffff077224 */ /* 0x001fe200078e0010 */
[----:B------:R-:W-:Y:S02]  /*9dd70*/  MOV R6, R17 ;  /* 0x0000001100067202 */ /* 0x000fe40000000f00 */
[----:B------:R-:W3:Y:S02]  /*9dd80*/  LDL.LU.64 R16, [R1+0x4d58] ;  /* 0x004d580001107983 */ /* 0x000ee40000300a00 */
[C---:B---3--:R-:W-:Y:S02]  /*9dd90*/  HMMA.16816.F32 R16, R20.reuse, R16, R8 ;  /* 0x000000101410723c */ /* 0x048fe40000001808 */
[----:B------:R-:W3:Y:S01]  /*9dda0*/  LDL.LU.64 R10, [R1+0x4d50] ;  /* 0x004d5000010a7983 */ /* 0x000ee20000300a00 */
[----:B------:R-:W3:Y:S11]  /*9ddb0*/  LDL.LU.64 R8, [R1+0x4d48] ;  /* 0x004d480001087983 */ /* 0x000ef60000300a00 */
[----:B------:R-:W-:Y:S09]  /*9ddc0*/  @!UPT UIADD3 URZ, URZ, URZ, URZ ;  /* 0x0000003f3f3ff290 */ /* 0x000ff2000fffe03f */
        /* <DEDUP_REMOVED lines=10> */
[----:B------:R-:W5:Y:S02]  /*9de70*/  LDL.LU.64 R8, [R1+0x4d30] ;  /* 0x004d300001087983 */ /* 0x000f640000300a00 */
[----:B------:R-:W5:Y:S02]  /*9de80*/  LDL.LU.64 R18, [R1+0x4d28] ;  /* 0x004d280001127983 */ /* 0x000f640000300a00 */
[----:B------:R-:W5:Y:S02]  /*9de90*/  LDL.LU.64 R16, [R1+0x4d20] ;  /* 0x004d200001107983 */ /* 0x000f640000300a00 */
[----:B-----5:R-:W-:Y:S01]  /*9dea0*/  HMMA.16816.F32 R20, R20, R8, R16 ;  /* 0x000000081414723c */ /* 0x020fe20000001810 */
[----:B------:R-:W2:Y:S01]  /*9deb0*/  LDL.LU.64 R18, [R1+0x4d18] ;  /* 0x004d180001127983 */ /* 0x000ea20000300a00 */
[----:B------:R-:W2:Y:S02]  /*9dec0*/  LDL.LU.64 R16, [R1+0x4d10] ;  /* 0x004d100001107983 */ /* 0x000ea40000300a00 */
[----:B---3--:R-:W-:Y:S02]  /*9ded0*/  STL.64 [R1+0x4c98], R10 ;  /* 0x004c980a01007387 */ /* 0x008fe40000100a00 */
[----:B------:R0:W-:Y:S02]  /*9dee0*/  STL.64 [R1+0x4c90], R8 ;  /* 0x004c900801007387 */ /* 0x0001e40000100a00 */
[----:B0-----:R-:W-:-:S02]  /*9def0*/  MOV R8, R15 ;  /* 0x0000000f00087202 */ /* 0x001fc40000000f00 */
[----:B------:R-:W-:Y:S11]  /*9df00*/  MOV R9, R14 ;  /* 0x0000000e00097202 */ /* 0x000ff60000000f00 */
[----:B------:R-:W-:Y:S02]  /*9df10*/  @!UPT UIADD3 URZ, URZ, URZ, URZ ;  /* 0x0000003f3f3ff290 */ /* 0x000fe4000fffe03f */
[----:B------:R-:W-:Y:S01]  /*9df20*/  STL.64 [R1+0x6b0], R20 ;  /* 0x0006b01401007387 */ /* 0x000fe20000100a00 */
[----:B------:R-:W-:Y:S01]  /*9df30*/  STL.64 [R1+0x6b8], R22 ;  /* 0x0006b81601007387 */ /* 0x000fe20000100a00 */
        /* <DEDUP_REMOVED lines=12> */
[----:B0-----:R-:W3:Y:S01]  /*9e000*/  LDL.LU.64 R14, [R1+0x4ce8] ;  /* 0x004ce800010e7983 */ /* 0x001ee20000300a00 */
[----:B------:R-:W3:Y:S02]  /*9e010*/  LDL.LU.64 R12, [R1+0x4ce0] ;  /* 0x004ce000010c7983 */ /* 0x000ee40000300a00 */
[C---:B---3--:R-:W-:Y:S01]  /*9e020*/  HMMA.16816.F32 R8, R16.reuse, R8, R12 ;  /* 0x000000081008723c */ /* 0x048fe2000000180c */
[----:B------:R-:W2:Y:S01]  /*9e030*/  LDL.LU.64 R14, [R1+0x4cd8] ;  /* 0x004cd800010e7983 */ /* 0x000ea20000300a00 */
[----:B------:R-:W2:Y:S11]  /*9e040*/  LDL.LU.64 R12, [R1+0x4cd0] ;  /* 0x004cd000010c7983 */ /* 0x000eb60000300a00 */
[----:B------:R-:W-:Y:S10]  /*9e050*/  @!UPT UIADD3 URZ, URZ, URZ, URZ ;  /* 0x0000003f3f3ff290 */ /* 0x000ff4000fffe03f */
[----:B------:R-:W-:Y:S01]  /*9e060*/  STL.64 [R1+0x730], R8 ;  /* 0x0007300801007387 */ /* 0x000fe20000100a00 */
[----:B------:R2:W-:Y:S02]  /*9e070*/  STL.64 [R1+0x738], R10 ;  /* 0x0007380a01007387 */ /* 0x0005e40000100a00 */
[C---:B--2---:R-:W-:Y:S01]  /*9e080*/  HMMA.16816.F32 R8, R16.reuse, R24, R12 ;  /* 0x000000181008723c */ /* 0x044fe2000000180c */
[----:B------:R-:W2:Y:S11]  /*9e090*/  LDL.LU R12, [R1+0x7b0] ;  /* 0x0007b000010c7983 */ /* 0x000eb60000300800 */
[----:B------:R-:W-:Y:S11]  /*9e0a0*/  @!UPT UIADD3 URZ, URZ, URZ, URZ ;  /* 0x0000003f3f3ff290 */ /* 0x000ff6000fffe03f */
[----:B------:R0:W-:Y:S01]  /*9e0b0*/  STL.64 [R1+0x740], R8 ;  /* 0x0007400801007387 */ /* 0x0001e20000100a00 */
[----:B------:R-:W-:Y:S02]  /*9e0c0*/  STL.64 [R1+0x748], R10 ;  /* 0x0007480a01007387 */ /* 0x000fe40000100a00 */
[----:B------:R-:W2:Y:S02]  /*9e0d0*/  LDL.LU R13, [R1+0x7b4] ;  /* 0x0007b400010d7983 */ /* 0x000ea40000300800 */
[----:B------:R-:W3:Y:S01]  /*9e0e0*/  LDL.LU R14, [R1+0x7b8] ;  /* 0x0007b800010e7983 */ /* 0x000ee20000300800 */
[----:B------:R-:W3:Y:S01]  /*9e0f0*/  LDL.LU R15, [R1+0x7bc] ;  /* 0x0007bc00010f7983 */ /* 0x000ee20000300800 */
[----:B0-----:R-:W-:Y:S01]  /*9e100*/  MOV R8, R5 ;  /* 0x0000000500087202 */ /* 0x001fe20000000f00 */
[----:B------:R-:W-:Y:S02]  /*9e110*/  IMAD.MOV.U32 R9, RZ, RZ, R4 ;  /* 0x000000ffff097224 */ /* 0x000fe400078e0004 */
[----:B---3--:R-:W-:Y:S01]  /*9e120*/  STL.64 [R1+0x4ca8], R14 ;  /* 0x004ca80e01007387 */ /* 0x008fe20000100a00 */
[----:B--2---:R-:W-:Y:S02]  /*9e130*/  STL.64 [R1+0x4ca0], R12 ;  /* 0x004ca00c01007387 */ /* 0x004fe40000100a00 */
[----:B------:R0:W-:Y:S02]  /*9e140*/  STL.64 [R1+0x4cb0], R8 ;  /* 0x004cb00801007387 */ /* 0x0001e40000100a00 */
[----:B0-----:R-:W2:Y:S04]  /*9e150*/  LDL.LU.64 R8, [R1+0x10] ;  /* 0x0000100001087983 */ /* 0x001ea80000300a00 */
[----:B--2---:R0:W-:Y:S04]  /*9e160*/  STL.64 [R1+0x4cc8], R8 ;  /* 0x004cc80801007387 */ /* 0x0041e80000100a00 */
[----:B0-----:R-:W2:Y:S01]  /*9e170*/  LDL.LU R8, [R1+0x880] ;  /* 0x0008800001087983 */ /* 0x001ea20000300800 */
[----:B------:R-:W2:Y:S02]  /*9e180*/  LDL.LU R9, [R1+0x884] ;  /* 0x0008840001097983 */ /* 0x000ea40000300800 */
[----:B------:R-:W2:Y:S02]  /*9e190*/  LDL.LU R10, [R1+0x888] ;  /* 0x00088800010a7983 */ /* 0x000ea40000300800 */
[----:B------:R-:W2:Y:S01]  /*9e1a0*/  LDL.LU R11, [R1+0x88c] ;  /* 0x00088c00010b7983 */ /* 0x000ea20000300800 */
[----:B------:R-:W3:Y:S01]  /*9e1b0*/  LDL.LU R12, [R1+0x7c0] ;  /* 0x0007c000010c7983 */ /* 0x000ee20000300800 */
[----:B------:R-:W3:Y:S02]  /*9e1c0*/  LDL.LU R13, [R1+0x7c4] ;  /* 0x0007c400010d7983 */ /* 0x000ee40000300800 */
[----:B------:R-:W5:Y:S02]  /*9e1d0*/  LDL.LU R14, [R1+0x7c8] ;  /* 0x0007c800010e7983 */ /* 0x000f640000300800 */
[----:B------:R-:W5:Y:S01]  /*9e1e0*/  LDL.LU R15, [R1+0x7cc] ;  /* 0x0007cc00010f7983 */ /* 0x000f620000300800 */
[----:B------:R-:W-:Y:S01]  /*9e1f0*/  MOV R21, R6 ;  /* 0x0000000600157202 */ /* 0x000fe20000000f00 */
[----:B------:R-:W-:Y:S01]  /*9e200*/  IMAD.MOV.U32 R20, RZ, RZ, R7 ;  /* 0x000000ffff147224 */ /* 0x000fe200078e0007 */
[----:B-----5:R-:W-:Y:S01]  /*9e210*/  STL.64 [R1+0x4cc0], R14 ;  /* 0x004cc00e01007387 */ /* 0x020fe20000100a00 */
[----:B---3--:R0:W-:Y:S03]  /*9e220*/  STL.64 [R1+0x4cb8], R12 ;  /* 0x004cb80c01007387 */ /* 0x0081e60000100a00 */
[----:B0-----:R-:W3:Y:S01]  /*9e230*/  LDL.LU R12, [R1+0x790] ;  /* 0x00079000010c7983 */ /* 0x001ee20000300800 */
[----:B------:R-:W3:Y:S02]  /*9e240*/  LDL.LU R13, [R1+0x794] ;  /* 0x00079400010d7983 */ /* 0x000ee40000300800 */
[----:B------:R-:W3:Y:S02]  /*9e250*/  LDL.LU R14, [R1+0x798] ;  /* 0x00079800010e7983 */ /* 0x000ee40000300800 */
[----:B------:R-:W3:Y:S01]  /*9e260*/  LDL.LU R15, [R1+0x79c] ;  /* 0x00079c00010f7983 */ /* 0x000ee20000300800 */
[----:B------:R-:W5:Y:S01]  /*9e270*/  LDL.LU R4, [R1+0x7f0] ;  /* 0x0007f00001047983 */ /* 0x000f620000300800 */
[----:B------:R-:W5:Y:S02]  /*9e280*/  LDL.LU R5, [R1+0x7f4] ;  /* 0x0007f40001057983 */ /* 0x000f640000300800 */
[----:B------:R-:W2:Y:S02]  /*9e290*/  LDL.LU R6, [R1+0x7f8] ;  /* 0x0007f80001067983 */ /* 0x000ea40000300800 */
[----:B------:R-:W2:Y:S02]  /*9e2a0*/  LDL.LU R7, [R1+0x7fc] ;  /* 0x0007fc0001077983 */ /* 0x000ea40000300800 */
[----:B--2---:R-:W-:Y:S01]  /*9e2b0*/  STL.64 [R1+0x4c70], R6 ;  /* 0x004c700601007387 */ /* 0x004fe20000100a00 */
[----:B-----5:R0:W-:Y:S03]  /*9e2c0*/  STL.64 [R1+0x4c68], R4 ;  /* 0x004c680401007387 */ /* 0x0201e60000100a00 */
[----:B0-----:R-:W2:Y:S01]  /*9e2d0*/  LDL.LU.64 R4, [R1+0x80] ;  /* 0x0000800001047983 */ /* 0x001ea20000300a00 */
[----:B------:R0:W-:Y:S03]  /*9e2e0*/  STL.64 [R1+0x4c40], R24 ;  /* 0x004c401801007387 */ /* 0x0001e60000100a00 */
[----:B0-----:R-:W5:Y:S01]  /*9e2f0*/  LDL.LU R24, [R1+0x810] ;  /* 0x0008100001187983 */ /* 0x001f620000300800 */
[----:B------:R-:W5:Y:S02]  /*9e300*/  LDL.LU R25, [R1+0x814] ;  /* 0x0008140001197983 */ /* 0x000f640000300800 */
[----:B------:R-:W2:Y:S02]  /*9e310*/  LDL.LU R26, [R1+0x818] ;  /* 0x00081800011a7983 */ /* 0x000ea40000300800 */
[----:B------:R-:W2:Y:S01]  /*9e320*/  LDL.LU R27, [R1+0x81c] ;  /* 0x00081c00011b7983 */ /* 0x000ea20000300800 */
[----:B------:R-:W-:Y:S01]  /*9e330*/  HMMA.16816.F32 R8, R16, R20, R8 ;  /* 0x000000141008723c */ /* 0x000fe20000001808 */
[----:B--2---:R-:W-:Y:S01]  /*9e340*/  STL.64 [R1+0x4c60], R26 ;  /* 0x004c601a01007387 */ /* 0x004fe20000100a00 */
[----:B-----5:R0:W-:Y:S03]  /*9e350*/  STL.64 [R1+0x4c58], R24 ;  /* 0x004c581801007387 */ /* 0x0201e60000100a00 */
[----:B0-----:R-:W2:Y:S04]  /*9e360*/  LDL.LU.64 R24, [R1+0x70] ;  /* 0x0000700001187983 */ /* 0x001ea80000300a00 */
[----:B--2---:R0:W-:Y:S04]  /*9e370*/  STL.64 [R1+0x4c78], R24 ;  /* 0x004c781801007387 */ /* 0x0041e80000100a00 */
[----:B0-----:R-:W2:Y:S01]  /*9e380*/  LDL.LU R24, [R1+0x7e0] ;  /* 0x0007e00001187983 */ /* 0x001ea20000300800 */
[----:B------:R-:W2:Y:S02]  /*9e390*/  LDL.LU R25, [R1+0x7e4] ;  /* 0x0007e40001197983 */ /* 0x000ea40000300800 */
[----:B------:R-:W2:Y:S02]  /*9e3a0*/  LDL.LU R26, [R1+0x7e8] ;  /* 0x0007e800011a7983 */ /* 0x000ea40000300800 */
[----:B------:R-:W2:Y:S05]  /*9e3b0*/  LDL.LU R27, [R1+0x7ec] ;  /* 0x0007ec00011b7983 */ /* 0x000eaa0000300800 */
[----:B------:R0:W-:Y:S01]  /*9e3c0*/  STL.64 [R1+0x750], R8 ;  /* 0x0007500801007387 */ /* 0x0001e20000100a00 */
[----:B------:R-:W-:Y:S03]  /*9e3d0*/  STL.64 [R1+0x758], R10 ;  /* 0x0007580a01007387 */ /* 0x000fe60000100a00 */
[----:B0-----:R-:W3:Y:S01]  /*9e3e0*/  LDL.LU.64 R8, [R1+0x4cc8] ;  /* 0x004cc80001087983 */ /* 0x001ee20000300a00 */
[----:B------:R0:W-:Y:S03]  /*9e3f0*/  STL.64 [R1+0x4c38], R20 ;  /* 0x004c381401007387 */ /* 0x0001e60000100a00 */
[----:B0-----:R-:W5:Y:S01]  /*9e400*/  LDL.LU R20, [R1+0x830] ;  /* 0x0008300001147983 */ /* 0x001f620000300800 */
[----:B------:R-:W5:Y:S01]  /*9e410*/  LDL.LU R21, [R1+0x834] ;  /* 0x0008340001157983 */ /* 0x000f620000300800 */
[----:B----4-:R-:W-:-:S02]  /*9e420*/  MOV R22, R2 ;  /* 0x0000000200167202 */ /* 0x010fc40000000f00 */
[----:B------:R-:W-:-:S05]  /*9e430*/  MOV R23, R0 ;  /* 0x0000000000177202 */ /* 0x000fca0000000f00 */
[----:B------:R-:W-:Y:S01]  /*9e440*/  STL.64 [R1+0x4c50], R22 ;  /* 0x004c501601007387 */ /* 0x000fe20000100a00 */
[C---:B---3--:R-:W-:Y:S01]  /*9e450*/  HMMA.16816.F32 R12, R16.reuse, R8, R12 ;  /* 0x00000008100c723c */ /* 0x048fe2000000180c */
[----:B------:R-:W-:Y:S01]  /*9e460*/  IMAD.MOV.U32 R2, RZ, RZ, R8 ;  /* 0x000000ffff027224 */ /* 0x000fe200078e0008 */
[----:B------:R-:W-:Y:S01]  /*9e470*/  MOV R0, R9 ;  /* 0x0000000900007202 */ /* 0x000fe20000000f00 */
[----:B-----5:R0:W-:Y:S04]  /*9e480*/  STL.64 [R1+0x4c48], R20 ;  /* 0x004c481401007387 */ /* 0x0201e80000100a00 */
[----:B0-----:R-:W3:Y:S11]  /*9e490*/  LDL.LU.64 R20, [R1+0x50] ;  /* 0x0000500001147983 */ /* 0x001ef60000300a00 */
[----:B------:R-:W-:Y:S05]  /*9e4a0*/  @!UPT UIADD3 URZ, URZ, URZ, URZ ;  /* 0x0000003f3f3ff290 */ /* 0x000fea000fffe03f */
[----:B------:R-:W-:Y:S02]  /*9e4b0*/  STL.64 [R1+0x790], R12 ;  /* 0x0007900c01007387 */ /* 0x000fe40000100a00 */
[----:B------:R0:W-:Y:S02]  /*9e4c0*/  STL.64 [R1+0x798], R14 ;  /* 0x0007980e01007387 */ /* 0x0001e40000100a00 */
[----:B0-----:R-:W4:Y:S01]  /*9e4d0*/  LDL.LU.64 R14, [R1+0x4cc0] ;  /* 0x004cc000010e7983 */ /* 0x001f220000300a00 */
[----:B------:R-:W4:Y:S02]  /*9e4e0*/  LDL.LU.64 R12, [R1+0x4cb8] ;  /* 0x004cb800010c7983 */ /* 0x000f240000300a00 */
[----:B------:R-:W4:Y:S02]  /*9e4f0*/  LDL.LU.64 R8, [R1+0x4cb0] ;  /* 0x004cb00001087983 */ /* 0x000f240000300a00 */
[C---:B----4-:R-:W-:Y:S01]  /*9e500*/  HMMA.16816.F32 R8, R16.reuse, R8, R12 ;  /* 0x000000081008723c */ /* 0x050fe2000000180c */
[----:B------:R-:W4:Y:S01]  /*9e510*/  LDL.LU.64 R14, [R1+0x4ca8] ;  /* 0x004ca800010e7983 */ /* 0x000f220000300a00 */
[----:B------:R-:W4:Y:S11]  /*9e520*/  LDL.LU.64 R12, [R1+0x4ca0] ;  /* 0x004ca000010c7983 */ /* 0x000f360000300a00 */
[----:B------:R-:W-:Y:S10]  /*9e530*/  @!UPT UIADD3 URZ, URZ, URZ, URZ ;  /* 0x0000003f3f3ff290 */ /* 0x000ff4000fffe03f */
[----:B------:R-:W-:Y:S01]  /*9e540*/  STL.64 [R1+0x7c0], R8 ;  /* 0x0007c00801007387 */ /* 0x000fe20000100a00 */
[----:B------:R0:W-:Y:S03]  /*9e550*/  STL.64 [R1+0x7c8], R10 ;  /* 0x0007c80a01007387 */ /* 0x0001e60000100a00 */
[----:B0-----:R-:W5:Y:S01]  /*9e560*/  LDL.LU.64 R10, [R1+0x4c98] ;  /* 0x004c9800010a7983 */ /* 0x001f620000300a00 */
[----:B------:R-:W4:Y:S02]  /*9e570*/  LDL.LU.64 R8, [R1+0x4c90] ;  /* 0x004c900001087983 */ /* 0x000f240000300a00 */
[----:B----4-:R-:W-:Y:S01]  /*9e580*/  HMMA.16816.F32 R16, R16, R8, R12 ;  /* 0x000000081010723c */ /* 0x010fe2000000180c */
[----:B------:R-:W2:Y:S01]  /*9e590*/  LDL.LU.64 R14, [R1+0x4c88] ;  /* 0x004c8800010e7983 */ /* 0x000ea20000300a00 */
[----:B------:R-:W2:Y:S02]  /*9e5a0*/  LDL.LU.64 R12, [R1+0x4c80] ;  /* 0x004c8000010c7983 */ /* 0x000ea40000300a00 */
[----:B-----5:R-:W-:Y:S02]  /*9e5b0*/  STL.64 [R1+0x4c10], R10 ;  /* 0x004c100a01007387 */ /* 0x020fe40000100a00 */
[----:B------:R0:W-:Y:S11]  /*9e5c0*/  STL.64 [R1+0x4c08], R8 ;  /* 0x004c080801007387 */ /* 0x0001f60000100a00 */
[----:B------:R-:W-:Y:S06]  /*9e5d0*/  @!UPT UIADD3 URZ, URZ, URZ, URZ ;  /* 0x0000003f3f3ff290 */ /* 0x000fec000fffe03f */
[----:B------:R-:W-:Y:S01]  /*9e5e0*/  STL.64 [R1+0x7b0], R16 ;  /* 0x0007b01001007387 */ /* 0x000fe20000100a00 */
[----:B------:R1:W-:Y:S02]  /*9e5f0*/  STL.64 [R1+0x7b8], R18 ;  /* 0x0007b81201007387 */ /* 0x0003e40000100a00 */
[----:B0-----:R-:W4:Y:S02]  /*9e600*/  LDL.LU R8, [R1+0x870] ;  /* 0x0008700001087983 */ /* 0x001f240000300800 */
[----:B------:R-:W4:Y:S01]  /*9e610*/  LDL.LU R9, [R1+0x874] ;  /* 0x0008740001097983 */ /* 0x000f220000300800 */
[----:B------:R-:W4:Y:S01]  /*9e620*/  LDL.LU R10, [R1+0x878] ;  /* 0x00087800010a7983 */ /* 0x000f220000300800 */
[----:B------:R-:W4:Y:S01]  /*9e630*/  LDL.LU R11, [R1+0x87c] ;  /* 0x00087c00010b7983 */ /* 0x000f220000300800 */
[----:B-1----:R-:W-:Y:S02]  /*9e640*/  MOV R19, R4 ;  /* 0x0000000400137202 */ /* 0x002fe40000000f00 */
[----:B------:R-:W-:Y:S01]  /*9e650*/  MOV R18, R5 ;  /* 0x0000000500127202 */ /* 0x000fe20000000f00 */
[C---:B--2---:R-:W-:Y:S11]  /*9e660*/  HMMA.16816.F32 R24, R12.reuse, R4, R24 ;  /* 0x000000040c18723c */ /* 0x044ff60000001818 */
[----:B------:R-:W-:Y:S11]  /*9e670*/  @!UPT UIADD3 URZ, URZ, URZ, URZ ;  /* 0x0000003f3f3ff290 */ /* 0x000ff6000fffe03f */
[----:B------:R-:W-:Y:S01]  /*9e680*/  @!UPT UIADD3 URZ, URZ, URZ, URZ ;  /* 0x0000003f3f3ff290 */ /* 0x000fe2000fffe03f */
[----:B------:R0:W-:Y:S01]  /*9e690*/  STL.64 [R1+0x7e0], R24 ;  /* 0x0007e01801007387 */ /* 0x0001e20000100a00 */
[----:B------:R1:W-:Y:S03]  /*9e6a0*/  STL.64 [R1+0x7e8], R26 ;  /* 0x0007e81a01007387 */ /* 0x0003e60000100a00 */
[----:B0-----:R-:W2:Y:S01]  /*9e6b0*/  LDL.LU.64 R24, [R1+0x4c78] ;  /* 0x004c780001187983 */ /* 0x001ea20000300a00 */
[----:B------:R-:W2:Y:S02]  /*9e6c0*/  LDL.LU.64 R6, [R1+0x4c70] ;  /* 0x004c700001067983 */ /* 0x000ea40000300a00 */
[----:B------:R-:W2:Y:S02]  /*9e6d0*/  LDL.LU.64 R4, [R1+0x4c68] ;  /* 0x004c680001047983 */ /* 0x000ea40000300a00 */
[----:B--2---:R-:W-:Y:S11]  /*9e6e0*/  HMMA.16816.F32 R4, R12, R24, R4 ;  /* 0x000000180c04723c */ /* 0x004ff60000001804 */
[----:B------:R-:W-:Y:S11]  /*9e6f0*/  @!UPT UIADD3 URZ, URZ, URZ, URZ ;  /* 0x0000003f3f3ff290 */ /* 0x000ff6000fffe03f */
[----:B------:R-:W-:Y:S01]  /*9e700*/  @!UPT UIADD3 URZ, URZ, URZ, URZ ;  /* 0x0000003f3f3ff290 */ /* 0x000fe2000fffe03f */
[----:B------:R0:W-:Y:S01]  /*9e710*/  STL.64 [R1+0x7f0], R4 ;  /* 0x0007f00401007387 */ /* 0x0001e20000100a00 */
[----:B------:R3:W-:Y:S02]  /*9e720*/  STL.64 [R1+0x7f8], R6 ;  /* 0x0007f80601007387 */ /* 0x0007e40000100a00 */
[----:B-1----:R-:W2:Y:S02]  /*9e730*/  LDL.LU.64 R26, [R1+0x4c60] ;  /* 0x004c6000011a7983 */ /* 0x002ea40000300a00 */
[----:B0-----:R-:W-:Y:S01]  /*9e740*/  IMAD.MOV.U32 R5, RZ, RZ, R24 ;  /* 0x000000ffff057224 */ /* 0x001fe200078e0018 */
[----:B------:R-:W-:Y:S02]  /*9e750*/  MOV R4, R25 ;  /* 0x0000001900047202 */ /* 0x000fe40000000f00 */
[----:B------:R-:W2:Y:S01]  /*9e760*/  LDL.LU.64 R24, [R1+0x4c58] ;  /* 0x004c580001187983 */ /* 0x000ea20000300a00 */
[----:B---3--:R-:W-:Y:S01]  /*9e770*/  MOV R7, R20 ;  /* 0x0000001400077202 */ /* 0x008fe20000000f00 */
[----:B------:R-:W-:-:S02]  /*9e780*/  IMAD.MOV.U32 R6, RZ, RZ, R21 ;  /* 0x000000ffff067224 */ /* 0x000fc400078e0015 */
[----:B------:R-:W3:Y:S01]  /*9e790*/  LDL.LU.64 R22, [R1+0x4c50] ;  /* 0x004c500001167983 */ /* 0x000ee20000300a00 */
[----:B--2---:R-:W-:Y:S01]  /*9e7a0*/  HMMA.16816.F32 R24, R12, R20, R24 ;  /* 0x000000140c18723c */ /* 0x004fe20000001818 */
[----:B------:R-:W3:Y:S11]  /*9e7b0*/  LDL.LU.64 R20, [R1+0x4c48] ;  /* 0x004c480001147983 */ /* 0x000ef60000300a00 */
[----:B------:R-:W-:Y:S11]  /*9e7c0*/  @!UPT UIADD3 URZ, URZ, URZ, URZ ;  /* 0x0000003f3f3ff290 */ /* 0x000ff6000fffe03f */
[----:B------:R0:W-:Y:S04]  /*9e7d0*/  STL.64 [R1+0x810], R24 ;  /* 0x0008101801007387 */ /* 0x0001e80000100a00 */
[----:B0-----:R-:W3:Y:S01]  /*9e7e0*/  LDL.LU.64 R24, [R1+0x4c40] ;  /* 0x004c400001187983 */ /* 0x001ee20000300a00 */
[----:B------:R-:W-:Y:S01]  /*9e7f0*/  IMAD.MOV.U32 R17, RZ, RZ, R0 ;  /* 0x000000ffff117224 */ /* 0x000fe200078e0000 */
[----:B------:R-:W-:Y:S02]  /*9e800*/  MOV R16, R2 ;  /* 0x0000000200107202 */ /* 0x000fe40000000f00 */
[----:B------:R-:W-:Y:S01]  /*9e810*/  MOV R0, R27 ;  /* 0x0000001b00007202 */ /* 0x000fe20000000f00 */
[----:B------:R-:W-:-:S04]  /*9e820*/  MOV R2, R26 ;  /* 0x0000001a00027202 */ /* 0x000fc80000000f00 */
[----:B------:R-:W-:Y:S01]  /*9e830*/  STL [R1+0x458c], R0 ;  /* 0x00458c0001007387 */ /* 0x000fe20000100800 */
[----:B------:R-:W-:Y:S01]  /*9e840*/  STL [R1+0x4588], R2 ;  /* 0x0045880201007387 */ /* 0x000fe20000100800 */
[C---:B---3--:R-:W-:Y:S11]  /*9e850*/  HMMA.16816.F32 R20, R12.reuse, R24, R20 ;  /* 0x000000180c14723c */ /* 0x048ff60000001814 */
[----:B------:R-:W-:Y:S11]  /*9e860*/  @!UPT UIADD3 URZ, URZ, URZ, URZ ;  /* 0x0000003f3f3ff290 */ /* 0x000ff6000fffe03f */
[----:B------:R-:W-:Y:S01]  /*9e870*/  @!UPT UIADD3 URZ, URZ, URZ, URZ ;  /* 0x0000003f3f3ff290 */ /* 0x000fe2000fffe03f */
[----:B------:R0:W-:Y:S01]  /*9e880*/  STL.64 [R1+0x830], R20 ;  /* 0x0008301401007387 */ /* 0x0001e20000100a00 */
[----:B------:R-:W-:Y:S03]  /*9e890*/  STL.64 [R1+0x838], R22 ;  /* 0x0008381601007387 */ /* 0x000fe60000100a00 */
[----:B0-----:R-:W4:Y:S01]  /*9e8a0*/  LDL.LU.64 R20, [R1+0x4c38] ;  /* 0x004c380001147983 */ /* 0x001f220000300a00 */
[----:B------:R0:W-:Y:S02]  /*9e8b0*/  STL.64 [R1+0x4ba8], R24 ;  /* 0x004ba81801007387 */ /* 0x0001e40000100a00 */
[----:B0-----:R-:W-:Y:S01]  /*9e8c0*/  IMAD.MOV.U32 R24, RZ, RZ, R7 ;  /* 0x000000ffff187224 */ /* 0x001fe200078e0007 */
[----:B------:R-:W-:Y:S01]  /*9e8d0*/  MOV R25, R6 ;  /* 0x0000000600197202 */ /* 0x000fe20000000f00 */
[C---:B----4-:R-:W-:Y:S11]  /*9e8e0*/  HMMA.16816.F32 R8, R12.reuse, R20, R8 ;  /* 0x000000140c08723c */ /* 0x050ff60000001808 */
[----:B------:R-:W-:Y:S11]  /*9e8f0*/  @!UPT UIADD3 URZ, URZ, URZ, URZ ;  /* 0x0000003f3f3ff290 */ /* 0x000ff6000fffe03f */
[----:B------:R-:W-:Y:S01]  /*9e900*/  @!UPT UIADD3 URZ, URZ, URZ, URZ ;  /* 0x0000003f3f3ff290 */ /* 0x000fe2000fffe03f */
[----:B------:R-:W-:Y:S01]  /*9e910*/  STL.64 [R1+0x890], R8 ;  /* 0x0008900801007387 */ /* 0x000fe20000100a00 */
        /* <DEDUP_REMOVED lines=11> */
[----:B------:R-:W-:Y:S01]  /*9e9d0*/  MOV R24, R5 ;  /* 0x0000000500187202 */ /* 0x000fe20000000f00 */
[----:B------:R-:W-:Y:S01]  /*9e9e0*/  IMAD.MOV.U32 R25, RZ, RZ, R4 ;  /* 0x000000ffff197224 */ /* 0x000fe200078e0004 */
[----:B-----5:R-:W-:Y:S01]  /*9e9f0*/  STL.64 [R1+0x4c30], R10 ;  /* 0x004c300a01007387 */ /* 0x020fe20000100a00 */
[----:B----4-:R0:W-:Y:S03]  /*9ea00*/  STL.64 [R1+0x4c28], R8 ;  /* 0x004c280801007387 */ /* 0x0101e60000100a00 */
[----:B0-----:R-:W4:Y:S01]  /*9ea10*/  LDL.LU R8, [R1+0x860] ;  /* 0x0008600001087983 */ /* 0x001f220000300800 */
[----:B------:R-:W4:Y:S02]  /*9ea20*/  LDL.LU R9, [R1+0x864] ;  /* 0x0008640001097983 */ /* 0x000f240000300800 */
[----:B------:R-:W4:Y:S02]  /*9ea30*/  LDL.LU R10, [R1+0x868] ;  /* 0x00086800010a7983 */ /* 0x000f240000300800 */
[----:B------:R-:W4:Y:S01]  /*9ea40*/  LDL.LU R11, [R1+0x86c] ;  /* 0x00086c00010b7983 */ /* 0x000f220000300800 */
[----:B------:R0:W-:Y:S04]  /*9ea50*/  STL.64 [R1+0x4c18], R24 ;  /* 0x004c181801007387 */ /* 0x0001e80000100a00 */
[----:B0-----:R-:W5:Y:S01]  /*9ea60*/  LDL.LU.64 R24, [R1] ;  /* 0x0000000001187983 */ /* 0x001f620000300a00 */
[----:B------:R-:W4:Y:S02]  /*9ea70*/  LDL.LU R4, [R1+0x840] ;  /* 0x0008400001047983 */ /* 0x000f240000300800 */
[----:B------:R-:W4:Y:S02]  /*9ea80*/  LDL.LU R5, [R1+0x844] ;  /* 0x0008440001057983 */ /* 0x000f240000300800 */
[----:B------:R-:W4:Y:S01]  /*9ea90*/  LDL.LU R6, [R1+0x848] ;  /* 0x0008480001067983 */ /* 0x000f220000300800 */
[----:B------:R-:W4:Y:S01]  /*9eaa0*/  LDL.LU R7, [R1+0x84c] ;  /* 0x00084c0001077983 */ /* 0x000f220000300800 */
[----:B---3--:R-:W-:Y:S02]  /*9eab0*/  STL.64 [R1+0x4bb8], R22 ;  /* 0x004bb81601007387 */ /* 0x008fe40000100a00 */
[----:B--2---:R0:W-:Y:S02]  /*9eac0*/  STL.64 [R1+0x4bb0], R20 ;  /* 0x004bb01401007387 */ /* 0x0041e40000100a00 */
        /* <DEDUP_REMOVED lines=12> */
[----:B--2---:R-:W-:Y:S11]  /*9eb90*/  STL.64 [R1+0x4bd8], R20 ;  /* 0x004bd81401007387 */ /* 0x004ff60000100a00 */
[----:B------:R-:W-:Y:S10]  /*9eba0*/  @!UPT UIADD3 URZ, URZ, URZ, URZ ;  /* 0x0000003f3f3ff290 */ /* 0x000ff4000fffe03f */
[----:B------:R-:W-:Y:S02]  /*9ebb0*/  STL.64 [R1+0xa20], R8 ;  /* 0x000a200801007387 */ /* 0x000fe40000100a00 */
[----:B------:R0:W-:Y:S02]  /*9ebc0*/  STL.64 [R1+0xa28], R10 ;  /* 0x000a280a01007387 */ /* 0x0001e40000100a00 */
[----:B0-----:R-:W2:Y:S01]  /*9ebd0*/  LDL.LU.64 R10, [R1+0x4c30] ;  /* 0x004c3000010a7983 */ /* 0x001ea20000300a00 */
[----:B------:R-:W2:Y:S02]  /*9ebe0*/  LDL.LU.64 R8, [R1+0x4c28] ;  /* 0x004c280001087983 */ /* 0x000ea40000300a00 */
[----:B------:R0:W-:Y:S01]  /*9ebf0*/  STL.64 [R1+0x4b98], R16 ;  /* 0x004b981001007387 */ /* 0x0001e20000100a00 */
[----:B------:R-:W-:Y:S02]  /*9ec00*/  MOV R21, R18 ;  /* 0x0000001200157202 */ /* 0x000fe40000000f00 */
[----:B------:R-:W-:Y:S01]  /*9ec10*/  MOV R20, R19 ;  /* 0x0000001300147202 */ /* 0x000fe20000000f00 */
[----:B0-----:R-:W-:Y:S01]  /*9ec20*/  IMAD.MOV.U32 R16, RZ, RZ, R3 ;  /* 0x000000ffff107224 */ /* 0x001fe200078e0003 */
[----:B------:R-:W-:Y:S01]  /*9ec30*/  MOV R17, R28 ;  /* 0x0000001c00117202 */ /* 0x000fe20000000f00 */
[----:B------:R-:W3:Y:S01]  /*9ec40*/  LDL.LU R3, [R1+0x4c24] ;  /* 0x004c240001037983 */ /* 0x000ee20000300800 */
[----:B------:R-:W4:Y:S02]  /*9ec50*/  LDL.LU R28, [R1+0x4c20] ;  /* 0x004c2000011c7983 */ /* 0x000f240000300800 */
[----:B------:R-:W3:Y:S02]  /*9ec60*/  LDL.LU R18, [R1+0x788] ;  /* 0x0007880001127983 */ /* 0x000ee40000300800 */
[----:B------:R-:W3:Y:S01]  /*9ec70*/  LDL.LU R19, [R1+0x78c] ;  /* 0x00078c0001137983 */ /* 0x000ee20000300800 */
[----:B-----5:R-:W-:-:S02]  /*9ec80*/  MOV R2, R24 ;  /* 0x0000001800027202 */ /* 0x020fc40000000f00 */
[----:B------:R-:W-:Y:S01]  /*9ec90*/  MOV R0, R25 ;  /* 0x0000001900007202 */ /* 0x000fe20000000f00 */
[C---:B--2---:R-:W-:Y:S01]  /*9eca0*/  HMMA.16816.F32 R8, R12.reuse, R24, R8 ;  /* 0x000000180c08723c */ /* 0x044fe20000001808 */
[----:B---3--:R-:W-:Y:S01]  /*9ecb0*/  STL.64 [R1+0x4bf0], R18 ;  /* 0x004bf01201007387 */ /* 0x008fe20000100a00 */
[----:B------:R0:W-:Y:S03]  /*9ecc0*/  STL.64 [R1+0x4be8], R16 ;  /* 0x004be81001007387 */ /* 0x0001e60000100a00 */
[----:B0-----:R-:W2:Y:S01]  /*9ecd0*/  LDL.LU R16, [R1+0x820] ;  /* 0x0008200001107983 */ /* 0x001ea20000300800 */
[----:B------:R-:W2:Y:S01]  /*9ece0*/  LDL.LU R17, [R1+0x824] ;  /* 0x0008240001117983 */ /* 0x000ea20000300800 */
[----:B----4-:R-:W-:Y:S01]  /*9ecf0*/  MOV R18, R28 ;  /* 0x0000001c00127202 */ /* 0x010fe20000000f00 */
[----:B------:R-:W-:Y:S01]  /*9ed00*/  IMAD.MOV.U32 R19, RZ, RZ, R3 ;  /* 0x000000ffff137224 */ /* 0x000fe200078e0003 */
[----:B------:R-:W3:Y:S11]  /*9ed10*/  LDL.LU.64 R24, [R1+0x4c18] ;  /* 0x004c180001187983 */ /* 0x000ef60000300a00 */
[----:B------:R-:W-:Y:S04]  /*9ed20*/  @!UPT UIADD3 URZ, URZ, URZ, URZ ;  /* 0x0000003f3f3ff290 */ /* 0x000fe8000fffe03f */
[----:B------:R-:W-:Y:S02]  /*9ed30*/  IMAD.MOV.U32 R28, RZ, RZ, R10 ;  /* 0x000000ffff1c7224 */ /* 0x000fe400078e000a */
[----:B------:R0:W-:Y:S01]  /*9ed40*/  STL.64 [R1+0xb80], R8 ;  /* 0x000b800801007387 */ /* 0x0001e20000100a00 */
[----:B------:R-:W-:Y:S02]  /*9ed50*/  MOV R3, R11 ;  /* 0x0000000b00037202 */ /* 0x000fe40000000f00 */
[----:B------:R-:W4:Y:S04]  /*9ed60*/  LDL.LU.64 R10, [R1+0x4c10] ;  /* 0x004c1000010a7983 */ /* 0x000f280000300a00 */
[----:B0-----:R-:W5:Y:S01]  /*9ed70*/  LDL.LU.64 R8, [R1+0x4c08] ;  /* 0x004c080001087983 */ /* 0x001f620000300a00 */
[----:B------:R-:W-:Y:S02]  /*9ed80*/  STL [R1+0x4928], R3 ;  /* 0x0049280301007387 */ /* 0x000fe40000100800 */
[----:B------:R-:W-:Y:S01]  /*9ed90*/  STL [R1+0x4590], R28 ;  /* 0x0045901c01007387 */ /* 0x000fe20000100800 */
[----:B-----5:R-:W-:Y:S01]  /*9eda0*/  HMMA.16816.F32 R12, R12, R8, R4 ;  /* 0x000000080c0c723c */ /* 0x020fe20000001804 */
[----:B------:R-:W2:Y:S01]  /*9edb0*/  LDL.LU.64 R6, [R1+0x4c00] ;  /* 0x004c000001067983 */ /* 0x000ea20000300a00 */
[----:B------:R-:W2:Y:S02]  /*9edc0*/  LDL.LU.64 R4, [R1+0x4bf8] ;  /* 0x004bf80001047983 */ /* 0x000ea40000300a00 */
[----:B----4-:R-:W-:Y:S02]  /*9edd0*/  STL.64 [R1+0x4b90], R10 ;  /* 0x004b900a01007387 */ /* 0x010fe40000100a00 */
[----:B------:R0:W-:Y:S11]  /*9ede0*/  STL.64 [R1+0x4b88], R8 ;  /* 0x004b880801007387 */ /* 0x0001f60000100a00 */
[----:B------:R-:W-:Y:S06]  /*9edf0*/  @!UPT UIADD3 URZ, URZ, URZ, URZ ;  /* 0x0000003f3f3ff290 */ /* 0x000fec000fffe03f */
[----:B------:R-:W-:Y:S01]  /*9ee00*/  STL.64 [R1+0xb70], R12 ;  /* 0x000b700c01007387 */ /* 0x000fe20000100a00 */
[----:B------:R-:W-:Y:S02]  /*9ee10*/  STL.64 [R1+0xb78], R14 ;  /* 0x000b780e01007387 */ /* 0x000fe40000100a00 */
[----:B0-----:R-:W4:Y:S02]  /*9ee20*/  LDL.LU R8, [R1+0x770] ;  /* 0x0007700001087983 */ /* 0x001f240000300800 */
[----:B------:R-:W4:Y:S01]  /*9ee30*/  LDL.LU R9, [R1+0x774] ;  /* 0x0007740001097983 */ /* 0x000f220000300800 */
[----:B------:R-:W4:Y:S01]  /*9ee40*/  LDL.LU R10, [R1+0x778] ;  /* 0x00077800010a7983 */ /* 0x000f220000300800 */
[----:B------:R-:W4:Y:S01]  /*9ee50*/  LDL.LU R11, [R1+0x77c] ;  /* 0x00077c00010b7983 */ /* 0x000f220000300800 */
[----:B--2---:R-:W-:Y:S02]  /*9ee60*/  HMMA.16816.F32 R20, R4, R20, R16 ;  /* 0x000000140414723c */ /* 0x004fe40000001810 */
[----:B------:R-:W2:Y:S01]  /*9ee70*/  LDL.LU.64 R18, [R1+0x4bf0] ;  /* 0x004bf00001127983 */ /* 0x000ea20000300a00 */
[----:B------:R-:W2:Y:S11]  /*9ee80*/  LDL.LU.64 R16, [R1+0x4be8] ;  /* 0x004be80001107983 */ /* 0x000eb60000300a00 */
[----:B------:R-:W-:Y:S09]  /*9ee90*/  @!UPT UIADD3 URZ, URZ, URZ, URZ ;  /* 0x0000003f3f3ff290 */ /* 0x000ff2000fffe03f */
[----:B------:R-:W-:Y:S01]  /*9eea0*/  STL.64 [R1+0xcb0], R20 ;  /* 0x000cb01401007387 */ /* 0x000fe20000100a00 */
[----:B------:R0:W-:Y:S03]  /*9eeb0*/  STL.64 [R1+0xcb8], R22 ;  /* 0x000cb81601007387 */ /* 0x0001e60000100a00 */
[----:B0-----:R-:W3:Y:S01]  /*9eec0*/  LDL.LU.64 R22, [R1+0x4be0] ;  /* 0x004be00001167983 */ /* 0x001ee20000300a00 */
[----:B------:R-:W3:Y:S03]  /*9eed0*/  LDL.LU.64 R20, [R1+0x4bd8] ;  /* 0x004bd80001147983 */ /* 0x000ee60000300a00 */
[----:B------:R-:W0:Y:S01]  /*9eee0*/  S2R R27, SR_TID.X ;  /* 0x00000000001b7919 */ /* 0x000e220000002100 */
[----:B------:R-:W-:Y:S01]  /*9eef0*/  IMAD.MOV.U32 R13, RZ, RZ, R0 ;  /* 0x000000ffff0d7224 */ /* 0x000fe200078e0000 */
[----:B0-----:R-:W-:-:S02]  /*9ef00*/  LOP3.LUT R0, R27, 0x7, RZ, 0xc0, !PT ;  /* 0x000000071b007812 */ /* 0x001fc400078ec0ff */
[----:B------:R-:W-:Y:S02]  /*9ef10*/  SHF.L.U32 R26, R27, 0x8, RZ ;  /* 0x000000081b1a7819 */ /* 0x000fe400000006ff */
[----:B------:R-:W-:-:S04]  /*9ef20*/  SHF.L.U32 R28, R0, 0x4, RZ ;  /* 0x00000004001c7819 */ /* 0x000fc800000006ff */
[----:B------:R-:W-:-:S04]  /*9ef30*/  LOP3.LUT R28, R28, 0xf00, R26, 0xf8, !PT ;  /* 0x00000f001c1c7812 */ /* 0x000fc800078ef81a */
[----:B------:R-:W-:Y:S02]  /*9ef40*/  LOP3.LUT R28, R28, 0x10, R27, 0x78, !PT ;  /* 0x000000101c1c7812 */ /* 0x000fe400078e781b */
[C---:B---3--:R-:W-:Y:S01]  /*9ef50*/  HMMA.16816.F32 R24, R4.reuse, R24, R20 ;  /* 0x000000180418723c */ /* 0x048fe20000001814 */
[----:B------:R-:W3:Y:S01]  /*9ef60*/  LDL.LU.64 R22, [R1+0x4bd0] ;  /* 0x004bd00001167983 */ /* 0x000ee20000300a00 */
[----:B------:R-:W3:Y:S11]  /*9ef70*/  LDL.LU.64 R20, [R1+0x4bc8] ;  /* 0x004bc80001147983 */ /* 0x000ef60000300a00 */
[----:B------:R-:W-:Y:S10]  /*9ef80*/  @!UPT UIADD3 URZ, URZ, URZ, URZ ;  /* 0x0000003f3f3ff290 */ /* 0x000ff4000fffe03f */
[----:B------:R0:W-:Y:S01]  /*9ef90*/  STL.64 [R1+0xca0], R24 ;  /* 0x000ca01801007387 */ /* 0x0001e20000100a00 */
[----:B------:R3:W-:Y:S03]  /*9efa0*/  STL.64 [R1+0xca8], R26 ;  /* 0x000ca81a01007387 */ /* 0x0007e60000100a00 */
[----:B0-----:R-:W3:Y:S02]  /*9efb0*/  LDL.LU.64 R24, [R1+0x4bc0] ;  /* 0x004bc00001187983 */ /* 0x001ee40000300a00 */
[C---:B---3--:R-:W-:Y:S02]  /*9efc0*/  HMMA.16816.F32 R24, R4.reuse, R24, R20 ;  /* 0x000000180418723c */ /* 0x048fe40000001814 */
[----:B------:R-:W3:Y:S01]  /*9efd0*/  LDL.LU.64 R22, [R1+0x4bb8] ;  /* 0x004bb80001167983 */ /* 0x000ee20000300a00 */
[----:B------:R-:W3:Y:S11]  /*9efe0*/  LDL.LU.64 R20, [R1+0x4bb0] ;  /* 0x004bb00001147983 */ /* 0x000ef60000300a00 */
[----:B------:R-:W-:Y:S09]  /*9eff0*/  @!UPT UIADD3 URZ, URZ, URZ, URZ ;  /* 0x0000003f3f3ff290 */ /* 0x000ff2000fffe03f */
[----:B------:R0:W-:Y:S01]  /*9f000*/  STL.64 [R1+0xc90], R24 ;  /* 0x000c901801007387 */ /* 0x0001e20000100a00 */
[----:B------:R3:W-:Y:S03]  /*9f010*/  STL.64 [R1+0xc98], R26 ;  /* 0x000c981a01007387 */ /* 0x0007e60000100a00 */
[----:B0-----:R-:W3:Y:S02]  /*9f020*/  LDL.LU.64 R24, [R1+0x4ba8] ;  /* 0x004ba80001187983 */ /* 0x001ee40000300a00 */
[----:B---3--:R-:W-:Y:S02]  /*9f030*/  HMMA.16816.F32 R24, R4, R24, R20 ;  /* 0x000000180418723c */ /* 0x008fe40000001814 */
[----:B------:R-:W2:Y:S11]  /*9f040*/  LDL.LU.64 R20, [R1+0x4ba0] ;  /* 0x004ba00001147983 */ /* 0x000eb60000300a00 */
[----:B------:R-:W-:Y:S10]  /*9f050*/  @!UPT UIADD3 URZ, URZ, URZ, URZ ;  /* 0x0000003f3f3ff290 */ /* 0x000ff4000fffe03f */
[----:B------:R-:W-:Y:S01]  /*9f060*/  STL.64 [R1+0xc80], R24 ;  /* 0x000c801801007387 */ /* 0x000fe20000100a00 */
[----:B------:R-:W-:Y:S01]  /*9f070*/  STL.64 [R1+0xc88], R26 ;  /* 0x000c881a01007387 */ /* 0x000fe20000100a00 */
[----:B------:R-:W-:Y:S02]  /*9f080*/  LOP3.LUT R28, R28, 0x60, RZ, 0x3c, !PT ;  /* 0x000000601c1c7812 */ /* 0x000fe400078e3cff */
[----:B------:R-:W-:-:S03]  /*9f090*/  MOV R12, R2 ;  /* 0x00000002000c7202 */ /* 0x000fc60000000f00 */
[----:B------:R-:W-:Y:S01]  /*9f0a0*/  LDSM.16.M88.4 R24, [R28+0x60000] ;  /* 0x060000001c18783b */ /* 0x000fe20000000200 */
[C---:B--2---:R-:W-:Y:S03]  /*9f0b0*/  HMMA.16816.F32 R20, R4.reuse, R20, R16 ;  /* 0x000000140414723c */ /* 0x044fe60000001810 */
[----:B------:R-:W4:Y:S11]  /*9f0c0*/  LDL.LU.64 R16, [R1+0x4b98] ;  /* 0x004b980001107983 */ /* 0x000f360000300a00 */
[----:B------:R-:W-:Y:S09]  /*9f0d0*/  @!UPT UIADD3 URZ, URZ, URZ, URZ ;  /* 0x0000003f3f3ff290 */ /* 0x000ff2000fffe03f */
        /* <DEDUP_REMOVED lines=8> */
[----:B------:R-:W2:Y:S01]  /*9f160*/  LDL.LU R23, [R1+0x72c] ;  /* 0x00072c0001177983 */ /* 0x000ea20000300800 */
[C---:B----4-:R-:W-:Y:S01]  /*9f170*/  HMMA.16816.F32 R16, R4.reuse, R16, R8 ;  /* 0x000000100410723c */ /* 0x050fe20000001808 */
[----:B------:R-:W3:Y:S01]  /*9f180*/  LDL.LU.64 R10, [R1+0x4b90] ;  /* 0x004b9000010a7983 */ /* 0x000ee20000300a00 */
[----:B------:R-:W2:Y:S11]  /*9f190*/  LDL.LU.64 R8, [R1+0x4b88] ;  /* 0x004b880001087983 */ /* 0x000eb60000300a00 */
[----:B------:R-:W-:Y:S10]  /*9f1a0*/  @!UPT UIADD3 URZ, URZ, URZ, URZ ;  /* 0x0000003f3f3ff290 */ /* 0x000ff4000fffe03f */
[----:B------:R-:W-:Y:S01]  /*9f1b0*/  STL.64 [R1+0xc60], R16 ;  /* 0x000c601001007387 */ /* 0x000fe20000100a00 */
[----:B------:R-:W-:Y:S02]  /*9f1c0*/  STL.64 [R1+0xc68], R18 ;  /* 0x000c681201007387 */ /* 0x000fe40000100a00 */
[----:B------:R-:W0:Y:S02]  /*9f1d0*/  LDSM.16.M88.4 R16, [R28+0x62000] ;  /* 0x062000001c10783b */ /* 0x000e240000000200 */
[----:B0-----:R0:W-:Y:S02]  /*9f1e0*/  STL.64 [R1+0x4aa0], R18 ;  /* 0x004aa01201007387 */ /* 0x0011e40000100a00 */
[----:B------:R1:W-:Y:S02]  /*9f1f0*/  STL.64 [R1+0x4a98], R16 ;  /* 0x004a981001007387 */ /* 0x0003e40000100a00 */
[----:B0-----:R-:W4:Y:S04]  /*9f200*/  LDL.64 R18, [R1+0x58] ;  /* 0x0000580001127983 */ /* 0x001f280000100a00 */
[----:B----4-:R0:W-:Y:S01]  /*9f210*/  STL.64 [R1+0x4b68], R18 ;  /* 0x004b681201007387 */ /* 0x0101e20000100a00 */
[----:B-1----:R-:W4:Y:S02]  /*9f220*/  LDL.LU R16, [R1+0x760] ;  /* 0x0007600001107983 */ /* 0x002f240000300800 */
[----:B------:R-:W4:Y:S01]  /*9f230*/  LDL.LU R17, [R1+0x764] ;  /* 0x0007640001117983 */ /* 0x000f220000300800 */
[----:B0-----:R-:W4:Y:S01]  /*9f240*/  LDL.LU R18, [R1+0x768] ;  /* 0x0007680001127983 */ /* 0x001f220000300800 */
[----:B------:R-:W4:Y:S02]  /*9f250*/  LDL.LU R19, [R1+0x76c] ;  /* 0x00076c0001137983 */ /* 0x000f240000300800 */
[C---:B----4-:R-:W-:Y:S01]  /*9f260*/  HMMA.16816.F32 R16, R4.reuse, R12, R16 ;  /* 0x0000000c0410723c */ /* 0x050fe20000001810 */
[----:B------:R-:W0:Y:S07]  /*9f270*/  LDSM.16.M88.4 R12, [R28+0x63000] ;  /* 0x063000001c0c783b */ /* 0x000e2e0000000200 */
[----:B--2---:R-:W-:Y:S01]  /*9f280*/  HMMA.16816.F32 R4, R4, R8, R20 ;  /* 0x000000080404723c */ /* 0x004fe20000001814 */
[----:B0-----:R0:W-:Y:S11]  /*9f290*/  STL.64 [R1+0x4a30], R14 ;  /* 0x004a300e01007387 */ /* 0x0011f60000100a00 */
[----:B------:R-:W-:Y:S03]  /*9f2a0*/  @!UPT UIADD3 URZ, URZ, URZ, URZ ;  /* 0x0000003f3f3ff290 */ /* 0x000fe6000fffe03f */
[----:B------:R-:W-:Y:S02]  /*9f2b0*/  STL.64 [R1+0xc50], R16 ;  /* 0x000c501001007387 */ /* 0x000fe40000100a00 */
[----:B------:R-:W-:Y:S02]  /*9f2c0*/  STL.64 [R1+0xc58], R18 ;  /* 0x000c581201007387 */ /* 0x000fe40000100a00 */
[----:B------:R-:W-:Y:S01]  /*9f2d0*/  STL.64 [R1+0x4a28], R12 ;  /* 0x004a280c01007387 */ /* 0x000fe20000100a00 */
[----:B0-----:R-:W2:Y:S04]  /*9f2e0*/  LDL R14, [R1+0x88] ;  /* 0x00008800010e7983 */ /* 0x001ea80000100800 */
[----:B------:R-:W2:Y:S01]  /*9f2f0*/  LDL R15, [R1+0x8c] ;  /* 0x00008c00010f7983 */ /* 0x000ea20000100800 */
[----:B---3--:R0:W-:Y:S03]  /*9f300*/  STL.64 [R1+0x4b08], R10 ;  /* 0x004b080a01007387 */ /* 0x0081e60000100a00 */
[----:B0-----:R-:W3:Y:S01]  /*9f310*/  LDL R10, [R1+0x8] ;  /* 0x00000800010a7983 */ /* 0x001ee20000100800 */
[----:B------:R-:W-:Y:S02]  /*9f320*/  STL.64 [R1+0xb60], R4 ;  /* 0x000b600401007387 */ /* 0x000fe40000100a00 */
[----:B------:R-:W-:Y:S02]  /*9f330*/  STL.64 [R1+0xb68], R6 ;  /* 0x000b680601007387 */ /* 0x000fe40000100a00 */
[----:B------:R-:W3:Y:S01]  /*9f340*/  LDL R11, [R1+0xc] ;  /* 0x00000c00010b7983 */ /* 0x000ee20000100800 */
[----:B------:R-:W0:Y:S04]  /*9f350*/  LDSM.16.M88.4 R4, [R28+0x64000] ;  /* 0x064000001c04783b */ /* 0x000e280000000200 */
[----:B---3--:R1:W-:Y:S01]  /*9f360*/  STL.64 [R1+0x4b20], R10 ;  /* 0x004b200a01007387 */ /* 0x0083e20000100a00 */
[----:B------:R-:W3:Y:S02]  /*9f370*/  LDL.LU R20, [R1+0x480] ;  /* 0x0004800001147983 */ /* 0x000ee40000300800 */
[----:B------:R-:W3:Y:S02]  /*9f380*/  LDL.LU R21, [R1+0x484] ;  /* 0x0004840001157983 */ /* 0x000ee40000300800 */
[----:B------:R-:W4:Y:S01]  /*9f390*/  LDL.LU R22, [R1+0x488] ;  /* 0x0004880001167983 */ /* 0x000f220000300800 */
[----:B------:R-:W4:Y:S04]  /*9f3a0*/  LDL.LU R23, [R1+0x48c] ;  /* 0x00048c0001177983 */ /* 0x000f280000300800 */
[----:B-1----:R-:W5:Y:S04]  /*9f3b0*/  LDL R10, [R1+0x18] ;  /* 0x00001800010a7983 */ /* 0x002f680000100800 */
[----:B------:R-:W5:Y:S04]  /*9f3c0*/  LDL R11, [R1+0x1c] ;  /* 0x00001c00010b7983 */ /* 0x000f680000100800 */
[----:B-----5:R1:W-:Y:S01]  /*9f3d0*/  STL.64 [R1+0x4b38], R10 ;  /* 0x004b380a01007387 */ /* 0x0203e20000100a00 */
[----:B------:R-:W5:Y:S02]  /*9f3e0*/  LDL.LU R8, [R1+0x540] ;  /* 0x0005400001087983 */ /* 0x000f640000300800 */
[----:B------:R-:W5:Y:S01]  /*9f3f0*/  LDL.LU R9, [R1+0x544] ;  /* 0x0005440001097983 */ /* 0x000f620000300800 */
[----:B-1----:R-:W2:Y:S01]  /*9f400*/  LDL.LU R10, [R1+0x548] ;  /* 0x00054800010a7983 */ /* 0x002ea20000300800 */
[----:B------:R-:W2:Y:S02]  /*9f410*/  LDL.LU R11, [R1+0x54c] ;  /* 0x00054c00010b7983 */ /* 0x000ea40000300800 */
[----:B------:R-:W2:Y:S02]  /*9f420*/  LDL.64 R18, [R1+0x78] ;  /* 0x0000780001127983 */ /* 0x000ea40000100a00 */
[----:B--2---:R-:W-:Y:S01]  /*9f430*/  STL.64 [R1+0x4b80], R18 ;  /* 0x004b801201007387 */ /* 0x004fe20000100a00 */
[----:B------:R1:W-:Y:S02]  /*9f440*/  STL.64 [R1+0x4b48], R10 ;  /* 0x004b480a01007387 */ /* 0x0003e40000100a00 */
[----:B-----5:R2:W-:Y:S01]  /*9f450*/  STL.64 [R1+0x4b40], R8 ;  /* 0x004b400801007387 */ /* 0x0205e20000100a00 */
[----:B-1----:R-:W5:Y:S04]  /*9f460*/  LDL R10, [R1+0x48] ;  /* 0x00004800010a7983 */ /* 0x002f680000100800 */
[----:B------:R-:W5:Y:S01]  /*9f470*/  LDL R11, [R1+0x4c] ;  /* 0x00004c00010b7983 */ /* 0x000f620000100800 */
[----:B------:R-:W2:Y:S02]  /*9f480*/  LDL.LU R16, [R1+0x710] ;  /* 0x0007100001107983 */ /* 0x000ea40000300800 */
[----:B------:R-:W3:Y:S02]  /*9f490*/  LDL.LU R17, [R1+0x714] ;  /* 0x0007140001117983 */ /* 0x000ee40000300800 */
[----:B------:R-:W3:Y:S01]  /*9f4a0*/  LDL.LU R18, [R1+0x718] ;  /* 0x0007180001127983 */ /* 0x000ee20000300800 */
[----:B------:R-:W3:Y:S04]  /*9f4b0*/  LDL.LU R19, [R1+0x71c] ;  /* 0x00071c0001137983 */ /* 0x000ee80000300800 */
[----:B-----5:R1:W-:Y:S01]  /*9f4c0*/  STL.64 [R1+0x4b60], R10 ;  /* 0x004b600a01007387 */ /* 0x0203e20000100a00 */
[----:B--2---:R-:W2:Y:S02]  /*9f4d0*/  LDL.LU R8, [R1+0x6f0] ;  /* 0x0006f00001087983 */ /* 0x004ea40000300800 */
[----:B------:R-:W2:Y:S01]  /*9f4e0*/  LDL.LU R9, [R1+0x6f4] ;  /* 0x0006f40001097983 */ /* 0x000ea20000300800 */
[----:B-1----:R-:W5:Y:S01]  /*9f4f0*/  LDL.LU R10, [R1+0x6f8] ;  /* 0x0006f800010a7983 */ /* 0x002f620000300800 */
[----:B------:R-:W5:Y:S03]  /*9f500*/  LDL.LU R11, [R1+0x6fc] ;  /* 0x0006fc00010b7983 */ /* 0x000f660000300800 */
[----:B-----5:R-:W-:Y:S01]  /*9f510*/  STL.64 [R1+0x4b78], R10 ;  /* 0x004b780a01007387 */ /* 0x020fe20000100a00 */
[----:B--2---:R1:W-:Y:S03]  /*9f520*/  STL.64 [R1+0x4b70], R8 ;  /* 0x004b700801007387 */ /* 0x0043e60000100a00 */
[----:B-1----:R-:W2:Y:S01]  /*9f530*/  LDL.LU R8, [R1+0x700] ;  /* 0x0007000001087983 */ /* 0x002ea20000300800 */
[----:B------:R-:W2:Y:S02]  /*9f540*/  LDL.LU R9, [R1+0x704] ;  /* 0x0007040001097983 */ /* 0x000ea40000300800 */
[----:B------:R-:W2:Y:S02]  /*9f550*/  LDL.LU R10, [R1+0x708] ;  /* 0x00070800010a7983 */ /* 0x000ea40000300800 */
[----:B------:R-:W2:Y:S01]  /*9f560*/  LDL.LU R11, [R1+0x70c] ;  /* 0x00070c00010b7983 */ /* 0x000ea20000300800 */
[----:B----4-:R-:W-:Y:S01]  /*9f570*/  STL.64 [R1+0x4b18], R22 ;  /* 0x004b181601007387 */ /* 0x010fe20000100a00 */
[----:B---3--:R1:W-:Y:S03]  /*9f580*/  STL.64 [R1+0x4b10], R20 ;  /* 0x004b101401007387 */ /* 0x0083e60000100a00 */
[----:B-1----:R-:W3:Y:S01]  /*9f590*/  LDL.LU R20, [R1+0x510] ;  /* 0x0005100001147983 */ /* 0x002ee20000300800 */
[----:B------:R-:W3:Y:S02]  /*9f5a0*/  LDL.LU R21, [R1+0x514] ;  /* 0x0005140001157983 */ /* 0x000ee40000300800 */
[----:B------:R-:W4:Y:S02]  /*9f5b0*/  LDL.LU R22, [R1+0x518] ;  /* 0x0005180001167983 */ /* 0x000f240000300800 */
[----:B------:R-:W4:Y:S01]  /*9f5c0*/  LDL.LU R23, [R1+0x51c] ;  /* 0x00051c0001177983 */ /* 0x000f220000300800 */
[C---:B------:R-:W-:Y:S01]  /*9f5d0*/  HMMA.16816.F32 R16, R24.reuse, R14, R16 ;  /* 0x0000000e1810723c */ /* 0x040fe20000001810 */
[----:B----4-:R-:W-:Y:S01]  /*9f5e0*/  STL.64 [R1+0x4b30], R22 ;  /* 0x004b301601007387 */ /* 0x010fe20000100a00 */
[----:B---3--:R1:W-:Y:S03]  /*9f5f0*/  STL.64 [R1+0x4b28], R20 ;  /* 0x004b281401007387 */ /* 0x0083e60000100a00 */
[----:B-1----:R-:W3:Y:S01]  /*9f600*/  LDL.LU R20, [R1+0x530] ;  /* 0x0005300001147983 */ /* 0x002ee20000300800 */
[----:B------:R-:W3:Y:S02]  /*9f610*/  LDL.LU R21, [R1+0x534] ;  /* 0x0005340001157983 */ /* 0x000ee40000300800 */
[----:B------:R-:W4:Y:S02]  /*9f620*/  LDL.LU R22, [R1+0x538] ;  /* 0x0005380001167983 */ /* 0x000f240000300800 */
[----:B------:R-:W4:Y:S02]  /*9f630*/  LDL.LU R23, [R1+0x53c] ;  /* 0x00053c0001177983 */ /* 0x000f240000300800 */
[----:B----4-:R-:W-:Y:S01]  /*9f640*/  STL.64 [R1+0x4b58], R22 ;  /* 0x004b581601007387 */ /* 0x010fe20000100a00 */
[----:B---3--:R1:W-:Y:S03]  /*9f650*/  STL.64 [R1+0x4b50], R20 ;  /* 0x004b501401007387 */ /* 0x0083e60000100a00 */
[----:B-1----:R-:W3:Y:S01]  /*9f660*/  LDL.LU R20, [R1+0x550] ;  /* 0x0005500001147983 */ /* 0x002ee20000300800 */
[----:B------:R-:W3:Y:S02]  /*9f670*/  LDL.LU R21, [R1+0x554] ;  /* 0x0005540001157983 */ /* 0x000ee40000300800 */
[----:B------:R-:W3:Y:S02]  /*9f680*/  LDL.LU R22, [R1+0x558] ;  /* 0x0005580001167983 */ /* 0x000ee40000300800 */
[----:B------:R-:W3:Y:S01]  /*9f690*/  LDL.LU R23, [R1+0x55c] ;  /* 0x00055c0001177983 */ /* 0x000ee20000300800 */
[----:B0-----:R0:W-:Y:S01]  /*9f6a0*/  STL.64 [R1+0x49a8], R6 ;  /* 0x0049a80601007387 */ /* 0x0011e20000100a00 */
[----:B------:R-:W-:Y:S03]  /*9f6b0*/  STL.64 [R1+0x49a0], R4 ;  /* 0x0049a00401007387 */ /* 0x000fe60000100a00 */
[----:B0-----:R-:W4:Y:S04]  /*9f6c0*/  LDL R6, [R1+0x28] ;  /* 0x0000280001067983 */ /* 0x001f280000100800 */
[----:B------:R-:W4:Y:S01]  /*9f6d0*/  LDL R7, [R1+0x2c] ;  /* 0x00002c0001077983 */ /* 0x000f220000100800 */
        /* <DEDUP_REMOVED lines=15> */
[----:B------:R-:W-:Y:S01]  /*9f7d0*/  STL.64 [R1+0xb30], R8 ;  /* 0x000b300801007387 */ /* 0x000fe20000100a00 */
[----:B------:R0:W-:Y:S03]  /*9f7e0*/  STL.64 [R1+0xb38], R10 ;  /* 0x000b380a01007387 */ /* 0x0001e60000100a00 */
[----:B0-----:R-:W3:Y:S01]  /*9f7f0*/  LDL.LU.64 R10, [R1+0x4b60] ;  /* 0x004b6000010a7983 */ /* 0x001ee20000300a00 */
[----:B------:R0:W-:Y:S02]  /*9f800*/  STL.64 [R1+0x4ae0], R18 ;  /* 0x004ae01201007387 */ /* 0x0001e40000100a00 */
[----:B------:R-:W2:Y:S02]  /*9f810*/  LDL.LU R16, [R1+0x460] ;  /* 0x0004600001107983 */ /* 0x000ea40000300800 */
[----:B------:R-:W2:Y:S01]  /*9f820*/  LDL.LU R17, [R1+0x464] ;  /* 0x0004640001117983 */ /* 0x000ea20000300800 */
[----:B0-----:R-:W5:Y:S01]  /*9f830*/  LDL.LU R18, [R1+0x468] ;  /* 0x0004680001127983 */ /* 0x001f620000300800 */
[----:B------:R-:W5:Y:S01]  /*9f840*/  LDL.LU R19, [R1+0x46c] ;  /* 0x00046c0001137983 */ /* 0x000f620000300800 */
[C---:B---3--:R-:W-:Y:S02]  /*9f850*/  HMMA.16816.F32 R8, R24.reuse, R10, R20 ;  /* 0x0000000a1808723c */ /* 0x048fe40000001814 */
[----:B-----5:R-:W-:Y:S01]  /*9f860*/  STL.64 [R1+0x4af0], R18 ;  /* 0x004af01201007387 */ /* 0x020fe20000100a00 */
[----:B--2---:R0:W-:Y:S03]  /*9f870*/  STL.64 [R1+0x4ae8], R16 ;  /* 0x004ae81001007387 */ /* 0x0041e60000100a00 */
        /* <DEDUP_REMOVED lines=8> */
[----:B0-----:R-:W4:Y:S01]  /*9f900*/  LDL.LU.64 R10, [R1+0x4b48] ;  /* 0x004b4800010a7983 */ /* 0x001f220000300a00 */
[----:B------:R-:W4:Y:S02]  /*9f910*/  LDL.LU.64 R8, [R1+0x4b40] ;  /* 0x004b400001087983 */ /* 0x000f240000300a00 */
[C---:B----4-:R-:W-:Y:S11]  /*9f920*/  HMMA.16816.F32 R8, R24.reuse, R6, R8 ;  /* 0x000000061808723c */ /* 0x050ff60000001808 */
[----:B------:R-:W-:Y:S11]  /*9f930*/  @!UPT UIADD3 URZ, URZ, URZ, URZ ;  /* 0x0000003f3f3ff290 */ /* 0x000ff6000fffe03f */
[----:B------:R-:W-:Y:S01]  /*9f940*/  @!UPT UIADD3 URZ, URZ, URZ, URZ ;  /* 0x0000003f3f3ff290 */ /* 0x000fe2000fffe03f */
[----:B------:R-:W-:Y:S01]  /*9f950*/  STL.64 [R1+0xb10], R8 ;  /* 0x000b100801007387 */ /* 0x000fe20000100a00 */
[----:B------:R0:W-:Y:S03]  /*9f960*/  STL.64 [R1+0xb18], R10 ;  /* 0x000b180a01007387 */ /* 0x0001e60000100a00 */
[----:B0-----:R-:W3:Y:S01]  /*9f970*/  LDL.LU.64 R10, [R1+0x4b38] ;  /* 0x004b3800010a7983 */ /* 0x001ee20000300a00 */
[----:B------:R0:W-:Y:S02]  /*9f980*/  STL.64 [R1+0x4ad8], R6 ;  /* 0x004ad80601007387 */ /* 0x0001e40000100a00 */
[----:B------:R-:W4:Y:S02]  /*9f990*/  LDL.LU R4, [R1+0x440] ;  /* 0x0004400001047983 */ /* 0x000f240000300800 */
[----:B------:R-:W4:Y:S01]  /*9f9a0*/  LDL.LU R5, [R1+0x444] ;  /* 0x0004440001057983 */ /* 0x000f220000300800 */
[----:B0-----:R-:W4:Y:S01]  /*9f9b0*/  LDL.LU R6, [R1+0x448] ;  /* 0x0004480001067983 */ /* 0x001f220000300800 */
[----:B------:R-:W4:Y:S01]  /*9f9c0*/  LDL.LU R7, [R1+0x44c] ;  /* 0x00044c0001077983 */ /* 0x000f220000300800 */
        /* <DEDUP_REMOVED lines=14> */
[----:B---3--:R-:W-:Y:S02]  /*9fab0*/  HMMA.16816.F32 R24, R24, R10, R20 ;  /* 0x0000000a1818723c */ /* 0x008fe40000001814 */
[----:B------:R-:W2:Y:S01]  /*9fac0*/  LDL.LU.64 R22, [R1+0x4b00] ;  /* 0x004b000001167983 */ /* 0x000ea20000300a00 */
[----:B------:R-:W2:Y:S02]  /*9fad0*/  LDL.LU.64 R20, [R1+0x4af8] ;  /* 0x004af80001147983 */ /* 0x000ea40000300a00 */
[----:B------:R0:W-:Y:S02]  /*9fae0*/  STL.64 [R1+0x4aa8], R10 ;  /* 0x004aa80a01007387 */ /* 0x0001e40000100a00 */
[----:B------:R-:W3:Y:S11]  /*9faf0*/  LDL.LU R8, [R1+0x450] ;  /* 0x0004500001087983 */ /* 0x000ef60000300800 */
[----:B------:R-:W-:Y:S05]  /*9fb00*/  @!UPT UIADD3 URZ, URZ, URZ, URZ ;  /* 0x0000003f3f3ff290 */ /* 0x000fea000fffe03f */
[----:B------:R-:W-:Y:S01]  /*9fb10*/  STL.64 [R1+0xa10], R24 ;  /* 0x000a101801007387 */ /* 0x000fe20000100a00 */
[----:B------:R1:W-:Y:S02]  /*9fb20*/  STL.64 [R1+0xa18], R26 ;  /* 0x000a181a01007387 */ /* 0x0003e40000100a00 */
[----:B------:R-:W3:Y:S02]  /*9fb30*/  LDL.LU R9, [R1+0x454] ;  /* 0x0004540001097983 */ /* 0x000ee40000300800 */
[----:B0-----:R-:W3:Y:S01]  /*9fb40*/  LDL.LU R10, [R1+0x458] ;  /* 0x00045800010a7983 */ /* 0x001ee20000300800 */
[----:B------:R-:W3:Y:S04]  /*9fb50*/  LDL.LU R11, [R1+0x45c] ;  /* 0x00045c00010b7983 */ /* 0x000ee80000300800 */
[----:B-1----:R-:W4:Y:S01]  /*9fb60*/  LDL.64 R26, [R1+0x48] ;  /* 0x00004800011a7983 */ /* 0x002f220000100a00 */
        /* <DEDUP_REMOVED lines=8> */
[----:B0-----:R-:W-:Y:S01]  /*9fbf0*/  MOV R14, R2 ;  /* 0x00000002000e7202 */ /* 0x001fe20000000f00 */
[----:B------:R-:W-:-:S07]  /*9fc00*/  IMAD.MOV.U32 R15, RZ, RZ, R0 ;  /* 0x000000ffff0f7224 */ /* 0x000fce00078e0000 */
[C---:B--2---:R-:W-:Y:S01]  /*9fc10*/  HMMA.16816.F32 R12, R20.reuse, R14, R16 ;  /* 0x0000000e140c723c */ /* 0x044fe20000001810 */
[----:B------:R-:W3:Y:S11]  /*9fc20*/  LDL.LU.64 R18, [R1+0x4ae0] ;  /* 0x004ae00001127983 */ /* 0x000ef60000300a00 */
[----:B------:R-:W-:Y:S11]  /*9fc30*/  @!UPT UIADD3 URZ, URZ, URZ, URZ ;  /* 0x0000003f3f3ff290 */ /* 0x000ff6000fffe03f */
[----:B------:R0:W-:Y:S01]  /*9fc40*/  STL.64 [R1+0x9f0], R12 ;  /* 0x0009f00c01007387 */ /* 0x0001e20000100a00 */
[----:B------:R1:W-:Y:S01]  /*9fc50*/  STL.64 [R1+0x9f8], R14 ;  /* 0x0009f80e01007387 */ /* 0x0003e20000100a00 */
[C---:B---3--:R-:W-:Y:S11]  /*9fc60*/  HMMA.16816.F32 R8, R20.reuse, R18, R8 ;  /* 0x000000121408723c */ /* 0x048ff60000001808 */
[----:B------:R-:W-:Y:S11]  /*9fc70*/  @!UPT UIADD3 URZ, URZ, URZ, URZ ;  /* 0x0000003f3f3ff290 */ /* 0x000ff6000fffe03f */
[----:B------:R-:W-:Y:S01]  /*9fc80*/  @!UPT UIADD3 URZ, URZ, URZ, URZ ;  /* 0x0000003f3f3ff290 */ /* 0x000fe2000fffe03f */
[----:B------:R-:W-:Y:S01]  /*9fc90*/  STL.64 [R1+0x9e0], R8 ;  /* 0x0009e00801007387 */ /* 0x000fe20000100a00 */
[----:B------:R-:W-:Y:S02]  /*9fca0*/  STL.64 [R1+0x9e8], R10 ;  /* 0x0009e80a01007387 */ /* 0x000fe40000100a00 */
[----:B0-----:R-:W2:Y:S02]  /*9fcb0*/  LDL.LU R12, [R1+0x420] ;  /* 0x00042000010c7983 */ /* 0x001ea40000300800 */
[----:B------:R-:W2:Y:S01]  /*9fcc0*/  LDL.LU R13, [R1+0x424] ;  /* 0x00042400010d7983 */ /* 0x000ea20000300800 */
[----:B-1----:R-:W3:Y:S01]  /*9fcd0*/  LDL.LU R14, [R1+0x428] ;  /* 0x00042800010e7983 */ /* 0x002ee20000300800 */
[----:B------:R-:W3:Y:S01]  /*9fce0*/  LDL.LU R15, [R1+0x42c] ;  /* 0x00042c00010f7983 */ /* 0x000ee20000300800 */
[----:B----4-:R-:W-:Y:S02]  /*9fcf0*/  HMMA.16816.F32 R4, R20, R26, R4 ;  /* 0x0000001a1404723c */ /* 0x010fe40000001804 */
[----:B---3--:R-:W-:Y:S01]  /*9fd00*/  STL.64 [R1+0x4ad0], R14 ;  /* 0x004ad00e01007387 */ /* 0x008fe20000100a00 */
[----:B--2---:R0:W-:Y:S03]  /*9fd10*/  STL.64 [R1+0x4ac8], R12 ;  /* 0x004ac80c01007387 */ /* 0x0041e60000100a00 */
[----:B0-----:R-:W2:Y:S01]  /*9fd20*/  LDL.LU R12, [R1+0x430] ;  /* 0x00043000010c7983 */ /* 0x001ea20000300800 */
[----:B------:R-:W2:Y:S02]  /*9fd30*/  LDL.LU R13, [R1+0x434] ;  /* 0x00043400010d7983 */ /* 0x000ea40000300800 */
[----:B------:R-:W2:Y:S02]  /*9fd40*/  LDL.LU R14, [R1+0x438] ;  /* 0x00043800010e7983 */ /* 0x000ea40000300800 */
[----:B------:R-:W2:Y:S01]  /*9fd50*/  LDL.LU R15, [R1+0x43c] ;  /* 0x00043c00010f7983 */ /* 0x000ea20000300800 */
[----:B------:R-:W3:Y:S01]  /*9fd60*/  LDL.64 R10, [R1+0x8] ;  /* 0x00000800010a7983 */ /* 0x000ee20000100a00 */
[----:B------:R-:W-:-:S02]  /*9fd70*/  MOV R2, R18 ;  /* 0x0000001200027202 */ /* 0x000fc40000000f00 */
[----:B------:R-:W-:Y:S01]  /*9fd80*/  MOV R0, R19 ;  /* 0x0000001300007202 */ /* 0x000fe20000000f00 */
[----:B---3--:R0:W-:Y:S04]  /*9fd90*/  STL.64 [R1+0x4ab8], R10 ;  /* 0x004ab80a01007387 */ /* 0x0081e80000100a00 */
[----:B0-----:R-:W3:Y:S01]  /*9fda0*/  LDL.64 R10, [R1+0x18] ;  /* 0x00001800010a7983 */ /* 0x001ee20000100a00 */
[----:B------:R-:W4:Y:S02]  /*9fdb0*/  LDL.LU R16, [R1+0x340] ;  /* 0x0003400001107983 */ /* 0x000f240000300800 */
[----:B------:R-:W4:Y:S02]  /*9fdc0*/  LDL.LU R17, [R1+0x344] ;  /* 0x0003440001117983 */ /* 0x000f240000300800 */
[----:B------:R-:W4:Y:S01]  /*9fdd0*/  LDL.LU R18, [R1+0x348] ;  /* 0x0003480001127983 */ /* 0x000f220000300800 */
[----:B------:R-:W4:Y:S01]  /*9fde0*/  LDL.LU R19, [R1+0x34c] ;  /* 0x00034c0001137983 */ /* 0x000f220000300800 */
[----:B------:R-:W-:Y:S02]  /*9fdf0*/  STL.64 [R1+0x9d0], R4 ;  /* 0x0009d00401007387 */ /* 0x000fe40000100a00 */
[----:B------:R0:W-:Y:S02]  /*9fe00*/  STL.64 [R1+0x9d8], R6 ;  /* 0x0009d80601007387 */ /* 0x0001e40000100a00 */
[----:B0-----:R-:W2:Y:S01]  /*9fe10*/  LDL.LU.64 R6, [R1+0x4ad8] ;  /* 0x004ad80001067983 */ /* 0x001ea20000300a00 */
[----:B------:R0:W-:Y:S02]  /*9fe20*/  STL.64 [R1+0x4a78], R26 ;  /* 0x004a781a01007387 */ /* 0x0001e40000100a00 */
[----:B------:R-:W5:Y:S02]  /*9fe30*/  LDL.LU R24, [R1+0x330] ;  /* 0x0003300001187983 */ /* 0x000f640000300800 */
[----:B------:R-:W5:Y:S01]  /*9fe40*/  LDL.LU R25, [R1+0x334] ;  /* 0x0003340001197983 */ /* 0x000f620000300800 */
[----:B0-----:R-:W5:Y:S01]  /*9fe50*/  LDL.LU R26, [R1+0x338] ;  /* 0x00033800011a7983 */ /* 0x001f620000300800 */
[----:B------:R-:W5:Y:S01]  /*9fe60*/  LDL.LU R27, [R1+0x33c] ;  /* 0x00033c00011b7983 */ /* 0x000f620000300800 */
[----:B--2---:R-:W-:Y:S02]  /*9fe70*/  HMMA.16816.F32 R4, R20, R6, R12 ;  /* 0x000000061404723c */ /* 0x004fe4000000180c */
[----:B------:R-:W3:Y:S01]  /*9fe80*/  LDL.LU.64 R14, [R1+0x4ad0] ;  /* 0x004ad000010e7983 */ /* 0x000ee20000300a00 */
[----:B------:R-:W3:Y:S11]  /*9fe90*/  LDL.LU.64 R12, [R1+0x4ac8] ;  /* 0x004ac800010c7983 */ /* 0x000ef60000300a00 */
[----:B------:R-:W-:Y:S09]  /*9fea0*/  @!UPT UIADD3 URZ, URZ, URZ, URZ ;  /* 0x0000003f3f3ff290 */ /* 0x000ff2000fffe03f */
[----:B------:R0:W-:Y:S01]  /*9feb0*/  STL.64 [R1+0x9c0], R4 ;  /* 0x0009c00401007387 */ /* 0x0001e20000100a00 */
[----:B------:R1:W-:Y:S03]  /*9fec0*/  STL.64 [R1+0x9c8], R6 ;  /* 0x0009c80601007387 */ /* 0x0003e60000100a00 */
[----:B0-----:R-:W2:Y:S01]  /*9fed0*/  LDL.LU R4, [R1+0x1d0] ;  /* 0x0001d00001047983 */ /* 0x001ea20000300800 */
[----:B------:R-:W2:Y:S02]  /*9fee0*/  LDL.LU R5, [R1+0x1d4] ;  /* 0x0001d40001057983 */ /* 0x000ea40000300800 */
[----:B-1----:R-:W2:Y:S02]  /*9fef0*/  LDL.LU R6, [R1+0x1d8] ;  /* 0x0001d80001067983 */ /* 0x002ea40000300800 */
[----:B------:R-:W2:Y:S02]  /*9ff00*/  LDL.LU R7, [R1+0x1dc] ;  /* 0x0001dc0001077983 */ /* 0x000ea40000300800 */
[----:B--2---:R-:W-:Y:S01]  /*9ff10*/  STL.64 [R1+0x49d8], R6 ;  /* 0x0049d80601007387 */ /* 0x004fe20000100a00 */
[----:B------:R0:W-:Y:S03]  /*9ff20*/  STL.64 [R1+0x49d0], R4 ;  /* 0x0049d00401007387 */ /* 0x0001e60000100a00 */
[----:B0-----:R-:W2:Y:S01]  /*9ff30*/  LDL.LU R4, [R1+0x1e0] ;  /* 0x0001e00001047983 */ /* 0x001ea20000300800 */
[----:B------:R-:W2:Y:S02]  /*9ff40*/  LDL.LU R5, [R1+0x1e4] ;  /* 0x0001e40001057983 */ /* 0x000ea40000300800 */
[----:B------:R-:W2:Y:S02]  /*9ff50*/  LDL.LU R6, [R1+0x1e8] ;  /* 0x0001e80001067983 */ /* 0x000ea40000300800 */
[----:B------:R-:W-:-:S02]  /*9ff60*/  IMAD.MOV.U32 R7, RZ, RZ, R29 ;  /* 0x000000ffff077224 */ /* 0x000fc400078e001d */
[----:B------:R-:W4:Y:S01]  /*9ff70*/  LDL.LU R29, [R1+0x4ac0] ;  /* 0x004ac000011d7983 */ /* 0x000f220000300800 */
[----:B---3--:R-:W-:Y:S03]  /*9ff80*/  HMMA.16816.F32 R12, R20, R10, R12 ;  /* 0x0000000a140c723c */ /* 0x008fe6000000180c */
[----:B--2---:R0:W-:Y:S01]  /*9ff90*/  STL.64 [R1+0x49e8], R6 ;  /* 0x0049e80601007387 */ /* 0x0041e20000100a00 */
[----:B------:R1:W-:Y:S01]  /*9ffa0*/  STL.64 [R1+0x49e0], R4 ;  /* 0x0049e00401007387 */ /* 0x0003e20000100a00 */
[----:B0-----:R-:W-:Y:S02]  /*9ffb0*/  MOV R6, R2 ;  /* 0x0000000200067202 */ /* 0x001fe40000000f00 */
[----:B------:R-:W-:Y:S01]  /*9ffc0*/  MOV R7, R0 ;  /* 0x0000000000077202 */ /* 0x000fe20000000f00 */
[----:B------:R-:W-:Y:S01]  /*9ffd0*/  MOV R2, R10 ;  /* 0x0000000a00027202 */ /* 0x000fe20000000f00 */
[----:B------:R-:W-:-:S03]  /*9ffe0*/  MOV R0, R11 ;  /* 0x0000000b00007202 */ /* 0x000fc60000000f00 */
[----:B------:R0:W-:Y:S01]  /*9fff0*/  STL.64 [R1+0x4a80], R6 ;  /* 0x004a800601007387 */ /* 0x0001e20000100a00 */
[----:B-1----:R-:W2:Y:S02]  /*a0000*/  LDL.LU R4, [R1+0x410] ;  /* 0x0004100001047983 */ /* 0x002ea40000300800 */
[----:B------:R-:W2:Y:S01]  /*a0010*/  LDL.LU R5, [R1+0x414] ;  /* 0x0004140001057983 */ /* 0x000ea20000300800 */
[----:B0-----:R-:W2:Y:S01]  /*a0020*/  LDL.LU R6, [R1+0x418] ;  /* 0x0004180001067983 */ /* 0x001ea20000300800 */
[----:B------:R-:W2:Y:S02]  /*a0030*/  LDL.LU.64 R10, [R1+0x4ab8] ;  /* 0x004ab800010a7983 */ /* 0x000ea40000300a00 */
[----:B----4-:R-:W-:-:S05]  /*a0040*/  IMAD.MOV.U32 R7, RZ, RZ, R29 ;  /* 0x000000ffff077224 */ /* 0x010fca00078e001d */
[----:B------:R-:W-:Y:S01]  /*a0050*/  IMAD.MOV.U32 R29, RZ, RZ, R15 ;  /* 0x000000ffff1d7224 */ /* 0x000fe200078e000f */
[----:B------:R-:W-:Y:S01]  /*a0060*/  STL.64 [R1+0x9b0], R12 ;  /* 0x0009b00c01007387 */ /* 0x000fe20000100a00 */
[----:B------:R0:W-:Y:S03]  /*a0070*/  STL [R1+0x9b8], R14 ;  /* 0x0009b80e01007387 */ /* 0x0001e60000100800 */
[----:B0-----:R-:W5:Y:S01]  /*a0080*/  LDL.LU.64 R14, [R1+0x4ab0] ;  /* 0x004ab000010e7983 */ /* 0x001f620000300a00 */
[----:B------:R-:W-:Y:S01]  /*a0090*/  STL [R1+0x43b8], R29 ;  /* 0x0043b81d01007387 */ /* 0x000fe20000100800 */
[C---:B--2---:R-:W-:Y:S01]  /*a00a0*/  HMMA.16816.F32 R4, R20.reuse, R10, R4 ;  /* 0x0000000a1404723c */ /* 0x044fe20000001804 */
[----:B------:R-:W-:Y:S11]  /*a00b0*/  MOV R3, R11 ;  /* 0x0000000b00037202 */ /* 0x000ff60000000f00 */
[----:B------:R-:W-:Y:S11]  /*a00c0*/  @!UPT UIADD3 URZ, URZ, URZ, URZ ;  /* 0x0000003f3f3ff290 */ /* 0x000ff6000fffe03f */
[----:B------:R0:W-:Y:S01]  /*a00d0*/  STL.64 [R1+0x9a0], R4 ;  /* 0x0009a00401007387 */ /* 0x0001e20000100a00 */
[----:B------:R-:W-:Y:S01]  /*a00e0*/  STL.64 [R1+0x9a8], R6 ;  /* 0x0009a80601007387 */ /* 0x000fe20000100a00 */
[----:B0-----:R-:W-:Y:S02]  /*a00f0*/  MOV R4, R10 ;  /* 0x0000000a00047202 */ /* 0x001fe40000000f00 */
[----:B------:R-:W2:Y:S02]  /*a0100*/  LDL.LU.64 R10, [R1+0x4aa8] ;  /* 0x004aa800010a7983 */ /* 0x000ea40000300a00 */
[----:B--2---:R-:W-:Y:S02]  /*a0110*/  HMMA.16816.F32 R20, R20, R10, R16 ;  /* 0x0000000a1414723c */ /* 0x004fe40000001810 */
[----:B------:R-:W5:Y:S01]  /*a0120*/  LDL.LU.64 R18, [R1+0x4aa0] ;  /* 0x004aa00001127983 */ /* 0x000f620000300a00 */
[----:B------:R-:W5:Y:S11]  /*a0130*/  LDL.LU.64 R16, [R1+0x4a98] ;  /* 0x004a980001107983 */ /* 0x000f760000300a00 */
[----:B------:R-:W-:Y:S09]  /*a0140*/  @!UPT UIADD3 URZ, URZ, URZ, URZ ;  /* 0x0000003f3f3ff290 */ /* 0x000ff2000fffe03f */
[----:B------:R-:W-:Y:S01]  /*a0150*/  STL.64 [R1+0x900], R20 ;  /* 0x0009001401007387 */ /* 0x000fe20000100a00 */
[----:B------:R0:W-:Y:S02]  /*a0160*/  STL [R1+0x90c], R23 ;  /* 0x00090c1701007387 */ /* 0x0001e40000100800 */
[----:B------:R-:W-:Y:S02]  /*a0170*/  IMAD.MOV.U32 R29, RZ, RZ, R22 ;  /* 0x000000ffff1d7224 */ /* 0x000fe400078e0016 */
[----:B------:R1:W-:Y:S01]  /*a0180*/  STL.64 [R1+0x4a38], R10 ;  /* 0x004a380a01007387 */ /* 0x0003e20000100a00 */
[----:B0-----:R-:W2:Y:S01]  /*a0190*/  LDL.64 R22, [R1+0x28] ;  /* 0x0000280001167983 */ /* 0x001ea20000100a00 */
[----:B-----5:R-:W-:Y:S03]  /*a01a0*/  HMMA.16816.F32 R12, R16, R14, R24 ;  /* 0x0000000e100c723c */ /* 0x020fe60000001818 */
[----:B--2---:R-:W-:Y:S01]  /*a01b0*/  STL.64 [R1+0x4a70], R22 ;  /* 0x004a701601007387 */ /* 0x004fe20000100a00 */
[----:B------:R-:W-:Y:S11]  /*a01c0*/  STL [R1+0x43bc], R29 ;  /* 0x0043bc1d01007387 */ /* 0x000ff60000100800 */
[----:B------:R-:W-:Y:S08]  /*a01d0*/  @!UPT UIADD3 URZ, URZ, URZ, URZ ;  /* 0x0000003f3f3ff290 */ /* 0x000ff0000fffe03f */
[----:B------:R-:W-:Y:S02]  /*a01e0*/  STL.64 [R1+0x8f0], R12 ;  /* 0x0008f00c01007387 */ /* 0x000fe40000100a00 */
[----:B------:R-:W-:Y:S01]  /*a01f0*/  STL.64 [R1+0x8f8], R14 ;  /* 0x0008f80e01007387 */ /* 0x000fe20000100a00 */
[----:B------:R-:W2:Y:S01]  /*a0200*/  LDL.LU R24, [R1+0x310] ;  /* 0x0003100001187983 */ /* 0x000ea20000300800 */
[----:B------:R-:W2:Y:S02]  /*a0210*/  LDL.LU R25, [R1+0x314] ;  /* 0x0003140001197983 */ /* 0x000ea40000300800 */
[----:B------:R-:W3:Y:S02]  /*a0220*/  LDL.LU R26, [R1+0x318] ;  /* 0x00031800011a7983 */ /* 0x000ee40000300800 */
[----:B------:R-:W3:Y:S01]  /*a0230*/  LDL.LU R27, [R1+0x31c] ;  /* 0x00031c00011b7983 */ /* 0x000ee20000300800 */
[----:B-1----:R-:W-:Y:S02]  /*a0240*/  MOV R10, R4 ;  /* 0x00000004000a7202 */ /* 0x002fe40000000f00 */
[----:B------:R-:W4:Y:S01]  /*a0250*/  LDL.LU R4, [R1+0x320] ;  /* 0x0003200001047983 */ /* 0x000f220000300800 */
[----:B------:R-:W4:Y:S02]  /*a0260*/  LDL.LU R5, [R1+0x324] ;  /* 0x0003240001057983 */ /* 0x000f240000300800 */
[----:B------:R-:W4:Y:S02]  /*a0270*/  LDL.LU R6, [R1+0x328] ;  /* 0x0003280001067983 */ /* 0x000f240000300800 */
[----:B------:R-:W4:Y:S01]  /*a0280*/  LDL.LU R7, [R1+0x32c] ;  /* 0x00032c0001077983 */ /* 0x000f220000300800 */
[----:B------:R-:W-:Y:S01]  /*a0290*/  MOV R11, R3 ;  /* 0x00000003000b7202 */ /* 0x000fe20000000f00 */
[----:B---3--:R0:W-:Y:S01]  /*a02a0*/  STL.64 [R1+0x4a90], R26 ;  /* 0x004a901a01007387 */ /* 0x0081e20000100a00 */
[----:B--2---:R-:W-:Y:S03]  /*a02b0*/  STL.64 [R1+0x4a88], R24 ;  /* 0x004a881801007387 */ /* 0x004fe60000100a00 */
[----:B0-----:R-:W4:Y:S01]  /*a02c0*/  LDL.64 R26, [R1+0x78] ;  /* 0x00007800011a7983 */ /* 0x001f220000100a00 */
[----:B------:R-:W2:Y:S02]  /*a02d0*/  LDL.LU R20, [R1+0x300] ;  /* 0x0003000001147983 */ /* 0x000ea40000300800 */
[----:B------:R-:W2:Y:S02]  /*a02e0*/  LDL.LU R21, [R1+0x304] ;  /* 0x0003040001157983 */ /* 0x000ea40000300800 */
[----:B------:R-:W2:Y:S01]  /*a02f0*/  LDL.LU R22, [R1+0x308] ;  /* 0x0003080001167983 */ /* 0x000ea20000300800 */
[----:B------:R-:W2:Y:S01]  /*a0300*/  LDL.LU R23, [R1+0x30c] ;  /* 0x00030c0001177983 */ /* 0x000ea20000300800 */
[----:B------:R0:W-:Y:S02]  /*a0310*/  STL.64 [R1+0x4a50], R10 ;  /* 0x004a500a01007387 */ /* 0x0001e40000100a00 */
[----:B------:R-:W3:Y:S02]  /*a0320*/  LDL.LU R12, [R1+0x220] ;  /* 0x00022000010c7983 */ /* 0x000ee40000300800 */
[----:B------:R-:W3:Y:S01]  /*a0330*/  LDL.LU R13, [R1+0x224] ;  /* 0x00022400010d7983 */ /* 0x000ee20000300800 */
[----:B------:R-:W5:Y:S01]  /*a0340*/  LDL.LU R14, [R1+0x228] ;  /* 0x00022800010e7983 */ /* 0x000f620000300800 */
[----:B------:R-:W5:Y:S02]  /*a0350*/  LDL.LU R15, [R1+0x22c] ;  /* 0x00022c00010f7983 */ /* 0x000f640000300800 */
[----:B0-----:R-:W-:Y:S01]  /*a0360*/  IMAD.MOV.U32 R10, RZ, RZ, R2 ;  /* 0x000000ffff0a7224 */ /* 0x001fe200078e0002 */
[----:B------:R-:W-:-:S05]  /*a0370*/  MOV R11, R0 ;  /* 0x00000000000b7202 */ /* 0x000fca0000000f00 */
[----:B------:R-:W-:Y:S04]  /*a0380*/  STL.64 [R1+0x4a68], R10 ;  /* 0x004a680a01007387 */ /* 0x000fe80000100a00 */
[----:B-----5:R-:W-:Y:S01]  /*a0390*/  STL.64 [R1+0x4a48], R14 ;  /* 0x004a480e01007387 */ /* 0x020fe20000100a00 */
[----:B---3--:R0:W-:Y:S03]  /*a03a0*/  STL.64 [R1+0x4a40], R12 ;  /* 0x004a400c01007387 */ /* 0x0081e60000100a00 */
[----:B0-----:R-:W3:Y:S01]  /*a03b0*/  LDL.LU R12, [R1+0x2d0] ;  /* 0x0002d000010c7983 */ /* 0x001ee20000300800 */
[----:B------:R-:W3:Y:S02]  /*a03c0*/  LDL.LU R13, [R1+0x2d4] ;  /* 0x0002d400010d7983 */ /* 0x000ee40000300800 */
[----:B------:R-:W5:Y:S02]  /*a03d0*/  LDL.LU R14, [R1+0x2d8] ;  /* 0x0002d800010e7983 */ /* 0x000f640000300800 */
[----:B------:R-:W5:Y:S01]  /*a03e0*/  LDL.LU R15, [R1+0x2dc] ;  /* 0x0002dc00010f7983 */ /* 0x000f620000300800 */
[C---:B----4-:R-:W-:Y:S01]  /*a03f0*/  HMMA.16816.F32 R4, R16.reuse, R26, R4 ;  /* 0x0000001a1004723c */ /* 0x050fe20000001804 */
[----:B------:R-:W4:Y:S01]  /*a0400*/  LDL.LU R8, [R1+0x2f0] ;  /* 0x0002f00001087983 */ /* 0x000f220000300800 */
[----:B------:R-:W4:Y:S02]  /*a0410*/  LDL.LU R9, [R1+0x2f4] ;  /* 0x0002f40001097983 */ /* 0x000f240000300800 */
[----:B------:R-:W4:Y:S02]  /*a0420*/  LDL.LU R10, [R1+0x2f8] ;  /* 0x0002f800010a7983 */ /* 0x000f240000300800 */
[----:B------:R-:W4:Y:S01]  /*a0430*/  LDL.LU R11, [R1+0x2fc] ;  /* 0x0002fc00010b7983 */ /* 0x000f220000300800 */
[----:B------:R-:W-:Y:S01]  /*a0440*/  MOV R2, R26 ;  /* 0x0000001a00027202 */ /* 0x000fe20000000f00 */
[----:B------:R-:W-:Y:S11]  /*a0450*/  IMAD.MOV.U32 R0, RZ, RZ, R27 ;  /* 0x000000ffff007224 */ /* 0x000ff600078e001b */
[----:B------:R-:W-:Y:S05]  /*a0460*/  @!UPT UIADD3 URZ, URZ, URZ, URZ ;  /* 0x0000003f3f3ff290 */ /* 0x000fea000fffe03f */
[----:B------:R-:W-:Y:S01]  /*a0470*/  MOV R29, R7 ;  /* 0x00000007001d7202 */ /* 0x000fe20000000f00 */
[----:B-----5:R-:W-:Y:S01]  /*a0480*/  STL.64 [R1+0x4a60], R14 ;  /* 0x004a600e01007387 */ /* 0x020fe20000100a00 */
[----:B---3--:R0:W-:Y:S03]  /*a0490*/  STL.64 [R1+0x4a58], R12 ;  /* 0x004a580c01007387 */ /* 0x0081e60000100a00 */
[----:B0-----:R-:W3:Y:S01]  /*a04a0*/  LDL.LU R12, [R1+0x2e0] ;  /* 0x0002e000010c7983 */ /* 0x001ee20000300800 */
[----:B------:R-:W3:Y:S02]  /*a04b0*/  LDL.LU R13, [R1+0x2e4] ;  /* 0x0002e400010d7983 */ /* 0x000ee40000300800 */
[----:B------:R-:W3:Y:S02]  /*a04c0*/  LDL.LU R14, [R1+0x2e8] ;  /* 0x0002e800010e7983 */ /* 0x000ee40000300800 */
[----:B------:R-:W3:Y:S01]  /*a04d0*/  LDL.LU R15, [R1+0x2ec] ;  /* 0x0002ec00010f7983 */ /* 0x000ee20000300800 */
[----:B------:R-:W5:Y:S01]  /*a04e0*/  LDL.LU.64 R26, [R1+0x4a90] ;  /* 0x004a9000011a7983 */ /* 0x000f620000300a00 */
[----:B------:R-:W5:Y:S02]  /*a04f0*/  LDL.LU.64 R24, [R1+0x4a88] ;  /* 0x004a880001187983 */ /* 0x000f640000300a00 */
[----:B------:R-:W-:Y:S02]  /*a0500*/  STL.64 [R1+0x8e0], R4 ;  /* 0x0008e00401007387 */ /* 0x000fe40000100a00 */
[----:B------:R0:W-:Y:S02]  /*a0510*/  STL [R1+0x8e8], R6 ;  /* 0x0008e80601007387 */ /* 0x0001e40000100800 */
[----:B0-----:R-:W5:Y:S01]  /*a0520*/  LDL.LU.64 R6, [R1+0x4a80] ;  /* 0x004a800001067983 */ /* 0x001f620000300a00 */
[----:B------:R-:W-:Y:S01]  /*a0530*/  STL [R1+0x4478], R29 ;  /* 0x0044781d01007387 */ /* 0x000fe20000100800 */
[----:B-----5:R-:W-:Y:S11]  /*a0540*/  HMMA.16816.F32 R24, R16, R6, R24 ;  /* 0x000000061018723c */ /* 0x020ff60000001818 */
[----:B------:R-:W-:Y:S11]  /*a0550*/  @!UPT UIADD3 URZ, URZ, URZ, URZ ;  /* 0x0000003f3f3ff290 */ /* 0x000ff6000fffe03f */
[----:B------:R-:W-:Y:S01]  /*a0560*/  @!UPT UIADD3 URZ, URZ, URZ, URZ ;  /* 0x0000003f3f3ff290 */ /* 0x000fe2000fffe03f */
[----:B------:R-:W-:Y:S01]  /*a0570*/  STL.64 [R1+0x8d0], R24 ;  /* 0x0008d01801007387 */ /* 0x000fe20000100a00 */
[----:B------:R0:W-:Y:S03]  /*a0580*/  STL.64 [R1+0x8d8], R26 ;  /* 0x0008d81a01007387 */ /* 0x0001e60000100a00 */
[----:B0-----:R-:W2:Y:S01]  /*a0590*/  LDL.LU.64 R26, [R1+0x4a78] ;  /* 0x004a7800011a7983 */ /* 0x001ea20000300a00 */
[----:B------:R0:W-:Y:S02]  /*a05a0*/  STL.64 [R1+0x49f8], R6 ;  /* 0x0049f80601007387 */ /* 0x0001e40000100a00 */
[----:B0-----:R-:W-:Y:S01]  /*a05b0*/  MOV R6, R2 ;  /* 0x0000000200067202 */ /* 0x001fe20000000f00 */
[----:B------:R-:W-:-:S05]  /*a05c0*/  IMAD.MOV.U32 R7, RZ, RZ, R0 ;  /* 0x000000ffff077224 */ /* 0x000fca00078e0000 */
[----:B------:R0:W-:Y:S04]  /*a05d0*/  STL.64 [R1+0x4a10], R6 ;  /* 0x004a100601007387 */ /* 0x0001e80000100a00 */
[----:B0-----:R-:W5:Y:S01]  /*a05e0*/  LDL.64 R6, [R1+0x88] ;  /* 0x0000880001067983 */ /* 0x001f620000100a00 */
[C---:B--2---:R-:W-:Y:S11]  /*a05f0*/  HMMA.16816.F32 R20, R16.reuse, R26, R20 ;  /* 0x0000001a1014723c */ /* 0x044ff60000001814 */
[----:B------:R-:W-:Y:S11]  /*a0600*/  @!UPT UIADD3 URZ, URZ, URZ, URZ ;  /* 0x0000003f3f3ff290 */ /* 0x000ff6000fffe03f */
[----:B------:R-:W-:Y:S01]  /*a0610*/  @!UPT UIADD3 URZ, URZ, URZ, URZ ;  /* 0x0000003f3f3ff290 */ /* 0x000fe2000fffe03f */
[----:B------:R-:W-:Y:S01]  /*a0620*/  STL.64 [R1+0x8c0], R20 ;  /* 0x0008c01401007387 */ /* 0x000fe20000100a00 */
[----:B------:R0:W-:Y:S03]  /*a0630*/  STL.64 [R1+0x8c8], R22 ;  /* 0x0008c81601007387 */ /* 0x0001e60000100a00 */
[----:B0-----:R-:W4:Y:S01]  /*a0640*/  LDL.LU.64 R22, [R1+0x4a70] ;  /* 0x004a700001167983 */ /* 0x001f220000300a00 */
[----:B------:R0:W-:Y:S02]  /*a0650*/  STL.64 [R1+0x49f0], R26 ;  /* 0x0049f01a01007387 */ /* 0x0001e40000100a00 */
        /* <DEDUP_REMOVED lines=10> */
[C---:B----4-:R-:W-:Y:S01]  /*a0700*/  HMMA.16816.F32 R8, R16.reuse, R22, R8 ;  /* 0x000000161008723c */ /* 0x050fe20000001808 */
        /* <DEDUP_REMOVED lines=26> */
[----:B------:R-:W2:Y:S01]  /*a08b0*/  LDL.LU.64 R12, [R1+0x4a28] ;  /* 0x004a2800010c7983 */ /* 0x000ea20000300a00 */
[----:B-----5:R-:W-:-:S02]  /*a08c0*/  MOV R2, R6 ;  /* 0x0000000600027202 */ /* 0x020fc40000000f00 */
[----:B------:R-:W-:Y:S11]  /*a08d0*/  MOV R0, R7 ;  /* 0x0000000700007202 */ /* 0x000ff60000000f00 */
[----:B------:R-:W-:Y:S06]  /*a08e0*/  @!UPT UIADD3 URZ, URZ, URZ, URZ ;  /* 0x0000003f3f3ff290 */ /* 0x000fec000fffe03f */
[----:B------:R-:W-:Y:S01]  /*a08f0*/  STL.64 [R1+0x530], R16 ;  /* 0x0005301001007387 */ /* 0x000fe20000100a00 */
[----:B------:R0:W-:Y:S03]  /*a0900*/  STL.64 [R1+0x538], R18 ;  /* 0x0005381201007387 */ /* 0x0001e60000100a00 */
[----:B0-----:R-:W3:Y:S01]  /*a0910*/  LDL.64 R18, [R1+0x18] ;  /* 0x0000180001127983 */ /* 0x001ee20000100a00 */
        /* <DEDUP_REMOVED lines=32> */
[----:B0-----:R-:W4:Y:S01]  /*a0b20*/  LDL.64 R26, [R1+0x78] ;  /* 0x00007800011a7983 */ /* 0x001f220000100a00 */
[----:B--2---:R-:W-:Y:S03]  /*a0b30*/  HMMA.16816.F32 R4, R12, R22, R4 ;  /* 0x000000160c04723c */ /* 0x004fe60000001804 */
[----:B----4-:R0:W-:Y:S11]  /*a0b40*/  STL.64 [R1+0x4988], R26 ;  /* 0x0049881a01007387 */ /* 0x0101f60000100a00 */
[----:B------:R-:W-:Y:S09]  /*a0b50*/  @!UPT UIADD3 URZ, URZ, URZ, URZ ;  /* 0x0000003f3f3ff290 */ /* 0x000ff2000fffe03f */
[----:B------:R-:W-:Y:S02]  /*a0b60*/  STL.64 [R1+0x780], R4 ;  /* 0x0007800401007387 */ /* 0x000fe40000100a00 */
[----:B------:R-:W-:Y:S02]  /*a0b70*/  STL.64 [R1+0x788], R6 ;  /* 0x0007880601007387 */ /* 0x000fe40000100a00 */
[----:B0-----:R-:W-:Y:S01]  /*a0b80*/  IMAD.MOV.U32 R26, RZ, RZ, R2 ;  /* 0x000000ffff1a7224 */ /* 0x001fe200078e0002 */
[----:B------:R-:W-:-:S05]  /*a0b90*/  MOV R27, R0 ;  /* 0x00000000001b7202 */ /* 0x000fca0000000f00 */
[----:B------:R-:W-:Y:S01]  /*a0ba0*/  STL.64 [R1+0x49b0], R26 ;  /* 0x0049b01a01007387 */ /* 0x000fe20000100a00 */
[----:B------:R0:W-:Y:S02]  /*a0bb0*/  STL.64 [R1+0x4950], R22 ;  /* 0x0049501601007387 */ /* 0x0001e40000100a00 */
[----:B------:R-:W2:Y:S02]  /*a0bc0*/  LDL.LU R20, [R1+0xc0] ;  /* 0x0000c00001147983 */ /* 0x000ea40000300800 */
[----:B------:R-:W2:Y:S01]  /*a0bd0*/  LDL.LU R21, [R1+0xc4] ;  /* 0x0000c40001157983 */ /* 0x000ea20000300800 */
[----:B0-----:R-:W4:Y:S01]  /*a0be0*/  LDL.LU R22, [R1+0xc8] ;  /* 0x0000c80001167983 */ /* 0x001f220000300800 */
[----:B------:R-:W4:Y:S02]  /*a0bf0*/  LDL.LU R23, [R1+0xcc] ;  /* 0x0000cc0001177983 */ /* 0x000f240000300800 */
[----:B------:R-:W5:Y:S02]  /*a0c00*/  LDL.64 R26, [R1+0x8] ;  /* 0x00000800011a7983 */ /* 0x000f640000100a00 */
[----:B-----5:R0:W-:Y:S01]  /*a0c10*/  STL.64 [R1+0x49c8], R26 ;  /* 0x0049c81a01007387 */ /* 0x0201e20000100a00 */
[----:B------:R-:W3:Y:S02]  /*a0c20*/  LDL.LU R24, [R1+0x1c0] ;  /* 0x0001c00001187983 */ /* 0x000ee40000300800 */
[----:B------:R-:W3:Y:S01]  /*a0c30*/  LDL.LU R25, [R1+0x1c4] ;  /* 0x0001c40001197983 */ /* 0x000ee20000300800 */
[----:B0-----:R-:W3:Y:S01]  /*a0c40*/  LDL.LU R26, [R1+0x1c8] ;  /* 0x0001c800011a7983 */ /* 0x001ee20000300800 */
[----:B------:R-:W3:Y:S02]  /*a0c50*/  LDL.LU R27, [R1+0x1cc] ;  /* 0x0001cc00011b7983 */ /* 0x000ee40000300800 */
[----:B------:R-:W5:Y:S02]  /*a0c60*/  LDL.LU R4, [R1+0x100] ;  /* 0x0001000001047983 */ /* 0x000f640000300800 */
[----:B------:R-:W5:Y:S01]  /*a0c70*/  LDL.LU R5, [R1+0x104] ;  /* 0x0001040001057983 */ /* 0x000f620000300800 */
[----:B------:R-:W2:Y:S01]  /*a0c80*/  LDL.LU R6, [R1+0x108] ;  /* 0x0001080001067983 */ /* 0x000ea20000300800 */
[----:B------:R-:W2:Y:S03]  /*a0c90*/  LDL.LU R7, [R1+0x10c] ;  /* 0x00010c0001077983 */ /* 0x000ea60000300800 */
[----:B--2---:R-:W-:Y:S01]  /*a0ca0*/  STL.64 [R1+0x49c0], R6 ;  /* 0x0049c00601007387 */ /* 0x004fe20000100a00 */
[----:B-----5:R0:W-:Y:S03]  /*a0cb0*/  STL.64 [R1+0x49b8], R4 ;  /* 0x0049b80401007387 */ /* 0x0201e60000100a00 */
[----:B0-----:R-:W2:Y:S01]  /*a0cc0*/  LDL.LU R4, [R1+0x1b0] ;  /* 0x0001b00001047983 */ /* 0x001ea20000300800 */
[----:B------:R-:W2:Y:S02]  /*a0cd0*/  LDL.LU R5, [R1+0x1b4] ;  /* 0x0001b40001057983 */ /* 0x000ea40000300800 */
[----:B------:R-:W2:Y:S02]  /*a0ce0*/  LDL.LU R6, [R1+0x1b8] ;  /* 0x0001b80001067983 */ /* 0x000ea40000300800 */
[----:B------:R-:W2:Y:S01]  /*a0cf0*/  LDL.LU R7, [R1+0x1bc] ;  /* 0x0001bc0001077983 */ /* 0x000ea20000300800 */
[----:B----4-:R-:W-:Y:S01]  /*a0d00*/  STL.64 [R1+0x4968], R22 ;  /* 0x0049681601007387 */ /* 0x010fe20000100a00 */
[----:B------:R0:W-:Y:S03]  /*a0d10*/  STL.64 [R1+0x4960], R20 ;  /* 0x0049601401007387 */ /* 0x0001e60000100a00 */
[----:B0-----:R-:W4:Y:S01]  /*a0d20*/  LDL.LU R20, [R1+0xd0] ;  /* 0x0000d00001147983 */ /* 0x001f220000300800 */
[----:B------:R-:W4:Y:S02]  /*a0d30*/  LDL.LU R21, [R1+0xd4] ;  /* 0x0000d40001157983 */ /* 0x000f240000300800 */
[----:B------:R-:W5:Y:S02]  /*a0d40*/  LDL.LU R22, [R1+0xd8] ;  /* 0x0000d80001167983 */ /* 0x000f640000300800 */
[----:B------:R-:W5:Y:S01]  /*a0d50*/  LDL.LU R23, [R1+0xdc] ;  /* 0x0000dc0001177983 */ /* 0x000f620000300800 */
[C---:B---3--:R-:W-:Y:S01]  /*a0d60*/  HMMA.16816.F32 R24, R12.reuse, R18, R24 ;  /* 0x000000120c18723c */ /* 0x048fe20000001818 */
[----:B-----5:R-:W-:Y:S01]  /*a0d70*/  STL.64 [R1+0x4980], R22 ;  /* 0x0049801601007387 */ /* 0x020fe20000100a00 */
[----:B----4-:R0:W-:Y:S03]  /*a0d80*/  STL.64 [R1+0x4978], R20 ;  /* 0x0049781401007387 */ /* 0x0101e60000100a00 */
[----:B0-----:R-:W3:Y:S01]  /*a0d90*/  LDL.LU R20, [R1+0xe0] ;  /* 0x0000e00001147983 */ /* 0x001ee20000300800 */
[----:B------:R-:W3:Y:S02]  /*a0da0*/  LDL.LU R21, [R1+0xe4] ;  /* 0x0000e40001157983 */ /* 0x000ee40000300800 */
[----:B------:R-:W4:Y:S02]  /*a0db0*/  LDL.LU R22, [R1+0xe8] ;  /* 0x0000e80001167983 */ /* 0x000f240000300800 */
[----:B------:R-:W4:Y:S11]  /*a0dc0*/  LDL.LU R23, [R1+0xec] ;  /* 0x0000ec0001177983 */ /* 0x000f360000300800 */
[----:B------:R-:W-:Y:S03]  /*a0dd0*/  @!UPT UIADD3 URZ, URZ, URZ, URZ ;  /* 0x0000003f3f3ff290 */ /* 0x000fe6000fffe03f */
        /* <DEDUP_REMOVED lines=8> */
[----:B------:R-:W-:Y:S01]  /*a0e60*/  STL.64 [R1+0x990], R24 ;  /* 0x0009901801007387 */ /* 0x000fe20000100a00 */
[----:B------:R-:W2:Y:S02]  /*a0e70*/  LDL.LU.64 R26, [R1+0x49c8] ;  /* 0x0049c800011a7983 */ /* 0x000ea40000300a00 */
[----:B------:R0:W-:Y:S02]  /*a0e80*/  STL.64 [R1+0x4948], R18 ;  /* 0x0049481201007387 */ /* 0x0001e40000100a00 */
[----:B------:R-:W4:Y:S01]  /*a0e90*/  LDL.LU R16, [R1+0x1a0] ;  /* 0x0001a00001107983 */ /* 0x000f220000300800 */
[----:B------:R-:W4:Y:S04]  /*a0ea0*/  LDL.LU R17, [R1+0x1a4] ;  /* 0x0001a40001117983 */ /* 0x000f280000300800 */
[----:B0-----:R-:W4:Y:S01]  /*a0eb0*/  LDL.LU R18, [R1+0x1a8] ;  /* 0x0001a80001127983 */ /* 0x001f220000300800 */
[----:B------:R-:W4:Y:S02]  /*a0ec0*/  LDL.LU R19, [R1+0x1ac] ;  /* 0x0001ac0001137983 */ /* 0x000f240000300800 */
        /* <DEDUP_REMOVED lines=8> */
[----:B------:R-:W2:Y:S01]  /*a0f50*/  LDL.LU.64 R4, [R1+0x49b8] ;  /* 0x0049b80001047983 */ /* 0x000ea20000300a00 */
[----:B------:R-:W-:Y:S02]  /*a0f60*/  MOV R2, R26 ;  /* 0x0000001a00027202 */ /* 0x000fe40000000f00 */
[----:B------:R-:W-:Y:S02]  /*a0f70*/  MOV R0, R27 ;  /* 0x0000001b00007202 */ /* 0x000fe40000000f00 */
[----:B------:R-:W3:Y:S01]  /*a0f80*/  LDL.LU.64 R26, [R1+0x49b0] ;  /* 0x0049b000011a7983 */ /* 0x000ee20000300a00 */
[----:B--2---:R-:W-:Y:S03]  /*a0f90*/  HMMA.16816.F32 R12, R12, R10, R4 ;  /* 0x0000000a0c0c723c */ /* 0x004fe60000001804 */
[----:B------:R-:W3:Y:S01]  /*a0fa0*/  LDL.LU.64 R6, [R1+0x49a8] ;  /* 0x0049a80001067983 */ /* 0x000ee20000300a00 */
[----:B------:R-:W3:Y:S11]  /*a0fb0*/  LDL.LU.64 R4, [R1+0x49a0] ;  /* 0x0049a00001047983 */ /* 0x000ef60000300a00 */
[----:B------:R-:W-:Y:S08]  /*a0fc0*/  @!UPT UIADD3 URZ, URZ, URZ, URZ ;  /* 0x0000003f3f3ff290 */ /* 0x000ff0000fffe03f */
[----:B------:R-:W-:Y:S01]  /*a0fd0*/  STL.64 [R1+0xad0], R12 ;  /* 0x000ad00c01007387 */ /* 0x000fe20000100a00 */
[----:B------:R-:W-:Y:S01]  /*a0fe0*/  STL.64 [R1+0xad8], R14 ;  /* 0x000ad80e01007387 */ /* 0x000fe20000100a00 */
[C---:B---3--:R-:W-:Y:S02]  /*a0ff0*/  HMMA.16816.F32 R24, R4.reuse, R26, R20 ;  /* 0x0000001a0418723c */ /* 0x048fe40000001814 */
[----:B------:R-:W2:Y:S01]  /*a1000*/  LDL.LU.64 R22, [R1+0x4998] ;  /* 0x0049980001167983 */ /* 0x000ea20000300a00 */
[----:B------:R-:W2:Y:S11]  /*a1010*/  LDL.LU.64 R20, [R1+0x4990] ;  /* 0x0049900001147983 */ /* 0x000eb60000300a00 */
[----:B------:R-:W-:Y:S09]  /*a1020*/  @!UPT UIADD3 URZ, URZ, URZ, URZ ;  /* 0x0000003f3f3ff290 */ /* 0x000ff2000fffe03f */
        /* <DEDUP_REMOVED lines=14> */
[----:B------:R-:W-:Y:S01]  /*a1110*/  STL [R1+0x4930], R0 ;  /* 0x0049300001007387 */ /* 0x000fe20000100800 */
[----:B------:R-:W-:Y:S01]  /*a1120*/  STL [R1+0x492c], R2 ;  /* 0x00492c0201007387 */ /* 0x000fe20000100800 */
        /* <DEDUP_REMOVED lines=8> */
[----:B------:R-:W2:Y:S02]  /*a11b0*/  LDL.LU.64 R26, [R1+0x4958] ;  /* 0x00495800011a7983 */ /* 0x000ea40000300a00 */
[----:B------:R-:W-:Y:S01]  /*a11c0*/  STL.64 [R1+0x4940], R14 ;  /* 0x0049400e01007387 */ /* 0x000fe20000100a00 */
[----:B------:R0:W-:Y:S04]  /*a11d0*/  STL.64 [R1+0x4938], R12 ;  /* 0x0049380c01007387 */ /* 0x0001e80000100a00 */
        /* <DEDUP_REMOVED lines=9> */
[----:B0-----:R-:W4:Y:S02]  /*a1270*/  LDL.LU.64 R22, [R1+0x4950] ;  /* 0x0049500001167983 */ /* 0x001f240000300a00 */
[C---:B----4-:R-:W-:Y:S11]  /*a1280*/  HMMA.16816.F32 R16, R4.reuse, R22, R16 ;  /* 0x000000160410723c */ /* 0x050ff60000001810 */
[----:B------:R-:W-:Y:S11]  /*a1290*/  @!UPT UIADD3 URZ, URZ, URZ, URZ ;  /* 0x0000003f3f3ff290 */ /* 0x000ff6000fffe03f */
[----:B------:R-:W-:Y:S01]  /*a12a0*/  @!UPT UIADD3 URZ, URZ, URZ, URZ ;  /* 0x0000003f3f3ff290 */ /* 0x000fe2000fffe03f */
[----:B------:R-:W-:Y:S01]  /*a12b0*/  STL.64 [R1+0xc00], R16 ;  /* 0x000c001001007387 */ /* 0x000fe20000100a00 */
[----:B------:R0:W-:Y:S03]  /*a12c0*/  STL.64 [R1+0xc08], R18 ;  /* 0x000c081201007387 */ /* 0x0001e60000100a00 */
[----:B0-----:R-:W3:Y:S01]  /*a12d0*/  LDL.LU.64 R18, [R1+0x4948] ;  /* 0x0049480001127983 */ /* 0x001ee20000300a00 */
        /* <DEDUP_REMOVED lines=9> */
[----:B---3--:R-:W-:Y:S11]  /*a1370*/  HMMA.16816.F32 R12, R4, R18, R12 ;  /* 0x00000012040c723c */ /* 0x008ff6000000180c */
[----:B------:R-:W-:Y:S11]  /*a1380*/  @!UPT UIADD3 URZ, URZ, URZ, URZ ;  /* 0x0000003f3f3ff290 */ /* 0x000ff6000fffe03f */
[----:B------:R-:W-:Y:S01]  /*a1390*/  @!UPT UIADD3 URZ, URZ, URZ, URZ ;  /* 0x0000003f3f3ff290 */ /* 0x000fe2000fffe03f */
[----:B------:R-:W-:Y:S01]  /*a13a0*/  STL.64 [R1+0xbf0], R12 ;  /* 0x000bf00c01007387 */ /* 0x000fe20000100a00 */
[----:B------:R0:W-:Y:S03]  /*a13b0*/  STL.64 [R1+0xbf8], R14 ;  /* 0x000bf80e01007387 */ /* 0x0001e60000100a00 */
[----:B0-----:R-:W3:Y:S01]  /*a13c0*/  LDL.LU.64 R14, [R1+0x4940] ;  /* 0x00494000010e7983 */ /* 0x001ee20000300a00 */
[----:B------:R-:W4:Y:S01]  /*a13d0*/  LDL.LU.64 R12, [R1+0x4938] ;  /* 0x00493800010c7983 */ /* 0x000f220000300a00 */
[----:B------:R-:W-:Y:S02]  /*a13e0*/  MOV R0, R18 ;  /* 0x0000001200007202 */ /* 0x000fe40000000f00 */
[----:B------:R-:W-:Y:S02]  /*a13f0*/  MOV R2, R19 ;  /* 0x0000001300027202 */ /* 0x000fe40000000f00 */
[----:B------:R-:W0:Y:S04]  /*a1400*/  LDSM.16.M88.4 R16, [R28+0x67000] ;  /* 0x067000001c10783b */ /* 0x000e280000000200 */
[----:B0-----:R4:W-:Y:S01]  /*a1410*/  STL.64 [R1+0x4848], R18 ;  /* 0x0048481201007387 */ /* 0x0019e20000100a00 */
[----:B------:R0:W-:Y:S02]  /*a1420*/  STL.64 [R1+0x4840], R16 ;  /* 0x0048401001007387 */ /* 0x0001e40000100a00 */
[----:B----4-:R-:W-:Y:S01]  /*a1430*/  IMAD.MOV.U32 R18, RZ, RZ, R13 ;  /* 0x000000ffff127224 */ /* 0x010fe200078e000d */
[----:B------:R-:W-:-:S05]  /*a1440*/  MOV R19, R12 ;  /* 0x0000000c00137202 */ /* 0x000fca0000000f00 */
[----:B------:R1:W-:Y:S01]  /*a1450*/  STL.64 [R1+0x4910], R18 ;  /* 0x0049101201007387 */ /* 0x0003e20000100a00 */
[----:B0-----:R-:W3:Y:S02]  /*a1460*/  LDL.LU R16, [R1+0x400] ;  /* 0x0004000001107983 */ /* 0x001ee40000300800 */
[----:B------:R-:W3:Y:S01]  /*a1470*/  LDL.LU R17, [R1+0x404] ;  /* 0x0004040001117983 */ /* 0x000ee20000300800 */
[----:B-1----:R-:W3:Y:S01]  /*a1480*/  LDL.LU R18, [R1+0x408] ;  /* 0x0004080001127983 */ /* 0x002ee20000300800 */
[----:B------:R-:W3:Y:S02]  /*a1490*/  LDL.LU R19, [R1+0x40c] ;  /* 0x00040c0001137983 */ /* 0x000ee40000300800 */
[C---:B---3--:R-:W-:Y:S01]  /*a14a0*/  HMMA.16816.F32 R16, R4.reuse, R14, R16 ;  /* 0x0000000e0410723c */ /* 0x048fe20000001810 */
[----:B------:R-:W0:Y:S07]  /*a14b0*/  LDSM.16.M88.4 R12, [R28+0x68000] ;  /* 0x068000001c0c783b */ /* 0x000e2e0000000200 */
[----:B--2---:R-:W-:Y:S01]  /*a14c0*/  HMMA.16816.F32 R4, R4, R10, R20 ;  /* 0x0000000a0404723c */ /* 0x004fe20000001814 */
[----:B0-----:R-:W-:Y:S11]  /*a14d0*/  STL.64 [R1+0x47b8], R14 ;  /* 0x0047b80e01007387 */ /* 0x001ff60000100a00 */
[----:B------:R-:W-:Y:S03]  /*a14e0*/  @!UPT UIADD3 URZ, URZ, URZ, URZ ;  /* 0x0000003f3f3ff290 */ /* 0x000fe6000fffe03f */
[----:B------:R-:W-:Y:S02]  /*a14f0*/  STL.64 [R1+0xbe0], R16 ;  /* 0x000be01001007387 */ /* 0x000fe40000100a00 */
[----:B------:R-:W-:Y:S02]  /*a1500*/  STL.64 [R1+0xbe8], R18 ;  /* 0x000be81201007387 */ /* 0x000fe40000100a00 */
[----:B------:R-:W-:Y:S01]  /*a1510*/  STL.64 [R1+0x47b0], R12 ;  /* 0x0047b00c01007387 */ /* 0x000fe20000100a00 */
[----:B------:R-:W-:Y:S01]  /*a1520*/  STL.64 [R1+0x48b0], R10 ;  /* 0x0048b00a01007387 */ /* 0x000fe20000100a00 */
[----:B------:R-:W2:Y:S02]  /*a1530*/  LDL.LU R20, [R1+0x3e0] ;  /* 0x0003e00001147983 */ /* 0x000ea40000300800 */
[----:B------:R-:W-:Y:S02]  /*a1540*/  STL.64 [R1+0xac0], R4 ;  /* 0x000ac00401007387 */ /* 0x000fe40000100a00 */
[----:B------:R-:W-:Y:S01]  /*a1550*/  STL.64 [R1+0xac8], R6 ;  /* 0x000ac80601007387 */ /* 0x000fe20000100a00 */
[----:B------:R-:W2:Y:S01]  /*a1560*/  LDL.LU R21, [R1+0x3e4] ;  /* 0x0003e40001157983 */ /* 0x000ea20000300800 */
[----:B------:R-:W3:Y:S02]  /*a1570*/  LDL.LU R22, [R1+0x3e8] ;  /* 0x0003e80001167983 */ /* 0x000ee40000300800 */
[----:B------:R-:W3:Y:S02]  /*a1580*/  LDL.LU R23, [R1+0x3ec] ;  /* 0x0003ec0001177983 */ /* 0x000ee40000300800 */
[----:B------:R-:W-:Y:S01]  /*a1590*/  IMAD.MOV.U32 R3, RZ, RZ, R26 ;  /* 0x000000ffff037224 */ /* 0x000fe200078e001a */
[----:B------:R-:W-:Y:S01]  /*a15a0*/  MOV R29, R27 ;  /* 0x0000001b001d7202 */ /* 0x000fe20000000f00 */
[----:B------:R-:W0:Y:S04]  /*a15b0*/  LDSM.16.M88.4 R4, [R28+0x69000] ;  /* 0x069000001c04783b */ /* 0x000e280000000200 */
[----:B------:R-:W1:Y:S04]  /*a15c0*/  LDSM.16.M88.4 R24, [R28+0x65000] ;  /* 0x065000001c18783b */ /* 0x000e680000000200 */
[----:B---3--:R-:W-:Y:S01]  /*a15d0*/  STL.64 [R1+0x48c0], R22 ;  /* 0x0048c01601007387 */ /* 0x008fe20000100a00 */
[----:B--2---:R2:W-:Y:S03]  /*a15e0*/  STL.64 [R1+0x48b8], R20 ;  /* 0x0048b81401007387 */ /* 0x0045e60000100a00 */
[----:B--2---:R-:W2:Y:S01]  /*a15f0*/  LDL.LU R20, [R1+0x4a0] ;  /* 0x0004a00001147983 */ /* 0x004ea20000300800 */
[----:B------:R-:W2:Y:S02]  /*a1600*/  LDL.LU R21, [R1+0x4a4] ;  /* 0x0004a40001157983 */ /* 0x000ea40000300800 */
[----:B------:R-:W3:Y:S02]  /*a1610*/  LDL.LU R22, [R1+0x4a8] ;  /* 0x0004a80001167983 */ /* 0x000ee40000300800 */
[----:B------:R-:W3:Y:S02]  /*a1620*/  LDL.LU R23, [R1+0x4ac] ;  /* 0x0004ac0001177983 */ /* 0x000ee40000300800 */
[----:B---3--:R3:W-:Y:S01]  /*a1630*/  STL.64 [R1+0x48d0], R22 ;  /* 0x0048d01601007387 */ /* 0x0087e20000100a00 */
[----:B--2---:R-:W-:Y:S01]  /*a1640*/  STL.64 [R1+0x48c8], R20 ;  /* 0x0048c81401007387 */ /* 0x004fe20000100a00 */
[----:B---3--:R-:W-:Y:S01]  /*a1650*/  MOV R22, R0 ;  /* 0x0000000000167202 */ /* 0x008fe20000000f00 */
[----:B------:R-:W-:Y:S01]  /*a1660*/  IMAD.MOV.U32 R23, RZ, RZ, R2 ;  /* 0x000000ffff177224 */ /* 0x000fe200078e0002 */
[----:B------:R-:W2:Y:S01]  /*a1670*/  LDL.LU R0, [R1+0x4930] ;  /* 0x0049300001007983 */ /* 0x000ea20000300800 */
[----:B------:R-:W3:Y:S03]  /*a1680*/  LDL.LU R2, [R1+0x492c] ;  /* 0x00492c0001027983 */ /* 0x000ee60000300800 */
[----:B------:R4:W-:Y:S02]  /*a1690*/  STL.64 [R1+0x48e0], R22 ;  /* 0x0048e01601007387 */ /* 0x0009e40000100a00 */
[----:B----4-:R-:W-:-:S02]  /*a16a0*/  MOV R22, R9 ;  /* 0x0000000900167202 */ /* 0x010fc40000000f00 */
[----:B------:R-:W-:-:S05]  /*a16b0*/  MOV R23, R8 ;  /* 0x0000000800177202 */ /* 0x000fca0000000f00 */
[----:B------:R4:W-:Y:S01]  /*a16c0*/  STL.64 [R1+0x48f8], R22 ;  /* 0x0048f81601007387 */ /* 0x0009e20000100a00 */
[----:B------:R-:W5:Y:S02]  /*a16d0*/  LDL.64 R10, [R1+0x8] ;  /* 0x00000800010a7983 */ /* 0x000f640000100a00 */
[----:B----4-:R-:W-:Y:S01]  /*a16e0*/  IMAD.MOV.U32 R22, RZ, RZ, R3 ;  /* 0x000000ffff167224 */ /* 0x010fe200078e0003 */
[----:B------:R-:W-:Y:S01]  /*a16f0*/  MOV R23, R29 ;  /* 0x0000001d00177202 */ /* 0x000fe20000000f00 */
[----:B-----5:R4:W-:Y:S01]  /*a1700*/  STL.64 [R1+0x48d8], R10 ;  /* 0x0048d80a01007387 */ /* 0x0209e20000100a00 */
[----:B------:R-:W5:Y:S02]  /*a1710*/  LDL.LU R8, [R1+0x4b0] ;  /* 0x0004b00001087983 */ /* 0x000f640000300800 */
[----:B------:R-:W5:Y:S01]  /*a1720*/  LDL.LU R9, [R1+0x4b4] ;  /* 0x0004b40001097983 */ /* 0x000f620000300800 */
[----:B----4-:R-:W4:Y:S01]  /*a1730*/  LDL.LU R10, [R1+0x4b8] ;  /* 0x0004b800010a7983 */ /* 0x010f220000300800 */
[----:B------:R-:W4:Y:S01]  /*a1740*/  LDL.LU R11, [R1+0x4bc] ;  /* 0x0004bc00010b7983 */ /* 0x000f220000300800 */
[----:B---3--:R-:W-:Y:S01]  /*a1750*/  MOV R18, R2 ;  /* 0x0000000200127202 */ /* 0x008fe20000000f00 */
[----:B--2---:R-:W-:Y:S01]  /*a1760*/  IMAD.MOV.U32 R19, RZ, RZ, R0 ;  /* 0x000000ffff137224 */ /* 0x004fe200078e0000 */
[----:B------:R-:W2:Y:S01]  /*a1770*/  LDL.LU R3, [R1+0x4928] ;  /* 0x0049280001037983 */ /* 0x000ea20000300800 */
[----:B------:R3:W-:Y:S03]  /*a1780*/  STL.64 [R1+0x4918], R22 ;  /* 0x0049181601007387 */ /* 0x0007e60000100a00 */
[----:B------:R0:W-:Y:S01]  /*a1790*/  STL.64 [R1+0x4920], R18 ;  /* 0x0049201201007387 */ /* 0x0001e20000100a00 */
[----:B------:R-:W2:Y:S02]  /*a17a0*/  LDL.LU R20, [R1+0x4f0] ;  /* 0x0004f00001147983 */ /* 0x000ea40000300800 */
[----:B------:R-:W2:Y:S01]  /*a17b0*/  LDL.LU R21, [R1+0x4f4] ;  /* 0x0004f40001157983 */ /* 0x000ea20000300800 */
[----:B---3--:R-:W2:Y:S01]  /*a17c0*/  LDL.LU R22, [R1+0x4f8] ;  /* 0x0004f80001167983 */ /* 0x008ea20000300800 */
[----:B------:R-:W2:Y:S02]  /*a17d0*/  LDL.LU R23, [R1+0x4fc] ;  /* 0x0004fc0001177983 */ /* 0x000ea40000300800 */
[----:B------:R-:W1:Y:S02]  /*a17e0*/  LDL.LU R16, [R1+0x500] ;  /* 0x0005000001107983 */ /* 0x000e640000300800 */
[----:B------:R-:W1:Y:S01]  /*a17f0*/  LDL.LU R17, [R1+0x504] ;  /* 0x0005040001117983 */ /* 0x000e620000300800 */
[----:B0-----:R-:W1:Y:S01]  /*a1800*/  LDL.LU R18, [R1+0x508] ;  /* 0x0005080001127983 */ /* 0x001e620000300800 */
[----:B------:R-:W1:Y:S02]  /*a1810*/  LDL.LU R19, [R1+0x50c] ;  /* 0x00050c0001137983 */ /* 0x000e640000300800 */
[----:B------:R-:W3:Y:S02]  /*a1820*/  LDL.LU R12, [R1+0x4e0] ;  /* 0x0004e000010c7983 */ /* 0x000ee40000300800 */
[----:B------:R-:W3:Y:S01]  /*a1830*/  LDL.LU R13, [R1+0x4e4] ;  /* 0x0004e400010d7983 */ /* 0x000ee20000300800 */
[----:B------:R-:W3:Y:S01]  /*a1840*/  LDL.LU R14, [R1+0x4e8] ;  /* 0x0004e800010e7983 */ /* 0x000ee20000300800 */
[----:B------:R-:W3:Y:S03]  /*a1850*/  LDL.LU R15, [R1+0x4ec] ;  /* 0x0004ec00010f7983 */ /* 0x000ee60000300800 */
[----:B----4-:R-:W-:Y:S01]  /*a1860*/  STL.64 [R1+0x48f0], R10 ;  /* 0x0048f00a01007387 */ /* 0x010fe20000100a00 */
[----:B-----5:R0:W-:Y:S03]  /*a1870*/  STL.64 [R1+0x48e8], R8 ;  /* 0x0048e80801007387 */ /* 0x0201e60000100a00 */
        /* <DEDUP_REMOVED lines=8> */
[----:B------:R-:W4:Y:S02]  /*a1900*/  LDL.LU R10, [R1+0x4d8] ;  /* 0x0004d800010a7983 */ /* 0x000f240000300800 */
[----:B------:R-:W4:Y:S01]  /*a1910*/  LDL.LU R11, [R1+0x4dc] ;  /* 0x0004dc00010b7983 */ /* 0x000f220000300800 */
[----:B------:R-:W-:Y:S01]  /*a1920*/  STL.64 [R1+0x4740], R6 ;  /* 0x0047400601007387 */ /* 0x000fe20000100a00 */
        /* <DEDUP_REMOVED lines=10> */
[----:B------:R-:W5:Y:S02]  /*a19d0*/  LDL.LU R7, [R1+0x3cc] ;  /* 0x0003cc0001077983 */ /* 0x000f640000300800 */
[----:B-----5:R0:W-:Y:S01]  /*a19e0*/  STL.64 [R1+0x4890], R6 ;  /* 0x0048900601007387 */ /* 0x0201e20000100a00 */
[----:B--2---:R-:W-:Y:S03]  /*a19f0*/  STL.64 [R1+0x4888], R4 ;  /* 0x0048880401007387 */ /* 0x004fe60000100a00 */
[----:B0-----:R-:W1:Y:S02]  /*a1a00*/  LDL.64 R6, [R1+0x88] ;  /* 0x0000880001067983 */ /* 0x001e640000100a00 */
[C---:B-1----:R-:W-:Y:S11]  /*a1a10*/  HMMA.16816.F32 R16, R24.reuse, R6, R16 ;  /* 0x000000061810723c */ /* 0x042ff60000001810 */
        /* <DEDUP_REMOVED lines=8> */
[----:B------:R-:W-:Y:S01]  /*a1aa0*/  STL.64 [R1+0xaa0], R16 ;  /* 0x000aa01001007387 */ /* 0x000fe20000100a00 */
[----:B------:R0:W-:Y:S03]  /*a1ab0*/  STL.64 [R1+0xaa8], R18 ;  /* 0x000aa81201007387 */ /* 0x0001e60000100a00 */
[----:B0-----:R-:W3:Y:S01]  /*a1ac0*/  LDL.LU.64 R18, [R1+0x4910] ;  /* 0x0049100001127983 */ /* 0x001ee20000300a00 */
[C---:B----4-:R-:W-:Y:S08]  /*a1ad0*/  HMMA.16816.F32 R20, R24.reuse, R22, R8 ;  /* 0x000000161814723c */ /* 0x050ff00000001808 */
[C---:B---3--:R-:W-:Y:S01]  /*a1ae0*/  HMMA.16816.F32 R12, R24.reuse, R18, R12 ;  /* 0x00000012180c723c */ /* 0x048fe2000000180c */
[----:B------:R0:W-:Y:S01]  /*a1af0*/  STL.64 [R1+0x4898], R18 ;  /* 0x0048981201007387 */ /* 0x0001e20000100a00 */
[----:B------:R-:W2:Y:S11]  /*a1b00*/  LDL.LU R16, [R1+0x3d0] ;  /* 0x0003d00001107983 */ /* 0x000eb60000300800 */
[----:B------:R-:W-:Y:S10]  /*a1b10*/  @!UPT UIADD3 URZ, URZ, URZ, URZ ;  /* 0x0000003f3f3ff290 */ /* 0x000ff4000fffe03f */
[----:B------:R1:W-:Y:S01]  /*a1b20*/  STL.64 [R1+0xa90], R12 ;  /* 0x000a900c01007387 */ /* 0x0003e20000100a00 */
[----:B------:R3:W-:Y:S02]  /*a1b30*/  STL.64 [R1+0xa98], R14 ;  /* 0x000a980e01007387 */ /* 0x0007e40000100a00 */
[----:B------:R-:W2:Y:S02]  /*a1b40*/  LDL.LU R17, [R1+0x3d4] ;  /* 0x0003d40001117983 */ /* 0x000ea40000300800 */
[----:B0-----:R-:W2:Y:S01]  /*a1b50*/  LDL.LU R18, [R1+0x3d8] ;  /* 0x0003d80001127983 */ /* 0x001ea20000300800 */
[----:B------:R-:W2:Y:S04]  /*a1b60*/  LDL.LU R19, [R1+0x3dc] ;  /* 0x0003dc0001137983 */ /* 0x000ea80000300800 */
[----:B-1----:R-:W4:Y:S01]  /*a1b70*/  LDL.LU R12, [R1+0x3a0] ;  /* 0x0003a000010c7983 */ /* 0x002f220000300800 */
[----:B------:R-:W4:Y:S02]  /*a1b80*/  LDL.LU R13, [R1+0x3a4] ;  /* 0x0003a400010d7983 */ /* 0x000f240000300800 */
[----:B---3--:R-:W4:Y:S02]  /*a1b90*/  LDL.LU R14, [R1+0x3a8] ;  /* 0x0003a800010e7983 */ /* 0x008f240000300800 */
[----:B------:R-:W4:Y:S01]  /*a1ba0*/  LDL.LU R15, [R1+0x3ac] ;  /* 0x0003ac00010f7983 */ /* 0x000f220000300800 */
[----:B------:R-:W3:Y:S01]  /*a1bb0*/  LDL.LU.64 R10, [R1+0x4908] ;  /* 0x00490800010a7983 */ /* 0x000ee20000300a00 */
[----:B------:R-:W3:Y:S02]  /*a1bc0*/  LDL.LU.64 R8, [R1+0x4900] ;  /* 0x0049000001087983 */ /* 0x000ee40000300a00 */
[----:B------:R-:W-:Y:S02]  /*a1bd0*/  STL.64 [R1+0xa80], R20 ;  /* 0x000a801401007387 */ /* 0x000fe40000100a00 */
[----:B------:R0:W-:Y:S02]  /*a1be0*/  STL.64 [R1+0xa88], R22 ;  /* 0x000a881601007387 */ /* 0x0001e40000100a00 */
        /* <DEDUP_REMOVED lines=9> */
[----:B------:R-:W3:Y:S11]  /*a1c80*/  LDL.LU.64 R10, [R1+0x48d8] ;  /* 0x0048d800010a7983 */ /* 0x000ef60000300a00 */
[----:B------:R-:W-:Y:S10]  /*a1c90*/  @!UPT UIADD3 URZ, URZ, URZ, URZ ;  /* 0x0000003f3f3ff290 */ /* 0x000ff4000fffe03f */
[----:B------:R-:W-:Y:S01]  /*a1ca0*/  STL.64 [R1+0xa60], R20 ;  /* 0x000a601401007387 */ /* 0x000fe20000100a00 */
[----:B------:R0:W-:Y:S03]  /*a1cb0*/  STL.64 [R1+0xa68], R22 ;  /* 0x000a681601007387 */ /* 0x0001e60000100a00 */
[----:B0-----:R-:W5:Y:S01]  /*a1cc0*/  LDL.LU.64 R22, [R1+0x48d0] ;  /* 0x0048d00001167983 */ /* 0x001f620000300a00 */
[----:B------:R-:W5:Y:S01]  /*a1cd0*/  LDL.LU.64 R20, [R1+0x48c8] ;  /* 0x0048c80001147983 */ /* 0x000f620000300a00 */
[----:B---3--:R-:W-:Y:S02]  /*a1ce0*/  MOV R2, R10 ;  /* 0x0000000a00027202 */ /* 0x008fe40000000f00 */
[----:B------:R-:W-:Y:S01]  /*a1cf0*/  MOV R0, R11 ;  /* 0x0000000b00007202 */ /* 0x000fe20000000f00 */
[C---:B-----5:R-:W-:Y:S11]  /*a1d00*/  HMMA.16816.F32 R20, R24.reuse, R10, R20 ;  /* 0x0000000a1814723c */ /* 0x060ff60000001814 */
[----:B------:R-:W-:Y:S11]  /*a1d10*/  @!UPT UIADD3 URZ, URZ, URZ, URZ ;  /* 0x0000003f3f3ff290 */ /* 0x000ff6000fffe03f */
[----:B------:R-:W-:Y:S01]  /*a1d20*/  @!UPT UIADD3 URZ, URZ, URZ, URZ ;  /* 0x0000003f3f3ff290 */ /* 0x000fe2000fffe03f */
        /* <DEDUP_REMOVED lines=8> */
[----:B------:R-:W-:Y:S01]  /*a1db0*/  IMAD.MOV.U32 R9, RZ, RZ, R6 ;  /* 0x000000ffff097224 */ /* 0x000fe200078e0006 */
[----:B------:R-:W-:Y:S11]  /*a1dc0*/  MOV R8, R7 ;  /* 0x0000000700087202 */ /* 0x000ff60000000f00 */
[----:B------:R-:W-:Y:S07]  /*a1dd0*/  @!UPT UIADD3 URZ, URZ, URZ, URZ ;  /* 0x0000003f3f3ff290 */ /* 0x000fee000fffe03f */
[----:B------:R-:W-:Y:S01]  /*a1de0*/  STL.64 [R1+0x980], R24 ;  /* 0x0009801801007387 */ /* 0x000fe20000100a00 */
[----:B------:R0:W-:Y:S03]  /*a1df0*/  STL.64 [R1+0x988], R26 ;  /* 0x0009881a01007387 */ /* 0x0001e60000100a00 */
[----:B0-----:R-:W4:Y:S01]  /*a1e00*/  LDL.64 R26, [R1+0x48] ;  /* 0x00004800011a7983 */ /* 0x001f220000100a00 */
[C---:B--2---:R-:W-:Y:S11]  /*a1e10*/  HMMA.16816.F32 R16, R20.reuse, R6, R16 ;  /* 0x000000061410723c */ /* 0x044ff60000001810 */
[----:B------:R-:W-:Y:S11]  /*a1e20*/  @!UPT UIADD3 URZ, URZ, URZ, URZ ;  /* 0x0000003f3f3ff290 */ /* 0x000ff6000fffe03f */
[----:B------:R-:W-:Y:S01]  /*a1e30*/  @!UPT UIADD3 URZ, URZ, URZ, URZ ;  /* 0x0000003f3f3ff290 */ /* 0x000fe2000fffe03f */
[----:B------:R-:W-:Y:S01]  /*a1e40*/  STL.64 [R1+0x970], R16 ;  /* 0x0009701001007387 */ /* 0x000fe20000100a00 */
[----:B------:R0:W-:Y:S03]  /*a1e50*/  STL.64 [R1+0x978], R18 ;  /* 0x0009781201007387 */ /* 0x0001e60000100a00 */
[----:B0-----:R-:W2:Y:S01]  /*a1e60*/  LDL.LU.64 R18, [R1+0x4898] ;  /* 0x0048980001127983 */ /* 0x001ea20000300a00 */
[----:B------:R-:W3:Y:S02]  /*a1e70*/  LDL.LU.64 R6, [R1+0x4890] ;  /* 0x0048900001067983 */ /* 0x000ee40000300a00 */
[----:B------:R-:W3:Y:S02]  /*a1e80*/  LDL.LU.64 R4, [R1+0x4888] ;  /* 0x0048880001047983 */ /* 0x000ee40000300a00 */
[----:B------:R0:W-:Y:S01]  /*a1e90*/  STL.64 [R1+0x4858], R10 ;  /* 0x0048580a01007387 */ /* 0x0001e20000100a00 */
[----:B------:R-:W-:Y:S04]  /*a1ea0*/  STL.64 [R1+0x4850], R8 ;  /* 0x0048500801007387 */ /* 0x000fe80000100a00 */
[----:B0-----:R-:W3:Y:S02]  /*a1eb0*/  LDL.64 R10, [R1+0x78] ;  /* 0x00007800010a7983 */ /* 0x001ee40000100a00 */
[C---:B---3--:R-:W-:Y:S11]  /*a1ec0*/  HMMA.16816.F32 R4, R20.reuse, R10, R4 ;  /* 0x0000000a1404723c */ /* 0x048ff60000001804 */
        /* <DEDUP_REMOVED lines=8> */
[----:B------:R-:W3:Y:S01]  /*a1f50*/  LDL.64 R10, [R1+0x18] ;  /* 0x00001800010a7983 */ /* 0x000ee20000100a00 */
[C---:B--2---:R-:W-:Y:S03]  /*a1f60*/  HMMA.16816.F32 R4, R20.reuse, R18, R4 ;  /* 0x000000121404723c */ /* 0x044fe60000001804 */
[----:B---3--:R0:W-:Y:S11]  /*a1f70*/  STL.64 [R1+0x4860], R10 ;  /* 0x0048600a01007387 */ /* 0x0081f60000100a00 */
[----:B------:R-:W-:Y:S09]  /*a1f80*/  @!UPT UIADD3 URZ, URZ, URZ, URZ ;  /* 0x0000003f3f3ff290 */ /* 0x000ff2000fffe03f */
[----:B------:R-:W-:Y:S01]  /*a1f90*/  STL.64 [R1+0x950], R4 ;  /* 0x0009500401007387 */ /* 0x000fe20000100a00 */
[----:B------:R-:W-:Y:S02]  /*a1fa0*/  STL.64 [R1+0x958], R6 ;  /* 0x0009580601007387 */ /* 0x000fe40000100a00 */
[----:B0-----:R-:W2:Y:S02]  /*a1fb0*/  LDL.64 R10, [R1+0x28] ;  /* 0x00002800010a7983 */ /* 0x001ea40000100a00 */
[----:B------:R-:W3:Y:S01]  /*a1fc0*/  LDL.LU R16, [R1+0x370] ;  /* 0x0003700001107983 */ /* 0x000ee20000300800 */
[----:B------:R-:W3:Y:S01]  /*a1fd0*/  LDL.LU R17, [R1+0x374] ;  /* 0x0003740001117983 */ /* 0x000ee20000300800 */
[----:B------:R-:W5:Y:S02]  /*a1fe0*/  LDL.LU R18, [R1+0x378] ;  /* 0x0003780001127983 */ /* 0x000f640000300800 */
[----:B------:R-:W5:Y:S01]  /*a1ff0*/  LDL.LU R19, [R1+0x37c] ;  /* 0x00037c0001137983 */ /* 0x000f620000300800 */
[C---:B----4-:R-:W-:Y:S01]  /*a2000*/  HMMA.16816.F32 R12, R20.reuse, R26, R12 ;  /* 0x0000001a140c723c */ /* 0x050fe2000000180c */
[----:B-----5:R-:W-:Y:S01]  /*a2010*/  STL.64 [R1+0x4870], R18 ;  /* 0x0048701201007387 */ /* 0x020fe20000100a00 */
[----:B---3--:R0:W-:Y:S03]  /*a2020*/  STL.64 [R1+0x4868], R16 ;  /* 0x0048681001007387 */ /* 0x0081e60000100a00 */
[----:B0-----:R-:W2:Y:S01]  /*a2030*/  LDL.LU R16, [R1+0x390] ;  /* 0x0003900001107983 */ /* 0x001ea20000300800 */
[----:B------:R-:W2:Y:S02]  /*a2040*/  LDL.LU R17, [R1+0x394] ;  /* 0x0003940001117983 */ /* 0x000ea40000300800 */
[----:B------:R-:W2:Y:S02]  /*a2050*/  LDL.LU R18, [R1+0x398] ;  /* 0x0003980001127983 */ /* 0x000ea40000300800 */
[----:B------:R-:W2:Y:S01]  /*a2060*/  LDL.LU R19, [R1+0x39c] ;  /* 0x00039c0001137983 */ /* 0x000ea20000300800 */
[----:B------:R-:W-:Y:S01]  /*a2070*/  STL.64 [R1+0x4808], R26 ;  /* 0x0048081a01007387 */ /* 0x000fe20000100a00 */
[----:B------:R-:W3:Y:S11]  /*a2080*/  LDL.LU R4, [R1+0x140] ;  /* 0x0001400001047983 */ /* 0x000ef60000300800 */
[----:B------:R-:W-:Y:S02]  /*a2090*/  STL.64 [R1+0x940], R12 ;  /* 0x0009400c01007387 */ /* 0x000fe40000100a00 */
[----:B------:R-:W-:Y:S01]  /*a20a0*/  STL.64 [R1+0x948], R14 ;  /* 0x0009480e01007387 */ /* 0x000fe20000100a00 */
[----:B------:R-:W3:Y:S01]  /*a20b0*/  LDL.LU R5, [R1+0x144] ;  /* 0x0001440001057983 */ /* 0x000ee20000300800 */
        /* <DEDUP_REMOVED lines=10> */
[----:B------:R-:W3:Y:S02]  /*a2160*/  LDL.LU R14, [R1+0x198] ;  /* 0x00019800010e7983 */ /* 0x000ee40000300800 */
[----:B------:R-:W3:Y:S01]  /*a2170*/  LDL.LU R15, [R1+0x19c] ;  /* 0x00019c00010f7983 */ /* 0x000ee20000300800 */
[----:B--2---:R-:W-:Y:S01]  /*a2180*/  HMMA.16816.F32 R16, R20, R10, R16 ;  /* 0x0000000a1410723c */ /* 0x004fe20000001810 */
[----:B---3--:R-:W-:Y:S01]  /*a2190*/  STL.64 [R1+0x47c8], R14 ;  /* 0x0047c80e01007387 */ /* 0x008fe20000100a00 */
[----:B-----5:R-:W-:Y:S02]  /*a21a0*/  STL.64 [R1+0x47c0], R12 ;  /* 0x0047c00c01007387 */ /* 0x020fe40000100a00 */
[----:B----4-:R0:W-:Y:S02]  /*a21b0*/  STL.64 [R1+0x4780], R6 ;  /* 0x0047800601007387 */ /* 0x0101e40000100a00 */
[----:B------:R1:W-:Y:S01]  /*a21c0*/  STL.64 [R1+0x4778], R4 ;  /* 0x0047780401007387 */ /* 0x0003e20000100a00 */
[----:B0-----:R-:W2:Y:S01]  /*a21d0*/  LDL.64 R6, [R1+0x58] ;  /* 0x0000580001067983 */ /* 0x001ea20000100a00 */
[----:B------:R-:W-:-:S02]  /*a21e0*/  MOV R14, R2 ;  /* 0x00000002000e7202 */ /* 0x000fc40000000f00 */
[----:B------:R-:W-:Y:S01]  /*a21f0*/  MOV R15, R0 ;  /* 0x00000000000f7202 */ /* 0x000fe20000000f00 */
[----:B------:R-:W-:Y:S01]  /*a2200*/  IMAD.MOV.U32 R2, RZ, RZ, R10 ;  /* 0x000000ffff027224 */ /* 0x000fe200078e000a */
[----:B------:R-:W-:Y:S01]  /*a2210*/  MOV R0, R11 ;  /* 0x0000000b00007202 */ /* 0x000fe20000000f00 */
[----:B--2---:R0:W-:Y:S01]  /*a2220*/  STL.64 [R1+0x4810], R6 ;  /* 0x0048100601007387 */ /* 0x0041e20000100a00 */
[----:B-1----:R-:W2:Y:S02]  /*a2230*/  LDL.LU R4, [R1+0x380] ;  /* 0x0003800001047983 */ /* 0x002ea40000300800 */
[----:B------:R-:W2:Y:S01]  /*a2240*/  LDL.LU R5, [R1+0x384] ;  /* 0x0003840001057983 */ /* 0x000ea20000300800 */
[----:B0-----:R-:W2:Y:S01]  /*a2250*/  LDL.LU R6, [R1+0x388] ;  /* 0x0003880001067983 */ /* 0x001ea20000300800 */
[----:B------:R-:W2:Y:S05]  /*a2260*/  LDL.LU R7, [R1+0x38c] ;  /* 0x00038c0001077983 */ /* 0x000eaa0000300800 */
[----:B------:R-:W-:Y:S02]  /*a2270*/  STL.64 [R1+0x930], R16 ;  /* 0x0009301001007387 */ /* 0x000fe40000100a00 */
[----:B------:R0:W-:Y:S02]  /*a2280*/  STL.64 [R1+0x938], R18 ;  /* 0x0009381201007387 */ /* 0x0001e40000100a00 */
[----:B0-----:R-:W3:Y:S01]  /*a2290*/  LDL.LU.64 R18, [R1+0x4870] ;  /* 0x0048700001127983 */ /* 0x001ee20000300a00 */
[----:B------:R-:W3:Y:S02]  /*a22a0*/  LDL.LU.64 R16, [R1+0x4868] ;  /* 0x0048680001107983 */ /* 0x000ee40000300a00 */
[----:B------:R-:W2:Y:S02]  /*a22b0*/  LDL.LU.64 R10, [R1+0x4860] ;  /* 0x00486000010a7983 */ /* 0x000ea40000300a00 */
[C---:B--2---:R-:W-:Y:S08]  /*a22c0*/  HMMA.16816.F32 R4, R20.reuse, R10, R4 ;  /* 0x0000000a1404723c */ /* 0x044ff00000001804 */
[----:B---3--:R-:W-:Y:S11]  /*a22d0*/  HMMA.16816.F32 R16, R20, R14, R16 ;  /* 0x0000000e1410723c */ /* 0x008ff60000001810 */
[----:B------:R-:W-:Y:S04]  /*a22e0*/  @!UPT UIADD3 URZ, URZ, URZ, URZ ;  /* 0x0000003f3f3ff290 */ /* 0x000fe8000fffe03f */
[----:B------:R0:W-:Y:S01]  /*a22f0*/  STL.64 [R1+0x920], R4 ;  /* 0x0009200401007387 */ /* 0x0001e20000100a00 */
[----:B------:R1:W-:Y:S01]  /*a2300*/  STL.64 [R1+0x928], R6 ;  /* 0x0009280601007387 */ /* 0x0003e20000100a00 */
[----:B0-----:R-:W-:Y:S01]  /*a2310*/  MOV R5, R10 ;  /* 0x0000000a00057202 */ /* 0x001fe20000000f00 */
[----:B------:R-:W-:Y:S01]  /*a2320*/  IMAD.MOV.U32 R4, RZ, RZ, R11 ;  /* 0x000000ffff047224 */ /* 0x000fe200078e000b */
[----:B-1----:R-:W-:Y:S01]  /*a2330*/  MOV R6, R25 ;  /* 0x0000001900067202 */ /* 0x002fe20000000f00 */
[----:B------:R-:W2:Y:S01]  /*a2340*/  LDL.LU.64 R10, [R1+0x4858] ;  /* 0x00485800010a7983 */ /* 0x000ea20000300a00 */
[----:B------:R-:W3:Y:S01]  /*a2350*/  LDL.LU.64 R8, [R1+0x4850] ;  /* 0x0048500001087983 */ /* 0x000ee20000300a00 */
[----:B------:R-:W-:Y:S01]  /*a2360*/  MOV R7, R24 ;  /* 0x0000001800077202 */ /* 0x000fe20000000f00 */
[----:B------:R-:W-:Y:S01]  /*a2370*/  STL.64 [R1+0x910], R16 ;  /* 0x0009101001007387 */ /* 0x000fe20000100a00 */
[----:B------:R0:W-:Y:S04]  /*a2380*/  STL.64 [R1+0x918], R18 ;  /* 0x0009181201007387 */ /* 0x0001e80000100a00 */
[----:B0-----:R-:W4:Y:S01]  /*a2390*/  LDL.LU.64 R18, [R1+0x4848] ;  /* 0x0048480001127983 */ /* 0x001f220000300a00 */
[----:B------:R-:W4:Y:S02]  /*a23a0*/  LDL.LU.64 R16, [R1+0x4840] ;  /* 0x0048400001107983 */ /* 0x000f240000300a00 */
[----:B------:R-:W-:Y:S02]  /*a23b0*/  STL.64 [R1+0x4828], R6 ;  /* 0x0048280601007387 */ /* 0x000fe40000100a00 */
[----:B------:R-:W5:Y:S01]  /*a23c0*/  LDL.LU R24, [R1+0x280] ;  /* 0x0002800001187983 */ /* 0x000f620000300800 */
[----:B------:R-:W5:Y:S01]  /*a23d0*/  LDL.LU R25, [R1+0x284] ;  /* 0x0002840001197983 */ /* 0x000f620000300800 */
        /* <DEDUP_REMOVED lines=8> */
[----:B-----5:R-:W-:Y:S01]  /*a2460*/  STL.64 [R1+0x4838], R26 ;  /* 0x0048381a01007387 */ /* 0x020fe20000100a00 */
[----:B--2---:R0:W-:Y:S03]  /*a2470*/  STL.64 [R1+0x4830], R24 ;  /* 0x0048301801007387 */ /* 0x0041e60000100a00 */
[----:B0-----:R-:W4:Y:S01]  /*a2480*/  LDL.LU R24, [R1+0x2a0] ;  /* 0x0002a00001187983 */ /* 0x001f220000300800 */
[----:B------:R-:W4:Y:S02]  /*a2490*/  LDL.LU R25, [R1+0x2a4] ;  /* 0x0002a40001197983 */ /* 0x000f240000300800 */
[----:B------:R-:W4:Y:S02]  /*a24a0*/  LDL.LU R26, [R1+0x2a8] ;  /* 0x0002a800011a7983 */ /* 0x000f240000300800 */
[----:B------:R-:W4:Y:S01]  /*a24b0*/  LDL.LU R27, [R1+0x2ac] ;  /* 0x0002ac00011b7983 */ /* 0x000f220000300800 */
[----:B------:R0:W-:Y:S02]  /*a24c0*/  STL.64 [R1+0x47d8], R14 ;  /* 0x0047d80e01007387 */ /* 0x0001e40000100a00 */
[----:B0-----:R-:W-:Y:S01]  /*a24d0*/  MOV R14, R5 ;  /* 0x00000005000e7202 */ /* 0x001fe20000000f00 */
[----:B------:R-:W-:-:S05]  /*a24e0*/  IMAD.MOV.U32 R15, RZ, RZ, R4 ;  /* 0x000000ffff0f7224 */ /* 0x000fca00078e0004 */
[----:B------:R0:W-:Y:S01]  /*a24f0*/  STL.64 [R1+0x47f0], R14 ;  /* 0x0047f00e01007387 */ /* 0x0001e20000100a00 */
[----:B------:R-:W2:Y:S02]  /*a2500*/  LDL.LU R12, [R1+0x2b0] ;  /* 0x0002b000010c7983 */ /* 0x000ea40000300800 */
[----:B------:R-:W2:Y:S01]  /*a2510*/  LDL.LU R13, [R1+0x2b4] ;  /* 0x0002b400010d7983 */ /* 0x000ea20000300800 */
[----:B0-----:R-:W2:Y:S01]  /*a2520*/  LDL.LU R14, [R1+0x2b8] ;  /* 0x0002b800010e7983 */ /* 0x001ea20000300800 */
[----:B------:R-:W2:Y:S02]  /*a2530*/  LDL.LU R15, [R1+0x2bc] ;  /* 0x0002bc00010f7983 */ /* 0x000ea40000300800 */
[----:B--2---:R-:W-:Y:S01]  /*a2540*/  HMMA.16816.F32 R20, R20, R10, R12 ;  /* 0x0000000a1414723c */ /* 0x004fe2000000180c */
[----:B------:R-:W2:Y:S11]  /*a2550*/  LDL.LU R12, [R1+0x260] ;  /* 0x00026000010c7983 */ /* 0x000eb60000300800 */
[----:B------:R-:W-:Y:S11]  /*a2560*/  @!UPT UIADD3 URZ, URZ, URZ, URZ ;  /* 0x0000003f3f3ff290 */ /* 0x000ff6000fffe03f */
[----:B------:R-:W-:Y:S01]  /*a2570*/  STL.64 [R1+0x8a0], R20 ;  /* 0x0008a01401007387 */ /* 0x000fe20000100a00 */
[----:B------:R-:W-:Y:S02]  /*a2580*/  STL.64 [R1+0x8a8], R22 ;  /* 0x0008a81601007387 */ /* 0x000fe40000100a00 */
[----:B------:R-:W2:Y:S02]  /*a2590*/  LDL.LU R13, [R1+0x264] ;  /* 0x00026400010d7983 */ /* 0x000ea40000300800 */
[----:B------:R-:W5:Y:S01]  /*a25a0*/  LDL.LU R14, [R1+0x268] ;  /* 0x00026800010e7983 */ /* 0x000f620000300800 */
[----:B------:R-:W5:Y:S01]  /*a25b0*/  LDL.LU R15, [R1+0x26c] ;  /* 0x00026c00010f7983 */ /* 0x000f620000300800 */
[----:B---3--:R-:W-:Y:S01]  /*a25c0*/  MOV R7, R8 ;  /* 0x0000000800077202 */ /* 0x008fe20000000f00 */
[----:B------:R-:W-:Y:S02]  /*a25d0*/  IMAD.MOV.U32 R6, RZ, RZ, R9 ;  /* 0x000000ffff067224 */ /* 0x000fe400078e0009 */
[----:B-----5:R-:W-:Y:S01]  /*a25e0*/  STL.64 [R1+0x4800], R14 ;  /* 0x0048000e01007387 */ /* 0x020fe20000100a00 */
[----:B--2---:R0:W-:Y:S03]  /*a25f0*/  STL.64 [R1+0x47f8], R12 ;  /* 0x0047f80c01007387 */ /* 0x0041e60000100a00 */
[----:B0-----:R-:W2:Y:S01]  /*a2600*/  LDL.LU R12, [R1+0x270] ;  /* 0x00027000010c7983 */ /* 0x001ea20000300800 */
[----:B------:R-:W2:Y:S02]  /*a2610*/  LDL.LU R13, [R1+0x274] ;  /* 0x00027400010d7983 */ /* 0x000ea40000300800 */
[----:B------:R-:W2:Y:S02]  /*a2620*/  LDL.LU R14, [R1+0x278] ;  /* 0x00027800010e7983 */ /* 0x000ea40000300800 */
[----:B------:R-:W2:Y:S01]  /*a2630*/  LDL.LU R15, [R1+0x27c] ;  /* 0x00027c00010f7983 */ /* 0x000ea20000300800 */
[----:B------:R0:W-:Y:S01]  /*a2640*/  STL.64 [R1+0x47d0], R10 ;  /* 0x0047d00a01007387 */ /* 0x0001e20000100a00 */
[----:B------:R-:W3:Y:S02]  /*a2650*/  LDL.LU R8, [R1+0x240] ;  /* 0x0002400001087983 */ /* 0x000ee40000300800 */
[----:B------:R-:W3:Y:S01]  /*a2660*/  LDL.LU R9, [R1+0x244] ;  /* 0x0002440001097983 */ /* 0x000ee20000300800 */
[----:B0-----:R-:W5:Y:S01]  /*a2670*/  LDL.LU R10, [R1+0x248] ;  /* 0x00024800010a7983 */ /* 0x001f620000300800 */
[----:B------:R-:W5:Y:S01]  /*a2680*/  LDL.LU R11, [R1+0x24c] ;  /* 0x00024c00010b7983 */ /* 0x000f620000300800 */
[C---:B----4-:R-:W-:Y:S02]  /*a2690*/  HMMA.16816.F32 R4, R16.reuse, R6, R24 ;  /* 0x000000061004723c */ /* 0x050fe40000001818 */
[----:B-----5:R-:W-:Y:S01]  /*a26a0*/  STL.64 [R1+0x47e8], R10 ;  /* 0x0047e80a01007387 */ /* 0x020fe20000100a00 */
[----:B---3--:R0:W-:Y:S03]  /*a26b0*/  STL.64 [R1+0x47e0], R8 ;  /* 0x0047e00801007387 */ /* 0x0081e60000100a00 */
[----:B0-----:R-:W3:Y:S01]  /*a26c0*/  LDL.LU R8, [R1+0x250] ;  /* 0x0002500001087983 */ /* 0x001ee20000300800 */
[----:B------:R-:W3:Y:S02]  /*a26d0*/  LDL.LU R9, [R1+0x254] ;  /* 0x0002540001097983 */ /* 0x000ee40000300800 */
[----:B------:R-:W3:Y:S02]  /*a26e0*/  LDL.LU R10, [R1+0x258] ;  /* 0x00025800010a7983 */ /* 0x000ee40000300800 */
[----:B------:R-:W3:Y:S01]  /*a26f0*/  LDL.LU R11, [R1+0x25c] ;  /* 0x00025c00010b7983 */ /* 0x000ee20000300800 */
[----:B------:R-:W4:Y:S01]  /*a2700*/  LDL.LU.64 R26, [R1+0x4838] ;  /* 0x00483800011a7983 */ /* 0x000f220000300a00 */
[----:B------:R-:W4:Y:S10]  /*a2710*/  LDL.LU.64 R24, [R1+0x4830] ;  /* 0x0048300001187983 */ /* 0x000f340000300a00 */
[----:B------:R-:W-:Y:S02]  /*a2720*/  STL.64 [R1+0x880], R4 ;  /* 0x0008800401007387 */ /* 0x000fe40000100a00 */
[----:B------:R0:W-:Y:S02]  /*a2730*/  STL.64 [R1+0x888], R6 ;  /* 0x0008880601007387 */ /* 0x0001e40000100a00 */
        /* <DEDUP_REMOVED lines=13> */
[----:B0-----:R-:W2:Y:S01]  /*a2810*/  LDL.LU.64 R26, [R1+0x4808] ;  /* 0x00480800011a7983 */ /* 0x001ea20000300a00 */
[----:B------:R0:W-:Y:S03]  /*a2820*/  STL.64 [R1+0x4790], R6 ;  /* 0x0047900601007387 */ /* 0x0001e60000100a00 */
[----:B0-----:R-:W4:Y:S01]  /*a2830*/  LDL.64 R6, [R1+0x78] ;  /* 0x0000780001067983 */ /* 0x001f220000100a00 */
[----:B--2---:R-:W-:Y:S03]  /*a2840*/  HMMA.16816.F32 R12, R16, R26, R12 ;  /* 0x0000001a100c723c */ /* 0x004fe6000000180c */
[----:B----4-:R0:W-:Y:S04]  /*a2850*/  STL.64 [R1+0x4798], R6 ;  /* 0x0047980601007387 */ /* 0x0101e80000100a00 */
[----:B0-----:R-:W2:Y:S11]  /*a2860*/  LDL.64 R6, [R1+0x88] ;  /* 0x0000880001067983 */ /* 0x001eb60000100a00 */
[----:B------:R-:W-:Y:S05]  /*a2870*/  @!UPT UIADD3 URZ, URZ, URZ, URZ ;  /* 0x0000003f3f3ff290 */ /* 0x000fea000fffe03f */
[----:B------:R-:W-:Y:S02]  /*a2880*/  STL.64 [R1+0x850], R12 ;  /* 0x0008500c01007387 */ /* 0x000fe40000100a00 */
[----:B------:R0:W-:Y:S02]  /*a2890*/  STL.64 [R1+0x858], R14 ;  /* 0x0008580e01007387 */ /* 0x0001e40000100a00 */
[----:B0-----:R-:W4:Y:S01]  /*a28a0*/  LDL.LU.64 R14, [R1+0x4800] ;  /* 0x00480000010e7983 */ /* 0x001f220000300a00 */
[----:B------:R-:W4:Y:S02]  /*a28b0*/  LDL.LU.64 R12, [R1+0x47f8] ;  /* 0x0047f800010c7983 */ /* 0x000f240000300a00 */
[----:B------:R0:W-:Y:S02]  /*a28c0*/  STL.64 [R1+0x4788], R26 ;  /* 0x0047881a01007387 */ /* 0x0001e40000100a00 */
[----:B------:R-:W5:Y:S01]  /*a28d0*/  LDL.LU R24, [R1+0x160] ;  /* 0x0001600001187983 */ /* 0x000f620000300800 */
[----:B------:R-:W5:Y:S04]  /*a28e0*/  LDL.LU R25, [R1+0x164] ;  /* 0x0001640001197983 */ /* 0x000f680000300800 */
[----:B0-----:R-:W2:Y:S01]  /*a28f0*/  LDL.LU R26, [R1+0x168] ;  /* 0x00016800011a7983 */ /* 0x001ea20000300800 */
[----:B------:R-:W2:Y:S01]  /*a2900*/  LDL.LU R27, [R1+0x16c] ;  /* 0x00016c00011b7983 */ /* 0x000ea20000300800 */
[----:B------:R-:W-:-:S02]  /*a2910*/  MOV R22, R2 ;  /* 0x0000000200167202 */ /* 0x000fc40000000f00 */
[----:B------:R-:W-:-:S07]  /*a2920*/  MOV R23, R0 ;  /* 0x0000000000177202 */ /* 0x000fce0000000f00 */
[C---:B----4-:R-:W-:Y:S01]  /*a2930*/  HMMA.16816.F32 R12, R16.reuse, R22, R12 ;  /* 0x00000016100c723c */ /* 0x050fe2000000180c */
[----:B--2---:R-:W-:Y:S01]  /*a2940*/  STL.64 [R1+0x47a8], R26 ;  /* 0x0047a81a01007387 */ /* 0x004fe20000100a00 */
[----:B-----5:R0:W-:Y:S03]  /*a2950*/  STL.64 [R1+0x47a0], R24 ;  /* 0x0047a01801007387 */ /* 0x0201e60000100a00 */
        /* <DEDUP_REMOVED lines=26> */
[----:B------:R-:W3:Y:S02]  /*a2b00*/  LDL.LU R8, [R1+0x170] ;  /* 0x0001700001087983 */ /* 0x000ee40000300800 */
[----:B------:R-:W-:Y:S01]  /*a2b10*/  IMAD.MOV.U32 R2, RZ, RZ, R6 ;  /* 0x000000ffff027224 */ /* 0x000fe200078e0006 */
[----:B------:R-:W-:Y:S11]  /*a2b20*/  MOV R0, R7 ;  /* 0x0000000700007202 */ /* 0x000ff60000000f00 */
[----:B------:R-:W-:Y:S03]  /*a2b30*/  @!UPT UIADD3 URZ, URZ, URZ, URZ ;  /* 0x0000003f3f3ff290 */ /* 0x000fe6000fffe03f */
[----:B------:R-:W-:Y:S01]  /*a2b40*/  STL.64 [R1+0x7a0], R16 ;  /* 0x0007a01001007387 */ /* 0x000fe20000100a00 */
[----:B------:R1:W-:Y:S02]  /*a2b50*/  STL.64 [R1+0x7a8], R18 ;  /* 0x0007a81201007387 */ /* 0x0003e40000100a00 */
[----:B------:R-:W3:Y:S02]  /*a2b60*/  LDL.LU R9, [R1+0x174] ;  /* 0x0001740001097983 */ /* 0x000ee40000300800 */
[----:B0-----:R-:W3:Y:S01]  /*a2b70*/  LDL.LU R10, [R1+0x178] ;  /* 0x00017800010a7983 */ /* 0x001ee20000300800 */
[----:B------:R-:W3:Y:S04]  /*a2b80*/  LDL.LU R11, [R1+0x17c] ;  /* 0x00017c00010b7983 */ /* 0x000ee80000300800 */
[----:B-1----:R-:W4:Y:S01]  /*a2b90*/  LDL.64 R18, [R1+0x18] ;  /* 0x0000180001127983 */ /* 0x002f220000100a00 */
        /* <DEDUP_REMOVED lines=12> */
[----:B------:R1:W-:Y:S01]  /*a2c60*/  STL.64 [R1+0x728], R10 ;  /* 0x0007280a01007387 */ /* 0x0003e20000100a00 */
[----:B0-----:R-:W-:Y:S01]  /*a2c70*/  MOV R9, R6 ;  /* 0x0000000600097202 */ /* 0x001fe20000000f00 */
[----:B------:R-:W-:Y:S02]  /*a2c80*/  IMAD.MOV.U32 R8, RZ, RZ, R7 ;  /* 0x000000ffff087224 */ /* 0x000fe400078e0007 */
[----:B------:R-:W2:Y:S02]  /*a2c90*/  LDL.LU.64 R6, [R1+0x4790] ;  /* 0x0047900001067983 */ /* 0x000ea40000300a00 */
[C---:B--2---:R-:W-:Y:S01]  /*a2ca0*/  HMMA.16816.F32 R24, R12.reuse, R6, R24 ;  /* 0x000000060c18723c */ /* 0x044fe20000001818 */
[----:B-1----:R-:W-:Y:S02]  /*a2cb0*/  MOV R11, R6 ;  /* 0x00000006000b7202 */ /* 0x002fe40000000f00 */
[----:B------:R-:W-:Y:S11]  /*a2cc0*/  MOV R10, R7 ;  /* 0x00000007000a7202 */ /* 0x000ff60000000f00 */
[----:B------:R-:W-:Y:S09]  /*a2cd0*/  @!UPT UIADD3 URZ, URZ, URZ, URZ ;  /* 0x0000003f3f3ff290 */ /* 0x000ff2000fffe03f */
[----:B------:R-:W-:Y:S01]  /*a2ce0*/  STL.64 [R1+0x710], R24 ;  /* 0x0007101801007387 */ /* 0x000fe20000100a00 */
[----:B------:R0:W-:Y:S03]  /*a2cf0*/  STL.64 [R1+0x718], R26 ;  /* 0x0007181a01007387 */ /* 0x0001e60000100a00 */
[----:B0-----:R-:W2:Y:S01]  /*a2d00*/  LDL.LU.64 R26, [R1+0x4788] ;  /* 0x00478800011a7983 */ /* 0x001ea20000300a00 */
[----:B------:R-:W2:Y:S02]  /*a2d10*/  LDL.LU.64 R6, [R1+0x4780] ;  /* 0x0047800001067983 */ /* 0x000ea40000300a00 */
        /* <DEDUP_REMOVED lines=12> */
[----:B0-----:R-:W-:Y:S01]  /*a2de0*/  MOV R26, R9 ;  /* 0x00000009001a7202 */ /* 0x001fe20000000f00 */
[----:B------:R-:W-:-:S05]  /*a2df0*/  IMAD.MOV.U32 R27, RZ, RZ, R8 ;  /* 0x000000ffff1b7224 */ /* 0x000fca00078e0008 */
[----:B------:R0:W-:Y:S02]  /*a2e00*/  STL.64 [R1+0x4720], R26 ;  /* 0x0047201a01007387 */ /* 0x0001e40000100a00 */
[----:B0-----:R-:W-:Y:S02]  /*a2e10*/  MOV R26, R2 ;  /* 0x00000002001a7202 */ /* 0x001fe40000000f00 */
[----:B------:R-:W-:-:S05]  /*a2e20*/  MOV R27, R0 ;  /* 0x00000000001b7202 */ /* 0x000fca0000000f00 */
[----:B------:R0:W-:Y:S01]  /*a2e30*/  STL.64 [R1+0x4750], R26 ;  /* 0x0047501a01007387 */ /* 0x0001e20000100a00 */
[----:B------:R-:W3:Y:S01]  /*a2e40*/  LDL.LU R24, [R1+0x120] ;  /* 0x0001200001187983 */ /* 0x000ee20000300800 */
[C---:B--2---:R-:W-:Y:S11]  /*a2e50*/  HMMA.16816.F32 R4, R12.reuse, R22, R4 ;  /* 0x000000160c04723c */ /* 0x044ff60000001804 */
[----:B------:R-:W-:Y:S11]  /*a2e60*/  @!UPT UIADD3 URZ, URZ, URZ, URZ ;  /* 0x0000003f3f3ff290 */ /* 0x000ff6000fffe03f */
[----:B------:R-:W-:Y:S01]  /*a2e70*/  @!UPT UIADD3 URZ, URZ, URZ, URZ ;  /* 0x0000003f3f3ff290 */ /* 0x000fe2000fffe03f */
[----:B------:R-:W-:Y:S01]  /*a2e80*/  STL.64 [R1+0x500], R4 ;  /* 0x0005000401007387 */ /* 0x000fe20000100a00 */
[----:B------:R-:W-:Y:S02]  /*a2e90*/  STL.64 [R1+0x508], R6 ;  /* 0x0005080601007387 */ /* 0x000fe40000100a00 */
[----:B------:R-:W3:Y:S02]  /*a2ea0*/  LDL.LU R25, [R1+0x124] ;  /* 0x0001240001197983 */ /* 0x000ee40000300800 */
[----:B0-----:R-:W2:Y:S01]  /*a2eb0*/  LDL.LU R26, [R1+0x128] ;  /* 0x00012800011a7983 */ /* 0x001ea20000300800 */
[----:B------:R-:W2:Y:S04]  /*a2ec0*/  LDL.LU R27, [R1+0x12c] ;  /* 0x00012c00011b7983 */ /* 0x000ea80000300800 */
[----:B--2---:R-:W-:Y:S01]  /*a2ed0*/  STL.64 [R1+0x4760], R26 ;  /* 0x0047601a01007387 */ /* 0x004fe20000100a00 */
[----:B---3--:R0:W-:Y:S03]  /*a2ee0*/  STL.64 [R1+0x4758], R24 ;  /* 0x0047581801007387 */ /* 0x0081e60000100a00 */
[----:B0-----:R-:W4:Y:S01]  /*a2ef0*/  LDL.LU R24, [R1+0x130] ;  /* 0x0001300001187983 */ /* 0x001f220000300800 */
[----:B------:R-:W4:Y:S02]  /*a2f00*/  LDL.LU R25, [R1+0x134] ;  /* 0x0001340001197983 */ /* 0x000f240000300800 */
[----:B------:R-:W4:Y:S02]  /*a2f10*/  LDL.LU R26, [R1+0x138] ;  /* 0x00013800011a7983 */ /* 0x000f240000300800 */
[----:B------:R-:W4:Y:S01]  /*a2f20*/  LDL.LU R27, [R1+0x13c] ;  /* 0x00013c00011b7983 */ /* 0x000f220000300800 */
[----:B------:R-:W2:Y:S01]  /*a2f30*/  LDL.64 R10, [R1+0x8] ;  /* 0x00000800010a7983 */ /* 0x000ea20000100a00 */
[----:B------:R-:W3:Y:S02]  /*a2f40*/  LDL.LU R4, [R1+0xb0] ;  /* 0x0000b00001047983 */ /* 0x000ee40000300800 */
[----:B------:R-:W3:Y:S02]  /*a2f50*/  LDL.LU R5, [R1+0xb4] ;  /* 0x0000b40001057983 */ /* 0x000ee40000300800 */
[----:B------:R-:W3:Y:S01]  /*a2f60*/  LDL.LU R6, [R1+0xb8] ;  /* 0x0000b80001067983 */ /* 0x000ee20000300800 */
[----:B------:R-:W3:Y:S01]  /*a2f70*/  LDL.LU R7, [R1+0xbc] ;  /* 0x0000bc0001077983 */ /* 0x000ee20000300800 */
        /* <DEDUP_REMOVED lines=11> */
[----:B----4-:R-:W-:Y:S01]  /*a3030*/  HMMA.16816.F32 R24, R12, R18, R24 ;  /* 0x000000120c18723c */ /* 0x010fe20000001818 */
[----:B-----5:R-:W-:Y:S01]  /*a3040*/  STL.64 [R1+0x4718], R22 ;  /* 0x0047181601007387 */ /* 0x020fe20000100a00 */
        /* <DEDUP_REMOVED lines=10> */
[----:B------:R-:W2:Y:S02]  /*a30f0*/  LDL.LU R23, [R1+0xac] ;  /* 0x0000ac0001177983 */ /* 0x000ea40000300800 */
[----:B------:R-:W-:Y:S01]  /*a3100*/  STL.64 [R1+0x4f0], R24 ;  /* 0x0004f01801007387 */ /* 0x000fe20000100a00 */
[----:B------:R0:W-:Y:S03]  /*a3110*/  STL.64 [R1+0x4f8], R26 ;  /* 0x0004f81a01007387 */ /* 0x0001e60000100a00 */
[----:B0-----:R-:W4:Y:S01]  /*a3120*/  LDL.LU.64 R26, [R1+0x4760] ;  /* 0x00476000011a7983 */ /* 0x001f220000300a00 */
[----:B------:R-:W4:Y:S02]  /*a3130*/  LDL.LU.64 R24, [R1+0x4758] ;  /* 0x0047580001187983 */ /* 0x000f240000300a00 */
[----:B------:R0:W-:Y:S02]  /*a3140*/  STL.64 [R1+0x46e0], R18 ;  /* 0x0046e01201007387 */ /* 0x0001e40000100a00 */
[----:B------:R-:W5:Y:S01]  /*a3150*/  LDL.LU R16, [R1+0x110] ;  /* 0x0001100001107983 */ /* 0x000f620000300800 */
[----:B------:R-:W5:Y:S01]  /*a3160*/  LDL.LU R17, [R1+0x114] ;  /* 0x0001140001117983 */ /* 0x000f620000300800 */
[----:B------:R-:W-:Y:S01]  /*a3170*/  IMAD.MOV.U32 R2, RZ, RZ, R10 ;  /* 0x000000ffff027224 */ /* 0x000fe200078e000a */
[----:B------:R-:W-:-:S02]  /*a3180*/  MOV R0, R11 ;  /* 0x0000000b00007202 */ /* 0x000fc40000000f00 */
[----:B0-----:R-:W5:Y:S01]  /*a3190*/  LDL.LU R18, [R1+0x118] ;  /* 0x0001180001127983 */ /* 0x001f620000300800 */
[----:B------:R-:W5:Y:S01]  /*a31a0*/  LDL.LU R19, [R1+0x11c] ;  /* 0x00011c0001137983 */ /* 0x000f620000300800 */
[C---:B----4-:R-:W-:Y:S11]  /*a31b0*/  HMMA.16816.F32 R24, R12.reuse, R10, R24 ;  /* 0x0000000a0c18723c */ /* 0x050ff60000001818 */
[----:B------:R-:W-:Y:S11]  /*a31c0*/  @!UPT UIADD3 URZ, URZ, URZ, URZ ;  /* 0x0000003f3f3ff290 */ /* 0x000ff6000fffe03f */
[----:B------:R-:W-:Y:S01]  /*a31d0*/  @!UPT UIADD3 URZ, URZ, URZ, URZ ;  /* 0x0000003f3f3ff290 */ /* 0x000fe2000fffe03f */
[----:B------:R-:W-:Y:S01]  /*a31e0*/  STL.64 [R1+0xa40], R24 ;  /* 0x000a401801007387 */ /* 0x000fe20000100a00 */
[----:B------:R0:W-:Y:S03]  /*a31f0*/  STL.64 [R1+0xa48], R26 ;  /* 0x000a481a01007387 */ /* 0x0001e60000100a00 */
[----:B0-----:R-:W2:Y:S01]  /*a3200*/  LDL.LU.64 R26, [R1+0x4750] ;  /* 0x00475000011a7983 */ /* 0x001ea20000300a00 */
[----:B------:R-:W3:Y:S02]  /*a3210*/  LDL.LU.64 R10, [R1+0x4748] ;  /* 0x00474800010a7983 */ /* 0x000ee40000300a00 */
[----:B---3--:R-:W-:Y:S01]  /*a3220*/  HMMA.16816.F32 R12, R12, R10, R4 ;  /* 0x0000000a0c0c723c */ /* 0x008fe20000001804 */
[----:B------:R-:W2:Y:S01]  /*a3230*/  LDL.LU.64 R6, [R1+0x4740] ;  /* 0x0047400001067983 */ /* 0x000ea20000300a00 */
[----:B------:R-:W2:Y:S11]  /*a3240*/  LDL.LU.64 R4, [R1+0x4738] ;  /* 0x0047380001047983 */ /* 0x000eb60000300a00 */
[----:B------:R-:W-:Y:S10]  /*a3250*/  @!UPT UIADD3 URZ, URZ, URZ, URZ ;  /* 0x0000003f3f3ff290 */ /* 0x000ff4000fffe03f */
        /* <DEDUP_REMOVED lines=23> */
[C---:B--2---:R-:W-:Y:S11]  /*a33d0*/  HMMA.16816.F32 R20, R4.reuse, R26, R20 ;  /* 0x0000001a0414723c */ /* 0x044ff60000001814 */
[----:B------:R-:W-:Y:S11]  /*a33e0*/  @!UPT UIADD3 URZ, URZ, URZ, URZ ;  /* 0x0000003f3f3ff290 */ /* 0x000ff6000fffe03f */
[----:B------:R-:W-:Y:S01]  /*a33f0*/  @!UPT UIADD3 URZ, URZ, URZ, URZ ;  /* 0x0000003f3f3ff290 */ /* 0x000fe2000fffe03f */
[----:B------:R-:W-:Y:S01]  /*a3400*/  STL.64 [R1+0xba0], R20 ;  /* 0x000ba01401007387 */ /* 0x000fe20000100a00 */
[----:B------:R0:W-:Y:S03]  /*a3410*/  STL.64 [R1+0xba8], R22 ;  /* 0x000ba81601007387 */ /* 0x0001e60000100a00 */
[----:B0-----:R-:W5:Y:S02]  /*a3420*/  LDL.LU.64 R22, [R1+0x46e8] ;  /* 0x0046e80001167983 */ /* 0x001f640000300a00 */
[C---:B-----5:R-:W-:Y:S02]  /*a3430*/  HMMA.16816.F32 R20, R4.reuse, R22, R16 ;  /* 0x000000160414723c */ /* 0x060fe40000001810 */
[----:B------:R-:W2:Y:S11]  /*a3440*/  LDL.LU.64 R18, [R1+0x46e0] ;  /* 0x0046e00001127983 */ /* 0x000eb60000300a00 */
[----:B------:R-:W-:Y:S10]  /*a3450*/  @!UPT UIADD3 URZ, URZ, URZ, URZ ;  /* 0x0000003f3f3ff290 */ /* 0x000ff4000fffe03f */
        /* <DEDUP_REMOVED lines=9> */
[----:B--2---:R-:W-:Y:S11]  /*a34f0*/  HMMA.16816.F32 R20, R4, R18, R20 ;  /* 0x000000120414723c */ /* 0x004ff60000001814 */
        /* <DEDUP_REMOVED lines=9> */
[----:B0-----:R-:W2:Y:S01]  /*a3590*/  LDL.LU R16, [R1+0x360] ;  /* 0x0003600001107983 */ /* 0x001ea20000300800 */
[----:B------:R-:W2:Y:S02]  /*a35a0*/  LDL.LU R17, [R1+0x364] ;  /* 0x0003640001117983 */ /* 0x000ea40000300800 */
[----:B------:R-:W2:Y:S02]  /*a35b0*/  LDL.LU R18, [R1+0x368] ;  /* 0x0003680001127983 */ /* 0x000ea40000300800 */
[----:B------:R-:W2:Y:S01]  /*a35c0*/  LDL.LU R19, [R1+0x36c] ;  /* 0x00036c0001137983 */ /* 0x000ea20000300800 */
[----:B------:R-:W-:Y:S01]  /*a35d0*/  MOV R14, R2 ;  /* 0x00000002000e7202 */ /* 0x000fe20000000f00 */
[----:B------:R-:W-:-:S07]  /*a35e0*/  IMAD.MOV.U32 R15, RZ, RZ, R0 ;  /* 0x000000ffff0f7224 */ /* 0x000fce00078e0000 */
[C---:B--2---:R-:W-:Y:S01]  /*a35f0*/  HMMA.16816.F32 R12, R4.reuse, R14, R16 ;  /* 0x0000000e040c723c */ /* 0x044fe20000001810 */
[----:B------:R-:W2:Y:S11]  /*a3600*/  LDL.LU R16, [R1+0x600] ;  /* 0x0006000001107983 */ /* 0x000eb60000300800 */
[----:B------:R-:W-:Y:S11]  /*a3610*/  @!UPT UIADD3 URZ, URZ, URZ, URZ ;  /* 0x0000003f3f3ff290 */ /* 0x000ff6000fffe03f */
[----:B------:R-:W-:Y:S01]  /*a3620*/  STL.64 [R1+0x4d0], R12 ;  /* 0x0004d00c01007387 */ /* 0x000fe20000100a00 */
[----:B------:R-:W-:Y:S02]  /*a3630*/  STL.64 [R1+0x4d8], R14 ;  /* 0x0004d80e01007387 */ /* 0x000fe40000100a00 */
[----:B------:R-:W2:Y:S02]  /*a3640*/  LDL.LU R17, [R1+0x604] ;  /* 0x0006040001117983 */ /* 0x000ea40000300800 */
[----:B------:R-:W3:Y:S01]  /*a3650*/  LDL.LU R18, [R1+0x608] ;  /* 0x0006080001127983 */ /* 0x000ee20000300800 */
[----:B------:R-:W3:Y:S01]  /*a3660*/  LDL.LU R19, [R1+0x60c] ;  /* 0x00060c0001137983 */ /* 0x000ee20000300800 */
[----:B------:R-:W4:Y:S03]  /*a3670*/  LDL.64 R22, [R1+0x78] ;  /* 0x0000780001167983 */ /* 0x000f260000100a00 */
[----:B------:R-:W0:Y:S04]  /*a3680*/  LDSM.16.M88.4 R12, [R28+0x6d000] ;  /* 0x06d000001c0c783b */ /* 0x000e280000000200 */
[----:B----4-:R1:W-:Y:S04]  /*a3690*/  STL.64 [R1+0x46d0], R22 ;  /* 0x0046d01601007387 */ /* 0x0103e80000100a00 */
[----:B-1----:R-:W4:Y:S01]  /*a36a0*/  LDL.64 R22, [R1+0x88] ;  /* 0x0000880001167983 */ /* 0x002f220000100a00 */
[----:B---3--:R1:W-:Y:S02]  /*a36b0*/  STL.64 [R1+0x4630], R18 ;  /* 0x0046301201007387 */ /* 0x0083e40000100a00 */
[----:B--2---:R2:W-:Y:S01]  /*a36c0*/  STL.64 [R1+0x4628], R16 ;  /* 0x0046281001007387 */ /* 0x0045e20000100a00 */
[----:B-1----:R-:W3:Y:S04]  /*a36d0*/  LDL.64 R18, [R1+0x58] ;  /* 0x0000580001127983 */ /* 0x002ee80000100a00 */
[----:B---3--:R1:W-:Y:S01]  /*a36e0*/  STL.64 [R1+0x46d8], R18 ;  /* 0x0046d81201007387 */ /* 0x0083e20000100a00 */
[----:B--2---:R-:W4:Y:S02]  /*a36f0*/  LDL.LU R16, [R1+0x490] ;  /* 0x0004900001107983 */ /* 0x004f240000300800 */
[----:B------:R-:W4:Y:S01]  /*a3700*/  LDL.LU R17, [R1+0x494] ;  /* 0x0004940001117983 */ /* 0x000f220000300800 */
[----:B-1----:R-:W4:Y:S01]  /*a3710*/  LDL.LU R18, [R1+0x498] ;  /* 0x0004980001127983 */ /* 0x002f220000300800 */
[----:B------:R-:W4:Y:S02]  /*a3720*/  LDL.LU R19, [R1+0x49c] ;  /* 0x00049c0001137983 */ /* 0x000f240000300800 */
[----:B0-----:R0:W-:Y:S02]  /*a3730*/  STL.64 [R1+0x45a0], R14 ;  /* 0x0045a00e01007387 */ /* 0x0011e40000100a00 */
[----:B------:R1:W-:Y:S01]  /*a3740*/  STL.64 [R1+0x4598], R12 ;  /* 0x0045980c01007387 */ /* 0x0003e20000100a00 */
[----:B0-----:R-:W2:Y:S04]  /*a3750*/  LDL.64 R14, [R1+0x28] ;  /* 0x00002800010e7983 */ /* 0x001ea80000100a00 */
[----:B--2---:R0:W-:Y:S01]  /*a3760*/  STL.64 [R1+0x46a8], R14 ;  /* 0x0046a80e01007387 */ /* 0x0041e20000100a00 */
[----:B-1----:R-:W2:Y:S02]  /*a3770*/  LDL.LU R12, [R1+0x350] ;  /* 0x00035000010c7983 */ /* 0x002ea40000300800 */
[----:B------:R-:W2:Y:S01]  /*a3780*/  LDL.LU R13, [R1+0x354] ;  /* 0x00035400010d7983 */ /* 0x000ea20000300800 */
[----:B0-----:R-:W2:Y:S01]  /*a3790*/  LDL.LU R14, [R1+0x358] ;  /* 0x00035800010e7983 */ /* 0x001ea20000300800 */
[----:B------:R-:W2:Y:S02]  /*a37a0*/  LDL.LU R15, [R1+0x35c] ;  /* 0x00035c00010f7983 */ /* 0x000ea40000300800 */
[----:B------:R0:W-:Y:S02]  /*a37b0*/  STL.64 [R1+0x4680], R10 ;  /* 0x0046800a01007387 */ /* 0x0001e40000100a00 */
[----:B------:R-:W3:Y:S01]  /*a37c0*/  LDL.LU R8, [R1+0x520] ;  /* 0x0005200001087983 */ /* 0x000ee20000300800 */
[----:B--2---:R-:W-:Y:S11]  /*a37d0*/  HMMA.16816.F32 R4, R4, R10, R12 ;  /* 0x0000000a0404723c */ /* 0x004ff6000000180c */
[----:B------:R-:W-:Y:S11]  /*a37e0*/  @!UPT UIADD3 URZ, URZ, URZ, URZ ;  /* 0x0000003f3f3ff290 */ /* 0x000ff6000fffe03f */
[----:B------:R-:W-:Y:S01]  /*a37f0*/  @!UPT UIADD3 URZ, URZ, URZ, URZ ;  /* 0x0000003f3f3ff290 */ /* 0x000fe2000fffe03f */
[----:B------:R-:W-:Y:S01]  /*a3800*/  STL.64 [R1+0x4b0], R4 ;  /* 0x0004b00401007387 */ /* 0x000fe20000100a00 */
[----:B------:R-:W-:Y:S02]  /*a3810*/  STL.64 [R1+0x4b8], R6 ;  /* 0x0004b80601007387 */ /* 0x000fe40000100a00 */
[----:B------:R-:W1:Y:S04]  /*a3820*/  LDSM.16.M88.4 R4, [R28+0x6e000] ;  /* 0x06e000001c04783b */ /* 0x000e680000000200 */
[----:B------:R-:W3:Y:S01]  /*a3830*/  LDL.LU R9, [R1+0x524] ;  /* 0x0005240001097983 */ /* 0x000ee20000300800 */
[----:B0-----:R-:W3:Y:S01]  /*a3840*/  LDL.LU R10, [R1+0x528] ;  /* 0x00052800010a7983 */ /* 0x001ee20000300800 */
[----:B------:R-:W3:Y:S03]  /*a3850*/  LDL.LU R11, [R1+0x52c] ;  /* 0x00052c00010b7983 */ /* 0x000ee60000300800 */
[----:B-1----:R0:W-:Y:S01]  /*a3860*/  STL.64 [R1+0x4508], R6 ;  /* 0x0045080601007387 */ /* 0x0021e20000100a00 */
[----:B------:R1:W-:Y:S01]  /*a3870*/  STL.64 [R1+0x4500], R4 ;  /* 0x0045000401007387 */ /* 0x0003e20000100a00 */
[----:B0-----:R-:W-:Y:S01]  /*a3880*/  MOV R6, R21 ;  /* 0x0000001500067202 */ /* 0x001fe20000000f00 */
[----:B------:R-:W-:-:S05]  /*a3890*/  IMAD.MOV.U32 R7, RZ, RZ, R20 ;  /* 0x000000ffff077224 */ /* 0x000fca00078e0014 */
[----:B------:R0:W-:Y:S01]  /*a38a0*/  STL.64 [R1+0x46a0], R6 ;  /* 0x0046a00601007387 */ /* 0x0001e20000100a00 */
[----:B-1----:R-:W2:Y:S02]  /*a38b0*/  LDL.LU R4, [R1+0x580] ;  /* 0x0005800001047983 */ /* 0x002ea40000300800 */
[----:B------:R-:W2:Y:S01]  /*a38c0*/  LDL.LU R5, [R1+0x584] ;  /* 0x0005840001057983 */ /* 0x000ea20000300800 */
[----:B0-----:R-:W5:Y:S01]  /*a38d0*/  LDL.LU R6, [R1+0x588] ;  /* 0x0005880001067983 */ /* 0x001f620000300800 */
[----:B------:R-:W5:Y:S01]  /*a38e0*/  LDL.LU R7, [R1+0x58c] ;  /* 0x00058c0001077983 */ /* 0x000f620000300800 */
[----:B------:R-:W-:Y:S02]  /*a38f0*/  MOV R2, R26 ;  /* 0x0000001a00027202 */ /* 0x000fe40000000f00 */
[----:B------:R-:W-:Y:S02]  /*a3900*/  MOV R0, R27 ;  /* 0x0000001b00007202 */ /* 0x000fe40000000f00 */
[----:B------:R-:W4:Y:S04]  /*a3910*/  LDSM.16.M88.4 R24, [R28+0x6a000] ;  /* 0x06a000001c18783b */ /* 0x000f280000000200 */
[----:B-----5:R-:W-:Y:S01]  /*a3920*/  STL.64 [R1+0x46b8], R6 ;  /* 0x0046b80601007387 */ /* 0x020fe20000100a00 */
[----:B--2---:R0:W-:Y:S03]  /*a3930*/  STL.64 [R1+0x46b0], R4 ;  /* 0x0046b00401007387 */ /* 0x0041e60000100a00 */
[----:B0-----:R-:W2:Y:S01]  /*a3940*/  LDL.LU R4, [R1+0x570] ;  /* 0x0005700001047983 */ /* 0x001ea20000300800 */
[----:B------:R-:W2:Y:S02]  /*a3950*/  LDL.LU R5, [R1+0x574] ;  /* 0x0005740001057983 */ /* 0x000ea40000300800 */
[----:B------:R-:W5:Y:S02]  /*a3960*/  LDL.LU R6, [R1+0x578] ;  /* 0x0005780001067983 */ /* 0x000f640000300800 */
[----:B------:R-:W5:Y:S01]  /*a3970*/  LDL.LU R7, [R1+0x57c] ;  /* 0x00057c0001077983 */ /* 0x000f620000300800 */
[----:B----4-:R-:W-:Y:S01]  /*a3980*/  HMMA.16816.F32 R16, R24, R22, R16 ;  /* 0x000000161810723c */ /* 0x010fe20000001810 */
[----:B------:R-:W-:-:S02]  /*a3990*/  MOV R14, R2 ;  /* 0x00000002000e7202 */ /* 0x000fc40000000f00 */
[----:B------:R-:W-:Y:S01]  /*a39a0*/  MOV R15, R0 ;  /* 0x00000000000f7202 */ /* 0x000fe20000000f00 */
[----:B------:R-:W-:Y:S01]  /*a39b0*/  IMAD.MOV.U32 R2, RZ, RZ, R22 ;  /* 0x000000ffff027224 */ /* 0x000fe200078e0016 */
[----:B------:R-:W-:Y:S01]  /*a39c0*/  MOV R0, R23 ;  /* 0x0000001700007202 */ /* 0x000fe20000000f00 */
[----:B-----5:R-:W-:Y:S01]  /*a39d0*/  STL.64 [R1+0x46c8], R6 ;  /* 0x0046c80601007387 */ /* 0x020fe20000100a00 */
[----:B--2---:R0:W-:Y:S03]  /*a39e0*/  STL.64 [R1+0x46c0], R4 ;  /* 0x0046c00401007387 */ /* 0x0041e60000100a00 */
[----:B0-----:R-:W2:Y:S01]  /*a39f0*/  LDL.LU R4, [R1+0x560] ;  /* 0x0005600001047983 */ /* 0x001ea20000300800 */
[----:B------:R-:W2:Y:S02]  /*a3a00*/  LDL.LU R5, [R1+0x564] ;  /* 0x0005640001057983 */ /* 0x000ea40000300800 */
[----:B------:R-:W2:Y:S02]  /*a3a10*/  LDL.LU R6, [R1+0x568] ;  /* 0x0005680001067983 */ /* 0x000ea40000300800 */
[----:B------:R-:W2:Y:S08]  /*a3a20*/  LDL.LU R7, [R1+0x56c] ;  /* 0x00056c0001077983 */ /* 0x000eb00000300800 */
        /* <DEDUP_REMOVED lines=9> */
[----:B0-----:R-:W3:Y:S01]  /*a3ac0*/  LDL.64 R10, [R1+0x8] ;  /* 0x00000800010a7983 */ /* 0x001ee20000100a00 */
[----:B------:R-:W-:Y:S01]  /*a3ad0*/  MOV R13, R22 ;  /* 0x00000016000d7202 */ /* 0x000fe20000000f00 */
[----:B------:R-:W-:Y:S01]  /*a3ae0*/  IMAD.MOV.U32 R12, RZ, RZ, R23 ;  /* 0x000000ffff0c7224 */ /* 0x000fe200078e0017 */
[----:B--2---:R-:W-:Y:S01]  /*a3af0*/  HMMA.16816.F32 R4, R24, R18, R4 ;  /* 0x000000121804723c */ /* 0x004fe20000001804 */
[----:B---3--:R0:W-:Y:S01]  /*a3b00*/  STL.64 [R1+0x4698], R10 ;  /* 0x0046980a01007387 */ /* 0x0081e20000100a00 */
[----:B------:R-:W2:Y:S02]  /*a3b10*/  LDL.LU R20, [R1+0x5a0] ;  /* 0x0005a00001147983 */ /* 0x000ea40000300800 */
[----:B------:R-:W2:Y:S02]  /*a3b20*/  LDL.LU R21, [R1+0x5a4] ;  /* 0x0005a40001157983 */ /* 0x000ea40000300800 */
[----:B------:R-:W3:Y:S01]  /*a3b30*/  LDL.LU R22, [R1+0x5a8] ;  /* 0x0005a80001167983 */ /* 0x000ee20000300800 */
[----:B------:R-:W3:Y:S01]  /*a3b40*/  LDL.LU R23, [R1+0x5ac] ;  /* 0x0005ac0001177983 */ /* 0x000ee20000300800 */
[----:B------:R-:W4:Y:S02]  /*a3b50*/  LDL.LU R8, [R1+0x590] ;  /* 0x0005900001087983 */ /* 0x000f240000300800 */
[----:B------:R-:W4:Y:S01]  /*a3b60*/  LDL.LU R9, [R1+0x594] ;  /* 0x0005940001097983 */ /* 0x000f220000300800 */
[----:B0-----:R-:W4:Y:S01]  /*a3b70*/  LDL.LU R10, [R1+0x598] ;  /* 0x00059800010a7983 */ /* 0x001f220000300800 */
[----:B------:R-:W4:Y:S03]  /*a3b80*/  LDL.LU R11, [R1+0x59c] ;  /* 0x00059c00010b7983 */ /* 0x000f260000300800 */
        /* <DEDUP_REMOVED lines=8> */
[----:B0-----:R-:W3:Y:S01]  /*a3c10*/  LDL.LU.64 R6, [R1+0x46c8] ;  /* 0x0046c80001067983 */ /* 0x001ee20000300a00 */
[----:B------:R-:W3:Y:S02]  /*a3c20*/  LDL.LU.64 R4, [R1+0x46c0] ;  /* 0x0046c00001047983 */ /* 0x000ee40000300a00 */
[----:B------:R0:W-:Y:S02]  /*a3c30*/  STL.64 [R1+0x4640], R18 ;  /* 0x0046401201007387 */ /* 0x0001e40000100a00 */
[----:B0-----:R-:W-:-:S02]  /*a3c40*/  MOV R18, R13 ;  /* 0x0000000d00127202 */ /* 0x001fc40000000f00 */
[----:B------:R-:W-:-:S05]  /*a3c50*/  MOV R19, R12 ;  /* 0x0000000c00137202 */ /* 0x000fca0000000f00 */
[----:B------:R-:W-:Y:S01]  /*a3c60*/  STL.64 [R1+0x4658], R18 ;  /* 0x0046581201007387 */ /* 0x000fe20000100a00 */
[C---:B---3--:R-:W-:Y:S03]  /*a3c70*/  HMMA.16816.F32 R12, R24.reuse, R14, R4 ;  /* 0x0000000e180c723c */ /* 0x048fe60000001804 */
[----:B------:R-:W3:Y:S01]  /*a3c80*/  LDL.LU.64 R6, [R1+0x46b8] ;  /* 0x0046b80001067983 */ /* 0x000ee20000300a00 */
[----:B------:R-:W3:Y:S11]  /*a3c90*/  LDL.LU.64 R4, [R1+0x46b0] ;  /* 0x0046b00001047983 */ /* 0x000ef60000300a00 */
[----:B------:R-:W-:Y:S08]  /*a3ca0*/  @!UPT UIADD3 URZ, URZ, URZ, URZ ;  /* 0x0000003f3f3ff290 */ /* 0x000ff0000fffe03f */
        /* <DEDUP_REMOVED lines=12> */
[----:B0-----:R-:W5:Y:S01]  /*a3d70*/  LDL.LU R14, [R1+0x5e8] ;  /* 0x0005e800010e7983 */ /* 0x001f620000300800 */
[----:B------:R-:W5:Y:S03]  /*a3d80*/  LDL.LU R15, [R1+0x5ec] ;  /* 0x0005ec00010f7983 */ /* 0x000f660000300800 */
[----:B-----5:R-:W-:Y:S01]  /*a3d90*/  STL.64 [R1+0x4650], R14 ;  /* 0x0046500e01007387 */ /* 0x020fe20000100a00 */
[----:B---3--:R0:W-:Y:S03]  /*a3da0*/  STL.64 [R1+0x4648], R12 ;  /* 0x0046480c01007387 */ /* 0x0081e60000100a00 */
[----:B0-----:R-:W3:Y:S01]  /*a3db0*/  LDL.LU R12, [R1+0x5d0] ;  /* 0x0005d000010c7983 */ /* 0x001ee20000300800 */
[----:B------:R-:W3:Y:S02]  /*a3dc0*/  LDL.LU R13, [R1+0x5d4] ;  /* 0x0005d400010d7983 */ /* 0x000ee40000300800 */
[----:B------:R-:W5:Y:S02]  /*a3dd0*/  LDL.LU R14, [R1+0x5d8] ;  /* 0x0005d800010e7983 */ /* 0x000f640000300800 */
[----:B------:R-:W5:Y:S01]  /*a3de0*/  LDL.LU R15, [R1+0x5dc] ;  /* 0x0005dc00010f7983 */ /* 0x000f620000300800 */
[C---:B----4-:R-:W-:Y:S01]  /*a3df0*/  HMMA.16816.F32 R8, R24.reuse, R6, R8 ;  /* 0x000000061808723c */ /* 0x050fe20000001808 */
[----:B-----5:R-:W-:Y:S01]  /*a3e00*/  STL.64 [R1+0x4668], R14 ;  /* 0x0046680e01007387 */ /* 0x020fe20000100a00 */
[----:B---3--:R0:W-:Y:S03]  /*a3e10*/  STL.64 [R1+0x4660], R12 ;  /* 0x0046600c01007387 */ /* 0x0081e60000100a00 */
[----:B0-----:R-:W3:Y:S01]  /*a3e20*/  LDL.LU R12, [R1+0x5c0] ;  /* 0x0005c000010c7983 */ /* 0x001ee20000300800 */
[----:B------:R-:W3:Y:S02]  /*a3e30*/  LDL.LU R13, [R1+0x5c4] ;  /* 0x0005c400010d7983 */ /* 0x000ee40000300800 */
[----:B------:R-:W3:Y:S02]  /*a3e40*/  LDL.LU R14, [R1+0x5c8] ;  /* 0x0005c800010e7983 */ /* 0x000ee40000300800 */
[----:B------:R-:W3:Y:S11]  /*a3e50*/  LDL.LU R15, [R1+0x5cc] ;  /* 0x0005cc00010f7983 */ /* 0x000ef60000300800 */
[----:B------:R-:W-:Y:S02]  /*a3e60*/  @!UPT UIADD3 URZ, URZ, URZ, URZ ;  /* 0x0000003f3f3ff290 */ /* 0x000fe4000fffe03f */
        /* <DEDUP_REMOVED lines=14> */
[----:B--2---:R-:W-:Y:S01]  /*a3f50*/  HMMA.16816.F32 R24, R24, R10, R20 ;  /* 0x0000000a1818723c */ /* 0x004fe20000001814 */
[----:B------:R-:W3:Y:S01]  /*a3f60*/  LDL.LU.64 R22, [R1+0x4678] ;  /* 0x0046780001167983 */ /* 0x000ee20000300a00 */
[----:B------:R-:W3:Y:S02]  /*a3f70*/  LDL.LU.64 R20, [R1+0x4670] ;  /* 0x0046700001147983 */ /* 0x000ee40000300a00 */
[----:B------:R0:W-:Y:S02]  /*a3f80*/  STL.64 [R1+0x4610], R10 ;  /* 0x0046100a01007387 */ /* 0x0001e40000100a00 */
[----:B------:R-:W2:Y:S11]  /*a3f90*/  LDL.LU R8, [R1+0x5f0] ;  /* 0x0005f00001087983 */ /* 0x000eb60000300800 */
[----:B------:R-:W-:Y:S06]  /*a3fa0*/  @!UPT UIADD3 URZ, URZ, URZ, URZ ;  /* 0x0000003f3f3ff290 */ /* 0x000fec000fffe03f */
[----:B------:R-:W-:Y:S01]  /*a3fb0*/  STL.64 [R1+0x390], R24 ;  /* 0x0003901801007387 */ /* 0x000fe20000100a00 */
[----:B------:R1:W-:Y:S02]  /*a3fc0*/  STL.64 [R1+0x398], R26 ;  /* 0x0003981a01007387 */ /* 0x0003e40000100a00 */
[----:B------:R-:W2:Y:S02]  /*a3fd0*/  LDL.LU R9, [R1+0x5f4] ;  /* 0x0005f40001097983 */ /* 0x000ea40000300800 */
[----:B0-----:R-:W2:Y:S01]  /*a3fe0*/  LDL.LU R10, [R1+0x5f8] ;  /* 0x0005f800010a7983 */ /* 0x001ea20000300800 */
[----:B------:R-:W2:Y:S04]  /*a3ff0*/  LDL.LU R11, [R1+0x5fc] ;  /* 0x0005fc00010b7983 */ /* 0x000ea80000300800 */
[----:B-1----:R-:W2:Y:S01]  /*a4000*/  LDL.LU.64 R26, [R1+0x48] ;  /* 0x00004800011a7983 */ /* 0x002ea20000300a00 */
[C---:B---3--:R-:W-:Y:S03]  /*a4010*/  HMMA.16816.F32 R16, R20.reuse, R18, R12 ;  /* 0x000000121410723c */ /* 0x048fe6000000180c */
[----:B------:R-:W3:Y:S01]  /*a4020*/  LDL.LU.64 R14, [R1+0x4668] ;  /* 0x00466800010e7983 */ /* 0x000ee20000300a00 */
[----:B------:R-:W3:Y:S11]  /*a4030*/  LDL.LU.64 R12, [R1+0x4660] ;  /* 0x00466000010c7983 */ /* 0x000ef60000300a00 */
[----:B------:R-:W-:Y:S08]  /*a4040*/  @!UPT UIADD3 URZ, URZ, URZ, URZ ;  /* 0x0000003f3f3ff290 */ /* 0x000ff0000fffe03f */
        /* <DEDUP_REMOVED lines=10> */
[C---:B--2---:R-:W-:Y:S08]  /*a40f0*/  HMMA.16816.F32 R8, R20.reuse, R26, R8 ;  /* 0x0000001a1408723c */ /* 0x044ff00000001808 */
[----:B---3--:R-:W-:Y:S01]  /*a4100*/  HMMA.16816.F32 R12, R20, R18, R12 ;  /* 0x00000012140c723c */ /* 0x008fe2000000180c */
        /* <DEDUP_REMOVED lines=8> */
[----:B------:R0:W-:Y:S01]  /*a4190*/  STL.64 [R1+0x45b8], R26 ;  /* 0x0045b81a01007387 */ /* 0x0001e20000100a00 */
[----:B------:R-:W-:Y:S01]  /*a41a0*/  STL.64 [R1+0x350], R8 ;  /* 0x0003500801007387 */ /* 0x000fe20000100a00 */
[----:B------:R-:W-:Y:S02]  /*a41b0*/  STL.64 [R1+0x358], R10 ;  /* 0x0003580a01007387 */ /* 0x000fe40000100a00 */
[----:B0-----:R-:W-:Y:S01]  /*a41c0*/  IMAD.MOV.U32 R26, RZ, RZ, R5 ;  /* 0x000000ffff1a7224 */ /* 0x001fe200078e0005 */
[----:B------:R-:W-:-:S05]  /*a41d0*/  MOV R27, R4 ;  /* 0x00000004001b7202 */ /* 0x000fca0000000f00 */
[----:B------:R0:W-:Y:S04]  /*a41e0*/  STL.64 [R1+0x45d0], R26 ;  /* 0x0045d01a01007387 */ /* 0x0001e80000100a00 */
[----:B0-----:R-:W3:Y:S01]  /*a41f0*/  LDL.64 R26, [R1+0x78] ;  /* 0x00007800011a7983 */ /* 0x001ee20000100a00 */
[----:B------:R-:W-:-:S03]  /*a4200*/  MOV R10, R2 ;  /* 0x00000002000a7202 */ /* 0x000fc60000000f00 */
[----:B---3--:R0:W-:Y:S04]  /*a4210*/  STL.64 [R1+0x45e8], R26 ;  /* 0x0045e81a01007387 */ /* 0x0081e80000100a00 */
[----:B0-----:R-:W3:Y:S01]  /*a4220*/  LDL.64 R26, [R1+0x88] ;  /* 0x00008800011a7983 */ /* 0x001ee20000100a00 */
[C---:B--2---:R-:W-:Y:S01]  /*a4230*/  HMMA.16816.F32 R16, R20.reuse, R14, R16 ;  /* 0x0000000e1410723c */ /* 0x044fe20000001810 */
[----:B------:R-:W-:Y:S02]  /*a4240*/  IMAD.MOV.U32 R11, RZ, RZ, R0 ;  /* 0x000000ffff0b7224 */ /* 0x000fe400078e0000 */
[----:B---3--:R-:W-:Y:S11]  /*a4250*/  STL.64 [R1+0x4618], R26 ;  /* 0x0046181a01007387 */ /* 0x008ff60000100a00 */
[----:B------:R-:W-:Y:S09]  /*a4260*/  @!UPT UIADD3 URZ, URZ, URZ, URZ ;  /* 0x0000003f3f3ff290 */ /* 0x000ff2000fffe03f */
[----:B------:R-:W-:Y:S02]  /*a4270*/  STL.64 [R1+0x340], R16 ;  /* 0x0003401001007387 */ /* 0x000fe40000100a00 */
[----:B------:R-:W-:Y:S02]  /*a4280*/  STL.64 [R1+0x348], R18 ;  /* 0x0003481201007387 */ /* 0x000fe40000100a00 */
[----:B------:R0:W-:Y:S01]  /*a4290*/  STL.64 [R1+0x4620], R10 ;  /* 0x0046200a01007387 */ /* 0x0001e20000100a00 */
[----:B------:R-:W2:Y:S01]  /*a42a0*/  LDL.LU R8, [R1+0x610] ;  /* 0x0006100001087983 */ /* 0x000ea20000300800 */
[----:B------:R-:W2:Y:S03]  /*a42b0*/  LDL.LU R9, [R1+0x614] ;  /* 0x0006140001097983 */ /* 0x000ea60000300800 */
[----:B0-----:R-:W2:Y:S01]  /*a42c0*/  LDL.LU R10, [R1+0x618] ;  /* 0x00061800010a7983 */ /* 0x001ea20000300800 */
[----:B------:R-:W2:Y:S02]  /*a42d0*/  LDL.LU R11, [R1+0x61c] ;  /* 0x00061c00010b7983 */ /* 0x000ea40000300800 */
[----:B------:R-:W3:Y:S02]  /*a42e0*/  LDL.LU R24, [R1+0x640] ;  /* 0x0006400001187983 */ /* 0x000ee40000300800 */
[----:B------:R-:W3:Y:S01]  /*a42f0*/  LDL.LU R25, [R1+0x644] ;  /* 0x0006440001197983 */ /* 0x000ee20000300800 */
[----:B------:R-:W3:Y:S01]  /*a4300*/  LDL.LU R26, [R1+0x648] ;  /* 0x00064800011a7983 */ /* 0x000ee20000300800 */
[----:B------:R-:W3:Y:S02]  /*a4310*/  LDL.LU R27, [R1+0x64c] ;  /* 0x00064c00011b7983 */ /* 0x000ee40000300800 */
[----:B------:R-:W4:Y:S02]  /*a4320*/  LDL.LU R16, [R1+0x620] ;  /* 0x0006200001107983 */ /* 0x000f240000300800 */
[----:B------:R-:W4:Y:S01]  /*a4330*/  LDL.LU R17, [R1+0x624] ;  /* 0x0006240001117983 */ /* 0x000f220000300800 */
[----:B------:R-:W4:Y:S01]  /*a4340*/  LDL.LU R18, [R1+0x628] ;  /* 0x0006280001127983 */ /* 0x000f220000300800 */
[----:B------:R-:W4:Y:S02]  /*a4350*/  LDL.LU R19, [R1+0x62c] ;  /* 0x00062c0001137983 */ /* 0x000f240000300800 */
[----:B------:R0:W-:Y:S02]  /*a4360*/  STL.64 [R1+0x45b0], R14 ;  /* 0x0045b00e01007387 */ /* 0x0001e40000100a00 */
[----:B------:R-:W5:Y:S01]  /*a4370*/  LDL.LU R12, [R1+0x680] ;  /* 0x00068000010c7983 */ /* 0x000f620000300800 */
[----:B------:R-:W5:Y:S04]  /*a4380*/  LDL.LU R13, [R1+0x684] ;  /* 0x00068400010d7983 */ /* 0x000f680000300800 */
        /* <DEDUP_REMOVED lines=29> */
[C---:B---3--:R-:W-:Y:S02]  /*a4560*/  HMMA.16816.F32 R8, R20.reuse, R10, R24 ;  /* 0x0000000a1408723c */ /* 0x048fe40000001818 */
[----:B------:R-:W3:Y:S11]  /*a4570*/  LDL.LU.64 R26, [R1+0x4618] ;  /* 0x00461800011a7983 */ /* 0x000ef60000300a00 */
[----:B------:R-:W-:Y:S10]  /*a4580*/  @!UPT UIADD3 URZ, URZ, URZ, URZ ;  /* 0x0000003f3f3ff290 */ /* 0x000ff4000fffe03f */
[----:B------:R-:W-:Y:S01]  /*a4590*/  STL.64 [R1+0x320], R8 ;  /* 0x0003200801007387 */ /* 0x000fe20000100a00 */
[----:B------:R0:W-:Y:S03]  /*a45a0*/  STL.64 [R1+0x328], R10 ;  /* 0x0003280a01007387 */ /* 0x0001e60000100a00 */
[----:B0-----:R-:W4:Y:S02]  /*a45b0*/  LDL.LU.64 R10, [R1+0x4610] ;  /* 0x00461000010a7983 */ /* 0x001f240000300a00 */
[----:B----4-:R-:W-:Y:S02]  /*a45c0*/  HMMA.16816.F32 R20, R20, R10, R16 ;  /* 0x0000000a1414723c */ /* 0x010fe40000001810 */
[----:B------:R-:W2:Y:S01]  /*a45d0*/  LDL.LU.64 R18, [R1+0x4608] ;  /* 0x0046080001127983 */ /* 0x000ea20000300a00 */
[----:B------:R-:W2:Y:S01]  /*a45e0*/  LDL.LU.64 R16, [R1+0x4600] ;  /* 0x0046000001107983 */ /* 0x000ea20000300a00 */
[----:B---3--:R-:W-:-:S02]  /*a45f0*/  MOV R2, R26 ;  /* 0x0000001a00027202 */ /* 0x008fc40000000f00 */
[----:B------:R-:W-:Y:S11]  /*a4600*/  MOV R29, R27 ;  /* 0x0000001b001d7202 */ /* 0x000ff60000000f00 */
[----:B------:R-:W-:Y:S06]  /*a4610*/  @!UPT UIADD3 URZ, URZ, URZ, URZ ;  /* 0x0000003f3f3ff290 */ /* 0x000fec000fffe03f */
        /* <DEDUP_REMOVED lines=35> */
[----:B0-----:R-:W5:Y:S01]  /*a4850*/  LDL.LU.64 R14, [R1+0x45b0] ;  /* 0x0045b000010e7983 */ /* 0x001f620000300a00 */
[----:B------:R0:W-:Y:S02]  /*a4860*/  STL.64 [R1+0x4548], R26 ;  /* 0x0045481a01007387 */ /* 0x0001e40000100a00 */
[----:B------:R-:W2:Y:S02]  /*a4870*/  LDL.LU R24, [R1+0x6a0] ;  /* 0x0006a00001187983 */ /* 0x000ea40000300800 */
[----:B------:R-:W2:Y:S01]  /*a4880*/  LDL.LU R25, [R1+0x6a4] ;  /* 0x0006a40001197983 */ /* 0x000ea20000300800 */
[----:B0-----:R-:W2:Y:S01]  /*a4890*/  LDL.LU R26, [R1+0x6a8] ;  /* 0x0006a800011a7983 */ /* 0x001ea20000300800 */
[----:B------:R-:W2:Y:S01]  /*a48a0*/  LDL.LU R27, [R1+0x6ac] ;  /* 0x0006ac00011b7983 */ /* 0x000ea20000300800 */
[C---:B-----5:R-:W-:Y:S11]  /*a48b0*/  HMMA.16816.F32 R4, R16.reuse, R14, R4 ;  /* 0x0000000e1004723c */ /* 0x060ff60000001804 */
[----:B------:R-:W-:Y:S11]  /*a48c0*/  @!UPT UIADD3 URZ, URZ, URZ, URZ ;  /* 0x0000003f3f3ff290 */ /* 0x000ff6000fffe03f */
[----:B------:R-:W-:Y:S01]  /*a48d0*/  @!UPT UIADD3 URZ, URZ, URZ, URZ ;  /* 0x0000003f3f3ff290 */ /* 0x000fe2000fffe03f */
[----:B------:R-:W-:Y:S01]  /*a48e0*/  STL.64 [R1+0x2a0], R4 ;  /* 0x0002a00401007387 */ /* 0x000fe20000100a00 */
[----:B------:R0:W-:Y:S03]  /*a48f0*/  STL.64 [R1+0x2a8], R6 ;  /* 0x0002a80601007387 */ /* 0x0001e60000100a00 */
[----:B0-----:R-:W2:Y:S01]  /*a4900*/  LDL.LU.64 R6, [R1+0x45a8] ;  /* 0x0045a80001067983 */ /* 0x001ea20000300a00 */
[----:B------:R-:W-:Y:S01]  /*a4910*/  MOV R9, R14 ;  /* 0x0000000e00097202 */ /* 0x000fe20000000f00 */
[----:B------:R-:W-:Y:S02]  /*a4920*/  IMAD.MOV.U32 R8, RZ, RZ, R15 ;  /* 0x000000ffff087224 */ /* 0x000fe400078e000f */
[----:B------:R-:W4:Y:S01]  /*a4930*/  LDL.LU.64 R14, [R1+0x45a0] ;  /* 0x0045a000010e7983 */ /* 0x000f220000300a00 */
[----:B------:R-:W4:Y:S02]  /*a4940*/  LDL.LU.64 R12, [R1+0x4598] ;  /* 0x00459800010c7983 */ /* 0x000f240000300a00 */
[----:B------:R-:W5:Y:S01]  /*a4950*/  LDL.LU R4, [R1+0x7b0] ;  /* 0x0007b00001047983 */ /* 0x000f620000300800 */
[C---:B--2---:R-:W-:Y:S11]  /*a4960*/  HMMA.16816.F32 R24, R16.reuse, R6, R24 ;  /* 0x000000061018723c */ /* 0x044ff60000001818 */
[----:B------:R-:W-:Y:S11]  /*a4970*/  @!UPT UIADD3 URZ, URZ, URZ, URZ ;  /* 0x0000003f3f3ff290 */ /* 0x000ff6000fffe03f */
[----:B------:R-:W-:Y:S01]  /*a4980*/  @!UPT UIADD3 URZ, URZ, URZ, URZ ;  /* 0x0000003f3f3ff290 */ /* 0x000fe2000fffe03f */
[----:B------:R-:W-:Y:S01]  /*a4990*/  STL.64 [R1+0x290], R24 ;  /* 0x0002901801007387 */ /* 0x000fe20000100a00 */
[----:B------:R-:W-:Y:S02]  /*a49a0*/  STL.64 [R1+0x298], R26 ;  /* 0x0002981a01007387 */ /* 0x000fe40000100a00 */
[----:B------:R-:W5:Y:S02]  /*a49b0*/  LDL.LU R5, [R1+0x7b4] ;  /* 0x0007b40001057983 */ /* 0x000f640000300800 */
[----:B------:R-:W2:Y:S01]  /*a49c0*/  LDL.LU R6, [R1+0x7b8] ;  /* 0x0007b80001067983 */ /* 0x000ea20000300800 */
[----:B------:R-:W2:Y:S04]  /*a49d0*/  LDL.LU R7, [R1+0x7bc] ;  /* 0x0007bc0001077983 */ /* 0x000ea80000300800 */
[----:B--2---:R0:W-:Y:S01]  /*a49e0*/  STL.64 [R1+0x4518], R6 ;  /* 0x0045180601007387 */ /* 0x0041e20000100a00 */
[----:B-----5:R-:W-:Y:S03]  /*a49f0*/  STL.64 [R1+0x4510], R4 ;  /* 0x0045100401007387 */ /* 0x020fe60000100a00 */
[----:B0-----:R-:W3:Y:S01]  /*a4a00*/  LDL.LU.64 R6, [R1+0x8] ;  /* 0x0000080001067983 */ /* 0x001ee20000300a00 */
[----:B------:R-:W2:Y:S01]  /*a4a10*/  LDL.LU R24, [R1+0x730] ;  /* 0x0007300001187983 */ /* 0x000ea20000300800 */
[----:B---3--:R-:W-:Y:S11]  /*a4a20*/  HMMA.16816.F32 R20, R16, R6, R20 ;  /* 0x000000061014723c */ /* 0x008ff60000001814 */
[----:B------:R-:W-:Y:S11]  /*a4a30*/  @!UPT UIADD3 URZ, URZ, URZ, URZ ;  /* 0x0000003f3f3ff290 */ /* 0x000ff6000fffe03f */
[----:B------:R-:W-:Y:S01]  /*a4a40*/  @!UPT UIADD3 URZ, URZ, URZ, URZ ;  /* 0x0000003f3f3ff290 */ /* 0x000fe2000fffe03f */
[----:B------:R0:W-:Y:S01]  /*a4a50*/  STL.64 [R1+0x280], R20 ;  /* 0x0002801401007387 */ /* 0x0001e20000100a00 */
[----:B------:R1:W-:Y:S02]  /*a4a60*/  STL.64 [R1+0x288], R22 ;  /* 0x0002881601007387 */ /* 0x0003e40000100a00 */
[----:B------:R-:W2:Y:S02]  /*a4a70*/  LDL.LU R25, [R1+0x734] ;  /* 0x0007340001197983 */ /* 0x000ea40000300800 */
[----:B------:R-:W3:Y:S01]  /*a4a80*/  LDL.LU R26, [R1+0x738] ;  /* 0x00073800011a7983 */ /* 0x000ee20000300800 */
[----:B------:R-:W3:Y:S04]  /*a4a90*/  LDL.LU R27, [R1+0x73c] ;  /* 0x00073c00011b7983 */ /* 0x000ee80000300800 */
[----:B0-----:R-:W5:Y:S01]  /*a4aa0*/  LDL.LU R20, [R1+0x6b0] ;  /* 0x0006b00001147983 */ /* 0x001f620000300800 */
[----:B------:R-:W5:Y:S02]  /*a4ab0*/  LDL.LU R21, [R1+0x6b4] ;  /* 0x0006b40001157983 */ /* 0x000f640000300800 */
[----:B-1----:R-:W5:Y:S02]  /*a4ac0*/  LDL.LU R22, [R1+0x6b8] ;  /* 0x0006b80001167983 */ /* 0x002f640000300800 */
[----:B------:R-:W5:Y:S01]  /*a4ad0*/  LDL.LU R23, [R1+0x6bc] ;  /* 0x0006bc0001177983 */ /* 0x000f620000300800 */
[----:B---3--:R0:W-:Y:S01]  /*a4ae0*/  STL.64 [R1+0x4558], R26 ;  /* 0x0045581a01007387 */ /* 0x0081e20000100a00 */
[----:B--2---:R-:W-:Y:S01]  /*a4af0*/  STL.64 [R1+0x4550], R24 ;  /* 0x0045501801007387 */ /* 0x004fe20000100a00 */
[----:B0-----:R-:W-:-:S02]  /*a4b00*/  MOV R26, R28 ;  /* 0x0000001c001a7202 */ /* 0x001fc40000000f00 */
[----:B------:R-:W-:Y:S01]  /*a4b10*/  MOV R27, R0 ;  /* 0x00000000001b7202 */ /* 0x000fe20000000f00 */
[----:B------:R-:W2:Y:S01]  /*a4b20*/  LDL.LU R28, [R1+0x4590] ;  /* 0x00459000011c7983 */ /* 0x000ea20000300800 */
[----:B------:R-:W3:Y:S03]  /*a4b30*/  LDL.LU R0, [R1+0x458c] ;  /* 0x00458c0001007983 */ /* 0x000ee60000300800 */
[----:B------:R0:W-:Y:S02]  /*a4b40*/  STL.64 [R1+0x4570], R26 ;  /* 0x0045701a01007387 */ /* 0x0001e40000100a00 */
[----:B0-----:R-:W-:Y:S02]  /*a4b50*/  IMAD.MOV.U32 R26, RZ, RZ, R2 ;  /* 0x000000ffff1a7224 */ /* 0x001fe400078e0002 */
[----:B------:R-:W2:Y:S01]  /*a4b60*/  LDL.LU R2, [R1+0x4588] ;  /* 0x0045880001027983 */ /* 0x000ea20000300800 */
[----:B------:R0:W-:Y:S02]  /*a4b70*/  STL.64 [R1+0x4520], R6 ;  /* 0x0045200601007387 */ /* 0x0001e40000100a00 */
[----:B------:R-:W2:Y:S02]  /*a4b80*/  LDL.LU R4, [R1+0x790] ;  /* 0x0007900001047983 */ /* 0x000ea40000300800 */
[----:B------:R-:W2:Y:S01]  /*a4b90*/  LDL.LU R5, [R1+0x794] ;  /* 0x0007940001057983 */ /* 0x000ea20000300800 */
[----:B0-----:R-:W2:Y:S01]  /*a4ba0*/  LDL.LU R6, [R1+0x798] ;  /* 0x0007980001067983 */ /* 0x001ea20000300800 */
[----:B------:R-:W2:Y:S03]  /*a4bb0*/  LDL.LU R7, [R1+0x79c] ;  /* 0x00079c0001077983 */ /* 0x000ea60000300800 */
[----:B--2---:R0:W-:Y:S01]  /*a4bc0*/  STL.64 [R1+0x4530], R6 ;  /* 0x0045300601007387 */ /* 0x0041e20000100a00 */
[----:B------:R1:W-:Y:S01]  /*a4bd0*/  STL.64 [R1+0x4528], R4 ;  /* 0x0045280401007387 */ /* 0x0003e20000100a00 */
[----:B0-----:R-:W-:Y:S01]  /*a4be0*/  MOV R6, R9 ;  /* 0x0000000900067202 */ /* 0x001fe20000000f00 */
[----:B------:R-:W-:-:S05]  /*a4bf0*/  IMAD.MOV.U32 R7, RZ, RZ, R8 ;  /* 0x000000ffff077224 */ /* 0x000fca00078e0008 */
[----:B------:R0:W-:Y:S01]  /*a4c00*/  STL.64 [R1+0x4540], R6 ;  /* 0x0045400601007387 */ /* 0x0001e20000100a00 */
[----:B-1----:R-:W2:Y:S02]  /*a4c10*/  LDL.LU R4, [R1+0x740] ;  /* 0x0007400001047983 */ /* 0x002ea40000300800 */
[----:B------:R-:W2:Y:S01]  /*a4c20*/  LDL.LU R5, [R1+0x744] ;  /* 0x0007440001057983 */ /* 0x000ea20000300800 */
[----:B0-----:R-:W2:Y:S01]  /*a4c30*/  LDL.LU R6, [R1+0x748] ;  /* 0x0007480001067983 */ /* 0x001ea20000300800 */
[----:B------:R-:W2:Y:S01]  /*a4c40*/  LDL.LU R7, [R1+0x74c] ;  /* 0x00074c0001077983 */ /* 0x000ea20000300800 */
[----:B-----5:R-:W-:Y:S02]  /*a4c50*/  HMMA.16816.F32 R16, R16, R10, R20 ;  /* 0x0000000a1010723c */ /* 0x020fe40000001814 */
[----:B--2---:R-:W-:Y:S01]  /*a4c60*/  STL.64 [R1+0x4568], R6 ;  /* 0x0045680601007387 */ /* 0x004fe20000100a00 */
[----:B------:R0:W-:Y:S03]  /*a4c70*/  STL.64 [R1+0x4560], R4 ;  /* 0x0045600401007387 */ /* 0x0001e60000100a00 */
[----:B0-----:R-:W2:Y:S01]  /*a4c80*/  LDL.LU R4, [R1+0x6e0] ;  /* 0x0006e00001047983 */ /* 0x001ea20000300800 */
[----:B------:R-:W2:Y:S02]  /*a4c90*/  LDL.LU R5, [R1+0x6e4] ;  /* 0x0006e40001057983 */ /* 0x000ea40000300800 */
[----:B------:R-:W5:Y:S02]  /*a4ca0*/  LDL.LU R6, [R1+0x6e8] ;  /* 0x0006e80001067983 */ /* 0x000f640000300800 */
[----:B------:R-:W5:Y:S01]  /*a4cb0*/  LDL.LU R7, [R1+0x6ec] ;  /* 0x0006ec0001077983 */ /* 0x000f620000300800 */
[----:B------:R-:W-:Y:S01]  /*a4cc0*/  MOV R27, R29 ;  /* 0x0000001d001b7202 */ /* 0x000fe20000000f00 */
[----:B-----5:R-:W-:Y:S01]  /*a4cd0*/  STL.64 [R1+0x4580], R6 ;  /* 0x0045800601007387 */ /* 0x020fe20000100a00 */
[----:B--2---:R0:W-:Y:S03]  /*a4ce0*/  STL.64 [R1+0x4578], R4 ;  /* 0x0045780401007387 */ /* 0x0041e60000100a00 */
[----:B0-----:R-:W4:Y:S01]  /*a4cf0*/  LDL.LU R4, [R1+0x6d0] ;  /* 0x0006d00001047983 */ /* 0x001f220000300800 */
[----:B------:R-:W4:Y:S02]  /*a4d00*/  LDL.LU R5, [R1+0x6d4] ;  /* 0x0006d40001057983 */ /* 0x000f240000300800 */
[----:B------:R-:W4:Y:S02]  /*a4d10*/  LDL.LU R6, [R1+0x6d8] ;  /* 0x0006d80001067983 */ /* 0x000f240000300800 */
[----:B------:R-:W4:Y:S01]  /*a4d20*/  LDL.LU R7, [R1+0x6dc] ;  /* 0x0006dc0001077983 */ /* 0x000f220000300800 */
[----:B------:R0:W-:Y:S01]  /*a4d30*/  STL.64 [R1+0x4538], R10 ;  /* 0x0045380a01007387 */ /* 0x0001e20000100a00 */
[----:B------:R-:W2:Y:S02]  /*a4d40*/  LDL.LU R8, [R1+0x750] ;  /* 0x0007500001087983 */ /* 0x000ea40000300800 */
[----:B------:R-:W-:Y:S02]  /*a4d50*/  STL.64 [R1+0x250], R16 ;  /* 0x0002501001007387 */ /* 0x000fe40000100a00 */
[----:B------:R-:W-:Y:S01]  /*a4d60*/  STL.64 [R1+0x258], R18 ;  /* 0x0002581201007387 */ /* 0x000fe20000100a00 */
[----:B------:R-:W2:Y:S04]  /*a4d70*/  LDL.LU R9, [R1+0x754] ;  /* 0x0007540001097983 */ /* 0x000ea80000300800 */
[----:B0-----:R-:W2:Y:S01]  /*a4d80*/  LDL.LU R10, [R1+0x758] ;  /* 0x00075800010a7983 */ /* 0x001ea20000300800 */
[----:B------:R-:W2:Y:S02]  /*a4d90*/  LDL.LU R11, [R1+0x75c] ;  /* 0x00075c00010b7983 */ /* 0x000ea40000300800 */
[----:B------:R-:W5:Y:S02]  /*a4da0*/  LDL.LU R20, [R1+0x830] ;  /* 0x0008300001147983 */ /* 0x000f640000300800 */
[----:B------:R-:W5:Y:S01]  /*a4db0*/  LDL.LU R21, [R1+0x834] ;  /* 0x0008340001157983 */ /* 0x000f620000300800 */
[----:B------:R-:W2:Y:S01]  /*a4dc0*/  LDL.LU R22, [R1+0x838] ;  /* 0x0008380001167983 */ /* 0x000ea20000300800 */
[----:B------:R-:W2:Y:S01]  /*a4dd0*/  LDL.LU R23, [R1+0x83c] ;  /* 0x00083c0001177983 */ /* 0x000ea20000300800 */
[C---:B----4-:R-:W-:Y:S02]  /*a4de0*/  HMMA.16816.F32 R24, R12.reuse, R26, R4 ;  /* 0x0000001a0c18723c */ /* 0x050fe40000001804 */
[----:B--2---:R0:W-:Y:S01]  /*a4df0*/  STL.64 [R1+0x44d8], R22 ;  /* 0x0044d81601007387 */ /* 0x0041e20000100a00 */
[----:B-----5:R-:W-:Y:S03]  /*a4e00*/  STL.64 [R1+0x44d0], R20 ;  /* 0x0044d01401007387 */ /* 0x020fe60000100a00 */
[----:B0-----:R-:W2:Y:S01]  /*a4e10*/  LDL.LU.64 R22, [R1+0x58] ;  /* 0x0000580001167983 */ /* 0x001ea20000300a00 */
[----:B------:R-:W4:Y:S02]  /*a4e20*/  LDL.LU.64 R18, [R1+0x18] ;  /* 0x0000180001127983 */ /* 0x000f240000300a00 */
[----:B------:R-:W5:Y:S02]  /*a4e30*/  LDL.LU.64 R6, [R1+0x4580] ;  /* 0x0045800001067983 */ /* 0x000f640000300a00 */
[----:B------:R-:W5:Y:S11]  /*a4e40*/  LDL.LU.64 R4, [R1+0x4578] ;  /* 0x0045780001047983 */ /* 0x000f760000300a00 */
[----:B------:R-:W-:Y:S01]  /*a4e50*/  @!UPT UIADD3 URZ, URZ, URZ, URZ ;  /* 0x0000003f3f3ff290 */ /* 0x000fe2000fffe03f */
[----:B------:R-:W-:Y:S01]  /*a4e60*/  STL.64 [R1+0x240], R24 ;  /* 0x0002401801007387 */ /* 0x000fe20000100a00 */
[----:B------:R0:W-:Y:S03]  /*a4e70*/  STL.64 [R1+0x248], R26 ;  /* 0x0002481a01007387 */ /* 0x0001e60000100a00 */
[----:B0-----:R-:W5:Y:S02]  /*a4e80*/  LDL.LU.64 R26, [R1+0x4570] ;  /* 0x00457000011a7983 */ /* 0x001f640000300a00 */
[C---:B-----5:R-:W-:Y:S02]  /*a4e90*/  HMMA.16816.F32 R24, R12.reuse, R26, R4 ;  /* 0x0000001a0c18723c */ /* 0x060fe40000001804 */
[----:B------:R-:W5:Y:S01]  /*a4ea0*/  LDL.LU.64 R6, [R1+0x4568] ;  /* 0x0045680001067983 */ /* 0x000f620000300a00 */
[----:B------:R-:W5:Y:S11]  /*a4eb0*/  LDL.LU.64 R4, [R1+0x4560] ;  /* 0x0045600001047983 */ /* 0x000f760000300a00 */
        /* <DEDUP_REMOVED lines=16> */
[C---:B-----5:R-:W-:Y:S02]  /*a4fc0*/  HMMA.16816.F32 R4, R12.reuse, R26, R4 ;  /* 0x0000001a0c04723c */ /* 0x060fe40000001804 */
[----:B--2---:R0:W-:Y:S01]  /*a4fd0*/  STL.64 [R1+0x44f8], R22 ;  /* 0x0044f81601007387 */ /* 0x0041e20000100a00 */
[----:B------:R-:W-:Y:S03]  /*a4fe0*/  STL.64 [R1+0x44f0], R20 ;  /* 0x0044f01401007387 */ /* 0x000fe60000100a00 */
[----:B0-----:R-:W2:Y:S11]  /*a4ff0*/  LDL.LU.64 R22, [R1+0x88] ;  /* 0x0000880001167983 */ /* 0x001eb60000300a00 */
[----:B------:R-:W-:Y:S06]  /*a5000*/  @!UPT UIADD3 URZ, URZ, URZ, URZ ;  /* 0x0000003f3f3ff290 */ /* 0x000fec000fffe03f */
[----:B------:R-:W-:Y:S02]  /*a5010*/  STL.64 [R1+0x210], R4 ;  /* 0x0002100401007387 */ /* 0x000fe40000100a00 */
[----:B------:R0:W-:Y:S02]  /*a5020*/  STL.64 [R1+0x218], R6 ;  /* 0x0002180601007387 */ /* 0x0001e40000100a00 */
[----:B0-----:R-:W5:Y:S01]  /*a5030*/  LDL.LU.64 R6, [R1+0x4540] ;  /* 0x0045400001067983 */ /* 0x001f620000300a00 */
[----:B------:R0:W-:Y:S03]  /*a5040*/  STL.64 [R1+0x44e8], R26 ;  /* 0x0044e81a01007387 */ /* 0x0001e60000100a00 */
[----:B0-----:R-:W2:Y:S01]  /*a5050*/  LDL.LU.64 R26, [R1+0x78] ;  /* 0x00007800011a7983 */ /* 0x001ea20000300a00 */
[C---:B-----5:R-:W-:Y:S03]  /*a5060*/  HMMA.16816.F32 R4, R12.reuse, R6, R8 ;  /* 0x000000060c04723c */ /* 0x060fe60000001808 */
[----:B------:R-:W5:Y:S11]  /*a5070*/  LDL.LU.64 R10, [R1+0x4538] ;  /* 0x00453800010a7983 */ /* 0x000f760000300a00 */
        /* <DEDUP_REMOVED lines=20> */
[----:B------:R1:W-:Y:S01]  /*a51c0*/  STL.64 [R1+0x3c8], R18 ;  /* 0x0003c81201007387 */ /* 0x0003e20000100a00 */
[----:B0-----:R-:W-:Y:S02]  /*a51d0*/  MOV R16, R7 ;  /* 0x0000000700107202 */ /* 0x001fe40000000f00 */
[----:B-1----:R-:W-:Y:S02]  /*a51e0*/  MOV R18, R6 ;  /* 0x0000000600127202 */ /* 0x002fe40000000f00 */
[----:B------:R-:W5:Y:S01]  /*a51f0*/  LDL.LU.64 R6, [R1+0x4518] ;  /* 0x0045180001067983 */ /* 0x000f620000300a00 */
[----:B------:R-:W5:Y:S02]  /*a5200*/  LDL.LU.64 R4, [R1+0x4510] ;  /* 0x0045100001047983 */ /* 0x000f640000300a00 */
[----:B-----5:R-:W-:Y:S01]  /*a5210*/  HMMA.16816.F32 R12, R12, R10, R4 ;  /* 0x0000000a0c0c723c */ /* 0x020fe20000001804 */
        /* <DEDUP_REMOVED lines=9> */
[----:B------:R-:W4:Y:S01]  /*a52b0*/  LDL R17, [R1+0xcec] ;  /* 0x000cec0001117983 */ /* 0x000f220000100800 */
[----:B------:R-:W-:Y:S02]  /*a52c0*/  STL [R1+0x4488], R10 ;  /* 0x0044880a01007387 */ /* 0x000fe40000100800 */
[----:B------:R-:W-:Y:S02]  /*a52d0*/  STL [R1+0x4484], R11 ;  /* 0x0044840b01007387 */ /* 0x000fe40000100800 */
[----:B------:R-:W5:Y:S01]  /*a52e0*/  LDL.LU R8, [R1+0x810] ;  /* 0x0008100001087983 */ /* 0x000f620000300800 */
[----:B------:R-:W5:Y:S01]  /*a52f0*/  LDL.LU R9, [R1+0x814] ;  /* 0x0008140001097983 */ /* 0x000f620000300800 */
[----:B--2---:R-:W-:Y:S11]  /*a5300*/  HMMA.16816.F32 R12, R4, R22, R12 ;  /* 0x00000016040c723c */ /* 0x004ff6000000180c */
[----:B------:R-:W-:Y:S11]  /*a5310*/  @!UPT UIADD3 URZ, URZ, URZ, URZ ;  /* 0x0000003f3f3ff290 */ /* 0x000ff6000fffe03f */
[----:B------:R-:W-:Y:S01]  /*a5320*/  @!UPT UIADD3 URZ, URZ, URZ, URZ ;  /* 0x0000003f3f3ff290 */ /* 0x000fe2000fffe03f */
[----:B------:R0:W-:Y:S01]  /*a5330*/  STL.64 [R1+0x4a0], R12 ;  /* 0x0004a00c01007387 */ /* 0x0001e20000100a00 */
[----:B------:R1:W-:Y:S01]  /*a5340*/  STL.64 [R1+0x4a8], R14 ;  /* 0x0004a80e01007387 */ /* 0x0003e20000100a00 */
[----:B0-----:R-:W-:Y:S01]  /*a5350*/  MOV R13, R22 ;  /* 0x00000016000d7202 */ /* 0x001fe20000000f00 */
[----:B------:R-:W-:Y:S02]  /*a5360*/  IMAD.MOV.U32 R12, RZ, RZ, R23 ;  /* 0x000000ffff0c7224 */ /* 0x000fe400078e0017 */
[----:B------:R-:W2:Y:S01]  /*a5370*/  LDL.LU.64 R22, [R1+0x44f8] ;  /* 0x0044f80001167983 */ /* 0x000ea20000300a00 */
[----:B------:R-:W2:Y:S02]  /*a5380*/  LDL.LU.64 R20, [R1+0x44f0] ;  /* 0x0044f00001147983 */ /* 0x000ea40000300a00 */
[----:B------:R-:W-:Y:S02]  /*a5390*/  STL [R1+0x4490], R12 ;  /* 0x0044900c01007387 */ /* 0x000fe40000100800 */
[----:B------:R-:W-:Y:S01]  /*a53a0*/  STL [R1+0x448c], R13 ;  /* 0x00448c0d01007387 */ /* 0x000fe20000100800 */
[----:B-1----:R-:W-:-:S02]  /*a53b0*/  MOV R15, R26 ;  /* 0x0000001a000f7202 */ /* 0x002fc40000000f00 */
[----:B------:R-:W-:Y:S01]  /*a53c0*/  MOV R14, R27 ;  /* 0x0000001b000e7202 */ /* 0x000fe20000000f00 */
[----:B------:R-:W-:Y:S01]  /*a53d0*/  IMAD.MOV.U32 R10, RZ, RZ, R2 ;  /* 0x000000ffff0a7224 */ /* 0x000fe200078e0002 */
[----:B---3--:R-:W-:Y:S01]  /*a53e0*/  MOV R11, R0 ;  /* 0x00000000000b7202 */ /* 0x008fe20000000f00 */
[C---:B--2---:R-:W-:Y:S01]  /*a53f0*/  HMMA.16816.F32 R20, R4.reuse, R26, R20 ;  /* 0x0000001a0414723c */ /* 0x044fe20000001814 */
[----:B------:R-:W2:Y:S11]  /*a5400*/  LDL.LU.64 R26, [R1+0x44e8] ;  /* 0x0044e800011a7983 */ /* 0x000eb60000300a00 */
[----:B------:R-:W-:Y:S11]  /*a5410*/  @!UPT UIADD3 URZ, URZ, URZ, URZ ;  /* 0x0000003f3f3ff290 */ /* 0x000ff6000fffe03f */
[----:B------:R-:W-:Y:S01]  /*a5420*/  STL.64 [R1+0x490], R20 ;  /* 0x0004901401007387 */ /* 0x000fe20000100a00 */
[----:B------:R-:W-:Y:S01]  /*a5430*/  IMAD.MOV.U32 R2, RZ, RZ, R22 ;  /* 0x000000ffff027224 */ /* 0x000fe200078e0016 */
[----:B------:R-:W-:Y:S02]  /*a5440*/  MOV R0, R23 ;  /* 0x0000001700007202 */ /* 0x000fe40000000f00 */
[----:B------:R-:W5:Y:S03]  /*a5450*/  LDL.LU.64 R22, [R1+0x44e0] ;  /* 0x0044e00001167983 */ /* 0x000f660000300a00 */
[----:B------:R-:W-:Y:S02]  /*a5460*/  STL [R1+0x3fa0], R0 ;  /* 0x003fa00001007387 */ /* 0x000fe40000100800 */
[----:B------:R-:W-:Y:S01]  /*a5470*/  STL [R1+0x3f88], R2 ;  /* 0x003f880201007387 */ /* 0x000fe20000100800 */
[C---:B-----5:R-:W-:Y:S01]  /*a5480*/  HMMA.16816.F32 R8, R4.reuse, R22, R8 ;  /* 0x000000160408723c */ /* 0x060fe20000001808 */
[----:B------:R-:W-:Y:S11]  /*a5490*/  IMAD.MOV.U32 R29, RZ, RZ, R23 ;  /* 0x000000ffff1d7224 */ /* 0x000ff600078e0017 */
[----:B------:R-:W-:Y:S11]  /*a54a0*/  @!UPT UIADD3 URZ, URZ, URZ, URZ ;  /* 0x0000003f3f3ff290 */ /* 0x000ff6000fffe03f */
[----:B------:R0:W-:Y:S01]  /*a54b0*/  STL.64 [R1+0x480], R8 ;  /* 0x0004800801007387 */ /* 0x0001e20000100a00 */
[----:B------:R2:W-:Y:S01]  /*a54c0*/  STL.64 [R1+0x488], R10 ;  /* 0x0004880a01007387 */ /* 0x0005e20000100a00 */
[----:B0-----:R-:W-:Y:S02]  /*a54d0*/  MOV R9, R22 ;  /* 0x0000001600097202 */ /* 0x001fe40000000f00 */
[----:B------:R-:W3:Y:S01]  /*a54e0*/  LDL.LU.64 R22, [R1+0x44d8] ;  /* 0x0044d80001167983 */ /* 0x000ee20000300a00 */
[----:B------:R-:W3:Y:S01]  /*a54f0*/  LDL.LU.64 R20, [R1+0x44d0] ;  /* 0x0044d00001147983 */ /* 0x000ee20000300a00 */
[----:B--2---:R-:W-:Y:S02]  /*a5500*/  MOV R11, R26 ;  /* 0x0000001a000b7202 */ /* 0x004fe40000000f00 */
[----:B------:R-:W-:Y:S01]  /*a5510*/  MOV R8, R27 ;  /* 0x0000001b00087202 */ /* 0x000fe20000000f00 */
[----:B---3--:R-:W-:Y:S01]  /*a5520*/  HMMA.16816.F32 R20, R4, R26, R20 ;  /* 0x0000001a0414723c */ /* 0x008fe20000001814 */
[----:B------:R-:W0:Y:S06]  /*a5530*/  S2R R26, SR_TID.X ;  /* 0x00000000001a7919 */ /* 0x000e2c0000002100 */
[C---:B0-----:R-:W-:Y:S01]  /*a5540*/  LOP3.LUT R27, R26.reuse, 0x7, RZ, 0xc0, !PT ;  /* 0x000000071a1b7812 */ /* 0x041fe200078ec0ff */
[----:B------:R-:W-:-:S03]  /*a5550*/  IMAD.SHL.U32 R25, R26, 0x100, RZ ;  /* 0x000001001a197824 */ /* 0x000fc600078e00ff */
[----:B------:R-:W-:-:S04]  /*a5560*/  SHF.L.U32 R27, R27, 0x4, RZ ;  /* 0x000000041b1b7819 */ /* 0x000fc800000006ff */
[----:B------:R-:W-:-:S04]  /*a5570*/  LOP3.LUT R27, R27, 0xf00, R25, 0xf8, !PT ;  /* 0x00000f001b1b7812 */ /* 0x000fc800078ef819 */
[----:B------:R-:W-:-:S04]  /*a5580*/  LOP3.LUT R27, R27, 0x10, R26, 0x78, !PT ;  /* 0x000000101b1b7812 */ /* 0x000fc800078e781a */
[----:B------:R0:W-:Y:S01]  /*a5590*/  STL.64 [R1+0x470], R20 ;  /* 0x0004701401007387 */ /* 0x0001e20000100a00 */
[----:B------:R-:W-:-:S03]  /*a55a0*/  LOP3.LUT R27, R27, 0x60, RZ, 0x3c, !PT ;  /* 0x000000601b1b7812 */ /* 0x000fc600078e3cff */
[----:B------:R1:W-:Y:S01]  /*a55b0*/  STL.64 [R1+0x478], R22 ;  /* 0x0004781601007387 */ /* 0x0003e20000100a00 */
[C---:B0-----:R-:W-:Y:S02]  /*a55c0*/  SHF.L.U32 R21, R26.reuse, 0x8, RZ ;  /* 0x000000081a157819 */ /* 0x041fe400000006ff */
[----:B-1----:R-:W-:Y:S02]  /*a55d0*/  LOP3.LUT R23, R26, 0x7, RZ, 0xc0, !PT ;  /* 0x000000071a177812 */ /* 0x002fe400078ec0ff */
[----:B------:R-:W0:Y:S04]  /*a55e0*/  LDSM.16.M88.4 R24, [R27+0x6f000] ;  /* 0x06f000001b18783b */ /* 0x000e280000000200 */
[----:B------:R-:W-:Y:S01]  /*a55f0*/  STL.64 [R1+0x44c8], R6 ;  /* 0x0044c80601007387 */ /* 0x000fe20000100a00 */
[----:B------:R-:W-:Y:S02]  /*a5600*/  STL.64 [R1+0x44c0], R4 ;  /* 0x0044c00401007387 */ /* 0x000fe40000100a00 */
[----:B------:R-:W-:Y:S02]  /*a5610*/  STL [R1+0x44a0], R11 ;  /* 0x0044a00b01007387 */ /* 0x000fe40000100800 */
[----:B------:R-:W-:Y:S01]  /*a5620*/  STL.64 [R1+0x4498], R8 ;  /* 0x0044980801007387 */ /* 0x000fe20000100a00 */
[----:B------:R-:W1:Y:S01]  /*a5630*/  S2R R22, SR_TID.X ;  /* 0x0000000000167919 */ /* 0x000e620000002100 */
[----:B------:R-:W-:-:S03]  /*a5640*/  IMAD.SHL.U32 R23, R23, 0x10, RZ ;  /* 0x0000001017177824 */ /* 0x000fc600078e00ff */
[----:B----4-:R-:W2:Y:S04]  /*a5650*/  LDSM.16.M88.4 R4, [R17+0x40080] ;  /* 0x040080001104783b */ /* 0x010ea80000000200 */
[----:B0-----:R0:W-:Y:S01]  /*a5660*/  STL.64 [R1+0x4470], R26 ;  /* 0x0044701a01007387 */ /* 0x0011e20000100a00 */
[----:B------:R-:W-:Y:S03]  /*a5670*/  STL.64 [R1+0x4468], R24 ;  /* 0x0044681801007387 */ /* 0x000fe60000100a00 */
[----:B0-----:R-:W3:Y:S01]  /*a5680*/  LDL.LU.64 R26, [R1+0x28] ;  /* 0x00002800011a7983 */ /* 0x001ee20000300a00 */
[----:B------:R-:W4:Y:S02]  /*a5690*/  LDL.LU R8, [R1+0xa20] ;  /* 0x000a200001087983 */ /* 0x000f240000300800 */
[----:B------:R-:W4:Y:S02]  /*a56a0*/  LDL.LU R9, [R1+0xa24] ;  /* 0x000a240001097983 */ /* 0x000f240000300800 */
[----:B------:R-:W5:Y:S01]  /*a56b0*/  LDL.LU R10, [R1+0xa28] ;  /* 0x000a2800010a7983 */ /* 0x000f620000300800 */
[----:B------:R-:W5:Y:S01]  /*a56c0*/  LDL.LU R11, [R1+0xa2c] ;  /* 0x000a2c00010b7983 */ /* 0x000f620000300800 */
[----:B------:R-:W-:-:S04]  /*a56d0*/  LOP3.LUT R23, R23, 0xf00, R21, 0xf8, !PT ;  /* 0x00000f0017177812 */ /* 0x000fc800078ef815 */
[----:B-1----:R-:W-:-:S06]  /*a56e0*/  LOP3.LUT R23, R23, 0x10, R22, 0x78, !PT ;  /* 0x0000001017177812 */ /* 0x002fcc00078e7816 */
[----:B------:R-:W0:Y:S01]  /*a56f0*/  LDSM.16.M88.4 R20, [R23+0x60080] ;  /* 0x060080001714783b */ /* 0x000e220000000200 */
[----:B--2---:R-:W-:Y:S01]  /*a5700*/  IMAD.MOV.U32 R12, RZ, RZ, R4 ;  /* 0x000000ffff0c7224 */ /* 0x004fe200078e0004 */
[----:B------:R-:W-:Y:S02]  /*a5710*/  MOV R13, R5 ;  /* 0x00000005000d7202 */ /* 0x000fe40000000f00 */
[----:B-----5:R-:W-:Y:S01]  /*a5720*/  STL.64 [R1+0x44b8], R10 ;  /* 0x0044b80a01007387 */ /* 0x020fe20000100a00 */
[----:B----4-:R1:W-:Y:S03]  /*a5730*/  STL.64 [R1+0x44b0], R8 ;  /* 0x0044b00801007387 */ /* 0x0103e60000100a00 */
[----:B-1----:R-:W2:Y:S01]  /*a5740*/  LDL.LU R8, [R1+0x890] ;  /* 0x0008900001087983 */ /* 0x002ea20000300800 */
[----:B------:R-:W2:Y:S02]  /*a5750*/  LDL.LU R9, [R1+0x894] ;  /* 0x0008940001097983 */ /* 0x000ea40000300800 */
[----:B------:R-:W2:Y:S02]  /*a5760*/  LDL.LU R10, [R1+0x898] ;  /* 0x00089800010a7983 */ /* 0x000ea40000300800 */
[----:B------:R-:W2:Y:S01]  /*a5770*/  LDL.LU R11, [R1+0x89c] ;  /* 0x00089c00010b7983 */ /* 0x000ea20000300800 */
[----:B0-----:R-:W-:Y:S01]  /*a5780*/  STL.64 [R1+0x43c8], R22 ;  /* 0x0043c81601007387 */ /* 0x001fe20000100a00 */
[----:B------:R-:W-:Y:S02]  /*a5790*/  STL.64 [R1+0x43c0], R20 ;  /* 0x0043c01401007387 */ /* 0x000fe40000100a00 */
[----:B------:R-:W-:Y:S02]  /*a57a0*/  STL.64 [R1+0x100], R4 ;  /* 0x0001000401007387 */ /* 0x000fe40000100a00 */
[----:B------:R0:W-:Y:S02]  /*a57b0*/  STL.64 [R1+0x108], R6 ;  /* 0x0001080601007387 */ /* 0x0001e40000100a00 */
[----:B0-----:R-:W2:Y:S01]  /*a57c0*/  LDL.LU.64 R6, [R1+0x44c8] ;  /* 0x0044c80001067983 */ /* 0x001ea20000300a00 */
[----:B------:R-:W2:Y:S01]  /*a57d0*/  LDL.LU.64 R4, [R1+0x44c0] ;  /* 0x0044c00001047983 */ /* 0x000ea20000300a00 */
[----:B---3--:R-:W-:Y:S01]  /*a57e0*/  MOV R21, R26 ;  /* 0x0000001a00157202 */ /* 0x008fe20000000f00 */
[----:B------:R-:W-:Y:S01]  /*a57f0*/  IMAD.MOV.U32 R20, RZ, RZ, R27 ;  /* 0x000000ffff147224 */ /* 0x000fe200078e001b */
[----:B------:R-:W-:-:S02]  /*a5800*/  MOV R23, R16 ;  /* 0x0000001000177202 */ /* 0x000fc40000000f00 */
[----:B------:R-:W0:Y:S01]  /*a5810*/  S2R R16, SR_TID.X ;  /* 0x0000000000107919 */ /* 0x000e220000002100 */
[----:B------:R-:W-:Y:S02]  /*a5820*/  MOV R22, R18 ;  /* 0x0000001200167202 */ /* 0x000fe40000000f00 */
[C---:B0-----:R-:W-:Y:S02]  /*a5830*/  LOP3.LUT R18, R16.reuse, 0x7, RZ, 0xc0, !PT ;  /* 0x0000000710127812 */ /* 0x041fe400078ec0ff */
[----:B------:R-:W-:Y:S01]  /*a5840*/  SHF.L.U32 R19, R16, 0x8, RZ ;  /* 0x0000000810137819 */ /* 0x000fe200000006ff */
[----:B--2---:R-:W-:Y:S01]  /*a5850*/  HMMA.16816.F32 R8, R4, R26, R8 ;  /* 0x0000001a0408723c */ /* 0x004fe20000001808 */
[----:B------:R-:W0:Y:S11]  /*a5860*/  LDSM.16.M88.4 R24, [R17+0x44080] ;  /* 0x044080001118783b */ /* 0x000e360000000200 */
[----:B------:R-:W-:Y:S11]  /*a5870*/  @!UPT UIADD3 URZ, URZ, URZ, URZ ;  /* 0x0000003f3f3ff290 */ /* 0x000ff6000fffe03f */
[----:B------:R-:W-:Y:S01]  /*a5880*/  STL.64 [R1+0x460], R8 ;  /* 0x0004600801007387 */ /* 0x000fe20000100a00 */
[----:B------:R-:W-:Y:S02]  /*a5890*/  STL.64 [R1+0x468], R10 ;  /* 0x0004680a01007387 */ /* 0x000fe40000100a00 */
[----:B------:R-:W1:Y:S01]  /*a58a0*/  LDSM.16.M88.4 R8, [R17+0x48080] ;  /* 0x048080001108783b */ /* 0x000e620000000200 */
[----:B0-----:R0:W-:Y:S03]  /*a58b0*/  STL.64 [R1+0xf0], R24 ;  /* 0x0000f01801007387 */ /* 0x0011e60000100a00 */
[----:B------:R-:W-:Y:S01]  /*a58c0*/  STL.64 [R1+0xf8], R26 ;  /* 0x0000f81a01007387 */ /* 0x000fe20000100a00 */
[----:B-1----:R-:W-:Y:S01]  /*a58d0*/  STL.64 [R1+0xe0], R8 ;  /* 0x0000e00801007387 */ /* 0x002fe20000100a00 */
[----:B------:R-:W-:Y:S01]  /*a58e0*/  MOV R2, R8 ;  /* 0x0000000800027202 */ /* 0x000fe20000000f00 */
[----:B------:R-:W-:Y:S01]  /*a58f0*/  STL.64 [R1+0xe8], R10 ;  /* 0x0000e80a01007387 */ /* 0x000fe20000100a00 */
[----:B------:R-:W-:Y:S01]  /*a5900*/  MOV R0, R9 ;  /* 0x0000000900007202 */ /* 0x000fe20000000f00 */
[----:B0-----:R-:W2:Y:S04]  /*a5910*/  LDL.LU R24, [R1+0xb80] ;  /* 0x000b800001187983 */ /* 0x001ea80000300800 */
[----:B------:R-:W0:Y:S04]  /*a5920*/  LDSM.16.M88.4 R8, [R17+0x4c080] ;  /* 0x04c080001108783b */ /* 0x000e280000000200 */
[----:B0-----:R-:W-:Y:S01]  /*a5930*/  STL.64 [R1+0xd0], R8 ;  /* 0x0000d00801007387 */ /* 0x001fe20000100a00 */
[----:B------:R-:W-:Y:S02]  /*a5940*/  STL.64 [R1+0xd8], R10 ;  /* 0x0000d80a01007387 */ /* 0x000fe40000100a00 */
[----:B------:R-:W0:Y:S04]  /*a5950*/  LDSM.16.M88.4 R8, [R17+0x50080] ;  /* 0x050080001108783b */ /* 0x000e280000000200 */
[----:B------:R-:W2:Y:S02]  /*a5960*/  LDL.LU R25, [R1+0xb84] ;  /* 0x000b840001197983 */ /* 0x000ea40000300800 */
[----:B------:R-:W-:Y:S01]  /*a5970*/  IMAD.MOV.U32 R26, RZ, RZ, R28 ;  /* 0x000000ffff1a7224 */ /* 0x000fe200078e001c */
[----:B------:R-:W-:Y:S01]  /*a5980*/  MOV R27, R3 ;  /* 0x00000003001b7202 */ /* 0x000fe20000000f00 */
[----:B0-----:R-:W-:Y:S01]  /*a5990*/  STL.64 [R1+0xc0], R8 ;  /* 0x0000c00801007387 */ /* 0x001fe20000100a00 */
[----:B------:R-:W-:Y:S01]  /*a59a0*/  MOV R28, R10 ;  /* 0x0000000a001c7202 */ /* 0x000fe20000000f00 */
[----:B------:R-:W-:Y:S02]  /*a59b0*/  STL.64 [R1+0xc8], R10 ;  /* 0x0000c80a01007387 */ /* 0x000fe40000100a00 */
[----:B------:R-:W-:-:S02]  /*a59c0*/  IMAD.MOV.U32 R3, RZ, RZ, R11 ;  /* 0x000000ffff037224 */ /* 0x000fc400078e000b */
[----:B------:R-:W0:Y:S04]  /*a59d0*/  LDSM.16.M88.4 R8, [R17+0x54080] ;  /* 0x054080001108783b */ /* 0x000e280000000200 */
[----:B------:R1:W-:Y:S01]  /*a59e0*/  STL [R1+0x3c34], R3 ;  /* 0x003c340301007387 */ /* 0x0003e20000100800 */
[----:B------:R-:W-:Y:S01]  /*a59f0*/  STL [R1+0x3c30], R28 ;  /* 0x003c301c01007387 */ /* 0x000fe20000100800 */
[----:B-1----:R-:W-:-:S04]  /*a5a00*/  SHF.L.U32 R3, R18, 0x4, RZ ;  /* 0x0000000412037819 */ /* 0x002fc800000006ff */
[----:B------:R-:W-:-:S04]  /*a5a10*/  LOP3.LUT R3, R3, 0xf00, R19, 0xf8, !PT ;  /* 0x00000f0003037812 */ /* 0x000fc800078ef813 */
[----:B------:R-:W-:Y:S01]  /*a5a20*/  LOP3.LUT R3, R3, 0x10, R16, 0x78, !PT ;  /* 0x0000001003037812 */ /* 0x000fe200078e7810 */
[----:B0-----:R-:W-:Y:S01]  /*a5a30*/  STL.64 [R1+0xb0], R8 ;  /* 0x0000b00801007387 */ /* 0x001fe20000100a00 */
[----:B------:R-:W-:Y:S02]  /*a5a40*/  STL.64 [R1+0xb8], R10 ;  /* 0x0000b80a01007387 */ /* 0x000fe40000100a00 */
[----:B------:R-:W0:Y:S02]  /*a5a50*/  LDSM.16.M88.4 R8, [R17+0x58080] ;  /* 0x058080001108783b */ /* 0x000e240000000200 */
[----:B------:R-:W1:Y:S04]  /*a5a60*/  LDSM.16.M88.4 R16, [R17+0x5c080] ;  /* 0x05c080001110783b */ /* 0x000e680000000200 */
[----:B0-----:R-:W-:Y:S01]  /*a5a70*/  STL.64 [R1+0xa0], R8 ;  /* 0x0000a00801007387 */ /* 0x001fe20000100a00 */
[----:B------:R0:W-:Y:S03]  /*a5a80*/  STL.64 [R1+0xa8], R10 ;  /* 0x0000a80a01007387 */ /* 0x0001e60000100a00 */
[----:B0-----:R-:W3:Y:S01]  /*a5a90*/  LDL.LU.64 R10, [R1+0x44b8] ;  /* 0x0044b800010a7983 */ /* 0x001ee20000300a00 */
[----:B------:R-:W3:Y:S02]  /*a5aa0*/  LDL.LU.64 R8, [R1+0x44b0] ;  /* 0x0044b00001087983 */ /* 0x000ee40000300a00 */
[----:B-1----:R-:W-:Y:S02]  /*a5ab0*/  STL.64 [R1+0x90], R16 ;  /* 0x0000901001007387 */ /* 0x002fe40000100a00 */
[----:B------:R0:W-:Y:S02]  /*a5ac0*/  STL.64 [R1+0x98], R18 ;  /* 0x0000981201007387 */ /* 0x0001e40000100a00 */
[----:B0-----:R-:W3:Y:S02]  /*a5ad0*/  LDL.LU.64 R18, [R1+0x44a8] ;  /* 0x0044a80001127983 */ /* 0x001ee40000300a00 */
[C---:B---3--:R-:W-:Y:S01]  /*a5ae0*/  HMMA.16816.F32 R8, R4.reuse, R18, R8 ;  /* 0x000000120408723c */ /* 0x048fe20000001808 */
[----:B------:R-:W-:Y:S11]  /*a5af0*/  MOV R28, R19 ;  /* 0x00000013001c7202 */ /* 0x000ff60000000f00 */
[----:B------:R-:W-:Y:S11]  /*a5b00*/  @!UPT UIADD3 URZ, URZ, URZ, URZ ;  /* 0x0000003f3f3ff290 */ /* 0x000ff6000fffe03f */
[----:B------:R-:W-:Y:S01]  /*a5b10*/  STL.64 [R1+0x450], R8 ;  /* 0x0004500801007387 */ /* 0x000fe20000100a00 */
[----:B------:R0:W-:Y:S02]  /*a5b20*/  STL.64 [R1+0x458], R10 ;  /* 0x0004580a01007387 */ /* 0x0001e40000100a00 */
[----:B0-----:R-:W-:Y:S01]  /*a5b30*/  IMAD.MOV.U32 R10, RZ, RZ, R18 ;  /* 0x000000ffff0a7224 */ /* 0x001fe200078e0012 */
[----:B------:R-:W3:Y:S04]  /*a5b40*/  LDL.LU R11, [R1+0x44a0] ;  /* 0x0044a000010b7983 */ /* 0x000ee80000300800 */
[----:B------:R-:W0:Y:S01]  /*a5b50*/  LDSM.16.M88.4 R16, [R3+0x61080] ;  /* 0x061080000310783b */ /* 0x000e220000000200 */
[----:B------:R-:W4:Y:S03]  /*a5b60*/  LDL.LU.64 R8, [R1+0x4498] ;  /* 0x0044980001087983 */ /* 0x000f260000300a00 */
[----:B0-----:R-:W-:Y:S01]  /*a5b70*/  STL.64 [R1+0x4370], R18 ;  /* 0x0043701201007387 */ /* 0x001fe20000100a00 */
[----:B------:R0:W-:Y:S02]  /*a5b80*/  STL.64 [R1+0x4368], R16 ;  /* 0x0043681001007387 */ /* 0x0001e40000100a00 */
[----:B0-----:R-:W-:Y:S01]  /*a5b90*/  MOV R16, R12 ;  /* 0x0000000c00107202 */ /* 0x001fe20000000f00 */
[----:B------:R-:W-:Y:S01]  /*a5ba0*/  IMAD.MOV.U32 R17, RZ, RZ, R13 ;  /* 0x000000ffff117224 */ /* 0x000fe200078e000d */
[----:B------:R-:W5:Y:S01]  /*a5bb0*/  LDL.LU R12, [R1+0x4490] ;  /* 0x00449000010c7983 */ /* 0x000f620000300800 */
[----:B------:R-:W3:Y:S03]  /*a5bc0*/  LDL.LU R13, [R1+0x448c] ;  /* 0x00448c00010d7983 */ /* 0x000ee60000300800 */
[----:B------:R0:W-:Y:S04]  /*a5bd0*/  STL.64 [R1+0x43d0], R16 ;  /* 0x0043d01001007387 */ /* 0x0001e80000100a00 */
[----:B0-----:R-:W3:Y:S01]  /*a5be0*/  LDL.LU R16, [R1+0xc50] ;  /* 0x000c500001107983 */ /* 0x001ee20000300800 */
[----:B------:R-:W3:Y:S02]  /*a5bf0*/  LDL.LU R17, [R1+0xc54] ;  /* 0x000c540001117983 */ /* 0x000ee40000300800 */
[----:B------:R-:W3:Y:S02]  /*a5c00*/  LDL.LU R18, [R1+0xc58] ;  /* 0x000c580001127983 */ /* 0x000ee40000300800 */
[----:B------:R-:W3:Y:S01]  /*a5c10*/  LDL.LU R19, [R1+0xc5c] ;  /* 0x000c5c0001137983 */ /* 0x000ee20000300800 */
[----:B--2---:R-:W-:Y:S01]  /*a5c20*/  HMMA.16816.F32 R24, R4, R22, R24 ;  /* 0x000000160418723c */ /* 0x004fe20000001818 */
[----:B---3--:R0:W-:Y:S01]  /*a5c30*/  STL.64 [R1+0x43e0], R18 ;  /* 0x0043e01201007387 */ /* 0x0081e20000100a00 */
[----:B------:R-:W-:Y:S01]  /*a5c40*/  STL.64 [R1+0x43d8], R16 ;  /* 0x0043d81001007387 */ /* 0x000fe20000100a00 */
[----:B0-----:R-:W-:-:S02]  /*a5c50*/  MOV R18, R10 ;  /* 0x0000000a00127202 */ /* 0x001fc40000000f00 */
[----:B------:R-:W-:Y:S01]  /*a5c60*/  MOV R19, R28 ;  /* 0x0000001c00137202 */ /* 0x000fe20000000f00 */
[----:B------:R-:W2:Y:S04]  /*a5c70*/  LDL.LU R10, [R1+0x4488] ;  /* 0x00448800010a7983 */ /* 0x000ea80000300800 */
[----:B------:R0:W-:Y:S02]  /*a5c80*/  STL.64 [R1+0x43f0], R18 ;  /* 0x0043f01201007387 */ /* 0x0001e40000100a00 */
[----:B0-----:R-:W-:Y:S01]  /*a5c90*/  IMAD.MOV.U32 R18, RZ, RZ, R21 ;  /* 0x000000ffff127224 */ /* 0x001fe200078e0015 */
[----:B------:R-:W-:-:S05]  /*a5ca0*/  MOV R19, R20 ;  /* 0x0000001400137202 */ /* 0x000fca0000000f00 */
[----:B------:R0:W-:Y:S02]  /*a5cb0*/  STL.64 [R1+0x4408], R18 ;  /* 0x0044081201007387 */ /* 0x0001e40000100a00 */
[----:B0-----:R-:W-:Y:S01]  /*a5cc0*/  MOV R18, R11 ;  /* 0x0000000b00127202 */ /* 0x001fe20000000f00 */
[----:B----4-:R-:W-:Y:S01]  /*a5cd0*/  IMAD.MOV.U32 R19, RZ, RZ, R8 ;  /* 0x000000ffff137224 */ /* 0x010fe200078e0008 */
[----:B------:R-:W2:Y:S01]  /*a5ce0*/  LDL.LU R11, [R1+0x4484] ;  /* 0x00448400010b7983 */ /* 0x000ea20000300800 */
[----:B------:R-:W-:Y:S02]  /*a5cf0*/  STL.64 [R1+0x440], R24 ;  /* 0x0004401801007387 */ /* 0x000fe40000100a00 */
[----:B------:R-:W-:Y:S02]  /*a5d00*/  STL.64 [R1+0x448], R26 ;  /* 0x0004481a01007387 */ /* 0x000fe40000100a00 */
[----:B------:R-:W3:Y:S01]  /*a5d10*/  LDL.LU R8, [R1+0x4480] ;  /* 0x0044800001087983 */ /* 0x000ee20000300800 */
[----:B------:R-:W-:Y:S01]  /*a5d20*/  STL.64 [R1+0x4420], R18 ;  /* 0x0044201201007387 */ /* 0x000fe20000100a00 */
[----:B------:R0:W-:Y:S02]  /*a5d30*/  STL.64 [R1+0x43e8], R22 ;  /* 0x0043e81601007387 */ /* 0x0001e40000100a00 */
[----:B------:R-:W4:Y:S02]  /*a5d40*/  LDL.LU R20, [R1+0xc60] ;  /* 0x000c600001147983 */ /* 0x000f240000300800 */
[----:B------:R-:W4:Y:S01]  /*a5d50*/  LDL.LU R21, [R1+0xc64] ;  /* 0x000c640001157983 */ /* 0x000f220000300800 */
[----:B0-----:R-:W2:Y:S01]  /*a5d60*/  LDL.LU R22, [R1+0xc68] ;  /* 0x000c680001167983 */ /* 0x001ea20000300800 */
[----:B------:R-:W2:Y:S01]  /*a5d70*/  LDL.LU R23, [R1+0xc6c] ;  /* 0x000c6c0001177983 */ /* 0x000ea20000300800 */
[----:B------:R-:W-:-:S02]  /*a5d80*/  MOV R18, R9 ;  /* 0x0000000900127202 */ /* 0x000fc40000000f00 */
[----:B------:R-:W-:Y:S01]  /*a5d90*/  MOV R19, R29 ;  /* 0x0000001d00137202 */ /* 0x000fe20000000f00 */
[----:B------:R-:W3:Y:S01]  /*a5da0*/  LDL.LU R9, [R1+0x447c] ;  /* 0x00447c0001097983 */ /* 0x000ee20000300800 */
[----:B------:R-:W3:Y:S03]  /*a5db0*/  LDL.LU R29, [R1+0x4478] ;  /* 0x00447800011d7983 */ /* 0x000ee60000300800 */
[----:B------:R-:W-:Y:S04]  /*a5dc0*/  STL.64 [R1+0x4438], R18 ;  /* 0x0044381201007387 */ /* 0x000fe80000100a00 */
[----:B--2---:R-:W-:Y:S01]  /*a5dd0*/  STL.64 [R1+0x4400], R22 ;  /* 0x0044001601007387 */ /* 0x004fe20000100a00 */
[----:B----4-:R0:W-:Y:S03]  /*a5de0*/  STL.64 [R1+0x43f8], R20 ;  /* 0x0043f81401007387 */ /* 0x0101e60000100a00 */
[----:B0-----:R-:W2:Y:S01]  /*a5df0*/  LDL.LU R20, [R1+0xc70] ;  /* 0x000c700001147983 */ /* 0x001ea20000300800 */
[----:B------:R-:W2:Y:S02]  /*a5e00*/  LDL.LU R21, [R1+0xc74] ;  /* 0x000c740001157983 */ /* 0x000ea40000300800 */
[----:B------:R-:W4:Y:S02]  /*a5e10*/  LDL.LU R22, [R1+0xc78] ;  /* 0x000c780001167983 */ /* 0x000f240000300800 */
[----:B------:R-:W4:Y:S02]  /*a5e20*/  LDL.LU R23, [R1+0xc7c] ;  /* 0x000c7c0001177983 */ /* 0x000f240000300800 */
[----:B------:R-:W-:Y:S01]  /*a5e30*/  IMAD.MOV.U32 R18, RZ, RZ, R15 ;  /* 0x000000ffff127224 */ /* 0x000fe200078e000f */
[----:B------:R-:W-:-:S05]  /*a5e40*/  MOV R19, R14 ;  /* 0x0000000e00137202 */ /* 0x000fca0000000f00 */
[----:B------:R-:W-:Y:S01]  /*a5e50*/  STL.64 [R1+0x4450], R18 ;  /* 0x0044501201007387 */ /* 0x000fe20000100a00 */
[----:B------:R-:W3:Y:S02]  /*a5e60*/  LDL.LU R24, [R1+0xb70] ;  /* 0x000b700001187983 */ /* 0x000ee40000300800 */
[----:B------:R-:W3:Y:S02]  /*a5e70*/  LDL.LU R25, [R1+0xb74] ;  /* 0x000b740001197983 */ /* 0x000ee40000300800 */
[----:B------:R-:W3:Y:S01]  /*a5e80*/  LDL.LU R26, [R1+0xb78] ;  /* 0x000b7800011a7983 */ /* 0x000ee20000300800 */
        /* <DEDUP_REMOVED lines=14> */
[----:B-----5:R-:W-:-:S02]  /*a5f70*/  IMAD.MOV.U32 R19, RZ, RZ, R12 ;  /* 0x000000ffff137224 */ /* 0x020fc400078e000c */
[----:B------:R-:W0:Y:S04]  /*a5f80*/  LDSM.16.M88.4 R12, [R3+0x62080] ;  /* 0x06208000030c783b */ /* 0x000e280000000200 */
[----:B----4-:R-:W-:Y:S01]  /*a5f90*/  STL.64 [R1+0x4448], R22 ;  /* 0x0044481601007387 */ /* 0x010fe20000100a00 */
[----:B--2---:R1:W-:Y:S03]  /*a5fa0*/  STL.64 [R1+0x4440], R20 ;  /* 0x0044401401007387 */ /* 0x0043e60000100a00 */
        /* <DEDUP_REMOVED lines=19> */
[----:B------:R-:W-:Y:S02]  /*a60e0*/  STL.64 [R1+0x3a0], R4 ;  /* 0x0003a00401007387 */ /* 0x000fe40000100a00 */
[----:B------:R-:W-:Y:S02]  /*a60f0*/  STL.64 [R1+0x3a8], R6 ;  /* 0x0003a80601007387 */ /* 0x000fe40000100a00 */
[----:B------:R-:W0:Y:S04]  /*a6100*/  LDSM.16.M88.4 R4, [R3+0x63080] ;  /* 0x063080000304783b */ /* 0x000e280000000200 */
[----:B0-----:R-:W-:Y:S01]  /*a6110*/  STL.64 [R1+0x4260], R6 ;  /* 0x0042600601007387 */ /* 0x001fe20000100a00 */
[----:B------:R0:W-:Y:S03]  /*a6120*/  STL.64 [R1+0x4258], R4 ;  /* 0x0042580401007387 */ /* 0x0001e60000100a00 */
[----:B0-----:R-:W4:Y:S01]  /*a6130*/  LDL.64 R4, [R1+0x90] ;  /* 0x0000900001047983 */ /* 0x001f220000100a00 */
[C---:B--2---:R-:W-:Y:S03]  /*a6140*/  HMMA.16816.F32 R16, R24.reuse, R18, R20 ;  /* 0x000000121810723c */ /* 0x044fe60000001814 */
[----:B----4-:R0:W-:Y:S04]  /*a6150*/  STL.64 [R1+0x4378], R4 ;  /* 0x0043780401007387 */ /* 0x0101e80000100a00 */
[----:B0-----:R-:W2:Y:S01]  /*a6160*/  LDL.LU R4, [R1+0xb60] ;  /* 0x000b600001047983 */ /* 0x001ea20000300800 */
[----:B------:R-:W2:Y:S02]  /*a6170*/  LDL.LU R5, [R1+0xb64] ;  /* 0x000b640001057983 */ /* 0x000ea40000300800 */
[----:B------:R-:W2:Y:S02]  /*a6180*/  LDL.LU R6, [R1+0xb68] ;  /* 0x000b680001067983 */ /* 0x000ea40000300800 */
[----:B------:R-:W2:Y:S01]  /*a6190*/  LDL.LU R7, [R1+0xb6c] ;  /* 0x000b6c0001077983 */ /* 0x000ea20000300800 */
[----:B------:R-:W4:Y:S01]  /*a61a0*/  LDL.LU.64 R22, [R1+0x4460] ;  /* 0x0044600001167983 */ /* 0x000f220000300a00 */
[----:B------:R-:W4:Y:S09]  /*a61b0*/  LDL.LU.64 R20, [R1+0x4458] ;  /* 0x0044580001147983 */ /* 0x000f320000300a00 */
        /* <DEDUP_REMOVED lines=32> */
[----:B------:R-:W4:Y:S11]  /*a63c0*/  LDL.LU.64 R22, [R1+0x43e8] ;  /* 0x0043e80001167983 */ /* 0x000f360000300a00 */
[----:B------:R-:W-:Y:S10]  /*a63d0*/  @!UPT UIADD3 URZ, URZ, URZ, URZ ;  /* 0x0000003f3f3ff290 */ /* 0x000ff4000fffe03f */
[----:B------:R-:W-:Y:S01]  /*a63e0*/  STL.64 [R1+0x1d0], R16 ;  /* 0x0001d01001007387 */ /* 0x000fe20000100a00 */
[----:B------:R0:W-:Y:S03]  /*a63f0*/  STL.64 [R1+0x1d8], R18 ;  /* 0x0001d81201007387 */ /* 0x0001e60000100a00 */
[----:B0-----:R-:W4:Y:S01]  /*a6400*/  LDL.LU.64 R18, [R1+0x43e0] ;  /* 0x0043e00001127983 */ /* 0x001f220000300a00 */
[----:B------:R-:W4:Y:S02]  /*a6410*/  LDL.LU.64 R16, [R1+0x43d8] ;  /* 0x0043d80001107983 */ /* 0x000f240000300a00 */
[C---:B----4-:R-:W-:Y:S01]  /*a6420*/  HMMA.16816.F32 R20, R24.reuse, R22, R16 ;  /* 0x000000161814723c */ /* 0x050fe20000001810 */
[----:B------:R-:W3:Y:S11]  /*a6430*/  LDL.LU.64 R16, [R1+0x43d0] ;  /* 0x0043d00001107983 */ /* 0x000ef60000300a00 */
[----:B------:R-:W-:Y:S11]  /*a6440*/  @!UPT UIADD3 URZ, URZ, URZ, URZ ;  /* 0x0000003f3f3ff290 */ /* 0x000ff6000fffe03f */
[----:B------:R-:W-:Y:S01]  /*a6450*/  STL.64 [R1+0x1c0], R20 ;  /* 0x0001c01401007387 */ /* 0x000fe20000100a00 */
[----:B------:R0:W-:Y:S03]  /*a6460*/  STL.64 [R1+0x1c8], R22 ;  /* 0x0001c81601007387 */ /* 0x0001e60000100a00 */
[----:B0-----:R-:W3:Y:S01]  /*a6470*/  LDL.LU.64 R22, [R1+0x43c8] ;  /* 0x0043c80001167983 */ /* 0x001ee20000300a00 */
[----:B------:R-:W3:Y:S01]  /*a6480*/  LDL.LU.64 R20, [R1+0x43c0] ;  /* 0x0043c00001147983 */ /* 0x000ee20000300a00 */
[----:B--2---:R-:W-:Y:S01]  /*a6490*/  HMMA.16816.F32 R4, R24, R10, R4 ;  /* 0x0000000a1804723c */ /* 0x004fe20000001804 */
[----:B------:R-:W2:Y:S01]  /*a64a0*/  LDL.64 R24, [R1+0xf0] ;  /* 0x0000f00001187983 */ /* 0x000ea20000100a00 */
[----:B------:R-:W-:Y:S11]  /*a64b0*/  STL.64 [R1+0x4208], R8 ;  /* 0x0042080801007387 */ /* 0x000ff60000100a00 */
[----:B------:R-:W-:Y:S10]  /*a64c0*/  @!UPT UIADD3 URZ, URZ, URZ, URZ ;  /* 0x0000003f3f3ff290 */ /* 0x000ff4000fffe03f */
[----:B------:R-:W-:Y:S01]  /*a64d0*/  STL.64 [R1+0x1b0], R4 ;  /* 0x0001b00401007387 */ /* 0x000fe20000100a00 */
[----:B------:R3:W-:Y:S02]  /*a64e0*/  STL.64 [R1+0x1b8], R6 ;  /* 0x0001b80601007387 */ /* 0x0007e40000100a00 */
[----:B------:R-:W-:Y:S01]  /*a64f0*/  IMAD.MOV.U32 R11, RZ, RZ, R29 ;  /* 0x000000ffff0b7224 */ /* 0x000fe200078e001d */
[----:B---3--:R-:W-:Y:S11]  /*a6500*/  HMMA.16816.F32 R4, R20, R16, R12 ;  /* 0x000000101404723c */ /* 0x008ff6000000180c */
[----:B------:R-:W-:Y:S11]  /*a6510*/  @!UPT UIADD3 URZ, URZ, URZ, URZ ;  /* 0x0000003f3f3ff290 */ /* 0x000ff6000fffe03f */
[----:B------:R-:W-:Y:S01]  /*a6520*/  @!UPT UIADD3 URZ, URZ, URZ, URZ ;  /* 0x0000003f3f3ff290 */ /* 0x000fe2000fffe03f */
[----:B------:R-:W-:Y:S01]  /*a6530*/  STL.64 [R1+0x1a0], R4 ;  /* 0x0001a00401007387 */ /* 0x000fe20000100a00 */
[----:B------:R-:W3:Y:S02]  /*a6540*/  LDL.LU R8, [R1+0x8e0] ;  /* 0x0008e00001087983 */ /* 0x000ee40000300800 */
[----:B------:R-:W3:Y:S02]  /*a6550*/  LDL.LU R9, [R1+0x8e4] ;  /* 0x0008e40001097983 */ /* 0x000ee40000300800 */
[----:B------:R-:W4:Y:S01]  /*a6560*/  LDL.LU R10, [R1+0x8e8] ;  /* 0x0008e800010a7983 */ /* 0x000f220000300800 */
[----:B------:R-:W5:Y:S01]  /*a6570*/  LDL.LU R29, [R1+0x43bc] ;  /* 0x0043bc00011d7983 */ /* 0x000f620000300800 */
[----:B------:R-:W2:Y:S02]  /*a6580*/  LDL.LU R16, [R1+0xb10] ;  /* 0x000b100001107983 */ /* 0x000ea40000300800 */
[----:B------:R-:W2:Y:S02]  /*a6590*/  LDL.LU R17, [R1+0xb14] ;  /* 0x000b140001117983 */ /* 0x000ea40000300800 */
[----:B------:R-:W2:Y:S01]  /*a65a0*/  LDL.LU R18, [R1+0xb18] ;  /* 0x000b180001127983 */ /* 0x000ea20000300800 */
[----:B------:R-:W2:Y:S04]  /*a65b0*/  LDL.LU R19, [R1+0xb1c] ;  /* 0x000b1c0001137983 */ /* 0x000ea80000300800 */
[----:B--2---:R-:W-:Y:S01]  /*a65c0*/  STL.64 [R1+0x43a0], R18 ;  /* 0x0043a01201007387 */ /* 0x004fe20000100a00 */
[----:B------:R0:W-:Y:S02]  /*a65d0*/  STL.64 [R1+0x4398], R16 ;  /* 0x0043981001007387 */ /* 0x0001e40000100a00 */
[----:B0-----:R-:W-:-:S02]  /*a65e0*/  MOV R16, R2 ;  /* 0x0000000200107202 */ /* 0x001fc40000000f00 */
[----:B------:R-:W-:-:S05]  /*a65f0*/  MOV R17, R0 ;  /* 0x0000000000117202 */ /* 0x000fca0000000f00 */
[----:B------:R0:W-:Y:S04]  /*a6600*/  STL.64 [R1+0x43b0], R16 ;  /* 0x0043b01001007387 */ /* 0x0001e80000100a00 */
[----:B0-----:R-:W2:Y:S01]  /*a6610*/  LDL.LU R16, [R1+0xb40] ;  /* 0x000b400001107983 */ /* 0x001ea20000300800 */
[----:B------:R-:W2:Y:S02]  /*a6620*/  LDL.LU R17, [R1+0xb44] ;  /* 0x000b440001117983 */ /* 0x000ea40000300800 */
[----:B------:R-:W2:Y:S02]  /*a6630*/  LDL.LU R18, [R1+0xb48] ;  /* 0x000b480001127983 */ /* 0x000ea40000300800 */
[----:B------:R-:W2:Y:S01]  /*a6640*/  LDL.LU R19, [R1+0xb4c] ;  /* 0x000b4c0001137983 */ /* 0x000ea20000300800 */
[----:B------:R-:W2:Y:S01]  /*a6650*/  LDL.64 R4, [R1+0xd0] ;  /* 0x0000d00001047983 */ /* 0x000ea20000100a00 */
[----:B------:R-:W-:-:S02]  /*a6660*/  MOV R3, R6 ;  /* 0x0000000600037202 */ /* 0x000fc40000000f00 */
[----:B------:R-:W-:Y:S01]  /*a6670*/  MOV R28, R7 ;  /* 0x00000007001c7202 */ /* 0x000fe20000000f00 */
[----:B--2---:R0:W-:Y:S04]  /*a6680*/  STL.64 [R1+0x43a8], R4 ;  /* 0x0043a80401007387 */ /* 0x0041e80000100a00 */
[----:B0-----:R-:W2:Y:S01]  /*a6690*/  LDL.LU R4, [R1+0xb30] ;  /* 0x000b300001047983 */ /* 0x001ea20000300800 */
        /* <DEDUP_REMOVED lines=9> */
[----:B-----5:R-:W-:Y:S01]  /*a6730*/  IMAD.MOV.U32 R14, RZ, RZ, R29 ;  /* 0x000000ffff0e7224 */ /* 0x020fe200078e001d */
[----:B----4-:R-:W-:Y:S01]  /*a6740*/  STL.64 [R1+0x42e8], R10 ;  /* 0x0042e80a01007387 */ /* 0x010fe20000100a00 */
[----:B---3--:R0:W-:Y:S03]  /*a6750*/  STL.64 [R1+0x42e0], R8 ;  /* 0x0042e00801007387 */ /* 0x0081e60000100a00 */
[----:B0-----:R-:W3:Y:S01]  /*a6760*/  LDL.64 R8, [R1+0xb0] ;  /* 0x0000b00001087983 */ /* 0x001ee20000100a00 */
[----:B------:R-:W4:Y:S02]  /*a6770*/  LDL.LU R12, [R1+0x900] ;  /* 0x00090000010c7983 */ /* 0x000f240000300800 */
[----:B------:R-:W4:Y:S02]  /*a6780*/  LDL.LU R13, [R1+0x904] ;  /* 0x00090400010d7983 */ /* 0x000f240000300800 */
[----:B------:R-:W5:Y:S01]  /*a6790*/  LDL.LU R29, [R1+0x43b8] ;  /* 0x0043b800011d7983 */ /* 0x000f620000300800 */
[----:B------:R-:W2:Y:S01]  /*a67a0*/  LDL.LU R15, [R1+0x90c] ;  /* 0x00090c00010f7983 */ /* 0x000ea20000300800 */
[----:B------:R-:W-:Y:S03]  /*a67b0*/  HMMA.16816.F32 R16, R20, R24, R16 ;  /* 0x000000181410723c */ /* 0x000fe60000001810 */
[----:B--2---:R-:W-:Y:S01]  /*a67c0*/  STL.64 [R1+0x42f8], R14 ;  /* 0x0042f80e01007387 */ /* 0x004fe20000100a00 */
[----:B----4-:R0:W-:Y:S03]  /*a67d0*/  STL.64 [R1+0x42f0], R12 ;  /* 0x0042f00c01007387 */ /* 0x0101e60000100a00 */
[----:B0-----:R-:W2:Y:S01]  /*a67e0*/  LDL.LU R12, [R1+0x9b0] ;  /* 0x0009b000010c7983 */ /* 0x001ea20000300800 */
[----:B------:R-:W2:Y:S02]  /*a67f0*/  LDL.LU R13, [R1+0x9b4] ;  /* 0x0009b400010d7983 */ /* 0x000ea40000300800 */
[----:B------:R-:W4:Y:S01]  /*a6800*/  LDL.LU R14, [R1+0x9b8] ;  /* 0x0009b800010e7983 */ /* 0x000f220000300800 */
[----:B-----5:R-:W-:-:S05]  /*a6810*/  MOV R15, R29 ;  /* 0x0000001d000f7202 */ /* 0x020fca0000000f00 */
[----:B----4-:R-:W-:Y:S01]  /*a6820*/  STL.64 [R1+0x4308], R14 ;  /* 0x0043080e01007387 */ /* 0x010fe20000100a00 */
[----:B--2---:R0:W-:Y:S03]  /*a6830*/  STL.64 [R1+0x4300], R12 ;  /* 0x0043000c01007387 */ /* 0x0041e60000100a00 */
[----:B0-----:R-:W2:Y:S01]  /*a6840*/  LDL.64 R12, [R1+0xc0] ;  /* 0x0000c000010c7983 */ /* 0x001ea20000100a00 */
[----:B------:R-:W-:Y:S02]  /*a6850*/  STL [R1+0x3c74], R28 ;  /* 0x003c741c01007387 */ /* 0x000fe40000100800 */
[----:B------:R-:W-:Y:S02]  /*a6860*/  STL [R1+0x3c70], R3 ;  /* 0x003c700301007387 */ /* 0x000fe40000100800 */
[----:B------:R0:W-:Y:S01]  /*a6870*/  STL.64 [R1+0x190], R16 ;  /* 0x0001901001007387 */ /* 0x0001e20000100a00 */
[----:B------:R-:W-:Y:S04]  /*a6880*/  STL [R1+0x198], R18 ;  /* 0x0001981201007387 */ /* 0x000fe80000100800 */
[----:B0-----:R-:W4:Y:S01]  /*a6890*/  LDL.LU.64 R16, [R1+0x43b0] ;  /* 0x0043b00001107983 */ /* 0x001f220000300a00 */
[----:B------:R-:W-:Y:S01]  /*a68a0*/  MOV R29, R19 ;  /* 0x00000013001d7202 */ /* 0x000fe20000000f00 */
[----:B------:R0:W-:Y:S02]  /*a68b0*/  STL.64 [R1+0x4350], R24 ;  /* 0x0043501801007387 */ /* 0x0001e40000100a00 */
[----:B0-----:R-:W5:Y:S01]  /*a68c0*/  LDL.LU R24, [R1+0xb20] ;  /* 0x000b200001187983 */ /* 0x001f620000300800 */
[----:B------:R-:W5:Y:S02]  /*a68d0*/  LDL.LU R25, [R1+0xb24] ;  /* 0x000b240001197983 */ /* 0x000f640000300800 */
[----:B------:R-:W5:Y:S02]  /*a68e0*/  LDL.LU R26, [R1+0xb28] ;  /* 0x000b2800011a7983 */ /* 0x000f640000300800 */
[----:B------:R-:W5:Y:S01]  /*a68f0*/  LDL.LU R27, [R1+0xb2c] ;  /* 0x000b2c00011b7983 */ /* 0x000f620000300800 */
[----:B------:R0:W-:Y:S01]  /*a6900*/  STL [R1+0x3c78], R29 ;  /* 0x003c781d01007387 */ /* 0x0001e20000100800 */
[C---:B----4-:R-:W-:Y:S03]  /*a6910*/  HMMA.16816.F32 R16, R20.reuse, R16, R4 ;  /* 0x000000101410723c */ /* 0x050fe60000001804 */
[----:B------:R-:W5:Y:S11]  /*a6920*/  LDL.LU.64 R4, [R1+0x43a8] ;  /* 0x0043a80001047983 */ /* 0x000f760000300a00 */
[----:B------:R-:W-:Y:S09]  /*a6930*/  @!UPT UIADD3 URZ, URZ, URZ, URZ ;  /* 0x0000003f3f3ff290 */ /* 0x000ff2000fffe03f */
[----:B------:R-:W-:Y:S01]  /*a6940*/  STL.64 [R1+0x180], R16 ;  /* 0x0001801001007387 */ /* 0x000fe20000100a00 */
[----:B------:R1:W-:Y:S02]  /*a6950*/  STL [R1+0x188], R18 ;  /* 0x0001881201007387 */ /* 0x0003e40000100800 */
[----:B0-----:R-:W-:Y:S02]  /*a6960*/  IMAD.MOV.U32 R29, RZ, RZ, R19 ;  /* 0x000000ffff1d7224 */ /* 0x001fe400078e0013 */
[----:B-1----:R-:W2:Y:S01]  /*a6970*/  LDL.LU.64 R18, [R1+0x43a0] ;  /* 0x0043a00001127983 */ /* 0x002ea20000300a00 */
[----:B------:R-:W2:Y:S02]  /*a6980*/  LDL.LU.64 R16, [R1+0x4398] ;  /* 0x0043980001107983 */ /* 0x000ea40000300a00 */
[----:B------:R-:W-:Y:S01]  /*a6990*/  STL [R1+0x3ce0], R29 ;  /* 0x003ce01d01007387 */ /* 0x000fe20000100800 */
[C---:B-----5:R-:W-:Y:S11]  /*a69a0*/  HMMA.16816.F32 R24, R20.reuse, R4, R24 ;  /* 0x000000041418723c */ /* 0x060ff60000001818 */
[----:B------:R-:W-:Y:S11]  /*a69b0*/  @!UPT UIADD3 URZ, URZ, URZ, URZ ;  /* 0x0000003f3f3ff290 */ /* 0x000ff6000fffe03f */
[----:B------:R-:W-:Y:S01]  /*a69c0*/  @!UPT UIADD3 URZ, URZ, URZ, URZ ;  /* 0x0000003f3f3ff290 */ /* 0x000fe2000fffe03f */
[----:B------:R0:W-:Y:S01]  /*a69d0*/  STL.64 [R1+0x170], R24 ;  /* 0x0001701801007387 */ /* 0x0001e20000100a00 */
[----:B------:R-:W-:Y:S03]  /*a69e0*/  STL.64 [R1+0x178], R26 ;  /* 0x0001781a01007387 */ /* 0x000fe60000100a00 */
[----:B0-----:R-:W4:Y:S01]  /*a69f0*/  LDL.64 R24, [R1+0x100] ;  /* 0x0001000001187983 */ /* 0x001f220000100a00 */
[----:B------:R-:W-:Y:S02]  /*a6a00*/  MOV R2, R4 ;  /* 0x0000000400027202 */ /* 0x000fe40000000f00 */
[----:B------:R-:W-:Y:S02]  /*a6a10*/  MOV R0, R5 ;  /* 0x0000000500007202 */ /* 0x000fe40000000f00 */
[C---:B--2---:R-:W-:Y:S01]  /*a6a20*/  HMMA.16816.F32 R4, R20.reuse, R12, R16 ;  /* 0x0000000c1404723c */ /* 0x044fe20000001810 */
[----:B----4-:R-:W-:Y:S11]  /*a6a30*/  STL.64 [R1+0x4380], R24 ;  /* 0x0043801801007387 */ /* 0x010ff60000100a00 */
[----:B------:R-:W-:Y:S11]  /*a6a40*/  @!UPT UIADD3 URZ, URZ, URZ, URZ ;  /* 0x0000003f3f3ff290 */ /* 0x000ff6000fffe03f */
[----:B------:R-:W-:Y:S02]  /*a6a50*/  STL.64 [R1+0x160], R4 ;  /* 0x0001600401007387 */ /* 0x000fe40000100a00 */
[----:B------:R-:W-:Y:S02]  /*a6a60*/  STL.64 [R1+0x168], R6 ;  /* 0x0001680601007387 */ /* 0x000fe40000100a00 */
[----:B------:R0:W-:Y:S01]  /*a6a70*/  STL.64 [R1+0x4318], R12 ;  /* 0x0043180c01007387 */ /* 0x0001e20000100a00 */
[----:B------:R-:W2:Y:S01]  /*a6a80*/  LDL.LU R16, [R1+0xa10] ;  /* 0x000a100001107983 */ /* 0x000ea20000300800 */
[----:B------:R-:W2:Y:S02]  /*a6a90*/  LDL.LU R17, [R1+0xa14] ;  /* 0x000a140001117983 */ /* 0x000ea40000300800 */
[----:B------:R-:W4:Y:S02]  /*a6aa0*/  LDL.LU R18, [R1+0xa18] ;  /* 0x000a180001127983 */ /* 0x000f240000300800 */
[----:B------:R-:W4:Y:S02]  /*a6ab0*/  LDL.LU R19, [R1+0xa1c] ;  /* 0x000a1c0001137983 */ /* 0x000f240000300800 */
[----:B0-----:R-:W-:Y:S01]  /*a6ac0*/  IMAD.MOV.U32 R12, RZ, RZ, R2 ;  /* 0x000000ffff0c7224 */ /* 0x001fe200078e0002 */
[----:B------:R-:W-:Y:S01]  /*a6ad0*/  MOV R13, R0 ;  /* 0x00000000000d7202 */ /* 0x000fe20000000f00 */
[----:B----4-:R-:W-:Y:S01]  /*a6ae0*/  STL.64 [R1+0x4390], R18 ;  /* 0x0043901201007387 */ /* 0x010fe20000100a00 */
[----:B--2---:R0:W-:Y:S03]  /*a6af0*/  STL.64 [R1+0x4388], R16 ;  /* 0x0043881001007387 */ /* 0x0041e60000100a00 */
[----:B0-----:R-:W3:Y:S01]  /*a6b00*/  LDL.LU R16, [R1+0xb00] ;  /* 0x000b000001107983 */ /* 0x001ee20000300800 */
[----:B------:R-:W3:Y:S02]  /*a6b10*/  LDL.LU R17, [R1+0xb04] ;  /* 0x000b040001117983 */ /* 0x000ee40000300800 */
[----:B------:R-:W3:Y:S02]  /*a6b20*/  LDL.LU R18, [R1+0xb08] ;  /* 0x000b080001127983 */ /* 0x000ee40000300800 */
[----:B------:R-:W3:Y:S01]  /*a6b30*/  LDL.LU R19, [R1+0xb0c] ;  /* 0x000b0c0001137983 */ /* 0x000ee20000300800 */
[----:B------:R-:W2:Y:S01]  /*a6b40*/  LDL.LU R24, [R1+0xaf0] ;  /* 0x000af00001187983 */ /* 0x000ea20000300800 */
[----:B------:R-:W2:Y:S02]  /*a6b50*/  LDL.LU R25, [R1+0xaf4] ;  /* 0x000af40001197983 */ /* 0x000ea40000300800 */
[----:B------:R-:W2:Y:S02]  /*a6b60*/  LDL.LU R26, [R1+0xaf8] ;  /* 0x000af800011a7983 */ /* 0x000ea40000300800 */
[----:B------:R-:W2:Y:S01]  /*a6b70*/  LDL.LU R27, [R1+0xafc] ;  /* 0x000afc00011b7983 */ /* 0x000ea20000300800 */
[----:B------:R-:W2:Y:S01]  /*a6b80*/  LDL.64 R4, [R1+0xa0] ;  /* 0x0000a00001047983 */ /* 0x000ea20000100a00 */
[----:B------:R0:W-:Y:S03]  /*a6b90*/  STL.64 [R1+0x4330], R12 ;  /* 0x0043300c01007387 */ /* 0x0001e60000100a00 */
[----:B0-----:R-:W4:Y:S04]  /*a6ba0*/  LDL.64 R12, [R1+0xe0] ;  /* 0x0000e000010c7983 */ /* 0x001f280000100a00 */
[----:B----4-:R0:W-:Y:S04]  /*a6bb0*/  STL.64 [R1+0x4348], R12 ;  /* 0x0043480c01007387 */ /* 0x0101e80000100a00 */
        /* <DEDUP_REMOVED lines=15> */
[----:B------:R-:W4:Y:S02]  /*a6cb0*/  LDL.LU.64 R16, [R1+0x4388] ;  /* 0x0043880001107983 */ /* 0x000f240000300a00 */
        /* <DEDUP_REMOVED lines=20> */
[----:B------:R0:W-:Y:S01]  /*a6e00*/  STL.64 [R1+0x140], R24 ;  /* 0x0001401801007387 */ /* 0x0001e20000100a00 */
[----:B------:R-:W-:Y:S03]  /*a6e10*/  STL.64 [R1+0x148], R26 ;  /* 0x0001481a01007387 */ /* 0x000fe60000100a00 */
[----:B0-----:R-:W3:Y:S01]  /*a6e20*/  LDL.LU.64 R24, [R1+0x4380] ;  /* 0x0043800001187983 */ /* 0x001ee20000300a00 */
[----:B------:R-:W4:Y:S02]  /*a6e30*/  LDL.LU.64 R4, [R1+0x4378] ;  /* 0x0043780001047983 */ /* 0x000f240000300a00 */
[----:B----4-:R-:W-:Y:S01]  /*a6e40*/  HMMA.16816.F32 R20, R20, R4, R16 ;  /* 0x000000041414723c */ /* 0x010fe20000001810 */
[----:B------:R-:W4:Y:S01]  /*a6e50*/  LDL.LU.64 R18, [R1+0x4370] ;  /* 0x0043700001127983 */ /* 0x000f220000300a00 */
[----:B------:R-:W4:Y:S11]  /*a6e60*/  LDL.LU.64 R16, [R1+0x4368] ;  /* 0x0043680001107983 */ /* 0x000f360000300a00 */
[----:B------:R-:W-:Y:S10]  /*a6e70*/  @!UPT UIADD3 URZ, URZ, URZ, URZ ;  /* 0x0000003f3f3ff290 */ /* 0x000ff4000fffe03f */
[----:B------:R-:W-:Y:S01]  /*a6e80*/  STL.64 [R1+0x130], R20 ;  /* 0x0001301401007387 */ /* 0x000fe20000100a00 */
[----:B------:R3:W-:Y:S02]  /*a6e90*/  STL.64 [R1+0x138], R22 ;  /* 0x0001381601007387 */ /* 0x0007e40000100a00 */
[----:B---3--:R-:W-:Y:S01]  /*a6ea0*/  IMAD.MOV.U32 R23, RZ, RZ, R24 ;  /* 0x000000ffff177224 */ /* 0x008fe200078e0018 */
[----:B------:R-:W-:Y:S01]  /*a6eb0*/  MOV R22, R25 ;  /* 0x0000001900167202 */ /* 0x000fe20000000f00 */
[C---:B----4-:R-:W-:Y:S11]  /*a6ec0*/  HMMA.16816.F32 R12, R16.reuse, R24, R12 ;  /* 0x00000018100c723c */ /* 0x050ff6000000180c */
[----:B------:R-:W-:Y:S11]  /*a6ed0*/  @!UPT UIADD3 URZ, URZ, URZ, URZ ;  /* 0x0000003f3f3ff290 */ /* 0x000ff6000fffe03f */
[----:B------:R-:W-:Y:S01]  /*a6ee0*/  @!UPT UIADD3 URZ, URZ, URZ, URZ ;  /* 0x0000003f3f3ff290 */ /* 0x000fe2000fffe03f */
[----:B------:R-:W-:Y:S01]  /*a6ef0*/  STL.64 [R1+0x120], R12 ;  /* 0x0001200c01007387 */ /* 0x000fe20000100a00 */
[----:B------:R0:W-:Y:S03]  /*a6f00*/  STL.64 [R1+0x128], R14 ;  /* 0x0001280e01007387 */ /* 0x0001e60000100a00 */
[----:B0-----:R-:W3:Y:S01]  /*a6f10*/  LDL.LU.64 R14, [R1+0x4360] ;  /* 0x00436000010e7983 */ /* 0x001ee20000300a00 */
[----:B------:R-:W3:Y:S02]  /*a6f20*/  LDL.LU.64 R12, [R1+0x4358] ;  /* 0x00435800010c7983 */ /* 0x000ee40000300a00 */
        /* <DEDUP_REMOVED lines=24> */
[----:B------:R-:W-:Y:S02]  /*a70b0*/  MOV R28, R12 ;  /* 0x0000000c001c7202 */ /* 0x000fe40000000f00 */
[----:B------:R-:W-:Y:S11]  /*a70c0*/  MOV R3, R13 ;  /* 0x0000000d00037202 */ /* 0x000ff60000000f00 */
[----:B------:R-:W-:Y:S09]  /*a70d0*/  @!UPT UIADD3 URZ, URZ, URZ, URZ ;  /* 0x0000003f3f3ff290 */ /* 0x000ff2000fffe03f */
[----:B------:R0:W-:Y:S01]  /*a70e0*/  STL.64 [R1+0x60], R8 ;  /* 0x0000600801007387 */ /* 0x0001e20000100a00 */
[----:B------:R-:W-:Y:S03]  /*a70f0*/  STL.64 [R1+0x68], R10 ;  /* 0x0000680a01007387 */ /* 0x000fe60000100a00 */
[----:B0-----:R-:W2:Y:S01]  /*a7100*/  LDL.LU.64 R8, [R1+0x4310] ;  /* 0x0043100001087983 */ /* 0x001ea20000300a00 */
[----:B------:R-:W2:Y:S02]  /*a7110*/  LDL.LU.64 R14, [R1+0x4308] ;  /* 0x00430800010e7983 */ /* 0x000ea40000300a00 */
[----:B------:R-:W2:Y:S01]  /*a7120*/  LDL.LU.64 R12, [R1+0x4300] ;  /* 0x00430000010c7983 */ /* 0x000ea20000300a00 */
[----:B------:R-:W-:Y:S02]  /*a7130*/  MOV R20, R2 ;  /* 0x0000000200147202 */ /* 0x000fe40000000f00 */
[----:B------:R-:W-:Y:S01]  /*a7140*/  MOV R21, R0 ;  /* 0x0000000000157202 */ /* 0x000fe20000000f00 */
        /* <DEDUP_REMOVED lines=8> */
[----:B------:R-:W3:Y:S02]  /*a71d0*/  LDL.LU.64 R10, [R1+0x42e8] ;  /* 0x0042e800010a7983 */ /* 0x000ee40000300a00 */
[----:B------:R-:W3:Y:S02]  /*a71e0*/  LDL.LU.64 R8, [R1+0x42e0] ;  /* 0x0042e00001087983 */ /* 0x000ee40000300a00 */
[C---:B---3--:R-:W-:Y:S08]  /*a71f0*/  HMMA.16816.F32 R8, R16.reuse, R20, R8 ;  /* 0x000000141008723c */ /* 0x048ff00000001808 */
[----:B--2---:R-:W-:Y:S11]  /*a7200*/  HMMA.16816.F32 R16, R16, R4, R12 ;  /* 0x000000041010723c */ /* 0x004ff6000000180c */
[----:B------:R-:W-:Y:S04]  /*a7210*/  @!UPT UIADD3 URZ, URZ, URZ, URZ ;  /* 0x0000003f3f3ff290 */ /* 0x000fe8000fffe03f */
[----:B------:R-:W-:Y:S01]  /*a7220*/  STL.64 [R1+0x40], R8 ;  /* 0x0000400801007387 */ /* 0x000fe20000100a00 */
[----:B------:R0:W-:Y:S03]  /*a7230*/  STL.64 [R1+0x48], R10 ;  /* 0x0000480a01007387 */ /* 0x0001e60000100a00 */
[----:B0-----:R-:W2:Y:S01]  /*a7240*/  LDL.LU.64 R10, [R1+0x42d8] ;  /* 0x0042d800010a7983 */ /* 0x001ea20000300a00 */
[----:B------:R-:W2:Y:S02]  /*a7250*/  LDL.LU.64 R8, [R1+0x42d0] ;  /* 0x0042d00001087983 */ /* 0x000ea40000300a00 */
[----:B------:R-:W-:Y:S02]  /*a7260*/  STL.64 [R1+0x4278], R20 ;  /* 0x0042781401007387 */ /* 0x000fe40000100a00 */
[----:B------:R-:W2:Y:S01]  /*a7270*/  LDL.LU.64 R14, [R1+0x42c8] ;  /* 0x0042c800010e7983 */ /* 0x000ea20000300a00 */
[----:B------:R-:W2:Y:S01]  /*a7280*/  LDL.LU.64 R12, [R1+0x42c0] ;  /* 0x0042c000010c7983 */ /* 0x000ea20000300a00 */
[----:B------:R-:W-:Y:S02]  /*a7290*/  STL.64 [R1+0x4270], R4 ;  /* 0x0042700401007387 */ /* 0x000fe40000100a00 */
[----:B------:R0:W-:Y:S02]  /*a72a0*/  STL.64 [R1+0x30], R16 ;  /* 0x0000301001007387 */ /* 0x0001e40000100a00 */
[----:B------:R-:W-:Y:S01]  /*a72b0*/  STL.64 [R1+0x38], R18 ;  /* 0x0000381201007387 */ /* 0x000fe20000100a00 */
[----:B0-----:R-:W-:-:S02]  /*a72c0*/  MOV R16, R2 ;  /* 0x0000000200107202 */ /* 0x001fc40000000f00 */
[----:B------:R-:W-:-:S05]  /*a72d0*/  MOV R17, R0 ;  /* 0x0000000000117202 */ /* 0x000fca0000000f00 */
[----:B------:R0:W-:Y:S04]  /*a72e0*/  STL.64 [R1+0x4280], R16 ;  /* 0x0042801001007387 */ /* 0x0001e80000100a00 */
[----:B0-----:R-:W3:Y:S01]  /*a72f0*/  LDL.LU R16, [R1+0x8f0] ;  /* 0x0008f00001107983 */ /* 0x001ee20000300800 */
[----:B------:R-:W3:Y:S02]  /*a7300*/  LDL.LU R17, [R1+0x8f4] ;  /* 0x0008f40001117983 */ /* 0x000ee40000300800 */
[----:B------:R-:W3:Y:S02]  /*a7310*/  LDL.LU R18, [R1+0x8f8] ;  /* 0x0008f80001127983 */ /* 0x000ee40000300800 */
[----:B------:R-:W3:Y:S01]  /*a7320*/  LDL.LU R19, [R1+0x8fc] ;  /* 0x0008fc0001137983 */ /* 0x000ee20000300800 */
[----:B------:R-:W-:Y:S01]  /*a7330*/  MOV R20, R23 ;  /* 0x0000001700147202 */ /* 0x000fe20000000f00 */
[----:B------:R-:W-:Y:S01]  /*a7340*/  IMAD.MOV.U32 R21, RZ, RZ, R22 ;  /* 0x000000ffff157224 */ /* 0x000fe200078e0016 */
[C---:B--2---:R-:W-:Y:S08]  /*a7350*/  HMMA.16816.F32 R8, R12.reuse, R24, R8 ;  /* 0x000000180c08723c */ /* 0x044ff00000001808 */
[----:B---3--:R-:W-:Y:S11]  /*a7360*/  HMMA.16816.F32 R16, R12, R20, R16 ;  /* 0x000000140c10723c */ /* 0x008ff60000001810 */
[----:B------:R-:W-:Y:S11]  /*a7370*/  @!UPT UIADD3 URZ, URZ, URZ, URZ ;  /* 0x0000003f3f3ff290 */ /* 0x000ff6000fffe03f */
[----:B------:R-:W-:Y:S01]  /*a7380*/  @!UPT UIADD3 URZ, URZ, URZ, URZ ;  /* 0x0000003f3f3ff290 */ /* 0x000fe2000fffe03f */
[----:B------:R-:W-:Y:S01]  /*a7390*/  STL.64 [R1+0x20], R16 ;  /* 0x0000201001007387 */ /* 0x000fe20000100a00 */
[----:B------:R-:W-:Y:S02]  /*a73a0*/  STL.64 [R1+0x28], R18 ;  /* 0x0000281201007387 */ /* 0x000fe40000100a00 */
[----:B------:R0:W-:Y:S02]  /*a73b0*/  STL.64 [R1+0x10], R8 ;  /* 0x0000100801007387 */ /* 0x0001e40000100a00 */
[----:B------:R1:W-:Y:S01]  /*a73c0*/  STL.64 [R1+0x18], R10 ;  /* 0x0000180a01007387 */ /* 0x0003e20000100a00 */
[----:B0-----:R-:W2:Y:S01]  /*a73d0*/  LDL.LU R8, [R1+0x6f0] ;  /* 0x0006f00001087983 */ /* 0x001ea20000300800 */
[----:B------:R-:W2:Y:S02]  /*a73e0*/  LDL.LU R9, [R1+0x6f4] ;  /* 0x0006f40001097983 */ /* 0x000ea40000300800 */
[----:B-1----:R-:W3:Y:S02]  /*a73f0*/  LDL.LU R10, [R1+0x6f8] ;  /* 0x0006f800010a7983 */ /* 0x002ee40000300800 */
        /* <DEDUP_REMOVED lines=12> */
[----:B------:R-:W5:Y:S02]  /*a74c0*/  LDL.LU R27, [R1+0x8cc] ;  /* 0x0008cc00011b7983 */ /* 0x000f640000300800 */
[----:B-----5:R-:W-:Y:S01]  /*a74d0*/  STL.64 [R1+0x42b0], R26 ;  /* 0x0042b01a01007387 */ /* 0x020fe20000100a00 */
[----:B----4-:R0:W-:Y:S02]  /*a74e0*/  STL.64 [R1+0x42a8], R24 ;  /* 0x0042a81801007387 */ /* 0x0101e40000100a00 */
[----:B------:R-:W4:Y:S02]  /*a74f0*/  LDL.LU R4, [R1+0x7d0] ;  /* 0x0007d00001047983 */ /* 0x000f240000300800 */
[----:B------:R-:W4:Y:S02]  /*a7500*/  LDL.LU R5, [R1+0x7d4] ;  /* 0x0007d40001057983 */ /* 0x000f240000300800 */
[----:B0-----:R-:W-:Y:S01]  /*a7510*/  IMAD.MOV.U32 R25, RZ, RZ, R6 ;  /* 0x000000ffff197224 */ /* 0x001fe200078e0006 */
[----:B------:R-:W-:Y:S01]  /*a7520*/  MOV R24, R7 ;  /* 0x0000000700187202 */ /* 0x000fe20000000f00 */
[----:B------:R-:W5:Y:S01]  /*a7530*/  LDL.LU R6, [R1+0x7d8] ;  /* 0x0007d80001067983 */ /* 0x000f620000300800 */
[----:B------:R-:W5:Y:S03]  /*a7540*/  LDL.LU R7, [R1+0x7dc] ;  /* 0x0007dc0001077983 */ /* 0x000f660000300800 */
[----:B-----5:R-:W-:Y:S01]  /*a7550*/  STL.64 [R1+0x4290], R6 ;  /* 0x0042900601007387 */ /* 0x020fe20000100a00 */
[----:B----4-:R-:W-:Y:S02]  /*a7560*/  STL.64 [R1+0x4288], R4 ;  /* 0x0042880401007387 */ /* 0x010fe40000100a00 */
[----:B------:R-:W4:Y:S02]  /*a7570*/  LDL.LU R20, [R1+0x510] ;  /* 0x0005100001147983 */ /* 0x000f240000300800 */
[----:B------:R-:W4:Y:S01]  /*a7580*/  LDL.LU R21, [R1+0x514] ;  /* 0x0005140001157983 */ /* 0x000f220000300800 */
[----:B------:R-:W5:Y:S01]  /*a7590*/  LDL.LU R22, [R1+0x518] ;  /* 0x0005180001167983 */ /* 0x000f620000300800 */
[----:B------:R-:W5:Y:S03]  /*a75a0*/  LDL.LU R23, [R1+0x51c] ;  /* 0x00051c0001177983 */ /* 0x000f660000300800 */
[----:B-----5:R-:W-:Y:S01]  /*a75b0*/  STL.64 [R1+0x42a0], R22 ;  /* 0x0042a01601007387 */ /* 0x020fe20000100a00 */
[----:B----4-:R0:W-:Y:S03]  /*a75c0*/  STL.64 [R1+0x4298], R20 ;  /* 0x0042981401007387 */ /* 0x0101e60000100a00 */
[----:B0-----:R-:W4:Y:S04]  /*a75d0*/  LDL.64 R20, [R1+0xd0] ;  /* 0x0000d00001147983 */ /* 0x001f280000100a00 */
[----:B----4-:R0:W-:Y:S04]  /*a75e0*/  STL.64 [R1+0x42b8], R20 ;  /* 0x0042b81401007387 */ /* 0x0101e80000100a00 */
[----:B0-----:R-:W4:Y:S01]  /*a75f0*/  LDL.LU R20, [R1+0x8d0] ;  /* 0x0008d00001147983 */ /* 0x001f220000300800 */
[----:B------:R-:W4:Y:S02]  /*a7600*/  LDL.LU R21, [R1+0x8d4] ;  /* 0x0008d40001157983 */ /* 0x000f240000300800 */
[----:B------:R-:W4:Y:S02]  /*a7610*/  LDL.LU R22, [R1+0x8d8] ;  /* 0x0008d80001167983 */ /* 0x000f240000300800 */
[----:B------:R-:W4:Y:S01]  /*a7620*/  LDL.LU R23, [R1+0x8dc] ;  /* 0x0008dc0001177983 */ /* 0x000f220000300800 */
[----:B------:R-:W5:Y:S01]  /*a7630*/  LDL.LU R4, [R1+0x8b0] ;  /* 0x0008b00001047983 */ /* 0x000f620000300800 */
[----:B------:R-:W5:Y:S02]  /*a7640*/  LDL.LU R5, [R1+0x8b4] ;  /* 0x0008b40001057983 */ /* 0x000f640000300800 */
[----:B------:R-:W5:Y:S02]  /*a7650*/  LDL.LU R6, [R1+0x8b8] ;  /* 0x0008b80001067983 */ /* 0x000f640000300800 */
[----:B------:R-:W5:Y:S01]  /*a7660*/  LDL.LU R7, [R1+0x8bc] ;  /* 0x0008bc0001077983 */ /* 0x000f620000300800 */
[----:B---3--:R-:W-:Y:S01]  /*a7670*/  STL.64 [R1+0x4228], R10 ;  /* 0x0042280a01007387 */ /* 0x008fe20000100a00 */
[----:B--2---:R0:W-:Y:S02]  /*a7680*/  STL.64 [R1+0x4220], R8 ;  /* 0x0042200801007387 */ /* 0x0041e40000100a00 */
[----:B0-----:R-:W-:Y:S01]  /*a7690*/  IMAD.MOV.U32 R8, RZ, RZ, R2 ;  /* 0x000000ffff087224 */ /* 0x001fe200078e0002 */
[----:B------:R-:W-:-:S05]  /*a76a0*/  MOV R9, R0 ;  /* 0x0000000000097202 */ /* 0x000fca0000000f00 */
[----:B------:R0:W-:Y:S04]  /*a76b0*/  STL.64 [R1+0x4240], R8 ;  /* 0x0042400801007387 */ /* 0x0001e80000100a00 */
[----:B0-----:R-:W2:Y:S01]  /*a76c0*/  LDL.64 R8, [R1+0x100] ;  /* 0x0001000001087983 */ /* 0x001ea20000100a00 */
[C---:B----4-:R-:W-:Y:S03]  /*a76d0*/  HMMA.16816.F32 R24, R12.reuse, R24, R20 ;  /* 0x000000180c18723c */ /* 0x050fe60000001814 */
[----:B--2---:R0:W-:Y:S04]  /*a76e0*/  STL.64 [R1+0x4268], R8 ;  /* 0x0042680801007387 */ /* 0x0041e80000100a00 */
[----:B0-----:R-:W2:Y:S01]  /*a76f0*/  LDL.LU R8, [R1+0x530] ;  /* 0x0005300001087983 */ /* 0x001ea20000300800 */
[----:B------:R-:W2:Y:S02]  /*a7700*/  LDL.LU R9, [R1+0x534] ;  /* 0x0005340001097983 */ /* 0x000ea40000300800 */
[----:B------:R-:W2:Y:S02]  /*a7710*/  LDL.LU R10, [R1+0x538] ;  /* 0x00053800010a7983 */ /* 0x000ea40000300800 */
[----:B------:R-:W2:Y:S01]  /*a7720*/  LDL.LU R11, [R1+0x53c] ;  /* 0x00053c00010b7983 */ /* 0x000ea20000300800 */
[----:B------:R-:W3:Y:S10]  /*a7730*/  LDL.LU.64 R20, [R1+0x42b8] ;  /* 0x0042b80001147983 */ /* 0x000ef40000300a00 */
[----:B------:R-:W-:Y:S02]  /*a7740*/  STL.64 [R1], R24 ;  /* 0x0000001801007387 */ /* 0x000fe40000100a00 */
[----:B------:R0:W-:Y:S02]  /*a7750*/  STL.64 [R1+0x8], R26 ;  /* 0x0000081a01007387 */ /* 0x0001e40000100a00 */
[----:B0-----:R-:W3:Y:S01]  /*a7760*/  LDL.LU.64 R26, [R1+0x42b0] ;  /* 0x0042b000011a7983 */ /* 0x001ee20000300a00 */
[----:B------:R-:W3:Y:S02]  /*a7770*/  LDL.LU.64 R24, [R1+0x42a8] ;  /* 0x0042a80001187983 */ /* 0x000ee40000300a00 */
[----:B------:R-:W4:Y:S01]  /*a7780*/  LDL.LU.64 R22, [R1+0x42a0] ;  /* 0x0042a00001167983 */ /* 0x000f220000300a00 */
[----:B---3--:R-:W-:Y:S01]  /*a7790*/  HMMA.16816.F32 R24, R12, R20, R24 ;  /* 0x000000140c18723c */ /* 0x008fe20000001818 */
[----:B------:R-:W-:Y:S01]  /*a77a0*/  MOV R2, R20 ;  /* 0x0000001400027202 */ /* 0x000fe20000000f00 */
[----:B------:R-:W-:-:S02]  /*a77b0*/  IMAD.MOV.U32 R0, RZ, RZ, R21 ;  /* 0x000000ffff007224 */ /* 0x000fc400078e0015 */
[----:B------:R-:W4:Y:S11]  /*a77c0*/  LDL.LU.64 R20, [R1+0x4298] ;  /* 0x0042980001147983 */ /* 0x000f360000300a00 */
[----:B------:R-:W-:Y:S08]  /*a77d0*/  @!UPT UIADD3 URZ, URZ, URZ, URZ ;  /* 0x0000003f3f3ff290 */ /* 0x000ff0000fffe03f */
[----:B------:R-:W-:Y:S01]  /*a77e0*/  STL.64 [R1+0x3ab8], R26 ;  /* 0x003ab81a01007387 */ /* 0x000fe20000100a00 */
[----:B------:R0:W-:Y:S03]  /*a77f0*/  STL.64 [R1+0x3ab0], R24 ;  /* 0x003ab01801007387 */ /* 0x0001e60000100a00 */
[----:B0-----:R-:W3:Y:S01]  /*a7800*/  LDL.LU.64 R24, [R1+0xe0] ;  /* 0x0000e00001187983 */ /* 0x001ee20000300a00 */
[----:B------:R-:W2:Y:S01]  /*a7810*/  LDL.64 R26, [R1+0xe8] ;  /* 0x0000e800011a7983 */ /* 0x000ea20000100a00 */
[----:B------:R-:W-:Y:S02]  /*a7820*/  MOV R16, R28 ;  /* 0x0000001c00107202 */ /* 0x000fe40000000f00 */
[----:B------:R-:W-:-:S07]  /*a7830*/  MOV R17, R3 ;  /* 0x0000000300117202 */ /* 0x000fce0000000f00 */
[C---:B-----5:R-:W-:Y:S01]  /*a7840*/  HMMA.16816.F32 R16, R12.reuse, R16, R4 ;  /* 0x000000100c10723c */ /* 0x060fe20000001804 */
[----:B--2---:R-:W-:Y:S01]  /*a7850*/  STL.64 [R1+0x4238], R26 ;  /* 0x0042381a01007387 */ /* 0x004fe20000100a00 */
        /* <DEDUP_REMOVED lines=11> */
[----:B------:R-:W3:Y:S01]  /*a7910*/  LDL.LU.64 R6, [R1+0x4290] ;  /* 0x0042900001067983 */ /* 0x000ee20000300a00 */
[----:B------:R-:W3:Y:S02]  /*a7920*/  LDL.LU.64 R4, [R1+0x4288] ;  /* 0x0042880001047983 */ /* 0x000ee40000300a00 */
[----:B------:R0:W-:Y:S02]  /*a7930*/  STL.64 [R1+0x4c0], R16 ;  /* 0x0004c01001007387 */ /* 0x0001e40000100a00 */
[----:B------:R-:W-:Y:S01]  /*a7940*/  STL.64 [R1+0x4c8], R18 ;  /* 0x0004c81201007387 */ /* 0x000fe20000100a00 */
[----:B0-----:R-:W4:Y:S02]  /*a7950*/  LDL.LU.64 R16, [R1+0x4280] ;  /* 0x0042800001107983 */ /* 0x001f240000300a00 */
[C---:B----4-:R-:W-:Y:S11]  /*a7960*/  HMMA.16816.F32 R20, R12.reuse, R16, R20 ;  /* 0x000000100c14723c */ /* 0x050ff60000001814 */
[----:B------:R-:W-:Y:S11]  /*a7970*/  @!UPT UIADD3 URZ, URZ, URZ, URZ ;  /* 0x0000003f3f3ff290 */ /* 0x000ff6000fffe03f */
[----:B------:R-:W-:Y:S01]  /*a7980*/  @!UPT UIADD3 URZ, URZ, URZ, URZ ;  /* 0x0000003f3f3ff290 */ /* 0x000fe2000fffe03f */
[----:B------:R0:W-:Y:S01]  /*a7990*/  STL.64 [R1+0x510], R20 ;  /* 0x0005101401007387 */ /* 0x0001e20000100a00 */
[----:B------:R-:W-:Y:S03]  /*a79a0*/  STL.64 [R1+0x518], R22 ;  /* 0x0005181601007387 */ /* 0x000fe60000100a00 */
[----:B0-----:R-:W3:Y:S02]  /*a79b0*/  LDL.LU.64 R20, [R1+0x4278] ;  /* 0x0042780001147983 */ /* 0x001ee40000300a00 */
[C---:B---3--:R-:W-:Y:S11]  /*a79c0*/  HMMA.16816.F32 R4, R12.reuse, R20, R4 ;  /* 0x000000140c04723c */ /* 0x048ff60000001804 */
[----:B------:R-:W-:Y:S11]  /*a79d0*/  @!UPT UIADD3 URZ, URZ, URZ, URZ ;  /* 0x0000003f3f3ff290 */ /* 0x000ff6000fffe03f */
[----:B------:R-:W-:Y:S01]  /*a79e0*/  @!UPT UIADD3 URZ, URZ, URZ, URZ ;  /* 0x0000003f3f3ff290 */ /* 0x000fe2000fffe03f */
[----:B------:R0:W-:Y:S01]  /*a79f0*/  STL.64 [R1+0x520], R4 ;  /* 0x0005200401007387 */ /* 0x0001e20000100a00 */
[----:B------:R1:W-:Y:S03]  /*a7a00*/  STL.64 [R1+0x528], R6 ;  /* 0x0005280601007387 */ /* 0x0003e60000100a00 */
[----:B0-----:R-:W3:Y:S01]  /*a7a10*/  LDL.LU.64 R4, [R1+0x4270] ;  /* 0x0042700001047983 */ /* 0x001ee20000300a00 */
[----:B------:R0:W-:Y:S01]  /*a7a20*/  STL.64 [R1+0x4200], R20 ;  /* 0x0042001401007387 */ /* 0x0001e20000100a00 */
[----:B---3--:R-:W-:Y:S02]  /*a7a30*/  HMMA.16816.F32 R12, R12, R4, R8 ;  /* 0x000000040c0c723c */ /* 0x008fe40000001808 */
[----:B------:R-:W2:Y:S01]  /*a7a40*/  LDL.LU.64 R8, [R1+0x4268] ;  /* 0x0042680001087983 */ /* 0x000ea20000300a00 */
[----:B------:R-:W-:Y:S01]  /*a7a50*/  IMAD.MOV.U32 R18, RZ, RZ, R4 ;  /* 0x000000ffff127224 */ /* 0x000fe200078e0004 */
[----:B------:R-:W-:Y:S11]  /*a7a60*/  MOV R3, R5 ;  /* 0x0000000500037202 */ /* 0x000ff60000000f00 */
[----:B------:R-:W-:Y:S08]  /*a7a70*/  @!UPT UIADD3 URZ, URZ, URZ, URZ ;  /* 0x0000003f3f3ff290 */ /* 0x000ff0000fffe03f */
[----:B------:R3:W-:Y:S01]  /*a7a80*/  STL.64 [R1+0x530], R12 ;  /* 0x0005300c01007387 */ /* 0x0007e20000100a00 */
[----:B------:R-:W-:Y:S02]  /*a7a90*/  STL.64 [R1+0x538], R14 ;  /* 0x0005380e01007387 */ /* 0x000fe40000100a00 */
[----:B-1----:R-:W2:Y:S02]  /*a7aa0*/  LDL.LU.64 R6, [R1+0x4260] ;  /* 0x0042600001067983 */ /* 0x002ea40000300a00 */
[----:B------:R-:W2:Y:S01]  /*a7ab0*/  LDL.LU.64 R4, [R1+0x4258] ;  /* 0x0042580001047983 */ /* 0x000ea20000300a00 */
[----:B0-----:R-:W-:Y:S02]  /*a7ac0*/  MOV R21, R0 ;  /* 0x0000000000157202 */ /* 0x001fe40000000f00 */
[----:B------:R-:W0:Y:S01]  /*a7ad0*/  S2R R0, SR_TID.X ;  /* 0x0000000000007919 */ /* 0x000e220000002100 */
[----:B------:R-:W-:-:S03]  /*a7ae0*/  MOV R20, R2 ;  /* 0x0000000200147202 */ /* 0x000fc60000000f00 */
[----:B---3--:R-:W3:Y:S01]  /*a7af0*/  LDL.64 R12, [R1+0xc0] ;  /* 0x0000c000010c7983 */ /* 0x008ee20000100a00 */
[C---:B0-----:R-:W-:Y:S02]  /*a7b00*/  SHF.L.U32 R23, R0.reuse, 0x8, RZ ;  /* 0x0000000800177819 */ /* 0x041fe400000006ff */
[----:B------:R-:W-:Y:S01]  /*a7b10*/  LOP3.LUT R29, R0, 0x7, RZ, 0xc0, !PT ;  /* 0x00000007001d7812 */ /* 0x000fe200078ec0ff */
        /* <DEDUP_REMOVED lines=11> */
[----:B------:R-:W4:Y:S11]  /*a7bd0*/  LDL.LU.64 R24, [R1+0x4230] ;  /* 0x0042300001187983 */ /* 0x000f360000300a00 */
[----:B------:R-:W-:Y:S10]  /*a7be0*/  @!UPT UIADD3 URZ, URZ, URZ, URZ ;  /* 0x0000003f3f3ff290 */ /* 0x000ff4000fffe03f */
[----:B------:R-:W-:Y:S01]  /*a7bf0*/  STL.64 [R1+0x580], R8 ;  /* 0x0005800801007387 */ /* 0x000fe20000100a00 */
[----:B------:R0:W-:Y:S03]  /*a7c00*/  STL.64 [R1+0x588], R10 ;  /* 0x0005880a01007387 */ /* 0x0001e60000100a00 */
[----:B0-----:R-:W4:Y:S01]  /*a7c10*/  LDL.LU.64 R10, [R1+0x4228] ;  /* 0x00422800010a7983 */ /* 0x001f220000300a00 */
[----:B------:R-:W4:Y:S02]  /*a7c20*/  LDL.LU.64 R8, [R1+0x4220] ;  /* 0x0042200001087983 */ /* 0x000f240000300a00 */
[----:B----4-:R-:W-:Y:S11]  /*a7c30*/  HMMA.16816.F32 R8, R4, R24, R8 ;  /* 0x000000180408723c */ /* 0x010ff60000001808 */
[----:B------:R-:W-:Y:S11]  /*a7c40*/  @!UPT UIADD3 URZ, URZ, URZ, URZ ;  /* 0x0000003f3f3ff290 */ /* 0x000ff6000fffe03f */
[----:B------:R-:W-:Y:S01]  /*a7c50*/  @!UPT UIADD3 URZ, URZ, URZ, URZ ;  /* 0x0000003f3f3ff290 */ /* 0x000fe2000fffe03f */
[----:B------:R-:W-:Y:S01]  /*a7c60*/  STL.64 [R1+0x5a0], R8 ;  /* 0x0005a00801007387 */ /* 0x000fe20000100a00 */
[----:B------:R0:W-:Y:S03]  /*a7c70*/  STL.64 [R1+0x5a8], R10 ;  /* 0x0005a80a01007387 */ /* 0x0001e60000100a00 */
[----:B0-----:R-:W4:Y:S01]  /*a7c80*/  LDL.LU.64 R10, [R1+0x4218] ;  /* 0x00421800010a7983 */ /* 0x001f220000300a00 */
[----:B------:R-:W4:Y:S01]  /*a7c90*/  LDL.LU.64 R8, [R1+0x4210] ;  /* 0x0042100001087983 */ /* 0x000f220000300a00 */
[----:B------:R-:W-:Y:S01]  /*a7ca0*/  SHF.L.U32 R29, R29, 0x4, RZ ;  /* 0x000000041d1d7819 */ /* 0x000fe200000006ff */
[----:B--2---:R-:W-:Y:S01]  /*a7cb0*/  STL.64 [R1+0x41c8], R26 ;  /* 0x0041c81a01007387 */ /* 0x004fe20000100a00 */
[----:B------:R0:W-:Y:S02]  /*a7cc0*/  STL.64 [R1+0x41c0], R24 ;  /* 0x0041c01801007387 */ /* 0x0001e40000100a00 */
[----:B------:R-:W-:-:S02]  /*a7cd0*/  LOP3.LUT R29, R29, 0xf00, R23, 0xf8, !PT ;  /* 0x00000f001d1d7812 */ /* 0x000fc400078ef817 */
[----:B0-----:R-:W3:Y:S01]  /*a7ce0*/  LDL.LU R24, [R1+0x780] ;  /* 0x0007800001187983 */ /* 0x001ee20000300800 */
[----:B------:R-:W3:Y:S02]  /*a7cf0*/  LDL.LU R25, [R1+0x784] ;  /* 0x0007840001197983 */ /* 0x000ee40000300800 */
[----:B------:R-:W3:Y:S02]  /*a7d00*/  LDL.LU R26, [R1+0x788] ;  /* 0x00078800011a7983 */ /* 0x000ee40000300800 */
[----:B------:R-:W3:Y:S01]  /*a7d10*/  LDL.LU R27, [R1+0x78c] ;  /* 0x00078c00011b7983 */ /* 0x000ee20000300800 */
[----:B------:R-:W0:Y:S01]  /*a7d20*/  S2R R28, SR_TID.X ;  /* 0x00000000001c7919 */ /* 0x000e220000002100 */
[C---:B----4-:R-:W-:Y:S03]  /*a7d30*/  HMMA.16816.F32 R20, R4.reuse, R20, R8 ;  /* 0x000000140414723c */ /* 0x050fe60000001808 */
[----:B------:R-:W2:Y:S01]  /*a7d40*/  LDL.LU.64 R8, [R1+0x4208] ;  /* 0x0042080001087983 */ /* 0x000ea20000300a00 */
[----:B0-----:R-:W-:Y:S11]  /*a7d50*/  LOP3.LUT R29, R29, 0x10, R28, 0x78, !PT ;  /* 0x000000101d1d7812 */ /* 0x001ff600078e781c */
[----:B------:R-:W-:Y:S08]  /*a7d60*/  @!UPT UIADD3 URZ, URZ, URZ, URZ ;  /* 0x0000003f3f3ff290 */ /* 0x000ff0000fffe03f */
[----:B------:R0:W-:Y:S01]  /*a7d70*/  STL.64 [R1+0x5c0], R20 ;  /* 0x0005c01401007387 */ /* 0x0001e20000100a00 */
[----:B------:R2:W-:Y:S01]  /*a7d80*/  STL.64 [R1+0x5c8], R22 ;  /* 0x0005c81601007387 */ /* 0x0005e20000100a00 */
[----:B---3--:R-:W-:Y:S02]  /*a7d90*/  HMMA.16816.F32 R24, R4, R12, R24 ;  /* 0x0000000c0418723c */ /* 0x008fe40000001818 */
[----:B0-----:R-:W3:Y:S01]  /*a7da0*/  LDL.LU R20, [R1+0x990] ;  /* 0x0009900001147983 */ /* 0x001ee20000300800 */
[----:B------:R-:W3:Y:S02]  /*a7db0*/  LDL.LU R21, [R1+0x994] ;  /* 0x0009940001157983 */ /* 0x000ee40000300800 */
[----:B--2---:R-:W-:Y:S01]  /*a7dc0*/  IMAD.MOV.U32 R22, RZ, RZ, R9 ;  /* 0x000000ffff167224 */ /* 0x004fe200078e0009 */
[----:B------:R-:W-:Y:S02]  /*a7dd0*/  MOV R23, R8 ;  /* 0x0000000800177202 */ /* 0x000fe40000000f00 */
[----:B------:R-:W0:Y:S04]  /*a7de0*/  LDSM.16.M88.4 R8, [R29+0x64080] ;  /* 0x064080001d08783b */ /* 0x000e280000000200 */
[----:B0-----:R0:W-:Y:S01]  /*a7df0*/  STL.64 [R1+0x41d8], R10 ;  /* 0x0041d80a01007387 */ /* 0x0011e20000100a00 */
[----:B------:R1:W-:Y:S10]  /*a7e00*/  STL.64 [R1+0x41d0], R8 ;  /* 0x0041d00801007387 */ /* 0x0003f40000100a00 */
[----:B------:R-:W-:Y:S02]  /*a7e10*/  STL.64 [R1+0x5d0], R24 ;  /* 0x0005d01801007387 */ /* 0x000fe40000100a00 */
[----:B------:R-:W-:Y:S01]  /*a7e20*/  STL.64 [R1+0x5d8], R26 ;  /* 0x0005d81a01007387 */ /* 0x000fe20000100a00 */
[----:B0-----:R-:W-:-:S02]  /*a7e30*/  MOV R10, R12 ;  /* 0x0000000c000a7202 */ /* 0x001fc40000000f00 */
[----:B-1----:R-:W-:Y:S01]  /*a7e40*/  MOV R8, R18 ;  /* 0x0000001200087202 */ /* 0x002fe20000000f00 */
[----:B------:R-:W-:Y:S02]  /*a7e50*/  IMAD.MOV.U32 R9, RZ, RZ, R3 ;  /* 0x000000ffff097224 */ /* 0x000fe400078e0003 */
[----:B------:R-:W-:Y:S03]  /*a7e60*/  STL [R1+0x41f8], R10 ;  /* 0x0041f80a01007387 */ /* 0x000fe60000100800 */
[----:B------:R0:W-:Y:S02]  /*a7e70*/  STL.64 [R1+0x41f0], R8 ;  /* 0x0041f00801007387 */ /* 0x0001e40000100a00 */
[----:B0-----:R-:W2:Y:S01]  /*a7e80*/  LDL.LU R8, [R1+0xae0] ;  /* 0x000ae00001087983 */ /* 0x001ea20000300800 */
[----:B------:R-:W2:Y:S02]  /*a7e90*/  LDL.LU R9, [R1+0xae4] ;  /* 0x000ae40001097983 */ /* 0x000ea40000300800 */
[----:B------:R-:W2:Y:S02]  /*a7ea0*/  LDL.LU R10, [R1+0xae8] ;  /* 0x000ae800010a7983 */ /* 0x000ea40000300800 */
[----:B------:R-:W2:Y:S01]  /*a7eb0*/  LDL.LU R11, [R1+0xaec] ;  /* 0x000aec00010b7983 */ /* 0x000ea20000300800 */
[----:B------:R-:W4:Y:S01]  /*a7ec0*/  LDL.LU R24, [R1+0xc40] ;  /* 0x000c400001187983 */ /* 0x000f220000300800 */
[----:B------:R-:W4:Y:S02]  /*a7ed0*/  LDL.LU R25, [R1+0xc44] ;  /* 0x000c440001197983 */ /* 0x000f240000300800 */
[----:B------:R-:W5:Y:S02]  /*a7ee0*/  LDL.LU R26, [R1+0xc48] ;  /* 0x000c4800011a7983 */ /* 0x000f640000300800 */
[----:B------:R-:W5:Y:S01]  /*a7ef0*/  LDL.LU R27, [R1+0xc4c] ;  /* 0x000c4c00011b7983 */ /* 0x000f620000300800 */
[----:B------:R-:W-:-:S02]  /*a7f00*/  MOV R3, R13 ;  /* 0x0000000d00037202 */ /* 0x000fc40000000f00 */
[----:B------:R-:W0:Y:S01]  /*a7f10*/  LDSM.16.M88.4 R12, [R29+0x65080] ;  /* 0x065080001d0c783b */ /* 0x000e220000000200 */
[C---:B---3--:R-:W-:Y:S03]  /*a7f20*/  HMMA.16816.F32 R16, R4.reuse, R16, R20 ;  /* 0x000000100410723c */ /* 0x048fe60000001814 */
[----:B-----5:R-:W-:Y:S01]  /*a7f30*/  STL.64 [R1+0x41e8], R26 ;  /* 0x0041e81a01007387 */ /* 0x020fe20000100a00 */
[----:B----4-:R1:W-:Y:S03]  /*a7f40*/  STL.64 [R1+0x41e0], R24 ;  /* 0x0041e01801007387 */ /* 0x0103e60000100a00 */
        /* <DEDUP_REMOVED lines=8> */
[----:B------:R-:W4:Y:S02]  /*a7fd0*/  LDL.LU R14, [R1+0xc28] ;  /* 0x000c2800010e7983 */ /* 0x000f240000300800 */
[----:B------:R-:W4:Y:S01]  /*a7fe0*/  LDL.LU R15, [R1+0xc2c] ;  /* 0x000c2c00010f7983 */ /* 0x000f220000300800 */
[----:B------:R-:W2:Y:S01]  /*a7ff0*/  LDL.LU.64 R20, [R1+0x4200] ;  /* 0x0042000001147983 */ /* 0x000ea20000300a00 */
[----:B------:R-:W-:Y:S02]  /*a8000*/  STL.64 [R1+0x5e0], R16 ;  /* 0x0005e01001007387 */ /* 0x000fe40000100a00 */
[----:B------:R-:W-:Y:S02]  /*a8010*/  STL.64 [R1+0x5e8], R18 ;  /* 0x0005e81201007387 */ /* 0x000fe40000100a00 */
[----:B------:R-:W0:Y:S04]  /*a8020*/  LDSM.16.M88.4 R16, [R29+0x66080] ;  /* 0x066080001d10783b */ /* 0x000e280000000200 */
[----:B0-----:R-:W-:Y:S01]  /*a8030*/  STL.64 [R1+0x4108], R18 ;  /* 0x0041081201007387 */ /* 0x001fe20000100a00 */
[----:B------:R0:W-:Y:S03]  /*a8040*/  STL.64 [R1+0x4100], R16 ;  /* 0x0041001001007387 */ /* 0x0001e60000100a00 */
[----:B0-----:R-:W5:Y:S01]  /*a8050*/  LDL.64 R16, [R1+0xf0] ;  /* 0x0000f00001107983 */ /* 0x001f620000100a00 */
[C---:B--2---:R-:W-:Y:S03]  /*a8060*/  HMMA.16816.F32 R20, R4.reuse, R20, R8 ;  /* 0x000000140414723c */ /* 0x044fe60000001808 */
[----:B------:R-:W2:Y:S01]  /*a8070*/  LDL.LU R10, [R1+0x41f8] ;  /* 0x0041f800010a7983 */ /* 0x000ea20000300800 */
[----:B------:R-:W3:Y:S11]  /*a8080*/  LDL.LU.64 R8, [R1+0x41f0] ;  /* 0x0041f00001087983 */ /* 0x000ef60000300a00 */
[----:B------:R-:W-:Y:S08]  /*a8090*/  @!UPT UIADD3 URZ, URZ, URZ, URZ ;  /* 0x0000003f3f3ff290 */ /* 0x000ff0000fffe03f */
[----:B------:R-:W-:Y:S01]  /*a80a0*/  STL.64 [R1+0x600], R20 ;  /* 0x0006001401007387 */ /* 0x000fe20000100a00 */
[----:B------:R-:W-:Y:S02]  /*a80b0*/  STL.64 [R1+0x608], R22 ;  /* 0x0006081601007387 */ /* 0x000fe40000100a00 */
[----:B------:R-:W0:Y:S02]  /*a80c0*/  LDSM.16.M88.4 R20, [R29+0x67080] ;  /* 0x067080001d14783b */ /* 0x000e240000000200 */
[----:B0-----:R-:W-:Y:S02]  /*a80d0*/  STL.64 [R1+0x4080], R22 ;  /* 0x0040801601007387 */ /* 0x001fe40000100a00 */
[----:B------:R0:W-:Y:S02]  /*a80e0*/  STL.64 [R1+0x4078], R20 ;  /* 0x0040781401007387 */ /* 0x0001e40000100a00 */
[----:B0-----:R-:W-:Y:S01]  /*a80f0*/  MOV R21, R3 ;  /* 0x0000000300157202 */ /* 0x001fe20000000f00 */
[----:B---3--:R-:W-:Y:S01]  /*a8100*/  HMMA.16816.F32 R4, R4, R8, R24 ;  /* 0x000000080404723c */ /* 0x008fe20000001818 */
[----:B--2---:R-:W-:-:S05]  /*a8110*/  IMAD.MOV.U32 R20, RZ, RZ, R10 ;  /* 0x000000ffff147224 */ /* 0x004fca00078e000a */
[----:B------:R0:W-:Y:S04]  /*a8120*/  STL.64 [R1+0x41b8], R20 ;  /* 0x0041b81401007387 */ /* 0x0001e80000100a00 */
[----:B0-----:R-:W5:Y:S01]  /*a8130*/  LDL.LU R20, [R1+0xc30] ;  /* 0x000c300001147983 */ /* 0x001f620000300800 */
[----:B------:R-:W5:Y:S02]  /*a8140*/  LDL.LU R21, [R1+0xc34] ;  /* 0x000c340001157983 */ /* 0x000f640000300800 */
[----:B------:R-:W5:Y:S02]  /*a8150*/  LDL.LU R22, [R1+0xc38] ;  /* 0x000c380001167983 */ /* 0x000f640000300800 */
[----:B------:R-:W5:Y:S01]  /*a8160*/  LDL.LU R23, [R1+0xc3c] ;  /* 0x000c3c0001177983 */ /* 0x000f620000300800 */
[----:B------:R-:W2:Y:S01]  /*a8170*/  LDL.LU.64 R26, [R1+0x41e8] ;  /* 0x0041e800011a7983 */ /* 0x000ea20000300a00 */
[----:B------:R-:W2:Y:S02]  /*a8180*/  LDL.LU.64 R24, [R1+0x41e0] ;  /* 0x0041e00001187983 */ /* 0x000ea40000300a00 */
[----:B------:R-:W2:Y:S02]  /*a8190*/  LDL.LU.64 R10, [R1+0x41d8] ;  /* 0x0041d800010a7983 */ /* 0x000ea40000300a00 */
[----:B------:R-:W2:Y:S02]  /*a81a0*/  LDL.LU.64 R8, [R1+0x41d0] ;  /* 0x0041d00001087983 */ /* 0x000ea40000300a00 */
[----:B------:R-:W-:Y:S01]  /*a81b0*/  STL.64 [R1+0x5f0], R4 ;  /* 0x0005f00401007387 */ /* 0x000fe20000100a00 */
[----:B------:R-:W-:Y:S02]  /*a81c0*/  STL.64 [R1+0x5f8], R6 ;  /* 0x0005f80601007387 */ /* 0x000fe40000100a00 */
[----:B------:R-:W0:Y:S02]  /*a81d0*/  LDSM.16.M88.4 R4, [R29+0x68080] ;  /* 0x068080001d04783b */ /* 0x000e240000000200 */
[----:B0-----:R-:W-:Y:S02]  /*a81e0*/  STL.64 [R1+0x4010], R6 ;  /* 0x0040100601007387 */ /* 0x001fe40000100a00 */
[----:B------:R0:W-:Y:S02]  /*a81f0*/  STL.64 [R1+0x4008], R4 ;  /* 0x0040080401007387 */ /* 0x0001e40000100a00 */
[----:B0-----:R-:W3:Y:S04]  /*a8200*/  LDL.64 R4, [R1+0x90] ;  /* 0x0000900001047983 */ /* 0x001ee80000100a00 */
[----:B---3--:R0:W-:Y:S02]  /*a8210*/  STL.64 [R1+0x4180], R4 ;  /* 0x0041800401007387 */ /* 0x0081e40000100a00 */
[----:B0-----:R-:W-:Y:S01]  /*a8220*/  MOV R4, R2 ;  /* 0x0000000200047202 */ /* 0x001fe20000000f00 */
[----:B------:R-:W-:-:S07]  /*a8230*/  IMAD.MOV.U32 R5, RZ, RZ, R0 ;  /* 0x000000ffff057224 */ /* 0x000fce00078e0000 */
[C---:B--2---:R-:W-:Y:S01]  /*a8240*/  HMMA.16816.F32 R4, R8.reuse, R4, R24 ;  /* 0x000000040804723c */ /* 0x044fe20000001818 */
[----:B------:R-:W2:Y:S01]  /*a8250*/  LDL.LU.64 R26, [R1+0x41c8] ;  /* 0x0041c800011a7983 */ /* 0x000ea20000300a00 */
[----:B------:R-:W4:Y:S11]  /*a8260*/  LDL.LU.64 R24, [R1+0x41c0] ;  /* 0x0041c00001187983 */ /* 0x000f360000300a00 */
[----:B------:R-:W-:Y:S10]  /*a8270*/  @!UPT UIADD3 URZ, URZ, URZ, URZ ;  /* 0x0000003f3f3ff290 */ /* 0x000ff4000fffe03f */
[----:B------:R-:W-:Y:S01]  /*a8280*/  STL.64 [R1+0x610], R4 ;  /* 0x0006100401007387 */ /* 0x000fe20000100a00 */
[----:B------:R5:W-:Y:S02]  /*a8290*/  STL.64 [R1+0x618], R6 ;  /* 0x0006180601007387 */ /* 0x000be40000100a00 */
[C---:B-----5:R-:W-:Y:S11]  /*a82a0*/  HMMA.16816.F32 R4, R8.reuse, R16, R20 ;  /* 0x000000100804723c */ /* 0x060ff60000001814 */
[----:B------:R-:W-:Y:S11]  /*a82b0*/  @!UPT UIADD3 URZ, URZ, URZ, URZ ;  /* 0x0000003f3f3ff290 */ /* 0x000ff6000fffe03f */
[----:B------:R-:W-:Y:S01]  /*a82c0*/  @!UPT UIADD3 URZ, URZ, URZ, URZ ;  /* 0x0000003f3f3ff290 */ /* 0x000fe2000fffe03f */
[----:B------:R-:W-:Y:S01]  /*a82d0*/  STL.64 [R1+0x640], R4 ;  /* 0x0006400401007387 */ /* 0x000fe20000100a00 */
[----:B------:R4:W-:Y:S01]  /*a82e0*/  STL.64 [R1+0x648], R6 ;  /* 0x0006480601007387 */ /* 0x0009e20000100a00 */
[----:B------:R-:W-:Y:S02]  /*a82f0*/  MOV R2, R16 ;  /* 0x0000001000027202 */ /* 0x000fe40000000f00 */
[----:B------:R-:W3:Y:S01]  /*a8300*/  LDL.LU R16, [R1+0xc10] ;  /* 0x000c100001107983 */ /* 0x000ee20000300800 */
[----:B------:R-:W-:Y:S01]  /*a8310*/  MOV R0, R17 ;  /* 0x0000001100007202 */ /* 0x000fe20000000f00 */
[C---:B----4-:R-:W-:Y:S11]  /*a8320*/  HMMA.16816.F32 R4, R8.reuse, R24, R12 ;  /* 0x000000180804723c */ /* 0x050ff6000000180c */
[----:B------:R-:W-:Y:S11]  /*a8330*/  @!UPT UIADD3 URZ, URZ, URZ, URZ ;  /* 0x0000003f3f3ff290 */ /* 0x000ff6000fffe03f */
[----:B------:R-:W-:Y:S01]  /*a8340*/  @!UPT UIADD3 URZ, URZ, URZ, URZ ;  /* 0x0000003f3f3ff290 */ /* 0x000fe2000fffe03f */
[----:B------:R-:W-:Y:S01]  /*a8350*/  STL.64 [R1+0x650], R4 ;  /* 0x0006500401007387 */ /* 0x000fe20000100a00 */
[----:B------:R-:W-:Y:S02]  /*a8360*/  STL.64 [R1+0x658], R6 ;  /* 0x0006580601007387 */ /* 0x000fe40000100a00 */
[----:B------:R-:W3:Y:S02]  /*a8370*/  LDL.LU R17, [R1+0xc14] ;  /* 0x000c140001117983 */ /* 0x000ee40000300800 */
[----:B------:R-:W3:Y:S01]  /*a8380*/  LDL.LU R18, [R1+0xc18] ;  /* 0x000c180001127983 */ /* 0x000ee20000300800 */
[----:B------:R-:W3:Y:S01]  /*a8390*/  LDL.LU R19, [R1+0xc1c] ;  /* 0x000c1c0001137983 */ /* 0x000ee20000300800 */
[----:B------:R-:W3:Y:S02]  /*a83a0*/  LDL.64 R20, [R1+0xd0] ;  /* 0x0000d00001147983 */ /* 0x000ee40000100a00 */
[----:B------:R-:W4:Y:S02]  /*a83b0*/  LDL.LU R12, [R1+0xac0] ;  /* 0x000ac000010c7983 */ /* 0x000f240000300800 */
[----:B------:R-:W4:Y:S01]  /*a83c0*/  LDL.LU R13, [R1+0xac4] ;  /* 0x000ac400010d7983 */ /* 0x000f220000300800 */
[----:B------:R-:W5:Y:S01]  /*a83d0*/  LDL.LU R14, [R1+0xac8] ;  /* 0x000ac800010e7983 */ /* 0x000f620000300800 */
[----:B------:R-:W5:Y:S03]  /*a83e0*/  LDL.LU R15, [R1+0xacc] ;  /* 0x000acc00010f7983 */ /* 0x000f660000300800 */
[----:B-----5:R-:W-:Y:S01]  /*a83f0*/  STL.64 [R1+0x4190], R14 ;  /* 0x0041900e01007387 */ /* 0x020fe20000100a00 */
[----:B----4-:R0:W-:Y:S03]  /*a8400*/  STL.64 [R1+0x4188], R12 ;  /* 0x0041880c01007387 */ /* 0x0101e60000100a00 */
[----:B0-----:R-:W4:Y:S01]  /*a8410*/  LDL.LU R12, [R1+0xbe0] ;  /* 0x000be000010c7983 */ /* 0x001f220000300800 */
[----:B------:R-:W4:Y:S02]  /*a8420*/  LDL.LU R13, [R1+0xbe4] ;  /* 0x000be400010d7983 */ /* 0x000f240000300800 */
[----:B------:R-:W5:Y:S02]  /*a8430*/  LDL.LU R14, [R1+0xbe8] ;  /* 0x000be800010e7983 */ /* 0x000f640000300800 */
[----:B------:R-:W5:Y:S02]  /*a8440*/  LDL.LU R15, [R1+0xbec] ;  /* 0x000bec00010f7983 */ /* 0x000f640000300800 */
[----:B-----5:R-:W-:Y:S01]  /*a8450*/  STL.64 [R1+0x41a0], R14 ;  /* 0x0041a00e01007387 */ /* 0x020fe20000100a00 */
[----:B----4-:R0:W-:Y:S03]  /*a8460*/  STL.64 [R1+0x4198], R12 ;  /* 0x0041980c01007387 */ /* 0x0101e60000100a00 */
[----:B0-----:R-:W4:Y:S01]  /*a8470*/  LDL.64 R12, [R1+0xb0] ;  /* 0x0000b000010c7983 */ /* 0x001f220000100a00 */
[----:B---3--:R-:W-:Y:S03]  /*a8480*/  HMMA.16816.F32 R16, R8, R20, R16 ;  /* 0x000000140810723c */ /* 0x008fe60000001810 */
[----:B----4-:R0:W-:Y:S04]  /*a8490*/  STL.64 [R1+0x41b0], R12 ;  /* 0x0041b00c01007387 */ /* 0x0101e80000100a00 */
[----:B0-----:R-:W3:Y:S01]  /*a84a0*/  LDL.LU R12, [R1+0xc00] ;  /* 0x000c0000010c7983 */ /* 0x001ee20000300800 */
[----:B------:R-:W3:Y:S02]  /*a84b0*/  LDL.LU R13, [R1+0xc04] ;  /* 0x000c0400010d7983 */ /* 0x000ee40000300800 */
[----:B------:R-:W3:Y:S02]  /*a84c0*/  LDL.LU R14, [R1+0xc08] ;  /* 0x000c0800010e7983 */ /* 0x000ee40000300800 */
[----:B------:R-:W3:Y:S01]  /*a84d0*/  LDL.LU R15, [R1+0xc0c] ;  /* 0x000c0c00010f7983 */ /* 0x000ee20000300800 */
[----:B------:R-:W4:Y:S01]  /*a84e0*/  LDL.64 R4, [R1+0xa0] ;  /* 0x0000a00001047983 */ /* 0x000f220000100a00 */
[----:B------:R-:W-:-:S03]  /*a84f0*/  IMAD.MOV.U32 R3, RZ, RZ, R21 ;  /* 0x000000ffff037224 */ /* 0x000fc600078e0015 */
[----:B----4-:R0:W-:Y:S04]  /*a8500*/  STL.64 [R1+0x41a8], R4 ;  /* 0x0041a80401007387 */ /* 0x0101e80000100a00 */
[----:B0-----:R-:W4:Y:S01]  /*a8510*/  LDL.LU R4, [R1+0xbf0] ;  /* 0x000bf00001047983 */ /* 0x001f220000300800 */
[----:B------:R-:W4:Y:S02]  /*a8520*/  LDL.LU R5, [R1+0xbf4] ;  /* 0x000bf40001057983 */ /* 0x000f240000300800 */
[----:B------:R-:W4:Y:S02]  /*a8530*/  LDL.LU R6, [R1+0xbf8] ;  /* 0x000bf80001067983 */ /* 0x000f240000300800 */
[----:B------:R-:W4:Y:S01]  /*a8540*/  LDL.LU R7, [R1+0xbfc] ;  /* 0x000bfc0001077983 */ /* 0x000f220000300800 */
[----:B--2---:R-:W-:Y:S01]  /*a8550*/  STL.64 [R1+0x4140], R26 ;  /* 0x0041401a01007387 */ /* 0x004fe20000100a00 */
[----:B------:R0:W-:Y:S02]  /*a8560*/  STL.64 [R1+0x4138], R24 ;  /* 0x0041381801007387 */ /* 0x0001e40000100a00 */
[----:B0-----:R-:W-:Y:S01]  /*a8570*/  IMAD.MOV.U32 R24, RZ, RZ, R2 ;  /* 0x000000ffff187224 */ /* 0x001fe200078e0002 */
[----:B------:R-:W-:-:S05]  /*a8580*/  MOV R25, R0 ;  /* 0x0000000000197202 */ /* 0x000fca0000000f00 */
[----:B------:R0:W-:Y:S04]  /*a8590*/  STL.64 [R1+0x4158], R24 ;  /* 0x0041581801007387 */ /* 0x0001e80000100a00 */
[----:B0-----:R-:W2:Y:S01]  /*a85a0*/  LDL.64 R24, [R1+0x100] ;  /* 0x0001000001187983 */ /* 0x001ea20000100a00 */
[----:B------:R0:W-:Y:S02]  /*a85b0*/  STL.64 [R1+0x670], R16 ;  /* 0x0006701001007387 */ /* 0x0001e40000100a00 */
[----:B------:R-:W-:Y:S01]  /*a85c0*/  STL.64 [R1+0x678], R18 ;  /* 0x0006781201007387 */ /* 0x000fe20000100a00 */
[----:B0-----:R-:W-:Y:S02]  /*a85d0*/  MOV R16, R20 ;  /* 0x0000001400107202 */ /* 0x001fe40000000f00 */
[----:B------:R-:W3:Y:S02]  /*a85e0*/  LDL.LU.64 R20, [R1+0x41b8] ;  /* 0x0041b80001147983 */ /* 0x000ee40000300a00 */
[C---:B---3--:R-:W-:Y:S11]  /*a85f0*/  HMMA.16816.F32 R12, R8.reuse, R20, R12 ;  /* 0x00000014080c723c */ /* 0x048ff6000000180c */
[----:B------:R-:W-:Y:S11]  /*a8600*/  @!UPT UIADD3 URZ, URZ, URZ, URZ ;  /* 0x0000003f3f3ff290 */ /* 0x000ff6000fffe03f */
[----:B------:R-:W-:Y:S01]  /*a8610*/  @!UPT UIADD3 URZ, URZ, URZ, URZ ;  /* 0x0000003f3f3ff290 */ /* 0x000fe2000fffe03f */
[----:B------:R0:W-:Y:S01]  /*a8620*/  STL.64 [R1+0x680], R12 ;  /* 0x0006800c01007387 */ /* 0x0001e20000100a00 */
[----:B------:R-:W-:Y:S03]  /*a8630*/  STL.64 [R1+0x688], R14 ;  /* 0x0006880e01007387 */ /* 0x000fe60000100a00 */
[----:B0-----:R-:W4:Y:S01]  /*a8640*/  LDL.LU.64 R12, [R1+0x41b0] ;  /* 0x0041b000010c7983 */ /* 0x001f220000300a00 */
        /* <DEDUP_REMOVED lines=9> */
[----:B------:R-:W5:Y:S02]  /*a86e0*/  LDL.LU R22, [R1+0xaa8] ;  /* 0x000aa80001167983 */ /* 0x000f640000300800 */
[----:B------:R-:W5:Y:S01]  /*a86f0*/  LDL.LU R23, [R1+0xaac] ;  /* 0x000aac0001177983 */ /* 0x000f620000300800 */
[----:B----4-:R-:W-:Y:S01]  /*a8700*/  HMMA.16816.F32 R4, R8, R12, R4 ;  /* 0x0000000c0804723c */ /* 0x010fe20000001804 */
[----:B------:R-:W-:-:S02]  /*a8710*/  MOV R18, R12 ;  /* 0x0000000c00127202 */ /* 0x000fc40000000f00 */
[----:B------:R-:W-:Y:S01]  /*a8720*/  MOV R17, R13 ;  /* 0x0000000d00117202 */ /* 0x000fe20000000f00 */
[----:B-----5:R-:W-:Y:S01]  /*a8730*/  STL.64 [R1+0x4168], R22 ;  /* 0x0041681601007387 */ /* 0x020fe20000100a00 */
[----:B---3--:R0:W-:Y:S03]  /*a8740*/  STL.64 [R1+0x4160], R20 ;  /* 0x0041601401007387 */ /* 0x0081e60000100a00 */
[----:B0-----:R-:W3:Y:S01]  /*a8750*/  LDL.LU R20, [R1+0xab0] ;  /* 0x000ab00001147983 */ /* 0x001ee20000300800 */
[----:B------:R-:W3:Y:S02]  /*a8760*/  LDL.LU R21, [R1+0xab4] ;  /* 0x000ab40001157983 */ /* 0x000ee40000300800 */
[----:B------:R-:W3:Y:S02]  /*a8770*/  LDL.LU R22, [R1+0xab8] ;  /* 0x000ab80001167983 */ /* 0x000ee40000300800 */
[----:B------:R-:W3:Y:S10]  /*a8780*/  LDL.LU R23, [R1+0xabc] ;  /* 0x000abc0001177983 */ /* 0x000ef40000300800 */
[----:B------:R0:W-:Y:S01]  /*a8790*/  STL.64 [R1+0x690], R4 ;  /* 0x0006900401007387 */ /* 0x0001e20000100a00 */
[----:B------:R-:W-:Y:S03]  /*a87a0*/  STL.64 [R1+0x698], R6 ;  /* 0x0006980601007387 */ /* 0x000fe60000100a00 */
[----:B0-----:R-:W4:Y:S01]  /*a87b0*/  LDL.LU.64 R4, [R1+0x41a8] ;  /* 0x0041a80001047983 */ /* 0x001f220000300a00 */
[----:B------:R-:W4:Y:S02]  /*a87c0*/  LDL.LU.64 R14, [R1+0x41a0] ;  /* 0x0041a000010e7983 */ /* 0x000f240000300a00 */
[----:B------:R-:W4:Y:S02]  /*a87d0*/  LDL.LU.64 R12, [R1+0x4198] ;  /* 0x00419800010c7983 */ /* 0x000f240000300a00 */
[C---:B----4-:R-:W-:Y:S01]  /*a87e0*/  HMMA.16816.F32 R12, R8.reuse, R4, R12 ;  /* 0x00000004080c723c */ /* 0x050fe2000000180c */
[----:B------:R-:W-:Y:S01]  /*a87f0*/  IMAD.MOV.U32 R2, RZ, RZ, R4 ;  /* 0x000000ffff027224 */ /* 0x000fe200078e0004 */
[----:B------:R-:W-:Y:S11]  /*a8800*/  MOV R0, R5 ;  /* 0x0000000500007202 */ /* 0x000ff60000000f00 */
[----:B------:R-:W-:Y:S10]  /*a8810*/  @!UPT UIADD3 URZ, URZ, URZ, URZ ;  /* 0x0000003f3f3ff290 */ /* 0x000ff4000fffe03f */
[----:B------:R-:W-:Y:S01]  /*a8820*/  STL.64 [R1+0x6e0], R12 ;  /* 0x0006e00c01007387 */ /* 0x000fe20000100a00 */
[----:B------:R0:W-:Y:S03]  /*a8830*/  STL.64 [R1+0x6e8], R14 ;  /* 0x0006e80e01007387 */ /* 0x0001e60000100a00 */
[----:B0-----:R-:W4:Y:S01]  /*a8840*/  LDL.LU.64 R14, [R1+0x4190] ;  /* 0x00419000010e7983 */ /* 0x001f220000300a00 */
[----:B------:R-:W4:Y:S02]  /*a8850*/  LDL.LU.64 R12, [R1+0x4188] ;  /* 0x00418800010c7983 */ /* 0x000f240000300a00 */
[----:B------:R-:W4:Y:S02]  /*a8860*/  LDL.LU.64 R4, [R1+0x4180] ;  /* 0x0041800001047983 */ /* 0x000f240000300a00 */
[----:B----4-:R-:W-:Y:S01]  /*a8870*/  HMMA.16816.F32 R8, R8, R4, R12 ;  /* 0x000000040808723c */ /* 0x010fe2000000180c */
[----:B------:R-:W3:Y:S01]  /*a8880*/  LDL.LU.64 R14, [R1+0x4178] ;  /* 0x00417800010e7983 */ /* 0x000ee20000300a00 */
[----:B------:R-:W3:Y:S02]  /*a8890*/  LDL.LU.64 R12, [R1+0x4170] ;  /* 0x00417000010c7983 */ /* 0x000ee40000300a00 */
[----:B------:R0:W-:Y:S02]  /*a88a0*/  STL.64 [R1+0x4110], R4 ;  /* 0x0041100401007387 */ /* 0x0001e40000100a00 */
[----:B0-----:R-:W4:Y:S11]  /*a88b0*/  LDL.LU R4, [R1+0xa70] ;  /* 0x000a700001047983 */ /* 0x001f360000300800 */
[----:B------:R-:W-:Y:S06]  /*a88c0*/  @!UPT UIADD3 URZ, URZ, URZ, URZ ;  /* 0x0000003f3f3ff290 */ /* 0x000fec000fffe03f */
[----:B------:R0:W-:Y:S01]  /*a88d0*/  STL.64 [R1+0x6b0], R8 ;  /* 0x0006b00801007387 */ /* 0x0001e20000100a00 */
[----:B------:R-:W-:Y:S02]  /*a88e0*/  STL.64 [R1+0x6b8], R10 ;  /* 0x0006b80a01007387 */ /* 0x000fe40000100a00 */
[----:B------:R-:W4:Y:S02]  /*a88f0*/  LDL.LU R5, [R1+0xa74] ;  /* 0x000a740001057983 */ /* 0x000f240000300800 */
[----:B------:R-:W4:Y:S01]  /*a8900*/  LDL.LU R6, [R1+0xa78] ;  /* 0x000a780001067983 */ /* 0x000f220000300800 */
[----:B------:R-:W4:Y:S01]  /*a8910*/  LDL.LU R7, [R1+0xa7c] ;  /* 0x000a7c0001077983 */ /* 0x000f220000300800 */
[----:B0-----:R-:W-:Y:S01]  /*a8920*/  MOV R8, R16 ;  /* 0x0000001000087202 */ /* 0x001fe20000000f00 */
[----:B------:R-:W-:Y:S01]  /*a8930*/  IMAD.MOV.U32 R9, RZ, RZ, R3 ;  /* 0x000000ffff097224 */ /* 0x000fe200078e0003 */
[----:B--2---:R-:W-:Y:S02]  /*a8940*/  MOV R16, R24 ;  /* 0x0000001800107202 */ /* 0x004fe40000000f00 */
[----:B------:R-:W-:Y:S01]  /*a8950*/  MOV R3, R25 ;  /* 0x0000001900037202 */ /* 0x000fe20000000f00 */
[C---:B---3--:R-:W-:Y:S11]  /*a8960*/  HMMA.16816.F32 R20, R12.reuse, R24, R20 ;  /* 0x000000180c14723c */ /* 0x048ff60000001814 */
        /* <DEDUP_REMOVED lines=13> */
[----:B0-----:R-:W3:Y:S01]  /*a8a40*/  LDL.LU.64 R26, [R1+0x4140] ;  /* 0x00414000011a7983 */ /* 0x001ee20000300a00 */
[----:B------:R-:W2:Y:S02]  /*a8a50*/  LDL.LU.64 R24, [R1+0x4138] ;  /* 0x0041380001187983 */ /* 0x000ea40000300a00 */
[C---:B--2---:R-:W-:Y:S11]  /*a8a60*/  HMMA.16816.F32 R20, R12.reuse, R24, R20 ;  /* 0x000000180c14723c */ /* 0x044ff60000001814 */
[----:B------:R-:W-:Y:S11]  /*a8a70*/  @!UPT UIADD3 URZ, URZ, URZ, URZ ;  /* 0x0000003f3f3ff290 */ /* 0x000ff6000fffe03f */
[----:B------:R-:W-:Y:S01]  /*a8a80*/  @!UPT UIADD3 URZ, URZ, URZ, URZ ;  /* 0x0000003f3f3ff290 */ /* 0x000fe2000fffe03f */
[----:B------:R0:W-:Y:S01]  /*a8a90*/  STL.64 [R1+0x730], R20 ;  /* 0x0007301401007387 */ /* 0x0001e20000100a00 */
[----:B------:R-:W-:Y:S03]  /*a8aa0*/  STL.64 [R1+0x738], R22 ;  /* 0x0007381601007387 */ /* 0x000fe60000100a00 */
[----:B0-----:R-:W4:Y:S01]  /*a8ab0*/  LDL.LU.64 R20, [R1+0x4130] ;  /* 0x0041300001147983 */ /* 0x001f220000300a00 */
[----:B---3--:R-:W-:Y:S02]  /*a8ac0*/  STL.64 [R1+0x40d0], R26 ;  /* 0x0040d01a01007387 */ /* 0x008fe40000100a00 */
[----:B------:R0:W-:Y:S02]  /*a8ad0*/  STL.64 [R1+0x40c8], R24 ;  /* 0x0040c81801007387 */ /* 0x0001e40000100a00 */
[----:B0-----:R-:W2:Y:S01]  /*a8ae0*/  LDL.LU R24, [R1+0xa80] ;  /* 0x000a800001187983 */ /* 0x001ea20000300800 */
[----:B------:R-:W2:Y:S02]  /*a8af0*/  LDL.LU R25, [R1+0xa84] ;  /* 0x000a840001197983 */ /* 0x000ea40000300800 */
[----:B------:R-:W2:Y:S02]  /*a8b00*/  LDL.LU R26, [R1+0xa88] ;  /* 0x000a8800011a7983 */ /* 0x000ea40000300800 */
[----:B------:R-:W2:Y:S01]  /*a8b10*/  LDL.LU R27, [R1+0xa8c] ;  /* 0x000a8c00011b7983 */ /* 0x000ea20000300800 */
[----:B------:R4:W-:Y:S01]  /*a8b20*/  STL.64 [R1+0x40c0], R8 ;  /* 0x0040c00801007387 */ /* 0x0009e20000100a00 */
[C---:B--2---:R-:W-:Y:S08]  /*a8b30*/  HMMA.16816.F32 R24, R12.reuse, R8, R24 ;  /* 0x000000080c18723c */ /* 0x044ff00000001818 */
[----:B----4-:R-:W-:Y:S11]  /*a8b40*/  HMMA.16816.F32 R8, R12, R20, R4 ;  /* 0x000000140c08723c */ /* 0x010ff60000001804 */
[----:B------:R-:W-:Y:S04]  /*a8b50*/  @!UPT UIADD3 URZ, URZ, URZ, URZ ;  /* 0x0000003f3f3ff290 */ /* 0x000fe8000fffe03f */
[----:B------:R0:W-:Y:S01]  /*a8b60*/  STL.64 [R1+0x770], R24 ;  /* 0x0007701801007387 */ /* 0x0001e20000100a00 */
[----:B------:R-:W-:Y:S02]  /*a8b70*/  STL.64 [R1+0x778], R26 ;  /* 0x0007781a01007387 */ /* 0x000fe40000100a00 */
[----:B------:R-:W2:Y:S05]  /*a8b80*/  LDL.LU R4, [R1+0xa50] ;  /* 0x000a500001047983 */ /* 0x000eaa0000300800 */
[----:B------:R1:W-:Y:S01]  /*a8b90*/  STL.64 [R1+0x780], R8 ;  /* 0x0007800801007387 */ /* 0x0003e20000100a00 */
[----:B------:R3:W-:Y:S01]  /*a8ba0*/  STL.64 [R1+0x788], R10 ;  /* 0x0007880a01007387 */ /* 0x0007e20000100a00 */
[----:B------:R-:W2:Y:S02]  /*a8bb0*/  LDL.LU R5, [R1+0xa54] ;  /* 0x000a540001057983 */ /* 0x000ea40000300800 */
[----:B------:R-:W4:Y:S02]  /*a8bc0*/  LDL.LU R6, [R1+0xa58] ;  /* 0x000a580001067983 */ /* 0x000f240000300800 */
[----:B------:R-:W4:Y:S02]  /*a8bd0*/  LDL.LU R7, [R1+0xa5c] ;  /* 0x000a5c0001077983 */ /* 0x000f240000300800 */
[----:B----4-:R-:W-:Y:S01]  /*a8be0*/  STL.64 [R1+0x4120], R6 ;  /* 0x0041200601007387 */ /* 0x010fe20000100a00 */
[----:B--2---:R-:W-:Y:S02]  /*a8bf0*/  STL.64 [R1+0x4118], R4 ;  /* 0x0041180401007387 */ /* 0x004fe40000100a00 */
[----:B------:R-:W2:Y:S02]  /*a8c00*/  LDL.LU R20, [R1+0x8a0] ;  /* 0x0008a00001147983 */ /* 0x000ea40000300800 */
[----:B------:R-:W2:Y:S01]  /*a8c10*/  LDL.LU R21, [R1+0x8a4] ;  /* 0x0008a40001157983 */ /* 0x000ea20000300800 */
[----:B------:R-:W4:Y:S01]  /*a8c20*/  LDL.LU R22, [R1+0x8a8] ;  /* 0x0008a80001167983 */ /* 0x000f220000300800 */
[----:B------:R-:W4:Y:S02]  /*a8c30*/  LDL.LU R23, [R1+0x8ac] ;  /* 0x0008ac0001177983 */ /* 0x000f240000300800 */
[----:B0-----:R-:W5:Y:S02]  /*a8c40*/  LDL.64 R24, [R1+0xf0] ;  /* 0x0000f00001187983 */ /* 0x001f640000100a00 */
[----:B-----5:R0:W-:Y:S01]  /*a8c50*/  STL.64 [R1+0x40e8], R24 ;  /* 0x0040e81801007387 */ /* 0x0201e20000100a00 */
[----:B-1----:R-:W5:Y:S02]  /*a8c60*/  LDL.LU R8, [R1+0x950] ;  /* 0x0009500001087983 */ /* 0x002f640000300800 */
[----:B------:R-:W5:Y:S02]  /*a8c70*/  LDL.LU R9, [R1+0x954] ;  /* 0x0009540001097983 */ /* 0x000f640000300800 */
[----:B---3--:R-:W3:Y:S01]  /*a8c80*/  LDL.LU R10, [R1+0x958] ;  /* 0x00095800010a7983 */ /* 0x008ee20000300800 */
[----:B------:R-:W3:Y:S01]  /*a8c90*/  LDL.LU R11, [R1+0x95c] ;  /* 0x00095c00010b7983 */ /* 0x000ee20000300800 */
[----:B0-----:R-:W-:Y:S01]  /*a8ca0*/  MOV R24, R16 ;  /* 0x0000001000187202 */ /* 0x001fe20000000f00 */
[----:B------:R-:W-:-:S05]  /*a8cb0*/  IMAD.MOV.U32 R25, RZ, RZ, R3 ;  /* 0x000000ffff197224 */ /* 0x000fca00078e0003 */
[----:B------:R0:W-:Y:S01]  /*a8cc0*/  STL.64 [R1+0x4128], R24 ;  /* 0x0041281801007387 */ /* 0x0001e20000100a00 */
[----:B------:R-:W-:Y:S01]  /*a8cd0*/  MOV R5, R17 ;  /* 0x0000001100057202 */ /* 0x000fe20000000f00 */
[----:B------:R-:W-:Y:S02]  /*a8ce0*/  IMAD.MOV.U32 R4, RZ, RZ, R18 ;  /* 0x000000ffff047224 */ /* 0x000fe400078e0012 */
[----:B0-----:R-:W2:Y:S01]  /*a8cf0*/  LDL.LU R24, [R1+0xa60] ;  /* 0x000a600001187983 */ /* 0x001ea20000300800 */
[----:B------:R-:W2:Y:S02]  /*a8d00*/  LDL.LU R25, [R1+0xa64] ;  /* 0x000a640001197983 */ /* 0x000ea40000300800 */
[----:B------:R-:W2:Y:S02]  /*a8d10*/  LDL.LU R26, [R1+0xa68] ;  /* 0x000a6800011a7983 */ /* 0x000ea40000300800 */
[----:B------:R-:W2:Y:S01]  /*a8d20*/  LDL.LU R27, [R1+0xa6c] ;  /* 0x000a6c00011b7983 */ /* 0x000ea20000300800 */
[----:B------:R-:W4:Y:S01]  /*a8d30*/  LDL.LU R16, [R1+0x980] ;  /* 0x0009800001107983 */ /* 0x000f220000300800 */
[----:B------:R-:W4:Y:S02]  /*a8d40*/  LDL.LU R17, [R1+0x984] ;  /* 0x0009840001117983 */ /* 0x000f240000300800 */
[----:B------:R-:W4:Y:S02]  /*a8d50*/  LDL.LU R18, [R1+0x988] ;  /* 0x0009880001127983 */ /* 0x000f240000300800 */
[----:B------:R-:W4:Y:S01]  /*a8d60*/  LDL.LU R19, [R1+0x98c] ;  /* 0x00098c0001137983 */ /* 0x000f220000300800 */
[----:B---3--:R-:W-:Y:S01]  /*a8d70*/  STL.64 [R1+0x40e0], R10 ;  /* 0x0040e00a01007387 */ /* 0x008fe20000100a00 */
[----:B-----5:R0:W-:Y:S03]  /*a8d80*/  STL.64 [R1+0x40d8], R8 ;  /* 0x0040d80801007387 */ /* 0x0201e60000100a00 */
[----:B0-----:R-:W3:Y:S01]  /*a8d90*/  LDL.LU R8, [R1+0x960] ;  /* 0x0009600001087983 */ /* 0x001ee20000300800 */
[----:B------:R-:W3:Y:S02]  /*a8da0*/  LDL.LU R9, [R1+0x964] ;  /* 0x0009640001097983 */ /* 0x000ee40000300800 */
[----:B------:R-:W5:Y:S02]  /*a8db0*/  LDL.LU R10, [R1+0x968] ;  /* 0x00096800010a7983 */ /* 0x000f640000300800 */
[----:B------:R-:W5:Y:S01]  /*a8dc0*/  LDL.LU R11, [R1+0x96c] ;  /* 0x00096c00010b7983 */ /* 0x000f620000300800 */
[----:B--2---:R-:W-:Y:S01]  /*a8dd0*/  HMMA.16816.F32 R4, R12, R4, R24 ;  /* 0x000000040c04723c */ /* 0x004fe20000001818 */
[----:B-----5:R-:W-:Y:S01]  /*a8de0*/  STL.64 [R1+0x40f8], R10 ;  /* 0x0040f80a01007387 */ /* 0x020fe20000100a00 */
[----:B---3--:R0:W-:Y:S03]  /*a8df0*/  STL.64 [R1+0x40f0], R8 ;  /* 0x0040f00801007387 */ /* 0x0081e60000100a00 */
[----:B0-----:R-:W2:Y:S01]  /*a8e00*/  LDL.LU R8, [R1+0x970] ;  /* 0x0009700001087983 */ /* 0x001ea20000300800 */
[----:B------:R-:W2:Y:S02]  /*a8e10*/  LDL.LU R9, [R1+0x974] ;  /* 0x0009740001097983 */ /* 0x000ea40000300800 */
[----:B------:R-:W2:Y:S02]  /*a8e20*/  LDL.LU R10, [R1+0x978] ;  /* 0x00097800010a7983 */ /* 0x000ea40000300800 */
[----:B------:R-:W2:Y:S01]  /*a8e30*/  LDL.LU R11, [R1+0x97c] ;  /* 0x00097c00010b7983 */ /* 0x000ea20000300800 */
[----:B----4-:R-:W-:Y:S01]  /*a8e40*/  STL.64 [R1+0x4090], R22 ;  /* 0x0040901601007387 */ /* 0x010fe20000100a00 */
[----:B------:R-:W-:Y:S02]  /*a8e50*/  STL.64 [R1+0x4088], R20 ;  /* 0x0040881401007387 */ /* 0x000fe40000100a00 */
[----:B------:R-:W2:Y:S09]  /*a8e60*/  LDL.LU.64 R24, [R1+0x4128] ;  /* 0x0041280001187983 */ /* 0x000eb20000300a00 */
[----:B------:R-:W-:Y:S01]  /*a8e70*/  STL.64 [R1+0x790], R4 ;  /* 0x0007900401007387 */ /* 0x000fe20000100a00 */
[----:B------:R0:W-:Y:S04]  /*a8e80*/  STL.64 [R1+0x798], R6 ;  /* 0x0007980601007387 */ /* 0x0001e80000100a00 */
[----:B0-----:R-:W3:Y:S01]  /*a8e90*/  LDL.LU.64 R6, [R1+0x4120] ;  /* 0x0041200001067983 */ /* 0x001ee20000300a00 */
[----:B------:R-:W3:Y:S01]  /*a8ea0*/  LDL.LU.64 R4, [R1+0x4118] ;  /* 0x0041180001047983 */ /* 0x000ee20000300a00 */
[----:B------:R-:W-:-:S02]  /*a8eb0*/  MOV R20, R2 ;  /* 0x0000000200147202 */ /* 0x000fc40000000f00 */
[----:B------:R-:W-:-:S07]  /*a8ec0*/  MOV R21, R0 ;  /* 0x0000000000157202 */ /* 0x000fce0000000f00 */
[C---:B---3--:R-:W-:Y:S11]  /*a8ed0*/  HMMA.16816.F32 R4, R12.reuse, R20, R4 ;  /* 0x000000140c04723c */ /* 0x048ff60000001804 */
[----:B------:R-:W-:Y:S11]  /*a8ee0*/  @!UPT UIADD3 URZ, URZ, URZ, URZ ;  /* 0x0000003f3f3ff290 */ /* 0x000ff6000fffe03f */
[----:B------:R-:W-:Y:S01]  /*a8ef0*/  @!UPT UIADD3 URZ, URZ, URZ, URZ ;  /* 0x0000003f3f3ff290 */ /* 0x000fe2000fffe03f */
[----:B------:R0:W-:Y:S01]  /*a8f00*/  STL.64 [R1+0x7d0], R4 ;  /* 0x0007d00401007387 */ /* 0x0001e20000100a00 */
[----:B------:R-:W-:Y:S03]  /*a8f10*/  STL.64 [R1+0x7d8], R6 ;  /* 0x0007d80601007387 */ /* 0x000fe60000100a00 */
[----:B0-----:R-:W3:Y:S01]  /*a8f20*/  LDL.LU.64 R4, [R1+0x4110] ;  /* 0x0041100001047983 */ /* 0x001ee20000300a00 */
[----:B------:R0:W-:Y:S03]  /*a8f30*/  STL.64 [R1+0x40a0], R20 ;  /* 0x0040a01401007387 */ /* 0x0001e60000100a00 */
[----:B0-----:R-:W4:Y:S04]  /*a8f40*/  LDL.64 R20, [R1+0xb0] ;  /* 0x0000b00001147983 */ /* 0x001f280000100a00 */
[----:B----4-:R0:W-:Y:S04]  /*a8f50*/  STL.64 [R1+0x40a8], R20 ;  /* 0x0040a81401007387 */ /* 0x0101e80000100a00 */
        /* <DEDUP_REMOVED lines=12> */
[----:B------:R-:W2:Y:S02]  /*a9020*/  LDL.LU.64 R16, [R1+0x4100] ;  /* 0x0041000001107983 */ /* 0x000ea40000300a00 */
[----:B------:R0:W-:Y:S02]  /*a9030*/  STL.64 [R1+0x4098], R4 ;  /* 0x0040980401007387 */ /* 0x0001e40000100a00 */
[----:B0-----:R-:W4:Y:S07]  /*a9040*/  LDL.LU R4, [R1+0x910] ;  /* 0x0009100001047983 */ /* 0x001f2e0000300800 */
[----:B------:R0:W-:Y:S02]  /*a9050*/  STL.64 [R1+0x7b0], R12 ;  /* 0x0007b00c01007387 */ /* 0x0001e40000100a00 */
[----:B------:R-:W-:Y:S02]  /*a9060*/  STL.64 [R1+0x7b8], R14 ;  /* 0x0007b80e01007387 */ /* 0x000fe40000100a00 */
[----:B------:R-:W4:Y:S01]  /*a9070*/  LDL.LU R5, [R1+0x914] ;  /* 0x0009140001057983 */ /* 0x000f220000300800 */
[----:B------:R-:W4:Y:S01]  /*a9080*/  LDL.LU R6, [R1+0x918] ;  /* 0x0009180001067983 */ /* 0x000f220000300800 */
[----:B------:R-:W4:Y:S03]  /*a9090*/  LDL.LU R7, [R1+0x91c] ;  /* 0x00091c0001077983 */ /* 0x000f260000300800 */
[----:B0-----:R-:W5:Y:S01]  /*a90a0*/  LDL.64 R12, [R1+0xc0] ;  /* 0x0000c000010c7983 */ /* 0x001f620000100a00 */
[C---:B--2---:R-:W-:Y:S03]  /*a90b0*/  HMMA.16816.F32 R24, R16.reuse, R24, R8 ;  /* 0x000000181018723c */ /* 0x044fe60000001808 */
[----:B------:R-:W2:Y:S01]  /*a90c0*/  LDL.LU.64 R10, [R1+0x40f8] ;  /* 0x0040f800010a7983 */ /* 0x000ea20000300a00 */
[----:B------:R-:W2:Y:S11]  /*a90d0*/  LDL.LU.64 R8, [R1+0x40f0] ;  /* 0x0040f00001087983 */ /* 0x000eb60000300a00 */
[----:B------:R-:W-:Y:S08]  /*a90e0*/  @!UPT UIADD3 URZ, URZ, URZ, URZ ;  /* 0x0000003f3f3ff290 */ /* 0x000ff0000fffe03f */
        /* <DEDUP_REMOVED lines=12> */
[----:B------:R-:W2:Y:S02]  /*a91b0*/  LDL.LU.64 R24, [R1+0x40c8] ;  /* 0x0040c80001187983 */ /* 0x000ea40000300a00 */
[C---:B--2---:R-:W-:Y:S11]  /*a91c0*/  HMMA.16816.F32 R8, R16.reuse, R24, R8 ;  /* 0x000000181008723c */ /* 0x044ff60000001808 */
[----:B------:R-:W-:Y:S11]  /*a91d0*/  @!UPT UIADD3 URZ, URZ, URZ, URZ ;  /* 0x0000003f3f3ff290 */ /* 0x000ff6000fffe03f */
[----:B------:R-:W-:Y:S01]  /*a91e0*/  @!UPT UIADD3 URZ, URZ, URZ, URZ ;  /* 0x0000003f3f3ff290 */ /* 0x000fe2000fffe03f */
[----:B------:R0:W-:Y:S01]  /*a91f0*/  STL.64 [R1+0x810], R8 ;  /* 0x0008100801007387 */ /* 0x0001e20000100a00 */
[----:B------:R-:W-:Y:S03]  /*a9200*/  STL.64 [R1+0x818], R10 ;  /* 0x0008180a01007387 */ /* 0x000fe60000100a00 */
[----:B0-----:R-:W3:Y:S01]  /*a9210*/  LDL.LU.64 R8, [R1+0x40c0] ;  /* 0x0040c00001087983 */ /* 0x001ee20000300a00 */
[----:B------:R-:W-:Y:S02]  /*a9220*/  STL.64 [R1+0x4058], R26 ;  /* 0x0040581a01007387 */ /* 0x000fe40000100a00 */
[----:B------:R0:W-:Y:S02]  /*a9230*/  STL.64 [R1+0x4050], R24 ;  /* 0x0040501801007387 */ /* 0x0001e40000100a00 */
[----:B0-----:R-:W2:Y:S01]  /*a9240*/  LDL.LU R24, [R1+0x870] ;  /* 0x0008700001187983 */ /* 0x001ea20000300800 */
[----:B------:R-:W2:Y:S02]  /*a9250*/  LDL.LU R25, [R1+0x874] ;  /* 0x0008740001197983 */ /* 0x000ea40000300800 */
[----:B------:R-:W2:Y:S02]  /*a9260*/  LDL.LU R26, [R1+0x878] ;  /* 0x00087800011a7983 */ /* 0x000ea40000300800 */
[----:B------:R-:W2:Y:S01]  /*a9270*/  LDL.LU R27, [R1+0x87c] ;  /* 0x00087c00011b7983 */ /* 0x000ea20000300800 */
[C---:B---3--:R-:W-:Y:S01]  /*a9280*/  HMMA.16816.F32 R20, R16.reuse, R8, R20 ;  /* 0x000000081014723c */ /* 0x048fe20000001814 */
[----:B--2---:R-:W-:Y:S01]  /*a9290*/  STL.64 [R1+0x4068], R26 ;  /* 0x0040681a01007387 */ /* 0x004fe20000100a00 */
[----:B------:R0:W-:Y:S03]  /*a92a0*/  STL.64 [R1+0x4060], R24 ;  /* 0x0040601801007387 */ /* 0x0001e60000100a00 */
[----:B0-----:R-:W2:Y:S11]  /*a92b0*/  LDL.64 R24, [R1+0x100] ;  /* 0x0001000001187983 */ /* 0x001eb60000100a00 */
[----:B------:R-:W-:Y:S07]  /*a92c0*/  @!UPT UIADD3 URZ, URZ, URZ, URZ ;  /* 0x0000003f3f3ff290 */ /* 0x000fee000fffe03f */
[----:B------:R-:W-:Y:S02]  /*a92d0*/  STL.64 [R1+0x890], R20 ;  /* 0x0008901401007387 */ /* 0x000fe40000100a00 */
[----:B------:R0:W-:Y:S02]  /*a92e0*/  STL.64 [R1+0x898], R22 ;  /* 0x0008981601007387 */ /* 0x0001e40000100a00 */
[----:B0-----:R-:W5:Y:S01]  /*a92f0*/  LDL.LU.64 R22, [R1+0x40b8] ;  /* 0x0040b80001167983 */ /* 0x001f620000300a00 */
[----:B------:R-:W5:Y:S02]  /*a9300*/  LDL.LU.64 R20, [R1+0x40b0] ;  /* 0x0040b00001147983 */ /* 0x000f640000300a00 */
[----:B------:R0:W-:Y:S02]  /*a9310*/  STL.64 [R1+0x4070], R8 ;  /* 0x0040700801007387 */ /* 0x0001e40000100a00 */
        /* <DEDUP_REMOVED lines=9> */
[----:B0-----:R-:W5:Y:S01]  /*a93b0*/  LDL.LU.64 R20, [R1+0x40a8] ;  /* 0x0040a80001147983 */ /* 0x001f620000300a00 */
[----:B------:R0:W-:Y:S03]  /*a93c0*/  STL.64 [R1+0x4048], R12 ;  /* 0x0040480c01007387 */ /* 0x0001e60000100a00 */
[----:B0-----:R-:W5:Y:S01]  /*a93d0*/  LDL.LU R12, [R1+0x920] ;  /* 0x00092000010c7983 */ /* 0x001f620000300800 */
[----:B------:R-:W5:Y:S02]  /*a93e0*/  LDL.LU R13, [R1+0x924] ;  /* 0x00092400010d7983 */ /* 0x000f640000300800 */
[----:B------:R-:W5:Y:S02]  /*a93f0*/  LDL.LU R14, [R1+0x928] ;  /* 0x00092800010e7983 */ /* 0x000f640000300800 */
[----:B------:R-:W5:Y:S02]  /*a9400*/  LDL.LU R15, [R1+0x92c] ;  /* 0x00092c00010f7983 */ /* 0x000f640000300800 */
[C---:B-----5:R-:W-:Y:S01]  /*a9410*/  HMMA.16816.F32 R12, R16.reuse, R20, R12 ;  /* 0x00000014100c723c */ /* 0x060fe2000000180c */
[----:B------:R-:W-:Y:S11]  /*a9420*/  IMAD.MOV.U32 R3, RZ, RZ, R21 ;  /* 0x000000ffff037224 */ /* 0x000ff600078e0015 */
[----:B------:R-:W-:Y:S11]  /*a9430*/  @!UPT UIADD3 URZ, URZ, URZ, URZ ;  /* 0x0000003f3f3ff290 */ /* 0x000ff6000fffe03f */
[----:B------:R0:W-:Y:S01]  /*a9440*/  STL.64 [R1+0x900], R12 ;  /* 0x0009000c01007387 */ /* 0x0001e20000100a00 */
[----:B------:R-:W-:Y:S01]  /*a9450*/  STL.64 [R1+0x908], R14 ;  /* 0x0009080e01007387 */ /* 0x000fe20000100a00 */
[----:B0-----:R-:W-:Y:S02]  /*a9460*/  MOV R12, R20 ;  /* 0x00000014000c7202 */ /* 0x001fe40000000f00 */
[----:B------:R-:W4:Y:S02]  /*a9470*/  LDL.LU.64 R20, [R1+0x40a0] ;  /* 0x0040a00001147983 */ /* 0x000f240000300a00 */
[C---:B----4-:R-:W-:Y:S02]  /*a9480*/  HMMA.16816.F32 R20, R16.reuse, R20, R4 ;  /* 0x000000141014723c */ /* 0x050fe40000001804 */
[----:B------:R-:W4:Y:S11]  /*a9490*/  LDL.LU.64 R4, [R1+0x4098] ;  /* 0x0040980001047983 */ /* 0x000f360000300a00 */
        /* <DEDUP_REMOVED lines=16> */
[----:B0-----:R-:W-:Y:S02]  /*a95a0*/  MOV R16, R12 ;  /* 0x0000000c00107202 */ /* 0x001fe40000000f00 */
[----:B------:R-:W-:Y:S01]  /*a95b0*/  MOV R17, R3 ;  /* 0x0000000300117202 */ /* 0x000fe20000000f00 */
[----:B------:R-:W5:Y:S01]  /*a95c0*/  LDL.LU R12, [R1+0x850] ;  /* 0x00085000010c7983 */ /* 0x000f620000300800 */
[----:B------:R-:W5:Y:S02]  /*a95d0*/  LDL.LU R13, [R1+0x854] ;  /* 0x00085400010d7983 */ /* 0x000f640000300800 */
[----:B------:R-:W5:Y:S02]  /*a95e0*/  LDL.LU R14, [R1+0x858] ;  /* 0x00085800010e7983 */ /* 0x000f640000300800 */
[----:B------:R-:W5:Y:S01]  /*a95f0*/  LDL.LU R15, [R1+0x85c] ;  /* 0x00085c00010f7983 */ /* 0x000f620000300800 */
[----:B------:R0:W-:Y:S02]  /*a9600*/  STL.64 [R1+0x4040], R16 ;  /* 0x0040401001007387 */ /* 0x0001e40000100a00 */
[----:B0-----:R-:W-:Y:S01]  /*a9610*/  IMAD.MOV.U32 R16, RZ, RZ, R2 ;  /* 0x000000ffff107224 */ /* 0x001fe200078e0002 */
[----:B------:R-:W-:-:S02]  /*a9620*/  MOV R17, R0 ;  /* 0x0000000000117202 */ /* 0x000fc40000000f00 */
[----:B--2---:R-:W-:Y:S01]  /*a9630*/  MOV R2, R24 ;  /* 0x0000001800027202 */ /* 0x004fe20000000f00 */
[----:B------:R-:W-:Y:S01]  /*a9640*/  IMAD.MOV.U32 R0, RZ, RZ, R25 ;  /* 0x000000ffff007224 */ /* 0x000fe200078e0019 */
[C---:B---3--:R-:W-:Y:S11]  /*a9650*/  HMMA.16816.F32 R8, R20.reuse, R24, R8 ;  /* 0x000000181408723c */ /* 0x048ff60000001808 */
[----:B------:R-:W-:Y:S11]  /*a9660*/  @!UPT UIADD3 URZ, URZ, URZ, URZ ;  /* 0x0000003f3f3ff290 */ /* 0x000ff6000fffe03f */
[----:B------:R-:W-:Y:S01]  /*a9670*/  @!UPT UIADD3 URZ, URZ, URZ, URZ ;  /* 0x0000003f3f3ff290 */ /* 0x000fe2000fffe03f */
[----:B------:R0:W-:Y:S01]  /*a9680*/  STL.64 [R1+0x8e0], R8 ;  /* 0x0008e00801007387 */ /* 0x0001e20000100a00 */
[----:B------:R-:W-:Y:S03]  /*a9690*/  STL.64 [R1+0x8e8], R10 ;  /* 0x0008e80a01007387 */ /* 0x000fe60000100a00 */
[----:B0-----:R-:W5:Y:S01]  /*a96a0*/  LDL.LU.64 R8, [R1+0x4070] ;  /* 0x0040700001087983 */ /* 0x001f620000300a00 */
[----:B------:R-:W2:Y:S02]  /*a96b0*/  LDL.LU.64 R26, [R1+0x4068] ;  /* 0x00406800011a7983 */ /* 0x000ea40000300a00 */
[----:B------:R-:W2:Y:S02]  /*a96c0*/  LDL.LU.64 R24, [R1+0x4060] ;  /* 0x0040600001187983 */ /* 0x000ea40000300a00 */
[C---:B--2---:R-:W-:Y:S01]  /*a96d0*/  HMMA.16816.F32 R16, R20.reuse, R16, R24 ;  /* 0x000000101410723c */ /* 0x044fe20000001818 */
[----:B------:R-:W2:Y:S01]  /*a96e0*/  LDL.LU.64 R26, [R1+0x4058] ;  /* 0x00405800011a7983 */ /* 0x000ea20000300a00 */
[----:B------:R-:W4:Y:S06]  /*a96f0*/  LDL.LU.64 R24, [R1+0x4050] ;  /* 0x0040500001187983 */ /* 0x000f2c0000300a00 */
[----:B----4-:R-:W-:Y:S01]  /*a9700*/  HMMA.16816.F32 R4, R20, R24, R4 ;  /* 0x000000181404723c */ /* 0x010fe20000001804 */
[----:B--2---:R-:W-:Y:S11]  /*a9710*/  STL.64 [R1+0x3fd8], R26 ;  /* 0x003fd81a01007387 */ /* 0x004ff60000100a00 */
[----:B------:R-:W-:Y:S03]  /*a9720*/  @!UPT UIADD3 URZ, URZ, URZ, URZ ;  /* 0x0000003f3f3ff290 */ /* 0x000fe6000fffe03f */
[----:B------:R-:W-:Y:S02]  /*a9730*/  STL.64 [R1+0x8d0], R16 ;  /* 0x0008d01001007387 */ /* 0x000fe40000100a00 */
[----:B------:R-:W-:Y:S02]  /*a9740*/  STL.64 [R1+0x8d8], R18 ;  /* 0x0008d81201007387 */ /* 0x000fe40000100a00 */
[----:B------:R0:W-:Y:S04]  /*a9750*/  STL.64 [R1+0x3fd0], R24 ;  /* 0x003fd01801007387 */ /* 0x0001e80000100a00 */
[----:B------:R1:W-:Y:S01]  /*a9760*/  STL.64 [R1+0x8c0], R4 ;  /* 0x0008c00401007387 */ /* 0x0003e20000100a00 */
[----:B------:R-:W-:Y:S02]  /*a9770*/  STL.64 [R1+0x8c8], R6 ;  /* 0x0008c80601007387 */ /* 0x000fe40000100a00 */
[----:B0-----:R-:W2:Y:S02]  /*a9780*/  LDL.64 R24, [R1+0xf0] ;  /* 0x0000f00001187983 */ /* 0x001ea40000100a00 */
[----:B--2---:R0:W-:Y:S01]  /*a9790*/  STL.64 [R1+0x3ff0], R24 ;  /* 0x003ff01801007387 */ /* 0x0041e20000100a00 */
[----:B------:R-:W2:Y:S02]  /*a97a0*/  LDL.LU R16, [R1+0x840] ;  /* 0x0008400001107983 */ /* 0x000ea40000300800 */
[----:B------:R-:W2:Y:S02]  /*a97b0*/  LDL.LU R17, [R1+0x844] ;  /* 0x0008440001117983 */ /* 0x000ea40000300800 */
[----:B------:R-:W2:Y:S01]  /*a97c0*/  LDL.LU R18, [R1+0x848] ;  /* 0x0008480001127983 */ /* 0x000ea20000300800 */
[----:B------:R-:W2:Y:S01]  /*a97d0*/  LDL.LU R19, [R1+0x84c] ;  /* 0x00084c0001137983 */ /* 0x000ea20000300800 */
[----:B-1----:R-:W3:Y:S01]  /*a97e0*/  LDL.64 R4, [R1+0xa0] ;  /* 0x0000a00001047983 */ /* 0x002ee20000100a00 */
[----:B0-----:R-:W-:-:S02]  /*a97f0*/  MOV R24, R2 ;  /* 0x0000000200187202 */ /* 0x001fc40000000f00 */
[----:B------:R-:W-:Y:S01]  /*a9800*/  MOV R25, R0 ;  /* 0x0000000000197202 */ /* 0x000fe20000000f00 */
[C---:B-----5:R-:W-:Y:S01]  /*a9810*/  HMMA.16816.F32 R12, R20.reuse, R8, R12 ;  /* 0x00000008140c723c */ /* 0x060fe2000000180c */
[----:B---3--:R-:W-:Y:S03]  /*a9820*/  STL.64 [R1+0x4038], R4 ;  /* 0x0040380401007387 */ /* 0x008fe60000100a00 */
[----:B------:R0:W-:Y:S02]  /*a9830*/  STL.64 [R1+0x4018], R24 ;  /* 0x0040181801007387 */ /* 0x0001e40000100a00 */
        /* <DEDUP_REMOVED lines=16> */
[----:B0-----:R-:W2:Y:S01]  /*a9940*/  LDL.LU.64 R12, [R1+0x4048] ;  /* 0x00404800010c7983 */ /* 0x001ea20000300a00 */
        /* <DEDUP_REMOVED lines=21> */
[----:B0-----:R-:W5:Y:S01]  /*a9aa0*/  LDL.LU.64 R16, [R1+0x4040] ;  /* 0x0040400001107983 */ /* 0x001f620000300a00 */
[----:B------:R0:W-:Y:S03]  /*a9ab0*/  STL.64 [R1+0x3fc0], R12 ;  /* 0x003fc00c01007387 */ /* 0x0001e60000100a00 */
[----:B0-----:R-:W4:Y:S01]  /*a9ac0*/  LDL.LU R12, [R1+0x550] ;  /* 0x00055000010c7983 */ /* 0x001f220000300800 */
[----:B------:R-:W4:Y:S02]  /*a9ad0*/  LDL.LU R13, [R1+0x554] ;  /* 0x00055400010d7983 */ /* 0x000f240000300800 */
[----:B------:R-:W4:Y:S02]  /*a9ae0*/  LDL.LU R14, [R1+0x558] ;  /* 0x00055800010e7983 */ /* 0x000f240000300800 */
[----:B------:R-:W4:Y:S01]  /*a9af0*/  LDL.LU R15, [R1+0x55c] ;  /* 0x00055c00010f7983 */ /* 0x000f220000300800 */
[C---:B-----5:R-:W-:Y:S11]  /*a9b00*/  HMMA.16816.F32 R4, R20.reuse, R16, R4 ;  /* 0x000000101404723c */ /* 0x060ff60000001804 */
        /* <DEDUP_REMOVED lines=16> */
[----:B------:R-:W-:Y:S01]  /*a9c10*/  MOV R0, R4 ;  /* 0x0000000400007202 */ /* 0x000fe20000000f00 */
[----:B------:R-:W-:Y:S11]  /*a9c20*/  IMAD.MOV.U32 R3, RZ, RZ, R5 ;  /* 0x000000ffff037224 */ /* 0x000ff600078e0005 */
[----:B------:R-:W-:Y:S09]  /*a9c30*/  @!UPT UIADD3 URZ, URZ, URZ, URZ ;  /* 0x0000003f3f3ff290 */ /* 0x000ff2000fffe03f */
[----:B------:R0:W-:Y:S01]  /*a9c40*/  STL.64 [R1+0x960], R20 ;  /* 0x0009601401007387 */ /* 0x0001e20000100a00 */
[----:B------:R-:W-:Y:S02]  /*a9c50*/  STL.64 [R1+0x968], R22 ;  /* 0x0009681601007387 */ /* 0x000fe40000100a00 */
[----:B------:R-:W2:Y:S02]  /*a9c60*/  LDL.LU.64 R6, [R1+0x4010] ;  /* 0x0040100001067983 */ /* 0x000ea40000300a00 */
[----:B------:R-:W2:Y:S01]  /*a9c70*/  LDL.LU.64 R4, [R1+0x4008] ;  /* 0x0040080001047983 */ /* 0x000ea20000300a00 */
[----:B0-----:R-:W-:Y:S02]  /*a9c80*/  MOV R20, R18 ;  /* 0x0000001200147202 */ /* 0x001fe40000000f00 */
[----:B------:R-:W-:-:S05]  /*a9c90*/  MOV R21, R2 ;  /* 0x0000000200157202 */ /* 0x000fca0000000f00 */
[----:B------:R0:W-:Y:S04]  /*a9ca0*/  STL.64 [R1+0x3fb8], R20 ;  /* 0x003fb81401007387 */ /* 0x0001e80000100a00 */
        /* <DEDUP_REMOVED lines=19> */
[----:B------:R-:W5:Y:S02]  /*a9de0*/  LDL.LU.64 R26, [R1+0x3fd8] ;  /* 0x003fd800011a7983 */ /* 0x000f640000300a00 */
[----:B------:R-:W2:Y:S02]  /*a9df0*/  LDL.LU.64 R24, [R1+0x3fd0] ;  /* 0x003fd00001187983 */ /* 0x000ea40000300a00 */
[C---:B--2---:R-:W-:Y:S11]  /*a9e00*/  HMMA.16816.F32 R8, R4.reuse, R24, R8 ;  /* 0x000000180408723c */ /* 0x044ff60000001808 */
[----:B------:R-:W-:Y:S11]  /*a9e10*/  @!UPT UIADD3 URZ, URZ, URZ, URZ ;  /* 0x0000003f3f3ff290 */ /* 0x000ff6000fffe03f */
[----:B------:R-:W-:Y:S01]  /*a9e20*/  @!UPT UIADD3 URZ, URZ, URZ, URZ ;  /* 0x0000003f3f3ff290 */ /* 0x000fe2000fffe03f */
[----:B------:R0:W-:Y:S01]  /*a9e30*/  STL.64 [R1+0x990], R8 ;  /* 0x0009900801007387 */ /* 0x0001e20000100a00 */
[----:B------:R-:W-:Y:S03]  /*a9e40*/  STL.64 [R1+0x998], R10 ;  /* 0x0009980a01007387 */ /* 0x000fe60000100a00 */
[----:B0-----:R-:W4:Y:S01]  /*a9e50*/  LDL.LU.64 R8, [R1+0x3fc8] ;  /* 0x003fc80001087983 */ /* 0x001f220000300a00 */
[----:B-----5:R-:W-:Y:S02]  /*a9e60*/  STL.64 [R1+0x3f70], R26 ;  /* 0x003f701a01007387 */ /* 0x020fe40000100a00 */
[----:B------:R0:W-:Y:S02]  /*a9e70*/  STL.64 [R1+0x3f68], R24 ;  /* 0x003f681801007387 */ /* 0x0001e40000100a00 */
[----:B0-----:R-:W2:Y:S01]  /*a9e80*/  LDL.LU R24, [R1+0x500] ;  /* 0x0005000001187983 */ /* 0x001ea20000300800 */
[----:B------:R-:W2:Y:S02]  /*a9e90*/  LDL.LU R25, [R1+0x504] ;  /* 0x0005040001197983 */ /* 0x000ea40000300800 */
[----:B------:R-:W2:Y:S02]  /*a9ea0*/  LDL.LU R26, [R1+0x508] ;  /* 0x00050800011a7983 */ /* 0x000ea40000300800 */
[----:B------:R-:W2:Y:S01]  /*a9eb0*/  LDL.LU R27, [R1+0x50c] ;  /* 0x00050c00011b7983 */ /* 0x000ea20000300800 */
[C---:B----4-:R-:W-:Y:S01]  /*a9ec0*/  HMMA.16816.F32 R8, R4.reuse, R8, R12 ;  /* 0x000000080408723c */ /* 0x050fe2000000180c */
[----:B------:R-:W2:Y:S11]  /*a9ed0*/  LDL.LU.64 R12, [R1+0x3fc0] ;  /* 0x003fc000010c7983 */ /* 0x000eb60000300a00 */
[----:B------:R-:W-:Y:S11]  /*a9ee0*/  @!UPT UIADD3 URZ, URZ, URZ, URZ ;  /* 0x0000003f3f3ff290 */ /* 0x000ff6000fffe03f */
[----:B------:R-:W-:Y:S01]  /*a9ef0*/  STL.64 [R1+0x980], R8 ;  /* 0x0009800801007387 */ /* 0x000fe20000100a00 */
[----:B------:R-:W-:Y:S02]  /*a9f00*/  STL.64 [R1+0x988], R10 ;  /* 0x0009880a01007387 */ /* 0x000fe40000100a00 */
[----:B------:R-:W0:Y:S02]  /*a9f10*/  LDSM.16.M88.4 R8, [R29+0x69080] ;  /* 0x069080001d08783b */ /* 0x000e240000000200 */
[----:B0-----:R-:W-:Y:S02]  /*a9f20*/  STL.64 [R1+0x3f98], R10 ;  /* 0x003f980a01007387 */ /* 0x001fe40000100a00 */
[----:B------:R0:W-:Y:S02]  /*a9f30*/  STL.64 [R1+0x3f90], R8 ;  /* 0x003f900801007387 */ /* 0x0001e40000100a00 */
[----:B0-----:R-:W4:Y:S01]  /*a9f40*/  LDL.LU R8, [R1+0xa30] ;  /* 0x000a300001087983 */ /* 0x001f220000300800 */
[----:B------:R-:W4:Y:S02]  /*a9f50*/  LDL.LU R9, [R1+0xa34] ;  /* 0x000a340001097983 */ /* 0x000f240000300800 */
[----:B------:R-:W5:Y:S02]  /*a9f60*/  LDL.LU R10, [R1+0xa38] ;  /* 0x000a3800010a7983 */ /* 0x000f640000300800 */
[----:B------:R-:W5:Y:S01]  /*a9f70*/  LDL.LU R11, [R1+0xa3c] ;  /* 0x000a3c00010b7983 */ /* 0x000f620000300800 */
[C---:B---3--:R-:W-:Y:S08]  /*a9f80*/  HMMA.16816.F32 R16, R4.reuse, R16, R20 ;  /* 0x000000100410723c */ /* 0x048ff00000001814 */
[C---:B--2---:R-:W-:Y:S01]  /*a9f90*/  HMMA.16816.F32 R24, R4.reuse, R12, R24 ;  /* 0x0000000c0418723c */ /* 0x044fe20000001818 */
[----:B-----5:R-:W-:Y:S01]  /*a9fa0*/  STL.64 [R1+0x3fb0], R10 ;  /* 0x003fb00a01007387 */ /* 0x020fe20000100a00 */
[----:B----4-:R0:W-:Y:S03]  /*a9fb0*/  STL.64 [R1+0x3fa8], R8 ;  /* 0x003fa80801007387 */ /* 0x0101e60000100a00 */
[----:B0-----:R-:W2:Y:S01]  /*a9fc0*/  LDL.LU R8, [R1+0xa40] ;  /* 0x000a400001087983 */ /* 0x001ea20000300800 */
[----:B------:R-:W2:Y:S02]  /*a9fd0*/  LDL.LU R9, [R1+0xa44] ;  /* 0x000a440001097983 */ /* 0x000ea40000300800 */
[----:B------:R-:W2:Y:S02]  /*a9fe0*/  LDL.LU R10, [R1+0xa48] ;  /* 0x000a4800010a7983 */ /* 0x000ea40000300800 */
[----:B------:R-:W2:Y:S11]  /*a9ff0*/  LDL.LU R11, [R1+0xa4c] ;  /* 0x000a4c00010b7983 */ /* 0x000eb60000300800 */
[----:B------:R-:W-:Y:S02]  /*aa000*/  @!UPT UIADD3 URZ, URZ, URZ, URZ ;  /* 0x0000003f3f3ff290 */ /* 0x000fe4000fffe03f */
[----:B------:R0:W-:Y:S02]  /*aa010*/  STL.64 [R1+0x760], R24 ;  /* 0x0007601801007387 */ /* 0x0001e40000100a00 */
[----:B0-----:R-:W-:Y:S01]  /*aa020*/  MOV R25, R12 ;  /* 0x0000000c00197202 */ /* 0x001fe20000000f00 */
[----:B------:R-:W-:Y:S02]  /*aa030*/  IMAD.MOV.U32 R24, RZ, RZ, R13 ;  /* 0x000000ffff187224 */ /* 0x000fe400078e000d */
[----:B------:R-:W0:Y:S04]  /*aa040*/  LDSM.16.M88.4 R12, [R29+0x6a080] ;  /* 0x06a080001d0c783b */ /* 0x000e280000000200 */
[----:B------:R-:W-:Y:S04]  /*aa050*/  STL.64 [R1+0x768], R26 ;  /* 0x0007681a01007387 */ /* 0x000fe80000100a00 */
[----:B0-----:R-:W-:Y:S01]  /*aa060*/  STL.64 [R1+0x3f08], R14 ;  /* 0x003f080e01007387 */ /* 0x001fe20000100a00 */
[----:B------:R0:W-:Y:S03]  /*aa070*/  STL.64 [R1+0x3f00], R12 ;  /* 0x003f000c01007387 */ /* 0x0001e60000100a00 */
[----:B0-----:R-:W3:Y:S01]  /*aa080*/  LDL.64 R12, [R1+0x100] ;  /* 0x00010000010c7983 */ /* 0x001ee20000100a00 */
[----:B------:R-:W2:Y:S02]  /*aa090*/  LDL.LU.64 R20, [R1+0x3fb8] ;  /* 0x003fb80001147983 */ /* 0x000ea40000300a00 */
[----:B------:R-:W-:Y:S02]  /*aa0a0*/  STL.64 [R1+0x710], R16 ;  /* 0x0007101001007387 */ /* 0x000fe40000100a00 */
[----:B------:R-:W-:Y:S02]  /*aa0b0*/  STL.64 [R1+0x718], R18 ;  /* 0x0007181201007387 */ /* 0x000fe40000100a00 */
[----:B------:R-:W0:Y:S04]  /*aa0c0*/  LDSM.16.M88.4 R16, [R29+0x6b080] ;  /* 0x06b080001d10783b */ /* 0x000e280000000200 */
[----:B0-----:R-:W-:Y:S01]  /*aa0d0*/  STL.64 [R1+0x3e80], R18 ;  /* 0x003e801201007387 */ /* 0x001fe20000100a00 */
        /* <DEDUP_REMOVED lines=9> */
[----:B------:R-:W-:Y:S01]  /*aa170*/  STL.64 [R1+0x9e0], R20 ;  /* 0x0009e01401007387 */ /* 0x000fe20000100a00 */
[----:B------:R-:W-:Y:S02]  /*aa180*/  STL.64 [R1+0x9e8], R22 ;  /* 0x0009e81601007387 */ /* 0x000fe40000100a00 */
[----:B------:R-:W0:Y:S02]  /*aa190*/  LDSM.16.M88.4 R20, [R29+0x6c080] ;  /* 0x06c080001d14783b */ /* 0x000e240000000200 */
[----:B0-----:R-:W-:Y:S02]  /*aa1a0*/  STL.64 [R1+0x3e00], R22 ;  /* 0x003e001601007387 */ /* 0x001fe40000100a00 */
[----:B------:R0:W-:Y:S02]  /*aa1b0*/  STL.64 [R1+0x3df8], R20 ;  /* 0x003df81401007387 */ /* 0x0001e40000100a00 */
[----:B0-----:R-:W-:Y:S02]  /*aa1c0*/  MOV R20, R0 ;  /* 0x0000000000147202 */ /* 0x001fe40000000f00 */
[----:B------:R-:W-:Y:S01]  /*aa1d0*/  MOV R21, R3 ;  /* 0x0000000300157202 */ /* 0x000fe20000000f00 */
[----:B------:R-:W4:Y:S06]  /*aa1e0*/  LDL.LU R0, [R1+0x3fa0] ;  /* 0x003fa00001007983 */ /* 0x000f2c0000300800 */
[----:B--2---:R-:W-:Y:S01]  /*aa1f0*/  HMMA.16816.F32 R20, R4, R20, R8 ;  /* 0x000000140414723c */ /* 0x004fe20000001808 */
[----:B------:R-:W0:Y:S04]  /*aa200*/  LDSM.16.M88.4 R4, [R29+0x6d080] ;  /* 0x06d080001d04783b */ /* 0x000e280000000200 */
[----:B------:R-:W3:Y:S01]  /*aa210*/  LDL.LU.64 R10, [R1+0x3f98] ;  /* 0x003f9800010a7983 */ /* 0x000ee20000300a00 */
[----:B------:R-:W3:Y:S03]  /*aa220*/  LDL.LU.64 R8, [R1+0x3f90] ;  /* 0x003f900001087983 */ /* 0x000ee60000300a00 */
[----:B0-----:R-:W-:Y:S11]  /*aa230*/  STL.64 [R1+0x3d78], R6 ;  /* 0x003d780601007387 */ /* 0x001ff60000100a00 */
[----:B------:R-:W-:Y:S03]  /*aa240*/  @!UPT UIADD3 URZ, URZ, URZ, URZ ;  /* 0x0000003f3f3ff290 */ /* 0x000fe6000fffe03f */
[----:B------:R-:W-:Y:S02]  /*aa250*/  STL.64 [R1+0x9d0], R20 ;  /* 0x0009d01401007387 */ /* 0x000fe40000100a00 */
[----:B------:R-:W-:Y:S02]  /*aa260*/  STL.64 [R1+0x9d8], R22 ;  /* 0x0009d81601007387 */ /* 0x000fe40000100a00 */
[----:B------:R0:W-:Y:S02]  /*aa270*/  STL.64 [R1+0x3d70], R4 ;  /* 0x003d700401007387 */ /* 0x0001e40000100a00 */
[----:B0-----:R-:W2:Y:S01]  /*aa280*/  LDL.64 R4, [R1+0x90] ;  /* 0x0000900001047983 */ /* 0x001ea20000100a00 */
[----:B---3--:R-:W-:Y:S03]  /*aa290*/  HMMA.16816.F32 R16, R8, R12, R16 ;  /* 0x0000000c0810723c */ /* 0x008fe60000001810 */
[----:B--2---:R-:W-:Y:S11]  /*aa2a0*/  STL.64 [R1+0x3f48], R4 ;  /* 0x003f480401007387 */ /* 0x004ff60000100a00 */
[----:B------:R-:W-:Y:S09]  /*aa2b0*/  @!UPT UIADD3 URZ, URZ, URZ, URZ ;  /* 0x0000003f3f3ff290 */ /* 0x000ff2000fffe03f */
[----:B------:R0:W-:Y:S02]  /*aa2c0*/  STL.64 [R1+0xa00], R16 ;  /* 0x000a001001007387 */ /* 0x0001e40000100a00 */
[----:B------:R1:W-:Y:S01]  /*aa2d0*/  STL.64 [R1+0xa08], R18 ;  /* 0x000a081201007387 */ /* 0x0003e20000100a00 */
[----:B0-----:R-:W2:Y:S01]  /*aa2e0*/  LDL.LU R16, [R1+0x410] ;  /* 0x0004100001107983 */ /* 0x001ea20000300800 */
[----:B------:R-:W2:Y:S02]  /*aa2f0*/  LDL.LU R17, [R1+0x414] ;  /* 0x0004140001117983 */ /* 0x000ea40000300800 */
[----:B-1----:R-:W3:Y:S02]  /*aa300*/  LDL.LU R18, [R1+0x418] ;  /* 0x0004180001127983 */ /* 0x002ee40000300800 */
[----:B------:R-:W3:Y:S01]  /*aa310*/  LDL.LU R19, [R1+0x41c] ;  /* 0x00041c0001137983 */ /* 0x000ee20000300800 */
[----:B------:R-:W5:Y:S01]  /*aa320*/  LDL.64 R20, [R1+0xb0] ;  /* 0x0000b00001147983 */ /* 0x000f620000100a00 */
[----:B------:R-:W-:Y:S01]  /*aa330*/  IMAD.MOV.U32 R6, RZ, RZ, R12 ;  /* 0x000000ffff067224 */ /* 0x000fe200078e000c */
[----:B------:R-:W-:-:S02]  /*aa340*/  MOV R3, R13 ;  /* 0x0000000d00037202 */ /* 0x000fc40000000f00 */
[----:B-----5:R0:W-:Y:S01]  /*aa350*/  STL.64 [R1+0x3f30], R20 ;  /* 0x003f301401007387 */ /* 0x0201e20000100a00 */
[----:B------:R-:W5:Y:S02]  /*aa360*/  LDL.LU R12, [R1+0x4b0] ;  /* 0x0004b000010c7983 */ /* 0x000f640000300800 */
[----:B------:R-:W5:Y:S02]  /*aa370*/  LDL.LU R13, [R1+0x4b4] ;  /* 0x0004b400010d7983 */ /* 0x000f640000300800 */
[----:B------:R-:W2:Y:S01]  /*aa380*/  LDL.LU R14, [R1+0x4b8] ;  /* 0x0004b800010e7983 */ /* 0x000ea20000300800 */
[----:B------:R-:W2:Y:S01]  /*aa390*/  LDL.LU R15, [R1+0x4bc] ;  /* 0x0004bc00010f7983 */ /* 0x000ea20000300800 */
[----:B0-----:R-:W-:Y:S01]  /*aa3a0*/  MOV R20, R25 ;  /* 0x0000001900147202 */ /* 0x001fe20000000f00 */
[----:B------:R-:W-:-:S05]  /*aa3b0*/  IMAD.MOV.U32 R21, RZ, RZ, R24 ;  /* 0x000000ffff157224 */ /* 0x000fca00078e0018 */
[----:B------:R-:W-:Y:S01]  /*aa3c0*/  STL.64 [R1+0x3f50], R20 ;  /* 0x003f501401007387 */ /* 0x000fe20000100a00 */
[----:B------:R-:W-:-:S03]  /*aa3d0*/  MOV R24, R2 ;  /* 0x0000000200187202 */ /* 0x000fc60000000f00 */
[----:B--2---:R-:W-:Y:S01]  /*aa3e0*/  STL.64 [R1+0x3f18], R14 ;  /* 0x003f180e01007387 */ /* 0x004fe20000100a00 */
[----:B-----5:R0:W-:Y:S03]  /*aa3f0*/  STL.64 [R1+0x3f10], R12 ;  /* 0x003f100c01007387 */ /* 0x0201e60000100a00 */
[----:B0-----:R-:W2:Y:S01]  /*aa400*/  LDL.LU R12, [R1+0x4d0] ;  /* 0x0004d000010c7983 */ /* 0x001ea20000300800 */
[----:B------:R-:W2:Y:S02]  /*aa410*/  LDL.LU R13, [R1+0x4d4] ;  /* 0x0004d400010d7983 */ /* 0x000ea40000300800 */
[----:B------:R-:W5:Y:S02]  /*aa420*/  LDL.LU R14, [R1+0x4d8] ;  /* 0x0004d800010e7983 */ /* 0x000f640000300800 */
[----:B------:R-:W5:Y:S01]  /*aa430*/  LDL.LU R15, [R1+0x4dc] ;  /* 0x0004dc00010f7983 */ /* 0x000f620000300800 */
[----:B------:R-:W2:Y:S01]  /*aa440*/  LDL.LU R2, [R1+0x3f88] ;  /* 0x003f880001027983 */ /* 0x000ea20000300800 */
[----:B------:R-:W2:Y:S02]  /*aa450*/  LDL.LU R20, [R1+0xba0] ;  /* 0x000ba00001147983 */ /* 0x000ea40000300800 */
[----:B------:R-:W2:Y:S02]  /*aa460*/  LDL.LU R21, [R1+0xba4] ;  /* 0x000ba40001157983 */ /* 0x000ea40000300800 */
[----:B------:R-:W2:Y:S01]  /*aa470*/  LDL.LU R22, [R1+0xba8] ;  /* 0x000ba80001167983 */ /* 0x000ea20000300800 */
[----:B------:R-:W2:Y:S04]  /*aa480*/  LDL.LU R23, [R1+0xbac] ;  /* 0x000bac0001177983 */ /* 0x000ea80000300800 */
        /* <DEDUP_REMOVED lines=12> */
[----:B------:R-:W2:Y:S01]  /*aa550*/  LDL.64 R4, [R1+0xd0] ;  /* 0x0000d00001047983 */ /* 0x000ea20000100a00 */
[----:B-----5:R-:W-:Y:S02]  /*aa560*/  STL.64 [R1+0x3f28], R14 ;  /* 0x003f280e01007387 */ /* 0x020fe40000100a00 */
[----:B------:R0:W-:Y:S02]  /*aa570*/  STL.64 [R1+0x3f20], R12 ;  /* 0x003f200c01007387 */ /* 0x0001e40000100a00 */
[----:B0-----:R-:W5:Y:S01]  /*aa580*/  LDL.LU R12, [R1+0x4e0] ;  /* 0x0004e000010c7983 */ /* 0x001f620000300800 */
[----:B------:R-:W5:Y:S02]  /*aa590*/  LDL.LU R13, [R1+0x4e4] ;  /* 0x0004e400010d7983 */ /* 0x000f640000300800 */
[----:B------:R-:W2:Y:S02]  /*aa5a0*/  LDL.LU R14, [R1+0x4e8] ;  /* 0x0004e800010e7983 */ /* 0x000ea40000300800 */
[----:B------:R-:W2:Y:S01]  /*aa5b0*/  LDL.LU R15, [R1+0x4ec] ;  /* 0x0004ec00010f7983 */ /* 0x000ea20000300800 */
[----:B------:R-:W-:Y:S01]  /*aa5c0*/  MOV R25, R28 ;  /* 0x0000001c00197202 */ /* 0x000fe20000000f00 */
[----:B--2---:R-:W-:Y:S01]  /*aa5d0*/  STL.64 [R1+0x3f40], R14 ;  /* 0x003f400e01007387 */ /* 0x004fe20000100a00 */
[----:B-----5:R0:W-:Y:S03]  /*aa5e0*/  STL.64 [R1+0x3f38], R12 ;  /* 0x003f380c01007387 */ /* 0x0201e60000100a00 */
[----:B0-----:R-:W2:Y:S01]  /*aa5f0*/  LDL.LU R12, [R1+0xb90] ;  /* 0x000b9000010c7983 */ /* 0x001ea20000300800 */
[----:B------:R-:W2:Y:S02]  /*aa600*/  LDL.LU R13, [R1+0xb94] ;  /* 0x000b9400010d7983 */ /* 0x000ea40000300800 */
[----:B------:R-:W2:Y:S02]  /*aa610*/  LDL.LU R14, [R1+0xb98] ;  /* 0x000b9800010e7983 */ /* 0x000ea40000300800 */
[----:B------:R-:W2:Y:S01]  /*aa620*/  LDL.LU R15, [R1+0xb9c] ;  /* 0x000b9c00010f7983 */ /* 0x000ea20000300800 */
[----:B---3--:R-:W-:Y:S01]  /*aa630*/  STL.64 [R1+0x3ed8], R18 ;  /* 0x003ed81201007387 */ /* 0x008fe20000100a00 */
[----:B------:R0:W-:Y:S03]  /*aa640*/  STL.64 [R1+0x3ed0], R16 ;  /* 0x003ed01001007387 */ /* 0x0001e60000100a00 */
[----:B0-----:R-:W3:Y:S01]  /*aa650*/  LDL.LU R16, [R1+0x420] ;  /* 0x0004200001107983 */ /* 0x001ee20000300800 */
[----:B------:R-:W3:Y:S02]  /*aa660*/  LDL.LU R17, [R1+0x424] ;  /* 0x0004240001117983 */ /* 0x000ee40000300800 */
[----:B------:R-:W5:Y:S02]  /*aa670*/  LDL.LU R18, [R1+0x428] ;  /* 0x0004280001127983 */ /* 0x000f640000300800 */
[----:B------:R-:W5:Y:S01]  /*aa680*/  LDL.LU R19, [R1+0x42c] ;  /* 0x00042c0001137983 */ /* 0x000f620000300800 */
[C---:B------:R-:W-:Y:S01]  /*aa690*/  HMMA.16816.F32 R24, R8.reuse, R24, R20 ;  /* 0x000000180818723c */ /* 0x040fe20000001814 */
[----:B-----5:R-:W-:Y:S01]  /*aa6a0*/  STL.64 [R1+0x3ee8], R18 ;  /* 0x003ee81201007387 */ /* 0x020fe20000100a00 */
[----:B---3--:R-:W-:Y:S02]  /*aa6b0*/  STL.64 [R1+0x3ee0], R16 ;  /* 0x003ee01001007387 */ /* 0x008fe40000100a00 */
[----:B------:R-:W3:Y:S02]  /*aa6c0*/  LDL.LU.64 R22, [R1+0x3f80] ;  /* 0x003f800001167983 */ /* 0x000ee40000300a00 */
[----:B------:R-:W3:Y:S11]  /*aa6d0*/  LDL.LU.64 R20, [R1+0x3f78] ;  /* 0x003f780001147983 */ /* 0x000ef60000300a00 */
[----:B------:R-:W-:Y:S06]  /*aa6e0*/  @!UPT UIADD3 URZ, URZ, URZ, URZ ;  /* 0x0000003f3f3ff290 */ /* 0x000fec000fffe03f */
[----:B------:R-:W-:Y:S01]  /*aa6f0*/  STL.64 [R1+0xa10], R24 ;  /* 0x000a101801007387 */ /* 0x000fe20000100a00 */
[----:B------:R0:W-:Y:S03]  /*aa700*/  STL.64 [R1+0xa18], R26 ;  /* 0x000a181a01007387 */ /* 0x0001e60000100a00 */
[----:B0-----:R-:W5:Y:S01]  /*aa710*/  LDL.LU.64 R26, [R1+0x3f70] ;  /* 0x003f7000011a7983 */ /* 0x001f620000300a00 */
        /* <DEDUP_REMOVED lines=8> */
[----:B-----5:R-:W-:Y:S02]  /*aa7a0*/  STL.64 [R1+0x3ef8], R26 ;  /* 0x003ef81a01007387 */ /* 0x020fe40000100a00 */
[----:B------:R0:W-:Y:S02]  /*aa7b0*/  STL.64 [R1+0x3ef0], R24 ;  /* 0x003ef01801007387 */ /* 0x0001e40000100a00 */
[----:B0-----:R-:W5:Y:S01]  /*aa7c0*/  LDL.LU R24, [R1+0x430] ;  /* 0x0004300001187983 */ /* 0x001f620000300800 */
[----:B------:R-:W5:Y:S02]  /*aa7d0*/  LDL.LU R25, [R1+0x434] ;  /* 0x0004340001197983 */ /* 0x000f640000300800 */
[----:B------:R-:W5:Y:S02]  /*aa7e0*/  LDL.LU R26, [R1+0x438] ;  /* 0x00043800011a7983 */ /* 0x000f640000300800 */
[----:B------:R-:W5:Y:S01]  /*aa7f0*/  LDL.LU R27, [R1+0x43c] ;  /* 0x00043c00011b7983 */ /* 0x000f620000300800 */
[C---:B---3--:R-:W-:Y:S11]  /*aa800*/  HMMA.16816.F32 R20, R8.reuse, R4, R20 ;  /* 0x000000040814723c */ /* 0x048ff60000001814 */
[----:B------:R-:W-:Y:S11]  /*aa810*/  @!UPT UIADD3 URZ, URZ, URZ, URZ ;  /* 0x0000003f3f3ff290 */ /* 0x000ff6000fffe03f */
[----:B------:R-:W-:Y:S01]  /*aa820*/  @!UPT UIADD3 URZ, URZ, URZ, URZ ;  /* 0x0000003f3f3ff290 */ /* 0x000fe2000fffe03f */
[----:B------:R0:W-:Y:S01]  /*aa830*/  STL.64 [R1+0xb30], R20 ;  /* 0x000b301401007387 */ /* 0x0001e20000100a00 */
[----:B------:R2:W-:Y:S03]  /*aa840*/  STL.64 [R1+0xb38], R22 ;  /* 0x000b381601007387 */ /* 0x0005e60000100a00 */
[----:B0-----:R-:W2:Y:S01]  /*aa850*/  LDL.LU.64 R20, [R1+0x3f50] ;  /* 0x003f500001147983 */ /* 0x001ea20000300a00 */
[----:B------:R-:W-:Y:S01]  /*aa860*/  MOV R18, R4 ;  /* 0x0000000400127202 */ /* 0x000fe20000000f00 */
[----:B------:R-:W-:Y:S02]  /*aa870*/  IMAD.MOV.U32 R7, RZ, RZ, R5 ;  /* 0x000000ffff077224 */ /* 0x000fe400078e0005 */
[----:B------:R-:W3:Y:S01]  /*aa880*/  LDL.LU.64 R4, [R1+0x3f48] ;  /* 0x003f480001047983 */ /* 0x000ee20000300a00 */
[C---:B--2---:R-:W-:Y:S03]  /*aa890*/  HMMA.16816.F32 R20, R8.reuse, R20, R12 ;  /* 0x000000140814723c */ /* 0x044fe6000000180c */
[----:B------:R-:W2:Y:S01]  /*aa8a0*/  LDL.LU.64 R14, [R1+0x3f40] ;  /* 0x003f4000010e7983 */ /* 0x000ea20000300a00 */
[----:B------:R-:W2:Y:S11]  /*aa8b0*/  LDL.LU.64 R12, [R1+0x3f38] ;  /* 0x003f3800010c7983 */ /* 0x000eb60000300a00 */
[----:B------:R-:W-:Y:S08]  /*aa8c0*/  @!UPT UIADD3 URZ, URZ, URZ, URZ ;  /* 0x0000003f3f3ff290 */ /* 0x000ff0000fffe03f */
[----:B------:R0:W-:Y:S01]  /*aa8d0*/  STL.64 [R1+0xb70], R20 ;  /* 0x000b701401007387 */ /* 0x0001e20000100a00 */
[----:B------:R-:W-:Y:S03]  /*aa8e0*/  STL.64 [R1+0xb78], R22 ;  /* 0x000b781601007387 */ /* 0x000fe60000100a00 */
[----:B0-----:R-:W2:Y:S01]  /*aa8f0*/  LDL.LU.64 R20, [R1+0x3f30] ;  /* 0x003f300001147983 */ /* 0x001ea20000300a00 */
[----:B------:R-:W-:Y:S01]  /*aa900*/  IMAD.MOV.U32 R16, RZ, RZ, R6 ;  /* 0x000000ffff107224 */ /* 0x000fe200078e0006 */
[----:B------:R-:W-:Y:S01]  /*aa910*/  MOV R17, R3 ;  /* 0x0000000300117202 */ /* 0x000fe20000000f00 */
[C---:B--2---:R-:W-:Y:S01]  /*aa920*/  HMMA.16816.F32 R12, R8.reuse, R20, R12 ;  /* 0x00000014080c723c */ /* 0x044fe2000000180c */
[----:B------:R-:W-:Y:S02]  /*aa930*/  MOV R6, R20 ;  /* 0x0000001400067202 */ /* 0x000fe40000000f00 */
[----:B------:R-:W-:Y:S11]  /*aa940*/  MOV R3, R21 ;  /* 0x0000001500037202 */ /* 0x000ff60000000f00 */
[----:B------:R-:W-:Y:S09]  /*aa950*/  @!UPT UIADD3 URZ, URZ, URZ, URZ ;  /* 0x0000003f3f3ff290 */ /* 0x000ff2000fffe03f */
[----:B------:R-:W-:Y:S01]  /*aa960*/  STL.64 [R1+0xb60], R12 ;  /* 0x000b600c01007387 */ /* 0x000fe20000100a00 */
[----:B------:R0:W-:Y:S03]  /*aa970*/  STL.64 [R1+0xb68], R14 ;  /* 0x000b680e01007387 */ /* 0x0001e60000100a00 */
[----:B0-----:R-:W2:Y:S01]  /*aa980*/  LDL.LU.64 R14, [R1+0x3f28] ;  /* 0x003f2800010e7983 */ /* 0x001ea20000300a00 */
[----:B------:R-:W2:Y:S02]  /*aa990*/  LDL.LU.64 R12, [R1+0x3f20] ;  /* 0x003f2000010c7983 */ /* 0x000ea40000300a00 */
[----:B------:R-:W2:Y:S02]  /*aa9a0*/  LDL.LU R20, [R1+0x2f0] ;  /* 0x0002f00001147983 */ /* 0x000ea40000300800 */
[----:B------:R-:W2:Y:S01]  /*aa9b0*/  LDL.LU R21, [R1+0x2f4] ;  /* 0x0002f40001157983 */ /* 0x000ea20000300800 */
[----:B------:R-:W2:Y:S01]  /*aa9c0*/  LDL.LU R22, [R1+0x2f8] ;  /* 0x0002f80001167983 */ /* 0x000ea20000300800 */
[----:B------:R-:W2:Y:S03]  /*aa9d0*/  LDL.LU R23, [R1+0x2fc] ;  /* 0x0002fc0001177983 */ /* 0x000ea60000300800 */
[----:B--2---:R-:W-:Y:S01]  /*aa9e0*/  STL.64 [R1+0x3e10], R22 ;  /* 0x003e101601007387 */ /* 0x004fe20000100a00 */
[----:B------:R0:W-:Y:S03]  /*aa9f0*/  STL.64 [R1+0x3e08], R20 ;  /* 0x003e081401007387 */ /* 0x0001e60000100a00 */
[----:B0-----:R-:W2:Y:S02]  /*aaa00*/  LDL.64 R20, [R1+0xa0] ;  /* 0x0000a00001147983 */ /* 0x001ea40000100a00 */
        /* <DEDUP_REMOVED lines=8> */
[----:B0-----:R-:W2:Y:S01]  /*aaa90*/  LDL.64 R20, [R1+0xf0] ;  /* 0x0000f00001147983 */ /* 0x001ea20000100a00 */
[----:B---3--:R-:W-:Y:S03]  /*aaaa0*/  HMMA.16816.F32 R8, R8, R4, R12 ;  /* 0x000000040808723c */ /* 0x008fe6000000180c */
[----:B------:R-:W5:Y:S01]  /*aaab0*/  LDL.LU.64 R14, [R1+0x3f08] ;  /* 0x003f0800010e7983 */ /* 0x000f620000300a00 */
[----:B------:R-:W5:Y:S02]  /*aaac0*/  LDL.LU.64 R12, [R1+0x3f00] ;  /* 0x003f0000010c7983 */ /* 0x000f640000300a00 */
[----:B------:R-:W-:Y:S11]  /*aaad0*/  STL.64 [R1+0x3eb8], R4 ;  /* 0x003eb80401007387 */ /* 0x000ff60000100a00 */
[----:B------:R-:W-:Y:S06]  /*aaae0*/  @!UPT UIADD3 URZ, URZ, URZ, URZ ;  /* 0x0000003f3f3ff290 */ /* 0x000fec000fffe03f */
[----:B------:R0:W-:Y:S01]  /*aaaf0*/  STL.64 [R1+0xb20], R8 ;  /* 0x000b200801007387 */ /* 0x0001e20000100a00 */
[----:B------:R1:W-:Y:S03]  /*aab00*/  STL.64 [R1+0xb28], R10 ;  /* 0x000b280a01007387 */ /* 0x0003e60000100a00 */
[----:B0-----:R-:W3:Y:S01]  /*aab10*/  LDL.LU R8, [R1+0x330] ;  /* 0x0003300001087983 */ /* 0x001ee20000300800 */
[----:B------:R-:W3:Y:S02]  /*aab20*/  LDL.LU R9, [R1+0x334] ;  /* 0x0003340001097983 */ /* 0x000ee40000300800 */
[----:B-1----:R-:W2:Y:S02]  /*aab30*/  LDL.LU R10, [R1+0x338] ;  /* 0x00033800010a7983 */ /* 0x002ea40000300800 */
[----:B------:R-:W2:Y:S02]  /*aab40*/  LDL.LU R11, [R1+0x33c] ;  /* 0x00033c00010b7983 */ /* 0x000ea40000300800 */
[----:B--2---:R-:W-:Y:S01]  /*aab50*/  STL.64 [R1+0x3e28], R10 ;  /* 0x003e280a01007387 */ /* 0x004fe20000100a00 */
[----:B---3--:R0:W-:Y:S02]  /*aab60*/  STL.64 [R1+0x3e20], R8 ;  /* 0x003e200801007387 */ /* 0x0081e40000100a00 */
[----:B0-----:R-:W-:-:S02]  /*aab70*/  IMAD.MOV.U32 R8, RZ, RZ, R18 ;  /* 0x000000ffff087224 */ /* 0x001fc400078e0012 */
[C---:B-----5:R-:W-:Y:S01]  /*aab80*/  HMMA.16816.F32 R16, R12.reuse, R16, R24 ;  /* 0x000000100c10723c */ /* 0x060fe20000001818 */
[----:B------:R-:W2:Y:S01]  /*aab90*/  LDL.LU.64 R26, [R1+0x3ef8] ;  /* 0x003ef800011a7983 */ /* 0x000ea20000300a00 */
[----:B------:R-:W3:Y:S11]  /*aaba0*/  LDL.LU.64 R24, [R1+0x3ef0] ;  /* 0x003ef00001187983 */ /* 0x000ef60000300a00 */
[----:B------:R-:W-:Y:S10]  /*aabb0*/  @!UPT UIADD3 URZ, URZ, URZ, URZ ;  /* 0x0000003f3f3ff290 */ /* 0x000ff4000fffe03f */
[----:B------:R-:W-:Y:S01]  /*aabc0*/  STL.64 [R1+0xb10], R16 ;  /* 0x000b101001007387 */ /* 0x000fe20000100a00 */
[----:B------:R0:W-:Y:S03]  /*aabd0*/  STL.64 [R1+0xb18], R18 ;  /* 0x000b181201007387 */ /* 0x0001e60000100a00 */
[----:B0-----:R-:W5:Y:S01]  /*aabe0*/  LDL.LU.64 R18, [R1+0x3ee8] ;  /* 0x003ee80001127983 */ /* 0x001f620000300a00 */
[----:B------:R-:W5:Y:S02]  /*aabf0*/  LDL.LU.64 R16, [R1+0x3ee0] ;  /* 0x003ee00001107983 */ /* 0x000f640000300a00 */
[C---:B-----5:R-:W-:Y:S11]  /*aac00*/  HMMA.16816.F32 R16, R12.reuse, R20, R16 ;  /* 0x000000140c10723c */ /* 0x060ff60000001810 */
[----:B------:R-:W-:Y:S11]  /*aac10*/  @!UPT UIADD3 URZ, URZ, URZ, URZ ;  /* 0x0000003f3f3ff290 */ /* 0x000ff6000fffe03f */
[----:B------:R-:W-:Y:S01]  /*aac20*/  @!UPT UIADD3 URZ, URZ, URZ, URZ ;  /* 0x0000003f3f3ff290 */ /* 0x000fe2000fffe03f */
[----:B------:R-:W-:Y:S01]  /*aac30*/  STL.64 [R1+0xb00], R16 ;  /* 0x000b001001007387 */ /* 0x000fe20000100a00 */
[----:B------:R0:W-:Y:S03]  /*aac40*/  STL.64 [R1+0xb08], R18 ;  /* 0x000b081201007387 */ /* 0x0001e60000100a00 */
[----:B0-----:R-:W5:Y:S01]  /*aac50*/  LDL.LU.64 R18, [R1+0x3ed8] ;  /* 0x003ed80001127983 */ /* 0x001f620000300a00 */
[----:B------:R-:W5:Y:S01]  /*aac60*/  LDL.LU.64 R16, [R1+0x3ed0] ;  /* 0x003ed00001107983 */ /* 0x000f620000300a00 */
[----:B------:R-:W-:Y:S01]  /*aac70*/  MOV R5, R20 ;  /* 0x0000001400057202 */ /* 0x000fe20000000f00 */
[----:B------:R-:W-:Y:S02]  /*aac80*/  IMAD.MOV.U32 R4, RZ, RZ, R21 ;  /* 0x000000ffff047224 */ /* 0x000fe400078e0015 */
[----:B------:R-:W-:Y:S01]  /*aac90*/  IMAD.MOV.U32 R20, RZ, RZ, R6 ;  /* 0x000000ffff147224 */ /* 0x000fe200078e0006 */
[----:B------:R-:W-:Y:S01]  /*aaca0*/  MOV R21, R3 ;  /* 0x0000000300157202 */ /* 0x000fe20000000f00 */
[----:B--2---:R-:W-:Y:S01]  /*aacb0*/  STL.64 [R1+0x3e48], R26 ;  /* 0x003e481a01007387 */ /* 0x004fe20000100a00 */
[----:B---3--:R0:W-:Y:S01]  /*aacc0*/  STL.64 [R1+0x3e40], R24 ;  /* 0x003e401801007387 */ /* 0x0081e20000100a00 */
[----:B------:R-:W-:Y:S01]  /*aacd0*/  MOV R9, R7 ;  /* 0x0000000700097202 */ /* 0x000fe20000000f00 */
[----:B-----5:R-:W-:Y:S07]  /*aace0*/  HMMA.16816.F32 R16, R12, R24, R16 ;  /* 0x000000180c10723c */ /* 0x020fee0000001810 */
[----:B0-----:R-:W-:-:S02]  /*aacf0*/  MOV R25, R4 ;  /* 0x0000000400197202 */ /* 0x001fc40000000f00 */
[----:B------:R-:W-:Y:S11]  /*aad00*/  MOV R24, R5 ;  /* 0x0000000500187202 */ /* 0x000ff60000000f00 */
[----:B------:R-:W-:Y:S03]  /*aad10*/  @!UPT UIADD3 URZ, URZ, URZ, URZ ;  /* 0x0000003f3f3ff290 */ /* 0x000fe6000fffe03f */
[----:B------:R0:W-:Y:S01]  /*aad20*/  STL.64 [R1+0xaf0], R16 ;  /* 0x000af01001007387 */ /* 0x0001e20000100a00 */
[----:B------:R1:W-:Y:S02]  /*aad30*/  STL.64 [R1+0xaf8], R18 ;  /* 0x000af81201007387 */ /* 0x0003e40000100a00 */
[----:B------:R-:W-:Y:S01]  /*aad40*/  STL.64 [R1+0x3eb0], R20 ;  /* 0x003eb01401007387 */ /* 0x000fe20000100a00 */
[----:B0-----:R-:W2:Y:S01]  /*aad50*/  LDL.LU R16, [R1+0x390] ;  /* 0x0003900001107983 */ /* 0x001ea20000300800 */
[----:B------:R-:W2:Y:S02]  /*aad60*/  LDL.LU R17, [R1+0x394] ;  /* 0x0003940001117983 */ /* 0x000ea40000300800 */
[----:B-1----:R-:W3:Y:S02]  /*aad70*/  LDL.LU R18, [R1+0x398] ;  /* 0x0003980001127983 */ /* 0x002ee40000300800 */
[----:B------:R-:W3:Y:S01]  /*aad80*/  LDL.LU R19, [R1+0x39c] ;  /* 0x00039c0001137983 */ /* 0x000ee20000300800 */
[----:B------:R-:W5:Y:S01]  /*aad90*/  LDL.LU R4, [R1+0x3f0] ;  /* 0x0003f00001047983 */ /* 0x000f620000300800 */
[----:B------:R-:W5:Y:S02]  /*aada0*/  LDL.LU R5, [R1+0x3f4] ;  /* 0x0003f40001057983 */ /* 0x000f640000300800 */
[----:B------:R-:W2:Y:S02]  /*aadb0*/  LDL.LU R6, [R1+0x3f8] ;  /* 0x0003f80001067983 */ /* 0x000ea40000300800 */
[----:B------:R-:W2:Y:S02]  /*aadc0*/  LDL.LU R7, [R1+0x3fc] ;  /* 0x0003fc0001077983 */ /* 0x000ea40000300800 */
[----:B--2---:R-:W-:Y:S01]  /*aadd0*/  STL.64 [R1+0x3ec8], R6 ;  /* 0x003ec80601007387 */ /* 0x004fe20000100a00 */
[----:B-----5:R0:W-:Y:S03]  /*aade0*/  STL.64 [R1+0x3ec0], R4 ;  /* 0x003ec00401007387 */ /* 0x0201e60000100a00 */
[----:B0-----:R-:W2:Y:S01]  /*aadf0*/  LDL.LU R4, [R1+0x400] ;  /* 0x0004000001047983 */ /* 0x001ea20000300800 */
[----:B------:R-:W2:Y:S02]  /*aae00*/  LDL.LU R5, [R1+0x404] ;  /* 0x0004040001057983 */ /* 0x000ea40000300800 */
[----:B------:R-:W2:Y:S02]  /*aae10*/  LDL.LU R6, [R1+0x408] ;  /* 0x0004080001067983 */ /* 0x000ea40000300800 */
[----:B------:R-:W2:Y:S01]  /*aae20*/  LDL.LU R7, [R1+0x40c] ;  /* 0x00040c0001077983 */ /* 0x000ea20000300800 */
[----:B------:R-:W5:Y:S01]  /*aae30*/  LDL.64 R20, [R1+0xc0] ;  /* 0x0000c00001147983 */ /* 0x000f620000100a00 */
[----:B---3--:R-:W-:Y:S02]  /*aae40*/  STL.64 [R1+0x3e90], R18 ;  /* 0x003e901201007387 */ /* 0x008fe40000100a00 */
[----:B------:R0:W-:Y:S02]  /*aae50*/  STL.64 [R1+0x3e88], R16 ;  /* 0x003e881001007387 */ /* 0x0001e40000100a00 */
[----:B0-----:R-:W3:Y:S01]  /*aae60*/  LDL.LU R16, [R1+0x3d0] ;  /* 0x0003d00001107983 */ /* 0x001ee20000300800 */
[----:B------:R-:W3:Y:S02]  /*aae70*/  LDL.LU R17, [R1+0x3d4] ;  /* 0x0003d40001117983 */ /* 0x000ee40000300800 */
[----:B------:R-:W3:Y:S02]  /*aae80*/  LDL.LU R18, [R1+0x3d8] ;  /* 0x0003d80001127983 */ /* 0x000ee40000300800 */
[----:B------:R-:W3:Y:S01]  /*aae90*/  LDL.LU R19, [R1+0x3dc] ;  /* 0x0003dc0001137983 */ /* 0x000ee20000300800 */
[C---:B--2---:R-:W-:Y:S01]  /*aaea0*/  HMMA.16816.F32 R4, R12.reuse, R8, R4 ;  /* 0x000000080c04723c */ /* 0x044fe20000001804 */
[----:B---3--:R-:W-:Y:S01]  /*aaeb0*/  STL.64 [R1+0x3ea8], R18 ;  /* 0x003ea81201007387 */ /* 0x008fe20000100a00 */
[----:B------:R0:W-:Y:S03]  /*aaec0*/  STL.64 [R1+0x3ea0], R16 ;  /* 0x003ea01001007387 */ /* 0x0001e60000100a00 */
[----:B0-----:R-:W2:Y:S01]  /*aaed0*/  LDL.LU R16, [R1+0x3e0] ;  /* 0x0003e00001107983 */ /* 0x001ea20000300800 */
[----:B------:R-:W2:Y:S02]  /*aaee0*/  LDL.LU R17, [R1+0x3e4] ;  /* 0x0003e40001117983 */ /* 0x000ea40000300800 */
[----:B------:R-:W2:Y:S02]  /*aaef0*/  LDL.LU R18, [R1+0x3e8] ;  /* 0x0003e80001127983 */ /* 0x000ea40000300800 */
[----:B------:R-:W2:Y:S01]  /*aaf00*/  LDL.LU R19, [R1+0x3ec] ;  /* 0x0003ec0001137983 */ /* 0x000ea20000300800 */
[----:B------:R0:W-:Y:S04]  /*aaf10*/  STL.64 [R1+0x3e60], R24 ;  /* 0x003e601801007387 */ /* 0x0001e80000100a00 */
[----:B0-----:R-:W3:Y:S08]  /*aaf20*/  LDL.64 R24, [R1+0x100] ;  /* 0x0001000001187983 */ /* 0x001ef00000100a00 */
[----:B------:R-:W-:Y:S02]  /*aaf30*/  STL.64 [R1+0xae0], R4 ;  /* 0x000ae00401007387 */ /* 0x000fe40000100a00 */
[----:B------:R0:W-:Y:S02]  /*aaf40*/  STL.64 [R1+0xae8], R6 ;  /* 0x000ae80601007387 */ /* 0x0001e40000100a00 */
[----:B0-----:R-:W5:Y:S01]  /*aaf50*/  LDL.LU.64 R6, [R1+0x3ec8] ;  /* 0x003ec80001067983 */ /* 0x001f620000300a00 */
[----:B------:R-:W5:Y:S02]  /*aaf60*/  LDL.LU.64 R4, [R1+0x3ec0] ;  /* 0x003ec00001047983 */ /* 0x000f640000300a00 */
[----:B------:R0:W-:Y:S02]  /*aaf70*/  STL.64 [R1+0x3e38], R8 ;  /* 0x003e380801007387 */ /* 0x0001e40000100a00 */
        /* <DEDUP_REMOVED lines=10> */
[C---:B-----5:R-:W-:Y:S01]  /*ab020*/  HMMA.16816.F32 R4, R12.reuse, R20, R4 ;  /* 0x000000140c04723c */ /* 0x060fe20000001804 */
[----:B------:R-:W-:Y:S01]  /*ab030*/  IMAD.MOV.U32 R3, RZ, RZ, R21 ;  /* 0x000000ffff037224 */ /* 0x000fe200078e0015 */
[----:B--2---:R-:W-:Y:S01]  /*ab040*/  STL.64 [R1+0x3e70], R10 ;  /* 0x003e700a01007387 */ /* 0x004fe20000100a00 */
[----:B------:R0:W-:Y:S03]  /*ab050*/  STL.64 [R1+0x3e68], R8 ;  /* 0x003e680801007387 */ /* 0x0001e60000100a00 */
[----:B0-----:R-:W2:Y:S01]  /*ab060*/  LDL.LU R8, [R1+0x380] ;  /* 0x0003800001087983 */ /* 0x001ea20000300800 */
[----:B------:R-:W2:Y:S02]  /*ab070*/  LDL.LU R9, [R1+0x384] ;  /* 0x0003840001097983 */ /* 0x000ea40000300800 */
[----:B------:R-:W2:Y:S02]  /*ab080*/  LDL.LU R10, [R1+0x388] ;  /* 0x00038800010a7983 */ /* 0x000ea40000300800 */
[----:B------:R-:W2:Y:S11]  /*ab090*/  LDL.LU R11, [R1+0x38c] ;  /* 0x00038c00010b7983 */ /* 0x000eb60000300800 */
[----:B------:R-:W-:Y:S01]  /*ab0a0*/  @!UPT UIADD3 URZ, URZ, URZ, URZ ;  /* 0x0000003f3f3ff290 */ /* 0x000fe2000fffe03f */
[----:B------:R0:W-:Y:S01]  /*ab0b0*/  STL.64 [R1+0xad0], R4 ;  /* 0x000ad00401007387 */ /* 0x0001e20000100a00 */
[----:B------:R1:W-:Y:S03]  /*ab0c0*/  STL.64 [R1+0xad8], R6 ;  /* 0x000ad80601007387 */ /* 0x0003e60000100a00 */
[----:B0-----:R-:W5:Y:S01]  /*ab0d0*/  LDL.LU.64 R4, [R1+0x3eb8] ;  /* 0x003eb80001047983 */ /* 0x001f620000300a00 */
[----:B-1----:R-:W-:Y:S02]  /*ab0e0*/  MOV R6, R20 ;  /* 0x0000001400067202 */ /* 0x002fe40000000f00 */
        /* <DEDUP_REMOVED lines=8> */
[C---:B--2---:R-:W-:Y:S11]  /*ab170*/  HMMA.16816.F32 R16, R12.reuse, R20, R16 ;  /* 0x000000140c10723c */ /* 0x044ff60000001810 */
[----:B------:R-:W-:Y:S11]  /*ab180*/  @!UPT UIADD3 URZ, URZ, URZ, URZ ;  /* 0x0000003f3f3ff290 */ /* 0x000ff6000fffe03f */
[----:B------:R-:W-:Y:S01]  /*ab190*/  @!UPT UIADD3 URZ, URZ, URZ, URZ ;  /* 0x0000003f3f3ff290 */ /* 0x000fe2000fffe03f */
[----:B------:R-:W-:Y:S01]  /*ab1a0*/  STL.64 [R1+0xab0], R16 ;  /* 0x000ab01001007387 */ /* 0x000fe20000100a00 */
[----:B------:R0:W-:Y:S03]  /*ab1b0*/  STL.64 [R1+0xab8], R18 ;  /* 0x000ab81201007387 */ /* 0x0001e60000100a00 */
[----:B0-----:R-:W5:Y:S01]  /*ab1c0*/  LDL.LU.64 R18, [R1+0x3e90] ;  /* 0x003e900001127983 */ /* 0x001f620000300a00 */
[----:B------:R-:W5:Y:S02]  /*ab1d0*/  LDL.LU.64 R16, [R1+0x3e88] ;  /* 0x003e880001107983 */ /* 0x000f640000300a00 */
[----:B------:R0:W-:Y:S02]  /*ab1e0*/  STL.64 [R1+0x3e18], R20 ;  /* 0x003e181401007387 */ /* 0x0001e40000100a00 */
[----:B0-----:R-:W2:Y:S01]  /*ab1f0*/  LDL.64 R20, [R1+0xb0] ;  /* 0x0000b00001147983 */ /* 0x001ea20000100a00 */
[----:B-----5:R-:W-:Y:S03]  /*ab200*/  HMMA.16816.F32 R12, R12, R4, R16 ;  /* 0x000000040c0c723c */ /* 0x020fe60000001810 */
[----:B--2---:R0:W-:Y:S04]  /*ab210*/  STL.64 [R1+0x3e30], R20 ;  /* 0x003e301401007387 */ /* 0x0041e80000100a00 */
[----:B0-----:R-:W2:Y:S01]  /*ab220*/  LDL.LU R20, [R1+0x350] ;  /* 0x0003500001147983 */ /* 0x001ea20000300800 */
[----:B------:R-:W2:Y:S02]  /*ab230*/  LDL.LU R21, [R1+0x354] ;  /* 0x0003540001157983 */ /* 0x000ea40000300800 */
[----:B------:R-:W2:Y:S02]  /*ab240*/  LDL.LU R22, [R1+0x358] ;  /* 0x0003580001167983 */ /* 0x000ea40000300800 */
[----:B------:R-:W2:Y:S01]  /*ab250*/  LDL.LU R23, [R1+0x35c] ;  /* 0x00035c0001177983 */ /* 0x000ea20000300800 */
[----:B------:R-:W5:Y:S01]  /*ab260*/  LDL.LU.64 R18, [R1+0x3e80] ;  /* 0x003e800001127983 */ /* 0x000f620000300a00 */
[----:B------:R-:W5:Y:S09]  /*ab270*/  LDL.LU.64 R16, [R1+0x3e78] ;  /* 0x003e780001107983 */ /* 0x000f720000300a00 */
[----:B------:R0:W-:Y:S02]  /*ab280*/  STL.64 [R1+0xa90], R12 ;  /* 0x000a900c01007387 */ /* 0x0001e40000100a00 */
[----:B------:R-:W-:Y:S01]  /*ab290*/  STL.64 [R1+0xa98], R14 ;  /* 0x000a980e01007387 */ /* 0x000fe20000100a00 */
[----:B0-----:R-:W-:-:S02]  /*ab2a0*/  MOV R12, R6 ;  /* 0x00000006000c7202 */ /* 0x001fc40000000f00 */
[----:B------:R-:W-:Y:S01]  /*ab2b0*/  MOV R13, R3 ;  /* 0x00000003000d7202 */ /* 0x000fe20000000f00 */
[----:B---3--:R-:W-:Y:S01]  /*ab2c0*/  IMAD.MOV.U32 R6, RZ, RZ, R24 ;  /* 0x000000ffff067224 */ /* 0x008fe200078e0018 */
        /* <DEDUP_REMOVED lines=9> */
[C---:B---3--:R-:W-:Y:S01]  /*ab360*/  HMMA.16816.F32 R24, R16.reuse, R24, R8 ;  /* 0x000000181018723c */ /* 0x048fe20000001808 */
[----:B------:R-:W3:Y:S01]  /*ab370*/  LDL.LU.64 R10, [R1+0x3e58] ;  /* 0x003e5800010a7983 */ /* 0x000ee20000300a00 */
[----:B------:R-:W3:Y:S11]  /*ab380*/  LDL.LU.64 R8, [R1+0x3e50] ;  /* 0x003e500001087983 */ /* 0x000ef60000300a00 */
[----:B------:R-:W-:Y:S10]  /*ab390*/  @!UPT UIADD3 URZ, URZ, URZ, URZ ;  /* 0x0000003f3f3ff290 */ /* 0x000ff4000fffe03f */
[----:B------:R-:W-:Y:S01]  /*ab3a0*/  STL.64 [R1+0xa70], R24 ;  /* 0x000a701801007387 */ /* 0x000fe20000100a00 */
[----:B------:R0:W-:Y:S03]  /*ab3b0*/  STL.64 [R1+0xa78], R26 ;  /* 0x000a781a01007387 */ /* 0x0001e60000100a00 */
[----:B0-----:R-:W5:Y:S01]  /*ab3c0*/  LDL.LU.64 R26, [R1+0x3e48] ;  /* 0x003e4800011a7983 */ /* 0x001f620000300a00 */
[----:B------:R-:W3:Y:S02]  /*ab3d0*/  LDL.LU.64 R24, [R1+0x3e40] ;  /* 0x003e400001187983 */ /* 0x000ee40000300a00 */
[C---:B---3--:R-:W-:Y:S11]  /*ab3e0*/  HMMA.16816.F32 R8, R16.reuse, R24, R8 ;  /* 0x000000181008723c */ /* 0x048ff60000001808 */
[----:B------:R-:W-:Y:S11]  /*ab3f0*/  @!UPT UIADD3 URZ, URZ, URZ, URZ ;  /* 0x0000003f3f3ff290 */ /* 0x000ff6000fffe03f */
[----:B------:R-:W-:Y:S01]  /*ab400*/  @!UPT UIADD3 URZ, URZ, URZ, URZ ;  /* 0x0000003f3f3ff290 */ /* 0x000fe2000fffe03f */
[----:B------:R0:W-:Y:S01]  /*ab410*/  STL.64 [R1+0xa60], R8 ;  /* 0x000a600801007387 */ /* 0x0001e20000100a00 */
[----:B------:R-:W-:Y:S03]  /*ab420*/  STL.64 [R1+0xa68], R10 ;  /* 0x000a680a01007387 */ /* 0x000fe60000100a00 */
[----:B0-----:R-:W2:Y:S01]  /*ab430*/  LDL.LU.64 R8, [R1+0x3e38] ;  /* 0x003e380001087983 */ /* 0x001ea20000300a00 */
[----:B-----5:R-:W-:Y:S02]  /*ab440*/  STL.64 [R1+0x3dd0], R26 ;  /* 0x003dd01a01007387 */ /* 0x020fe40000100a00 */
[----:B------:R0:W-:Y:S02]  /*ab450*/  STL.64 [R1+0x3dc8], R24 ;  /* 0x003dc81801007387 */ /* 0x0001e40000100a00 */
[----:B0-----:R-:W3:Y:S01]  /*ab460*/  LDL.64 R24, [R1+0xf0] ;  /* 0x0000f00001187983 */ /* 0x001ee20000100a00 */
[C---:B--2---:R-:W-:Y:S03]  /*ab470*/  HMMA.16816.F32 R8, R16.reuse, R8, R20 ;  /* 0x000000081008723c */ /* 0x044fe60000001814 */
[----:B---3--:R0:W-:Y:S04]  /*ab480*/  STL.64 [R1+0x3de0], R24 ;  /* 0x003de01801007387 */ /* 0x0081e80000100a00 */
[----:B0-----:R-:W2:Y:S01]  /*ab490*/  LDL.LU R24, [R1+0x340] ;  /* 0x0003400001187983 */ /* 0x001ea20000300800 */
[----:B------:R-:W2:Y:S02]  /*ab4a0*/  LDL.LU R25, [R1+0x344] ;  /* 0x0003440001197983 */ /* 0x000ea40000300800 */
[----:B------:R-:W2:Y:S02]  /*ab4b0*/  LDL.LU R26, [R1+0x348] ;  /* 0x00034800011a7983 */ /* 0x000ea40000300800 */
[----:B------:R-:W2:Y:S01]  /*ab4c0*/  LDL.LU R27, [R1+0x34c] ;  /* 0x00034c00011b7983 */ /* 0x000ea20000300800 */
[----:B------:R-:W3:Y:S10]  /*ab4d0*/  LDL.LU.64 R20, [R1+0x3e30] ;  /* 0x003e300001147983 */ /* 0x000ef40000300a00 */
[----:B------:R-:W-:Y:S02]  /*ab4e0*/  STL.64 [R1+0xa50], R8 ;  /* 0x000a500801007387 */ /* 0x000fe40000100a00 */
[----:B------:R0:W-:Y:S02]  /*ab4f0*/  STL.64 [R1+0xa58], R10 ;  /* 0x000a580a01007387 */ /* 0x0001e40000100a00 */
[----:B0-----:R-:W3:Y:S01]  /*ab500*/  LDL.LU.64 R10, [R1+0x3e28] ;  /* 0x003e2800010a7983 */ /* 0x001ee20000300a00 */
[----:B------:R-:W3:Y:S01]  /*ab510*/  LDL.LU.64 R8, [R1+0x3e20] ;  /* 0x003e200001087983 */ /* 0x000ee20000300a00 */
[C---:B--2---:R-:W-:Y:S08]  /*ab520*/  HMMA.16816.F32 R24, R16.reuse, R12, R24 ;  /* 0x0000000c1018723c */ /* 0x044ff00000001818 */
[----:B---3--:R-:W-:Y:S11]  /*ab530*/  HMMA.16816.F32 R8, R16, R20, R8 ;  /* 0x000000141008723c */ /* 0x008ff60000001808 */
[----:B------:R-:W-:Y:S04]  /*ab540*/  @!UPT UIADD3 URZ, URZ, URZ, URZ ;  /* 0x0000003f3f3ff290 */ /* 0x000fe8000fffe03f */
[----:B------:R-:W-:Y:S01]  /*ab550*/  STL.64 [R1+0xa40], R24 ;  /* 0x000a401801007387 */ /* 0x000fe20000100a00 */
[----:B------:R-:W-:Y:S02]  /*ab560*/  STL.64 [R1+0xa48], R26 ;  /* 0x000a481a01007387 */ /* 0x000fe40000100a00 */
[----:B------:R0:W-:Y:S02]  /*ab570*/  STL.64 [R1+0x3db0], R12 ;  /* 0x003db00c01007387 */ /* 0x0001e40000100a00 */
[----:B0-----:R-:W2:Y:S01]  /*ab580*/  LDL.LU R12, [R1+0x320] ;  /* 0x00032000010c7983 */ /* 0x001ea20000300800 */
[----:B------:R-:W2:Y:S02]  /*ab590*/  LDL.LU R13, [R1+0x324] ;  /* 0x00032400010d7983 */ /* 0x000ea40000300800 */
[----:B------:R-:W2:Y:S02]  /*ab5a0*/  LDL.LU R14, [R1+0x328] ;  /* 0x00032800010e7983 */ /* 0x000ea40000300800 */
[----:B------:R-:W2:Y:S02]  /*ab5b0*/  LDL.LU R15, [R1+0x32c] ;  /* 0x00032c00010f7983 */ /* 0x000ea40000300800 */
[----:B------:R-:W-:Y:S01]  /*ab5c0*/  IMAD.MOV.U32 R25, RZ, RZ, R3 ;  /* 0x000000ffff197224 */ /* 0x000fe200078e0003 */
[----:B------:R0:W-:Y:S01]  /*ab5d0*/  STL.64 [R1+0xa30], R8 ;  /* 0x000a300801007387 */ /* 0x0001e20000100a00 */
[----:B------:R-:W-:Y:S01]  /*ab5e0*/  STL.64 [R1+0xa38], R10 ;  /* 0x000a380a01007387 */ /* 0x000fe20000100a00 */
[----:B------:R-:W-:-:S02]  /*ab5f0*/  MOV R3, R21 ;  /* 0x0000001500037202 */ /* 0x000fc40000000f00 */
[----:B0-----:R-:W-:Y:S02]  /*ab600*/  MOV R8, R20 ;  /* 0x0000001400087202 */ /* 0x001fe40000000f00 */
[----:B------:R-:W2:Y:S02]  /*ab610*/  LDL.LU.64 R20, [R1+0x3e18] ;  /* 0x003e180001147983 */ /* 0x000ea40000300a00 */
[C---:B--2---:R-:W-:Y:S01]  /*ab620*/  HMMA.16816.F32 R12, R16.reuse, R20, R12 ;  /* 0x00000014100c723c */ /* 0x044fe2000000180c */
[----:B------:R-:W-:Y:S11]  /*ab630*/  MOV R7, R21 ;  /* 0x0000001500077202 */ /* 0x000ff60000000f00 */
[----:B------:R-:W-:Y:S11]  /*ab640*/  @!UPT UIADD3 URZ, URZ, URZ, URZ ;  /* 0x0000003f3f3ff290 */ /* 0x000ff6000fffe03f */
[----:B------:R-:W-:Y:S01]  /*ab650*/  STL.64 [R1+0xa20], R12 ;  /* 0x000a200c01007387 */ /* 0x000fe20000100a00 */
[----:B------:R0:W-:Y:S02]  /*ab660*/  STL.64 [R1+0xa28], R14 ;  /* 0x000a280e01007387 */ /* 0x0001e40000100a00 */
[----:B------:R-:W2:Y:S02]  /*ab670*/  LDL.LU.64 R22, [R1+0x3e10] ;  /* 0x003e100001167983 */ /* 0x000ea40000300a00 */
[----:B0-----:R-:W-:Y:S02]  /*ab680*/  IMAD.MOV.U32 R14, RZ, RZ, R20 ;  /* 0x000000ffff0e7224 */ /* 0x001fe400078e0014 */
[----:B------:R-:W2:Y:S01]  /*ab690*/  LDL.LU.64 R20, [R1+0x3e08] ;  /* 0x003e080001147983 */ /* 0x000ea20000300a00 */
[----:B------:R-:W-:Y:S01]  /*ab6a0*/  MOV R24, R6 ;  /* 0x0000000600187202 */ /* 0x000fe20000000f00 */
[----:B--2---:R-:W-:Y:S02]  /*ab6b0*/  HMMA.16816.F32 R16, R16, R4, R20 ;  /* 0x000000041010723c */ /* 0x004fe40000001814 */
[----:B------:R-:W2:Y:S01]  /*ab6c0*/  LDL.LU.64 R22, [R1+0x3e00] ;  /* 0x003e000001167983 */ /* 0x000ea20000300a00 */
[----:B------:R-:W2:Y:S02]  /*ab6d0*/  LDL.LU.64 R20, [R1+0x3df8] ;  /* 0x003df80001147983 */ /* 0x000ea40000300a00 */
[----:B------:R0:W-:Y:S02]  /*ab6e0*/  STL.64 [R1+0x3d88], R4 ;  /* 0x003d880401007387 */ /* 0x0001e40000100a00 */
[----:B------:R1:W-:Y:S11]  /*ab6f0*/  STL [R1+0x3dd8], R7 ;  /* 0x003dd80701007387 */ /* 0x0003f60000100800 */
[----:B------:R-:W-:Y:S05]  /*ab700*/  @!UPT UIADD3 URZ, URZ, URZ, URZ ;  /* 0x0000003f3f3ff290 */ /* 0x000fea000fffe03f */
[----:B------:R3:W-:Y:S01]  /*ab710*/  STL.64 [R1+0x9f0], R16 ;  /* 0x0009f01001007387 */ /* 0x0007e20000100a00 */
[----:B------:R-:W-:Y:S02]  /*ab720*/  STL.64 [R1+0x9f8], R18 ;  /* 0x0009f81201007387 */ /* 0x000fe40000100a00 */
[----:B0-----:R-:W5:Y:S02]  /*ab730*/  LDL.LU R4, [R1+0x2d0] ;  /* 0x0002d00001047983 */ /* 0x001f640000300800 */
[----:B------:R-:W5:Y:S01]  /*ab740*/  LDL.LU R5, [R1+0x2d4] ;  /* 0x0002d40001057983 */ /* 0x000f620000300800 */
[----:B------:R-:W2:Y:S01]  /*ab750*/  LDL.LU R6, [R1+0x2d8] ;  /* 0x0002d80001067983 */ /* 0x000ea20000300800 */
[----:B-1----:R-:W2:Y:S01]  /*ab760*/  LDL.LU R7, [R1+0x2dc] ;  /* 0x0002dc0001077983 */ /* 0x002ea20000300800 */
[----:B---3--:R-:W-:Y:S02]  /*ab770*/  MOV R16, R8 ;  /* 0x0000000800107202 */ /* 0x008fe40000000f00 */
[----:B--2---:R-:W-:Y:S01]  /*ab780*/  STL.64 [R1+0x3df0], R6 ;  /* 0x003df00601007387 */ /* 0x004fe20000100a00 */
[----:B-----5:R0:W-:Y:S03]  /*ab790*/  STL.64 [R1+0x3de8], R4 ;  /* 0x003de80401007387 */ /* 0x0201e60000100a00 */
[----:B0-----:R-:W2:Y:S01]  /*ab7a0*/  LDL.LU R4, [R1+0x2e0] ;  /* 0x0002e00001047983 */ /* 0x001ea20000300800 */
[----:B------:R-:W2:Y:S02]  /*ab7b0*/  LDL.LU R5, [R1+0x2e4] ;  /* 0x0002e40001057983 */ /* 0x000ea40000300800 */
[----:B------:R-:W2:Y:S02]  /*ab7c0*/  LDL.LU R6, [R1+0x2e8] ;  /* 0x0002e80001067983 */ /* 0x000ea40000300800 */
[----:B------:R-:W2:Y:S01]  /*ab7d0*/  LDL.LU R7, [R1+0x2ec] ;  /* 0x0002ec0001077983 */ /* 0x000ea20000300800 */
[----:B------:R-:W3:Y:S01]  /*ab7e0*/  LDL.LU R8, [R1+0x2b0] ;  /* 0x0002b00001087983 */ /* 0x000ee20000300800 */
[----:B------:R-:W3:Y:S02]  /*ab7f0*/  LDL.LU R9, [R1+0x2b4] ;  /* 0x0002b40001097983 */ /* 0x000ee40000300800 */
[----:B------:R-:W5:Y:S02]  /*ab800*/  LDL.LU R10, [R1+0x2b8] ;  /* 0x0002b800010a7983 */ /* 0x000f640000300800 */
[----:B------:R-:W5:Y:S02]  /*ab810*/  LDL.LU R11, [R1+0x2bc] ;  /* 0x0002bc00010b7983 */ /* 0x000f640000300800 */
[----:B------:R-:W-:Y:S01]  /*ab820*/  IMAD.MOV.U32 R17, RZ, RZ, R3 ;  /* 0x000000ffff117224 */ /* 0x000fe200078e0003 */
[C---:B--2---:R-:W-:Y:S01]  /*ab830*/  HMMA.16816.F32 R24, R20.reuse, R24, R4 ;  /* 0x000000181418723c */ /* 0x044fe20000001804 */
[----:B-----5:R-:W-:Y:S01]  /*ab840*/  STL.64 [R1+0x3dc0], R10 ;  /* 0x003dc00a01007387 */ /* 0x020fe20000100a00 */
[----:B---3--:R0:W-:Y:S03]  /*ab850*/  STL.64 [R1+0x3db8], R8 ;  /* 0x003db80801007387 */ /* 0x0081e60000100a00 */
[----:B0-----:R-:W2:Y:S01]  /*ab860*/  LDL.LU R8, [R1+0x2c0] ;  /* 0x0002c00001087983 */ /* 0x001ea20000300800 */
[----:B------:R-:W2:Y:S02]  /*ab870*/  LDL.LU R9, [R1+0x2c4] ;  /* 0x0002c40001097983 */ /* 0x000ea40000300800 */
[----:B------:R-:W2:Y:S02]  /*ab880*/  LDL.LU R10, [R1+0x2c8] ;  /* 0x0002c800010a7983 */ /* 0x000ea40000300800 */
[----:B------:R-:W2:Y:S01]  /*ab890*/  LDL.LU R11, [R1+0x2cc] ;  /* 0x0002cc00010b7983 */ /* 0x000ea20000300800 */
[----:B------:R-:W3:Y:S01]  /*ab8a0*/  LDL.64 R12, [R1+0xd0] ;  /* 0x0000d000010c7983 */ /* 0x000ee20000100a00 */
[----:B------:R0:W-:Y:S03]  /*ab8b0*/  STL.64 [R1+0x3da8], R16 ;  /* 0x003da81001007387 */ /* 0x0001e60000100a00 */
[----:B0-----:R-:W5:Y:S01]  /*ab8c0*/  LDL.LU R16, [R1+0x2a0] ;  /* 0x0002a00001107983 */ /* 0x001f620000300800 */
[----:B------:R-:W5:Y:S02]  /*ab8d0*/  LDL.LU R17, [R1+0x2a4] ;  /* 0x0002a40001117983 */ /* 0x000f640000300800 */
[----:B------:R-:W5:Y:S02]  /*ab8e0*/  LDL.LU R18, [R1+0x2a8] ;  /* 0x0002a80001127983 */ /* 0x000f640000300800 */
[----:B------:R-:W5:Y:S01]  /*ab8f0*/  LDL.LU R19, [R1+0x2ac] ;  /* 0x0002ac0001137983 */ /* 0x000f620000300800 */
[----:B------:R-:W2:Y:S01]  /*ab900*/  LDL.LU.64 R6, [R1+0x3df0] ;  /* 0x003df00001067983 */ /* 0x000ea20000300a00 */
[----:B------:R-:W2:Y:S02]  /*ab910*/  LDL.LU.64 R4, [R1+0x3de8] ;  /* 0x003de80001047983 */ /* 0x000ea40000300a00 */
[----:B------:R0:W-:Y:S02]  /*ab920*/  STL.64 [R1+0x9c0], R24 ;  /* 0x0009c01801007387 */ /* 0x0001e40000100a00 */
[----:B------:R-:W-:Y:S01]  /*ab930*/  STL.64 [R1+0x9c8], R26 ;  /* 0x0009c81a01007387 */ /* 0x000fe20000100a00 */
[----:B0-----:R-:W2:Y:S02]  /*ab940*/  LDL.LU.64 R24, [R1+0x3de0] ;  /* 0x003de00001187983 */ /* 0x001ea40000300a00 */
[C---:B--2---:R-:W-:Y:S01]  /*ab950*/  HMMA.16816.F32 R4, R20.reuse, R24, R4 ;  /* 0x000000181404723c */ /* 0x044fe20000001804 */
[----:B------:R-:W-:Y:S11]  /*ab960*/  MOV R3, R25 ;  /* 0x0000001900037202 */ /* 0x000ff60000000f00 */
[----:B------:R-:W-:Y:S11]  /*ab970*/  @!UPT UIADD3 URZ, URZ, URZ, URZ ;  /* 0x0000003f3f3ff290 */ /* 0x000ff6000fffe03f */
[----:B------:R-:W-:Y:S01]  /*ab980*/  STL.64 [R1+0x950], R4 ;  /* 0x0009500401007387 */ /* 0x000fe20000100a00 */
[----:B------:R0:W-:Y:S03]  /*ab990*/  STL.64 [R1+0x958], R6 ;  /* 0x0009580601007387 */ /* 0x0001e60000100a00 */
[----:B0-----:R-:W2:Y:S01]  /*ab9a0*/  LDL.LU R7, [R1+0x3dd8] ;  /* 0x003dd80001077983 */ /* 0x001ea20000300800 */
[----:B------:R-:W-:Y:S01]  /*ab9b0*/  MOV R6, R24 ;  /* 0x0000001800067202 */ /* 0x000fe20000000f00 */
[----:B------:R-:W2:Y:S02]  /*ab9c0*/  LDL.LU.64 R26, [R1+0x3dd0] ;  /* 0x003dd000011a7983 */ /* 0x000ea40000300a00 */
[----:B------:R-:W2:Y:S02]  /*ab9d0*/  LDL.LU.64 R24, [R1+0x3dc8] ;  /* 0x003dc80001187983 */ /* 0x000ea40000300a00 */
[----:B------:R-:W-:Y:S01]  /*ab9e0*/  IMAD.MOV.U32 R4, RZ, RZ, R14 ;  /* 0x000000ffff047224 */ /* 0x000fe200078e000e */
[C---:B--2---:R-:W-:Y:S01]  /*ab9f0*/  HMMA.16816.F32 R8, R20.reuse, R24, R8 ;  /* 0x000000181408723c */ /* 0x044fe20000001808 */
[----:B------:R-:W-:Y:S11]  /*aba00*/  MOV R5, R7 ;  /* 0x0000000700057202 */ /* 0x000ff60000000f00 */
[----:B------:R-:W-:Y:S11]  /*aba10*/  @!UPT UIADD3 URZ, URZ, URZ, URZ ;  /* 0x0000003f3f3ff290 */ /* 0x000ff6000fffe03f */
[----:B------:R-:W-:Y:S01]  /*aba20*/  STL.64 [R1+0x910], R8 ;  /* 0x0009100801007387 */ /* 0x000fe20000100a00 */
[----:B------:R0:W-:Y:S03]  /*aba30*/  STL.64 [R1+0x918], R10 ;  /* 0x0009180a01007387 */ /* 0x0001e60000100a00 */
[----:B0-----:R-:W3:Y:S01]  /*aba40*/  LDL.LU.64 R10, [R1+0x3dc0] ;  /* 0x003dc000010a7983 */ /* 0x001ee20000300a00 */
[----:B------:R-:W3:Y:S02]  /*aba50*/  LDL.LU.64 R8, [R1+0x3db8] ;  /* 0x003db80001087983 */ /* 0x000ee40000300a00 */
[----:B------:R0:W-:Y:S02]  /*aba60*/  STL.64 [R1+0x3da0], R4 ;  /* 0x003da00401007387 */ /* 0x0001e40000100a00 */
[----:B------:R-:W-:Y:S01]  /*aba70*/  STL.64 [R1+0x3d40], R26 ;  /* 0x003d401a01007387 */ /* 0x000fe20000100a00 */
[----:B------:R1:W-:Y:S04]  /*aba80*/  STL.64 [R1+0x3d38], R24 ;  /* 0x003d381801007387 */ /* 0x0003e80000100a00 */
[----:B0-----:R-:W2:Y:S01]  /*aba90*/  LDL.LU R4, [R1+0x290] ;  /* 0x0002900001047983 */ /* 0x001ea20000300800 */
[----:B------:R-:W2:Y:S01]  /*abaa0*/  LDL.LU R5, [R1+0x294] ;  /* 0x0002940001057983 */ /* 0x000ea20000300800 */
[----:B-1----:R-:W-:Y:S01]  /*abab0*/  MOV R24, R6 ;  /* 0x0000000600187202 */ /* 0x002fe20000000f00 */
[----:B------:R-:W-:Y:S01]  /*abac0*/  IMAD.MOV.U32 R25, RZ, RZ, R3 ;  /* 0x000000ffff197224 */ /* 0x000fe200078e0003 */
[----:B------:R-:W2:Y:S01]  /*abad0*/  LDL.LU R6, [R1+0x298] ;  /* 0x0002980001067983 */ /* 0x000ea20000300800 */
[----:B------:R-:W2:Y:S03]  /*abae0*/  LDL.LU R7, [R1+0x29c] ;  /* 0x00029c0001077983 */ /* 0x000ea60000300800 */
[----:B------:R0:W-:Y:S04]  /*abaf0*/  STL.64 [R1+0x3d58], R24 ;  /* 0x003d581801007387 */ /* 0x0001e80000100a00 */
[----:B0-----:R-:W2:Y:S04]  /*abb00*/  LDL.64 R24, [R1+0x100] ;  /* 0x0001000001187983 */ /* 0x001ea80000100a00 */
[----:B--2---:R0:W-:Y:S04]  /*abb10*/  STL.64 [R1+0x3d80], R24 ;  /* 0x003d801801007387 */ /* 0x0041e80000100a00 */
        /* <DEDUP_REMOVED lines=13> */
[----:B------:R0:W-:Y:S02]  /*abbf0*/  STL.64 [R1+0x888], R10 ;  /* 0x0008880a01007387 */ /* 0x0001e40000100a00 */
[----:B0-----:R-:W-:Y:S02]  /*abc00*/  MOV R11, R12 ;  /* 0x0000000c000b7202 */ /* 0x001fe40000000f00 */
[----:B------:R-:W-:Y:S02]  /*abc10*/  MOV R10, R13 ;  /* 0x0000000d000a7202 */ /* 0x000fe40000000f00 */
[----:B------:R-:W5:Y:S02]  /*abc20*/  LDL.LU.64 R12, [R1+0x3db0] ;  /* 0x003db000010c7983 */ /* 0x000f640000300a00 */
[C---:B-----5:R-:W-:Y:S11]  /*abc30*/  HMMA.16816.F32 R16, R20.reuse, R12, R16 ;  /* 0x0000000c1410723c */ /* 0x060ff60000001810 */
[----:B------:R-:W-:Y:S11]  /*abc40*/  @!UPT UIADD3 URZ, URZ, URZ, URZ ;  /* 0x0000003f3f3ff290 */ /* 0x000ff6000fffe03f */
[----:B------:R-:W-:Y:S01]  /*abc50*/  @!UPT UIADD3 URZ, URZ, URZ, URZ ;  /* 0x0000003f3f3ff290 */ /* 0x000fe2000fffe03f */
[----:B------:R0:W-:Y:S01]  /*abc60*/  STL.64 [R1+0x870], R16 ;  /* 0x0008701001007387 */ /* 0x0001e20000100a00 */
[----:B------:R-:W-:Y:S03]  /*abc70*/  STL.64 [R1+0x878], R18 ;  /* 0x0008781201007387 */ /* 0x000fe60000100a00 */
[----:B0-----:R-:W3:Y:S01]  /*abc80*/  LDL.LU.64 R16, [R1+0x3da8] ;  /* 0x003da80001107983 */ /* 0x001ee20000300a00 */
        /* <DEDUP_REMOVED lines=19> */
[----:B------:R0:W-:Y:S01]  /*abdc0*/  STL.64 [R1+0x860], R4 ;  /* 0x0008600401007387 */ /* 0x0001e20000100a00 */
[----:B------:R1:W-:Y:S03]  /*abdd0*/  STL.64 [R1+0x868], R6 ;  /* 0x0008680601007387 */ /* 0x0003e60000100a00 */
[----:B0-----:R-:W1:Y:S02]  /*abde0*/  LDL.LU.64 R4, [R1+0x3da0] ;  /* 0x003da00001047983 */ /* 0x001e640000300a00 */
[C---:B-1----:R-:W-:Y:S02]  /*abdf0*/  HMMA.16816.F32 R4, R20.reuse, R4, R24 ;  /* 0x000000041404723c */ /* 0x042fe40000001818 */
[----:B------:R-:W3:Y:S01]  /*abe00*/  LDL.LU.64 R26, [R1+0x3d98] ;  /* 0x003d9800011a7983 */ /* 0x000ee20000300a00 */
[----:B------:R-:W3:Y:S11]  /*abe10*/  LDL.LU.64 R24, [R1+0x3d90] ;  /* 0x003d900001187983 */ /* 0x000ef60000300a00 */
[----:B------:R-:W-:Y:S09]  /*abe20*/  @!UPT UIADD3 URZ, URZ, URZ, URZ ;  /* 0x0000003f3f3ff290 */ /* 0x000ff2000fffe03f */
[----:B------:R0:W-:Y:S01]  /*abe30*/  STL.64 [R1+0x850], R4 ;  /* 0x0008500401007387 */ /* 0x0001e20000100a00 */
[----:B------:R1:W-:Y:S03]  /*abe40*/  STL.64 [R1+0x858], R6 ;  /* 0x0008580601007387 */ /* 0x0003e60000100a00 */
[----:B0-----:R-:W3:Y:S02]  /*abe50*/  LDL.LU.64 R4, [R1+0x3d88] ;  /* 0x003d880001047983 */ /* 0x001ee40000300a00 */
[----:B---3--:R-:W-:Y:S02]  /*abe60*/  HMMA.16816.F32 R20, R20, R4, R24 ;  /* 0x000000041414723c */ /* 0x008fe40000001818 */
[----:B------:R-:W2:Y:S01]  /*abe70*/  LDL.LU.64 R24, [R1+0x3d80] ;  /* 0x003d800001187983 */ /* 0x000ea20000300a00 */
[----:B------:R-:W-:Y:S01]  /*abe80*/  IMAD.MOV.U32 R9, RZ, RZ, R4 ;  /* 0x000000ffff097224 */ /* 0x000fe200078e0004 */
[----:B------:R-:W-:Y:S11]  /*abe90*/  MOV R8, R5 ;  /* 0x0000000500087202 */ /* 0x000ff60000000f00 */
[----:B------:R-:W-:Y:S08]  /*abea0*/  @!UPT UIADD3 URZ, URZ, URZ, URZ ;  /* 0x0000003f3f3ff290 */ /* 0x000ff0000fffe03f */
[----:B------:R0:W-:Y:S01]  /*abeb0*/  STL.64 [R1+0x840], R20 ;  /* 0x0008401401007387 */ /* 0x0001e20000100a00 */
[----:B------:R3:W-:Y:S02]  /*abec0*/  STL.64 [R1+0x848], R22 ;  /* 0x0008481601007387 */ /* 0x0007e40000100a00 */
[----:B-1----:R-:W2:Y:S02]  /*abed0*/  LDL.LU.64 R6, [R1+0x3d78] ;  /* 0x003d780001067983 */ /* 0x002ea40000300a00 */
[----:B------:R-:W2:Y:S01]  /*abee0*/  LDL.LU.64 R4, [R1+0x3d70] ;  /* 0x003d700001047983 */ /* 0x000ea20000300a00 */
[----:B0-----:R-:W5:Y:S01]  /*abef0*/  LDL.LU R20, [R1+0x220] ;  /* 0x0002200001147983 */ /* 0x001f620000300800 */
[----:B------:R-:W5:Y:S02]  /*abf00*/  LDL.LU R21, [R1+0x224] ;  /* 0x0002240001157983 */ /* 0x000f640000300800 */
[----:B---3--:R-:W5:Y:S02]  /*abf10*/  LDL.LU R22, [R1+0x228] ;  /* 0x0002280001167983 */ /* 0x008f640000300800 */
[----:B------:R-:W5:Y:S01]  /*abf20*/  LDL.LU R23, [R1+0x22c] ;  /* 0x00022c0001177983 */ /* 0x000f620000300800 */
        /* <DEDUP_REMOVED lines=16> */
[----:B------:R-:W5:Y:S02]  /*ac030*/  LDL.LU.64 R24, [R1+0x3d38] ;  /* 0x003d380001187983 */ /* 0x000f640000300a00 */
[----:B-----5:R-:W-:Y:S11]  /*ac040*/  HMMA.16816.F32 R20, R4, R24, R20 ;  /* 0x000000180414723c */ /* 0x020ff60000001814 */
[----:B------:R-:W-:Y:S11]  /*ac050*/  @!UPT UIADD3 URZ, URZ, URZ, URZ ;  /* 0x0000003f3f3ff290 */ /* 0x000ff6000fffe03f */
[----:B------:R-:W-:Y:S01]  /*ac060*/  @!UPT UIADD3 URZ, URZ, URZ, URZ ;  /* 0x0000003f3f3ff290 */ /* 0x000fe2000fffe03f */
[----:B------:R0:W-:Y:S01]  /*ac070*/  STL.64 [R1+0xbe0], R20 ;  /* 0x000be01401007387 */ /* 0x0001e20000100a00 */
[----:B------:R1:W-:Y:S03]  /*ac080*/  STL.64 [R1+0xbe8], R22 ;  /* 0x000be81601007387 */ /* 0x0003e60000100a00 */
[----:B0-----:R-:W5:Y:S01]  /*ac090*/  LDL.LU R20, [R1+0x310] ;  /* 0x0003100001147983 */ /* 0x001f620000300800 */
[----:B------:R-:W5:Y:S02]  /*ac0a0*/  LDL.LU R21, [R1+0x314] ;  /* 0x0003140001157983 */ /* 0x000f640000300800 */
[----:B-1----:R-:W2:Y:S02]  /*ac0b0*/  LDL.LU R22, [R1+0x318] ;  /* 0x0003180001167983 */ /* 0x002ea40000300800 */
[----:B------:R-:W2:Y:S02]  /*ac0c0*/  LDL.LU R23, [R1+0x31c] ;  /* 0x00031c0001177983 */ /* 0x000ea40000300800 */
[----:B--2---:R-:W-:Y:S01]  /*ac0d0*/  STL.64 [R1+0x3d28], R22 ;  /* 0x003d281601007387 */ /* 0x004fe20000100a00 */
[----:B-----5:R0:W-:Y:S03]  /*ac0e0*/  STL.64 [R1+0x3d20], R20 ;  /* 0x003d201401007387 */ /* 0x0201e60000100a00 */
[----:B0-----:R-:W2:Y:S01]  /*ac0f0*/  LDL.LU R20, [R1+0x270] ;  /* 0x0002700001147983 */ /* 0x001ea20000300800 */
[----:B------:R-:W2:Y:S02]  /*ac100*/  LDL.LU R21, [R1+0x274] ;  /* 0x0002740001157983 */ /* 0x000ea40000300800 */
[----:B------:R-:W2:Y:S02]  /*ac110*/  LDL.LU R22, [R1+0x278] ;  /* 0x0002780001167983 */ /* 0x000ea40000300800 */
[----:B------:R-:W2:Y:S01]  /*ac120*/  LDL.LU R23, [R1+0x27c] ;  /* 0x00027c0001177983 */ /* 0x000ea20000300800 */
[----:B---3--:R-:W-:Y:S01]  /*ac130*/  STL.64 [R1+0x3cf0], R26 ;  /* 0x003cf01a01007387 */ /* 0x008fe20000100a00 */
[----:B------:R0:W-:Y:S02]  /*ac140*/  STL.64 [R1+0x3ce8], R24 ;  /* 0x003ce81801007387 */ /* 0x0001e40000100a00 */
[----:B0-----:R-:W-:-:S02]  /*ac150*/  MOV R24, R11 ;  /* 0x0000000b00187202 */ /* 0x001fc40000000f00 */
[----:B------:R-:W-:-:S07]  /*ac160*/  MOV R25, R10 ;  /* 0x0000000a00197202 */ /* 0x000fce0000000f00 */
[C---:B------:R-:W-:Y:S01]  /*ac170*/  HMMA.16816.F32 R24, R4.reuse, R24, R12 ;  /* 0x000000180418723c */ /* 0x040fe2000000180c */
[----:B------:R-:W2:Y:S11]  /*ac180*/  LDL.LU.64 R12, [R1+0x3d30] ;  /* 0x003d3000010c7983 */ /* 0x000eb60000300a00 */
[----:B------:R-:W-:Y:S11]  /*ac190*/  @!UPT UIADD3 URZ, URZ, URZ, URZ ;  /* 0x0000003f3f3ff290 */ /* 0x000ff6000fffe03f */
[----:B------:R0:W-:Y:S02]  /*ac1a0*/  STL.64 [R1+0xbd0], R24 ;  /* 0x000bd01801007387 */ /* 0x0001e40000100a00 */
[----:B0-----:R-:W-:Y:S01]  /*ac1b0*/  IMAD.MOV.U32 R24, RZ, RZ, R9 ;  /* 0x000000ffff187224 */ /* 0x001fe200078e0009 */
[----:B------:R-:W-:Y:S02]  /*ac1c0*/  MOV R25, R8 ;  /* 0x0000000800197202 */ /* 0x000fe40000000f00 */
[----:B------:R-:W0:Y:S04]  /*ac1d0*/  LDSM.16.M88.4 R8, [R29+0x6e080] ;  /* 0x06e080001d08783b */ /* 0x000e280000000200 */
[----:B------:R-:W-:Y:S01]  /*ac1e0*/  STL.64 [R1+0xbd8], R26 ;  /* 0x000bd81a01007387 */ /* 0x000fe20000100a00 */
[----:B------:R1:W-:Y:S03]  /*ac1f0*/  STL.64 [R1+0x3d08], R24 ;  /* 0x003d081801007387 */ /* 0x0003e60000100a00 */
[----:B-1----:R-:W3:Y:S01]  /*ac200*/  LDL.LU R24, [R1+0x3c0] ;  /* 0x0003c00001187983 */ /* 0x002ee20000300800 */
[----:B------:R-:W3:Y:S02]  /*ac210*/  LDL.LU R25, [R1+0x3c4] ;  /* 0x0003c40001197983 */ /* 0x000ee40000300800 */
[----:B------:R-:W3:Y:S02]  /*ac220*/  LDL.LU R26, [R1+0x3c8] ;  /* 0x0003c800011a7983 */ /* 0x000ee40000300800 */
[----:B------:R-:W3:Y:S01]  /*ac230*/  LDL.LU R27, [R1+0x3cc] ;  /* 0x0003cc00011b7983 */ /* 0x000ee20000300800 */
[----:B0-----:R-:W-:Y:S01]  /*ac240*/  STL.64 [R1+0x3d00], R10 ;  /* 0x003d000a01007387 */ /* 0x001fe20000100a00 */
[----:B------:R0:W-:Y:S03]  /*ac250*/  STL.64 [R1+0x3cf8], R8 ;  /* 0x003cf80801007387 */ /* 0x0001e60000100a00 */
[----:B0-----:R-:W5:Y:S01]  /*ac260*/  LDL.LU R8, [R1+0x3b0] ;  /* 0x0003b00001087983 */ /* 0x001f620000300800 */
[----:B------:R-:W5:Y:S02]  /*ac270*/  LDL.LU R9, [R1+0x3b4] ;  /* 0x0003b40001097983 */ /* 0x000f640000300800 */
[----:B------:R-:W3:Y:S02]  /*ac280*/  LDL.LU R10, [R1+0x3b8] ;  /* 0x0003b800010a7983 */ /* 0x000ee40000300800 */
[----:B------:R-:W3:Y:S01]  /*ac290*/  LDL.LU R11, [R1+0x3bc] ;  /* 0x0003bc00010b7983 */ /* 0x000ee20000300800 */
[----:B--2---:R-:W-:Y:S01]  /*ac2a0*/  HMMA.16816.F32 R12, R4, R12, R20 ;  /* 0x0000000c040c723c */ /* 0x004fe20000001814 */
[----:B---3--:R-:W-:Y:S01]  /*ac2b0*/  STL.64 [R1+0x3d18], R10 ;  /* 0x003d180a01007387 */ /* 0x008fe20000100a00 */
[----:B-----5:R0:W-:Y:S03]  /*ac2c0*/  STL.64 [R1+0x3d10], R8 ;  /* 0x003d100801007387 */ /* 0x0201e60000100a00 */
[----:B0-----:R-:W2:Y:S01]  /*ac2d0*/  LDL.64 R8, [R1+0xa0] ;  /* 0x0000a00001087983 */ /* 0x001ea20000100a00 */
[----:B------:R-:W3:Y:S02]  /*ac2e0*/  LDL.LU.64 R22, [R1+0x3d28] ;  /* 0x003d280001167983 */ /* 0x000ee40000300a00 */
[----:B------:R-:W3:Y:S01]  /*ac2f0*/  LDL.LU.64 R20, [R1+0x3d20] ;  /* 0x003d200001147983 */ /* 0x000ee20000300a00 */
[----:B------:R-:W0:Y:S11]  /*ac300*/  S2R R19, SR_TID.X ;  /* 0x0000000000137919 */ /* 0x000e360000002100 */
[----:B------:R-:W-:Y:S03]  /*ac310*/  @!UPT UIADD3 URZ, URZ, URZ, URZ ;  /* 0x0000003f3f3ff290 */ /* 0x000fe6000fffe03f */
[----:B------:R-:W-:Y:S02]  /*ac320*/  STL.64 [R1+0xbc0], R12 ;  /* 0x000bc00c01007387 */ /* 0x000fe40000100a00 */
[----:B------:R-:W-:Y:S02]  /*ac330*/  STL.64 [R1+0xbc8], R14 ;  /* 0x000bc80e01007387 */ /* 0x000fe40000100a00 */
[----:B------:R0:W1:Y:S02]  /*ac340*/  LDSM.16.M88.4 R12, [R29+0x6f080] ;  /* 0x06f080001d0c783b */ /* 0x0000640000000200 */
[C---:B0-----:R-:W-:Y:S02]  /*ac350*/  LOP3.LUT R29, R19.reuse, 0x7, RZ, 0xc0, !PT ;  /* 0x00000007131d7812 */ /* 0x041fe400078ec0ff */
[----:B------:R-:W-:-:S03]  /*ac360*/  SHF.L.U32 R18, R19, 0x8, RZ ;  /* 0x0000000813127819 */ /* 0x000fc600000006ff */
[----:B------:R-:W-:-:S05]  /*ac370*/  IMAD.SHL.U32 R29, R29, 0x10, RZ ;  /* 0x000000101d1d7824 */ /* 0x000fca00078e00ff */
[----:B------:R-:W-:-:S04]  /*ac380*/  LOP3.LUT R29, R29, 0xf00, R18, 0xf8, !PT ;  /* 0x00000f001d1d7812 */ /* 0x000fc800078ef812 */
[----:B------:R-:W-:-:S04]  /*ac390*/  LOP3.LUT R29, R29, 0x10, R19, 0x78, !PT ;  /* 0x000000101d1d7812 */ /* 0x000fc800078e7813 */
[----:B------:R-:W-:Y:S01]  /*ac3a0*/  LOP3.LUT R29, R29, 0x20, RZ, 0x3c, !PT ;  /* 0x000000201d1d7812 */ /* 0x000fe200078e3cff */
[----:B-1----:R-:W-:Y:S01]  /*ac3b0*/  STL [R1+0x3c7c], R15 ;  /* 0x003c7c0f01007387 */ /* 0x002fe20000100800 */
[----:B------:R-:W-:Y:S02]  /*ac3c0*/  STL [R1+0x3ca8], R14 ;  /* 0x003ca80e01007387 */ /* 0x000fe40000100800 */
[----:B------:R0:W-:Y:S02]  /*ac3d0*/  STL.64 [R1+0x3ca0], R12 ;  /* 0x003ca00c01007387 */ /* 0x0001e40000100a00 */
[----:B0-----:R-:W5:Y:S01]  /*ac3e0*/  LDL.LU.64 R12, [R1+0xf0] ;  /* 0x0000f000010c7983 */ /* 0x001f620000300a00 */
[C---:B---3--:R-:W-:Y:S03]  /*ac3f0*/  HMMA.16816.F32 R20, R4.reuse, R16, R20 ;  /* 0x000000100414723c */ /* 0x048fe60000001814 */
[----:B------:R0:W1:Y:S05]  /*ac400*/  LDSM.16.M88.4 R16, [R29+0x60080] ;  /* 0x060080001d10783b */ /* 0x00006a0000000200 */
[----:B--2---:R-:W-:Y:S01]  /*ac410*/  HMMA.16816.F32 R24, R4, R8, R24 ;  /* 0x000000080418723c */ /* 0x004fe20000001818 */
[----:B0-----:R-:W-:Y:S01]  /*ac420*/  IMAD.MOV.U32 R29, RZ, RZ, R9 ;  /* 0x000000ffff1d7224 */ /* 0x001fe200078e0009 */
[----:B-1----:R-:W-:Y:S11]  /*ac430*/  STL.64 [R1+0x3bd0], R18 ;  /* 0x003bd01201007387 */ /* 0x002ff60000100a00 */
[----:B------:R-:W-:Y:S02]  /*ac440*/  @!UPT UIADD3 URZ, URZ, URZ, URZ ;  /* 0x0000003f3f3ff290 */ /* 0x000fe4000fffe03f */
[----:B------:R-:W-:Y:S02]  /*ac450*/  STL.64 [R1+0xbb0], R20 ;  /* 0x000bb01401007387 */ /* 0x000fe40000100a00 */
[----:B------:R-:W-:Y:S02]  /*ac460*/  STL.64 [R1+0xbb8], R22 ;  /* 0x000bb81601007387 */ /* 0x000fe40000100a00 */
[----:B------:R0:W-:Y:S02]  /*ac470*/  STL.64 [R1+0x3bc8], R16 ;  /* 0x003bc81001007387 */ /* 0x0001e40000100a00 */
[----:B0-----:R-:W5:Y:S01]  /*ac480*/  LDL.LU R16, [R1+0x490] ;  /* 0x0004900001107983 */ /* 0x001f620000300800 */
[----:B------:R-:W5:Y:S02]  /*ac490*/  LDL.LU R17, [R1+0x494] ;  /* 0x0004940001117983 */ /* 0x000f640000300800 */
[----:B------:R-:W2:Y:S02]  /*ac4a0*/  LDL.LU.64 R10, [R1+0x3d18] ;  /* 0x003d1800010a7983 */ /* 0x000ea40000300a00 */
[----:B------:R-:W2:Y:S01]  /*ac4b0*/  LDL.LU.64 R8, [R1+0x3d10] ;  /* 0x003d100001087983 */ /* 0x000ea20000300a00 */
[----:B------:R0:W-:Y:S04]  /*ac4c0*/  STL.64 [R1+0xba0], R24 ;  /* 0x000ba01801007387 */ /* 0x0001e80000100a00 */
[----:B0-----:R-:W2:Y:S04]  /*ac4d0*/  LDL.LU.64 R24, [R1+0x3d08] ;  /* 0x003d080001187983 */ /* 0x001ea80000300a00 */
[----:B------:R-:W0:Y:S01]  /*ac4e0*/  S2R R23, SR_TID.X ;  /* 0x0000000000177919 */ /* 0x000e220000002100 */
[----:B----4-:R-:W-:Y:S01]  /*ac4f0*/  MOV R19, R0 ;  /* 0x0000000000137202 */ /* 0x010fe20000000f00 */
[----:B------:R-:W-:-:S05]  /*ac500*/  MOV R0, R27 ;  /* 0x0000001b00007202 */ /* 0x000fca0000000f00 */
[----:B------:R1:W-:Y:S01]  /*ac510*/  STL [R1+0x3624], R0 ;  /* 0x0036240001007387 */ /* 0x0003e20000100800 */
[C---:B0-----:R-:W-:Y:S01]  /*ac520*/  LOP3.LUT R21, R23.reuse, 0x7, RZ, 0xc0, !PT ;  /* 0x0000000717157812 */ /* 0x041fe200078ec0ff */
[----:B------:R-:W-:-:S03]  /*ac530*/  IMAD.SHL.U32 R22, R23, 0x100, RZ ;  /* 0x0000010017167824 */ /* 0x000fc600078e00ff */
[----:B-1----:R-:W-:-:S04]  /*ac540*/  SHF.L.U32 R0, R21, 0x4, RZ ;  /* 0x0000000415007819 */ /* 0x002fc800000006ff */
[----:B------:R-:W-:-:S04]  /*ac550*/  LOP3.LUT R0, R0, 0xf00, R22, 0xf8, !PT ;  /* 0x00000f0000007812 */ /* 0x000fc800078ef816 */
[----:B------:R-:W-:-:S04]  /*ac560*/  LOP3.LUT R0, R0, 0x10, R23, 0x78, !PT ;  /* 0x0000001000007812 */ /* 0x000fc800078e7817 */
[----:B------:R-:W-:-:S05]  /*ac570*/  LOP3.LUT R0, R0, 0x20, RZ, 0x3c, !PT ;  /* 0x0000002000007812 */ /* 0x000fca00078e3cff */
[----:B------:R-:W0:Y:S01]  /*ac580*/  LDSM.16.M88.4 R20, [R0+0x61080] ;  /* 0x061080000014783b */ /* 0x000e220000000200 */
[----:B------:R-:W-:Y:S01]  /*ac590*/  MOV R18, R2 ;  /* 0x0000000200127202 */ /* 0x000fe20000000f00 */
[----:B------:R-:W-:-:S05]  /*ac5a0*/  MOV R2, R26 ;  /* 0x0000001a00027202 */ /* 0x000fca0000000f00 */
[----:B------:R-:W-:Y:S04]  /*ac5b0*/  STL [R1+0x3620], R2 ;  /* 0x0036200201007387 */ /* 0x000fe80000100800 */
[----:B0-----:R-:W-:Y:S01]  /*ac5c0*/  STL.64 [R1+0x3b68], R22 ;  /* 0x003b681601007387 */ /* 0x001fe20000100a00 */
[----:B------:R-:W-:Y:S01]  /*ac5d0*/  STL.64 [R1+0x3b60], R20 ;  /* 0x003b601401007387 */ /* 0x000fe20000100a00 */
[----:B--2---:R-:W-:Y:S02]  /*ac5e0*/  HMMA.16816.F32 R4, R4, R24, R8 ;  /* 0x000000180404723c */ /* 0x004fe40000001808 */
[----:B------:R-:W2:Y:S01]  /*ac5f0*/  LDL.LU.64 R10, [R1+0x3d00] ;  /* 0x003d0000010a7983 */ /* 0x000ea20000300a00 */
[----:B------:R-:W2:Y:S02]  /*ac600*/  LDL.LU.64 R8, [R1+0x3cf8] ;  /* 0x003cf80001087983 */ /* 0x000ea40000300a00 */
[----:B------:R-:W3:Y:S02]  /*ac610*/  LDL.LU.64 R26, [R1+0x3cf0] ;  /* 0x003cf000011a7983 */ /* 0x000ee40000300a00 */
[----:B------:R-:W4:Y:S11]  /*ac620*/  LDL.LU.64 R24, [R1+0x3ce8] ;  /* 0x003ce80001187983 */ /* 0x000f360000300a00 */
[----:B------:R-:W-:Y:S05]  /*ac630*/  @!UPT UIADD3 URZ, URZ, URZ, URZ ;  /* 0x0000003f3f3ff290 */ /* 0x000fea000fffe03f */
[----:B------:R-:W-:Y:S01]  /*ac640*/  STL.64 [R1+0xb90], R4 ;  /* 0x000b900401007387 */ /* 0x000fe20000100a00 */
[----:B------:R-:W-:Y:S02]  /*ac650*/  STL.64 [R1+0xb98], R6 ;  /* 0x000b980601007387 */ /* 0x000fe40000100a00 */
[----:B------:R-:W0:Y:S04]  /*ac660*/  LDSM.16.M88.4 R4, [R0+0x62080] ;  /* 0x062080000004783b */ /* 0x000e280000000200 */
[----:B------:R-:W-:Y:S01]  /*ac670*/  STL [R1+0x3b58], R0 ;  /* 0x003b580001007387 */ /* 0x000fe20000100800 */
[----:B0-----:R-:W-:Y:S01]  /*ac680*/  STL.64 [R1+0x3af0], R6 ;  /* 0x003af00601007387 */ /* 0x001fe20000100a00 */
[----:B------:R0:W-:Y:S03]  /*ac690*/  STL.64 [R1+0x3ae8], R4 ;  /* 0x003ae80401007387 */ /* 0x0001e60000100a00 */
[----:B0-----:R-:W2:Y:S01]  /*ac6a0*/  LDL.LU.64 R4, [R1+0x90] ;  /* 0x0000900001047983 */ /* 0x001ea20000300a00 */
[----:B------:R-:W2:Y:S01]  /*ac6b0*/  LDL.64 R6, [R1+0x98] ;  /* 0x0000980001067983 */ /* 0x000ea20000100a00 */
[----:B------:R-:W-:Y:S01]  /*ac6c0*/  MOV R20, R28 ;  /* 0x0000001c00147202 */ /* 0x000fe20000000f00 */
[----:B------:R-:W-:Y:S01]  /*ac6d0*/  IMAD.MOV.U32 R21, RZ, RZ, R3 ;  /* 0x000000ffff157224 */ /* 0x000fe200078e0003 */
[----:B--2---:R-:W-:Y:S01]  /*ac6e0*/  STL.64 [R1+0x3c88], R6 ;  /* 0x003c880601007387 */ /* 0x004fe20000100a00 */
[----:B------:R0:W-:Y:S03]  /*ac6f0*/  STL.64 [R1+0x3c80], R4 ;  /* 0x003c800401007387 */ /* 0x0001e60000100a00 */
[----:B0-----:R-:W2:Y:S01]  /*ac700*/  LDL.LU R4, [R1+0x4a0] ;  /* 0x0004a00001047983 */ /* 0x001ea20000300800 */
[----:B------:R-:W2:Y:S02]  /*ac710*/  LDL.LU R5, [R1+0x4a4] ;  /* 0x0004a40001057983 */ /* 0x000ea40000300800 */
[----:B------:R-:W2:Y:S02]  /*ac720*/  LDL.LU R6, [R1+0x4a8] ;  /* 0x0004a80001067983 */ /* 0x000ea40000300800 */
[----:B------:R-:W2:Y:S02]  /*ac730*/  LDL.LU R7, [R1+0x4ac] ;  /* 0x0004ac0001077983 */ /* 0x000ea40000300800 */
[C---:B--2---:R-:W-:Y:S01]  /*ac740*/  HMMA.16816.F32 R4, R8.reuse, R20, R4 ;  /* 0x000000140804723c */ /* 0x044fe20000001804 */
[----:B------:R-:W2:Y:S04]  /*ac750*/  LDL.LU.64 R20, [R1+0xc0] ;  /* 0x0000c00001147983 */ /* 0x000ea80000300a00 */
[----:B--2---:R-:W-:Y:S11]  /*ac760*/  STL.64 [R1+0x3cc0], R20 ;  /* 0x003cc01401007387 */ /* 0x004ff60000100a00 */
[----:B------:R-:W-:Y:S07]  /*ac770*/  @!UPT UIADD3 URZ, URZ, URZ, URZ ;  /* 0x0000003f3f3ff290 */ /* 0x000fee000fffe03f */
[----:B------:R-:W-:Y:S02]  /*ac780*/  STL.64 [R1+0xb80], R4 ;  /* 0x000b800401007387 */ /* 0x000fe40000100a00 */
[----:B------:R5:W-:Y:S02]  /*ac790*/  STL.64 [R1+0xb88], R6 ;  /* 0x000b880601007387 */ /* 0x000be40000100a00 */
[C---:B-----5:R-:W-:Y:S11]  /*ac7a0*/  HMMA.16816.F32 R4, R8.reuse, R12, R16 ;  /* 0x0000000c0804723c */ /* 0x060ff60000001810 */
[----:B------:R-:W-:Y:S11]  /*ac7b0*/  @!UPT UIADD3 URZ, URZ, URZ, URZ ;  /* 0x0000003f3f3ff290 */ /* 0x000ff6000fffe03f */
[----:B------:R-:W-:Y:S01]  /*ac7c0*/  @!UPT UIADD3 URZ, URZ, URZ, URZ ;  /* 0x0000003f3f3ff290 */ /* 0x000fe2000fffe03f */
[----:B------:R-:W-:Y:S01]  /*ac7d0*/  STL.64 [R1+0xb40], R4 ;  /* 0x000b400401007387 */ /* 0x000fe20000100a00 */
[----:B------:R-:W-:Y:S02]  /*ac7e0*/  STL.64 [R1+0xb48], R6 ;  /* 0x000b480601007387 */ /* 0x000fe40000100a00 */
[----:B------:R-:W2:Y:S01]  /*ac7f0*/  LDL.LU.64 R20, [R1+0xd0] ;  /* 0x0000d00001147983 */ /* 0x000ea20000300a00 */
[----:B------:R-:W-:Y:S02]  /*ac800*/  MOV R28, R12 ;  /* 0x0000000c001c7202 */ /* 0x000fe40000000f00 */
[----:B------:R-:W-:Y:S01]  /*ac810*/  MOV R3, R13 ;  /* 0x0000000d00037202 */ /* 0x000fe20000000f00 */
[----:B--2---:R0:W-:Y:S04]  /*ac820*/  STL.64 [R1+0x3cd8], R20 ;  /* 0x003cd81401007387 */ /* 0x0041e80000100a00 */
[----:B0-----:R-:W4:Y:S01]  /*ac830*/  LDL.LU R20, [R1+0x480] ;  /* 0x0004800001147983 */ /* 0x001f220000300800 */
[----:B------:R-:W4:Y:S02]  /*ac840*/  LDL.LU R21, [R1+0x484] ;  /* 0x0004840001157983 */ /* 0x000f240000300800 */
[----:B------:R-:W4:Y:S02]  /*ac850*/  LDL.LU R22, [R1+0x488] ;  /* 0x0004880001167983 */ /* 0x000f240000300800 */
[----:B------:R-:W4:Y:S01]  /*ac860*/  LDL.LU R23, [R1+0x48c] ;  /* 0x00048c0001177983 */ /* 0x000f220000300800 */
[----:B------:R-:W2:Y:S01]  /*ac870*/  LDL.LU R4, [R1+0x440] ;  /* 0x0004400001047983 */ /* 0x000ea20000300800 */
[----:B------:R-:W2:Y:S02]  /*ac880*/  LDL.LU R5, [R1+0x444] ;  /* 0x0004440001057983 */ /* 0x000ea40000300800 */
[----:B------:R-:W5:Y:S02]  /*ac890*/  LDL.LU R6, [R1+0x448] ;  /* 0x0004480001067983 */ /* 0x000f640000300800 */
[----:B------:R-:W5:Y:S01]  /*ac8a0*/  LDL.LU R7, [R1+0x44c] ;  /* 0x00044c0001077983 */ /* 0x000f620000300800 */
        /* <DEDUP_REMOVED lines=10> */
[----:B----4-:R-:W-:Y:S01]  /*ac950*/  HMMA.16816.F32 R20, R8, R24, R20 ;  /* 0x000000180814723c */ /* 0x010fe20000001814 */
[----:B--2---:R-:W-:Y:S01]  /*ac960*/  STL.64 [R1+0x3cd0], R14 ;  /* 0x003cd00e01007387 */ /* 0x004fe20000100a00 */
[----:B------:R0:W-:Y:S03]  /*ac970*/  STL.64 [R1+0x3cc8], R12 ;  /* 0x003cc80c01007387 */ /* 0x0001e60000100a00 */
[----:B0-----:R-:W2:Y:S01]  /*ac980*/  LDL.LU R12, [R1+0x470] ;  /* 0x00047000010c7983 */ /* 0x001ea20000300800 */
[----:B------:R-:W2:Y:S02]  /*ac990*/  LDL.LU R13, [R1+0x474] ;  /* 0x00047400010d7983 */ /* 0x000ea40000300800 */
[----:B------:R-:W2:Y:S02]  /*ac9a0*/  LDL.LU R14, [R1+0x478] ;  /* 0x00047800010e7983 */ /* 0x000ea40000300800 */
[----:B------:R-:W2:Y:S01]  /*ac9b0*/  LDL.LU R15, [R1+0x47c] ;  /* 0x00047c00010f7983 */ /* 0x000ea20000300800 */
[----:B-----5:R-:W-:Y:S01]  /*ac9c0*/  STL.64 [R1+0x3c98], R6 ;  /* 0x003c980601007387 */ /* 0x020fe20000100a00 */
[----:B------:R0:W-:Y:S03]  /*ac9d0*/  STL.64 [R1+0x3c90], R4 ;  /* 0x003c900401007387 */ /* 0x0001e60000100a00 */
[----:B0-----:R-:W4:Y:S01]  /*ac9e0*/  LDL.LU.64 R4, [R1+0xb0] ;  /* 0x0000b00001047983 */ /* 0x001f220000300a00 */
[----:B------:R-:W5:Y:S02]  /*ac9f0*/  LDL.LU R16, [R1+0x1b0] ;  /* 0x0001b00001107983 */ /* 0x000f640000300800 */
[----:B------:R-:W5:Y:S02]  /*aca00*/  LDL.LU R17, [R1+0x1b4] ;  /* 0x0001b40001117983 */ /* 0x000f640000300800 */
[----:B------:R-:W2:Y:S01]  /*aca10*/  LDL.LU R18, [R1+0x1b8] ;  /* 0x0001b80001127983 */ /* 0x000ea20000300800 */
[----:B------:R-:W2:Y:S04]  /*aca20*/  LDL.LU R19, [R1+0x1bc] ;  /* 0x0001bc0001137983 */ /* 0x000ea80000300800 */
[----:B--2---:R-:W-:Y:S01]  /*aca30*/  STL.64 [R1+0x3be0], R18 ;  /* 0x003be01201007387 */ /* 0x004fe20000100a00 */
[----:B-----5:R0:W-:Y:S03]  /*aca40*/  STL.64 [R1+0x3bd8], R16 ;  /* 0x003bd81001007387 */ /* 0x0201e60000100a00 */
[----:B0-----:R-:W2:Y:S01]  /*aca50*/  LDL.LU R16, [R1+0xa0] ;  /* 0x0000a00001107983 */ /* 0x001ea20000300800 */
[----:B------:R-:W-:-:S02]  /*aca60*/  IMAD.MOV.U32 R17, RZ, RZ, R29 ;  /* 0x000000ffff117224 */ /* 0x000fc400078e001d */
[----:B------:R-:W5:Y:S02]  /*aca70*/  LDL.LU R29, [R1+0x3ce0] ;  /* 0x003ce000011d7983 */ /* 0x000f640000300800 */
[----:B------:R0:W-:Y:S01]  /*aca80*/  STL.64 [R1+0x830], R20 ;  /* 0x0008301401007387 */ /* 0x0001e20000100a00 */
[----:B------:R-:W-:Y:S04]  /*aca90*/  STL.64 [R1+0x838], R22 ;  /* 0x0008381601007387 */ /* 0x000fe80000100a00 */
[----:B0-----:R-:W2:Y:S01]  /*acaa0*/  LDL.LU.64 R20, [R1+0x3cd8] ;  /* 0x003cd80001147983 */ /* 0x001ea20000300a00 */
[----:B---3--:R-:W-:Y:S02]  /*acab0*/  STL.64 [R1+0x3c50], R26 ;  /* 0x003c501a01007387 */ /* 0x008fe40000100a00 */
[----:B------:R0:W-:Y:S02]  /*acac0*/  STL.64 [R1+0x3c48], R24 ;  /* 0x003c481801007387 */ /* 0x0001e40000100a00 */
[----:B0-----:R-:W3:Y:S01]  /*acad0*/  LDL.LU R24, [R1+0x3a0] ;  /* 0x0003a00001187983 */ /* 0x001ee20000300800 */
[----:B------:R-:W3:Y:S02]  /*acae0*/  LDL.LU R25, [R1+0x3a4] ;  /* 0x0003a40001197983 */ /* 0x000ee40000300800 */
[----:B------:R-:W3:Y:S02]  /*acaf0*/  LDL.LU R26, [R1+0x3a8] ;  /* 0x0003a800011a7983 */ /* 0x000ee40000300800 */
        /* <DEDUP_REMOVED lines=18> */
[----:B------:R-:W3:Y:S02]  /*acc20*/  LDL.LU R20, [R1+0x180] ;  /* 0x0001800001147983 */ /* 0x000ee40000300800 */
[----:B------:R-:W3:Y:S01]  /*acc30*/  LDL.LU R21, [R1+0x184] ;  /* 0x0001840001157983 */ /* 0x000ee20000300800 */
[----:B------:R-:W3:Y:S01]  /*acc40*/  LDL.LU R22, [R1+0x188] ;  /* 0x0001880001167983 */ /* 0x000ee20000300800 */
[----:B-----5:R-:W-:Y:S01]  /*acc50*/  MOV R23, R29 ;  /* 0x0000001d00177202 */ /* 0x020fe20000000f00 */
[----:B----4-:R-:W-:Y:S01]  /*acc60*/  MOV R29, R5 ;  /* 0x00000005001d7202 */ /* 0x010fe20000000f00 */
[C---:B--2---:R-:W-:Y:S03]  /*acc70*/  HMMA.16816.F32 R12, R8.reuse, R4, R12 ;  /* 0x00000004080c723c */ /* 0x044fe6000000180c */
[----:B---3--:R-:W-:Y:S01]  /*acc80*/  STL.64 [R1+0x3bb8], R22 ;  /* 0x003bb81601007387 */ /* 0x008fe20000100a00 */
[----:B------:R0:W-:Y:S03]  /*acc90*/  STL.64 [R1+0x3bb0], R20 ;  /* 0x003bb01401007387 */ /* 0x0001e60000100a00 */
[----:B0-----:R-:W2:Y:S01]  /*acca0*/  LDL.LU.64 R20, [R1+0x100] ;  /* 0x0001000001147983 */ /* 0x001ea20000300a00 */
[----:B------:R-:W3:Y:S11]  /*accb0*/  LDL.64 R22, [R1+0x108] ;  /* 0x0001080001167983 */ /* 0x000ef60000100a00 */
[----:B------:R-:W-:Y:S04]  /*accc0*/  @!UPT UIADD3 URZ, URZ, URZ, URZ ;  /* 0x0000003f3f3ff290 */ /* 0x000fe8000fffe03f */
[----:B------:R-:W-:Y:S01]  /*accd0*/  STL.64 [R1+0x7c0], R12 ;  /* 0x0007c00c01007387 */ /* 0x000fe20000100a00 */
[----:B------:R0:W-:Y:S03]  /*acce0*/  STL.64 [R1+0x7c8], R14 ;  /* 0x0007c80e01007387 */ /* 0x0001e60000100a00 */
[----:B0-----:R-:W2:Y:S01]  /*accf0*/  LDL.LU R14, [R1+0x3ca8] ;  /* 0x003ca800010e7983 */ /* 0x001ea20000300800 */
[----:B------:R-:W2:Y:S02]  /*acd00*/  LDL.LU.64 R12, [R1+0x3ca0] ;  /* 0x003ca000010c7983 */ /* 0x000ea40000300a00 */
[----:B------:R-:W-:Y:S02]  /*acd10*/  IMAD.MOV.U32 R15, RZ, RZ, R4 ;  /* 0x000000ffff0f7224 */ /* 0x000fe400078e0004 */
[----:B------:R-:W4:Y:S01]  /*acd20*/  LDL.LU.64 R6, [R1+0x3c98] ;  /* 0x003c980001067983 */ /* 0x000f220000300a00 */
[----:B------:R-:W4:Y:S02]  /*acd30*/  LDL.LU.64 R4, [R1+0x3c90] ;  /* 0x003c900001047983 */ /* 0x000f240000300a00 */
[----:B----4-:R-:W-:Y:S11]  /*acd40*/  HMMA.16816.F32 R4, R8, R16, R4 ;  /* 0x000000100804723c */ /* 0x010ff60000001804 */
[----:B------:R-:W-:Y:S11]  /*acd50*/  @!UPT UIADD3 URZ, URZ, URZ, URZ ;  /* 0x0000003f3f3ff290 */ /* 0x000ff6000fffe03f */
[----:B------:R-:W-:Y:S01]  /*acd60*/  @!UPT UIADD3 URZ, URZ, URZ, URZ ;  /* 0x0000003f3f3ff290 */ /* 0x000fe2000fffe03f */
[----:B------:R-:W-:Y:S01]  /*acd70*/  STL.64 [R1+0x7a0], R4 ;  /* 0x0007a00401007387 */ /* 0x000fe20000100a00 */
[----:B------:R0:W-:Y:S03]  /*acd80*/  STL.64 [R1+0x7a8], R6 ;  /* 0x0007a80601007387 */ /* 0x0001e60000100a00 */
[----:B0-----:R-:W4:Y:S01]  /*acd90*/  LDL.LU.64 R6, [R1+0x3c88] ;  /* 0x003c880001067983 */ /* 0x001f220000300a00 */
[----:B------:R-:W5:Y:S02]  /*acda0*/  LDL.LU.64 R4, [R1+0x3c80] ;  /* 0x003c800001047983 */ /* 0x000f640000300a00 */
[----:B------:R0:W-:Y:S02]  /*acdb0*/  STL.64 [R1+0x3bf8], R16 ;  /* 0x003bf81001007387 */ /* 0x0001e40000100a00 */
[----:B0-----:R-:W-:Y:S01]  /*acdc0*/  MOV R16, R15 ;  /* 0x0000000f00107202 */ /* 0x001fe20000000f00 */
[----:B------:R-:W-:Y:S01]  /*acdd0*/  IMAD.MOV.U32 R17, RZ, RZ, R29 ;  /* 0x000000ffff117224 */ /* 0x000fe200078e001d */
[----:B------:R-:W2:Y:S01]  /*acde0*/  LDL.LU R15, [R1+0x3c7c] ;  /* 0x003c7c00010f7983 */ /* 0x000ea20000300800 */
[----:B------:R-:W2:Y:S03]  /*acdf0*/  LDL.LU R29, [R1+0x3c78] ;  /* 0x003c7800011d7983 */ /* 0x000ea60000300800 */
[----:B------:R0:W-:Y:S02]  /*ace00*/  STL.64 [R1+0x3c10], R16 ;  /* 0x003c101001007387 */ /* 0x0001e40000100a00 */
[----:B0-----:R-:W-:-:S02]  /*ace10*/  MOV R16, R19 ;  /* 0x0000001300107202 */ /* 0x001fc40000000f00 */
[----:B------:R-:W-:-:S05]  /*ace20*/  MOV R17, R18 ;  /* 0x0000001200117202 */ /* 0x000fca0000000f00 */
[----:B------:R0:W-:Y:S01]  /*ace30*/  STL.64 [R1+0x3c28], R16 ;  /* 0x003c281001007387 */ /* 0x0001e20000100a00 */
[----:B-----5:R-:W-:Y:S07]  /*ace40*/  HMMA.16816.F32 R8, R8, R4, R24 ;  /* 0x000000040808723c */ /* 0x020fee0000001818 */
[----:B------:R-:W-:Y:S01]  /*ace50*/  IMAD.MOV.U32 R24, RZ, RZ, R28 ;  /* 0x000000ffff187224 */ /* 0x000fe200078e001c */
[----:B------:R-:W-:Y:S01]  /*ace60*/  MOV R25, R3 ;  /* 0x0000000300197202 */ /* 0x000fe20000000f00 */
[----:B------:R-:W5:Y:S11]  /*ace70*/  LDL.LU R28, [R1+0x3c74] ;  /* 0x003c7400011c7983 */ /* 0x000f760000300800 */
[----:B------:R-:W-:Y:S03]  /*ace80*/  @!UPT UIADD3 URZ, URZ, URZ, URZ ;  /* 0x0000003f3f3ff290 */ /* 0x000fe6000fffe03f */
[----:B------:R-:W-:Y:S01]  /*ace90*/  STL.64 [R1+0x750], R8 ;  /* 0x0007500801007387 */ /* 0x000fe20000100a00 */
[----:B------:R-:W-:Y:S02]  /*acea0*/  STL.64 [R1+0x758], R10 ;  /* 0x0007580a01007387 */ /* 0x000fe40000100a00 */
[----:B------:R-:W2:Y:S02]  /*aceb0*/  LDL.LU R3, [R1+0x3c70] ;  /* 0x003c700001037983 */ /* 0x000ea40000300800 */
[----:B------:R1:W-:Y:S01]  /*acec0*/  STL.64 [R1+0x3c68], R24 ;  /* 0x003c681801007387 */ /* 0x0003e20000100a00 */
[----:B0-----:R-:W2:Y:S01]  /*aced0*/  LDL.LU R16, [R1+0x1f0] ;  /* 0x0001f00001107983 */ /* 0x001ea20000300800 */
[----:B------:R-:W2:Y:S02]  /*acee0*/  LDL.LU R17, [R1+0x1f4] ;  /* 0x0001f40001117983 */ /* 0x000ea40000300800 */
[----:B------:R-:W2:Y:S02]  /*acef0*/  LDL.LU R18, [R1+0x1f8] ;  /* 0x0001f80001127983 */ /* 0x000ea40000300800 */
[----:B------:R-:W2:Y:S01]  /*acf00*/  LDL.LU R19, [R1+0x1fc] ;  /* 0x0001fc0001137983 */ /* 0x000ea20000300800 */
[----:B-1----:R-:W3:Y:S01]  /*acf10*/  LDL.LU R24, [R1+0x300] ;  /* 0x0003000001187983 */ /* 0x002ee20000300800 */
        /* <DEDUP_REMOVED lines=19> */
[----:B------:R-:W2:Y:S02]  /*ad050*/  LDL.LU R6, [R1+0x1c8] ;  /* 0x0001c80001067983 */ /* 0x000ea40000300800 */
[----:B------:R-:W2:Y:S01]  /*ad060*/  LDL.LU R7, [R1+0x1cc] ;  /* 0x0001cc0001077983 */ /* 0x000ea20000300800 */
[C---:B---3--:R-:W-:Y:S01]  /*ad070*/  HMMA.16816.F32 R24, R12.reuse, R20, R24 ;  /* 0x000000140c18723c */ /* 0x048fe20000001818 */
        /* <DEDUP_REMOVED lines=12> */
[----:B------:R-:W3:Y:S04]  /*ad140*/  LDL R10, [R1+0xd8] ;  /* 0x0000d800010a7983 */ /* 0x000ee80000100800 */
[----:B------:R-:W3:Y:S01]  /*ad150*/  LDL R11, [R1+0xdc] ;  /* 0x0000dc00010b7983 */ /* 0x000ee20000100800 */
[----:B------:R0:W-:Y:S02]  /*ad160*/  STL.64 [R1+0x740], R24 ;  /* 0x0007401801007387 */ /* 0x0001e40000100a00 */
[----:B------:R1:W-:Y:S01]  /*ad170*/  STL.64 [R1+0x748], R26 ;  /* 0x0007481a01007387 */ /* 0x0003e20000100a00 */
[----:B0-----:R-:W1:Y:S02]  /*ad180*/  LDL.LU.64 R24, [R1+0x3c68] ;  /* 0x003c680001187983 */ /* 0x001e640000300a00 */
[C---:B-1----:R-:W-:Y:S02]  /*ad190*/  HMMA.16816.F32 R24, R12.reuse, R24, R16 ;  /* 0x000000180c18723c */ /* 0x042fe40000001810 */
[----:B------:R-:W4:Y:S01]  /*ad1a0*/  LDL.LU.64 R18, [R1+0x3c60] ;  /* 0x003c600001127983 */ /* 0x000f220000300a00 */
[----:B------:R-:W4:Y:S11]  /*ad1b0*/  LDL.LU.64 R16, [R1+0x3c58] ;  /* 0x003c580001107983 */ /* 0x000f360000300a00 */
[----:B------:R-:W-:Y:S09]  /*ad1c0*/  @!UPT UIADD3 URZ, URZ, URZ, URZ ;  /* 0x0000003f3f3ff290 */ /* 0x000ff2000fffe03f */
[----:B------:R-:W-:Y:S01]  /*ad1d0*/  STL.64 [R1+0x720], R24 ;  /* 0x0007201801007387 */ /* 0x000fe20000100a00 */
[----:B------:R0:W-:Y:S03]  /*ad1e0*/  STL.64 [R1+0x728], R26 ;  /* 0x0007281a01007387 */ /* 0x0001e60000100a00 */
[----:B0-----:R-:W2:Y:S01]  /*ad1f0*/  LDL.LU.64 R26, [R1+0x3c50] ;  /* 0x003c5000011a7983 */ /* 0x001ea20000300a00 */
        /* <DEDUP_REMOVED lines=8> */
[----:B------:R-:W-:Y:S01]  /*ad280*/  MOV R8, R2 ;  /* 0x0000000200087202 */ /* 0x000fe20000000f00 */
[----:B------:R-:W-:Y:S01]  /*ad290*/  IMAD.MOV.U32 R9, RZ, RZ, R0 ;  /* 0x000000ffff097224 */ /* 0x000fe200078e0000 */
[----:B--2---:R0:W-:Y:S01]  /*ad2a0*/  STL.64 [R1+0x3bc0], R26 ;  /* 0x003bc01a01007387 */ /* 0x0041e20000100a00 */
[----:B------:R-:W2:Y:S02]  /*ad2b0*/  LDL.LU R24, [R1+0x1a0] ;  /* 0x0001a00001187983 */ /* 0x000ea40000300800 */
[----:B------:R-:W2:Y:S01]  /*ad2c0*/  LDL.LU R25, [R1+0x1a4] ;  /* 0x0001a40001197983 */ /* 0x000ea20000300800 */
[----:B0-----:R-:W-:-:S02]  /*ad2d0*/  MOV R26, R3 ;  /* 0x00000003001a7202 */ /* 0x001fc40000000f00 */
[----:B-----5:R-:W-:Y:S01]  /*ad2e0*/  MOV R27, R28 ;  /* 0x0000001c001b7202 */ /* 0x020fe20000000f00 */
[----:B------:R-:W5:Y:S01]  /*ad2f0*/  LDL.LU R3, [R1+0x3c34] ;  /* 0x003c340001037983 */ /* 0x000f620000300800 */
[----:B------:R-:W2:Y:S01]  /*ad300*/  LDL.LU R28, [R1+0x3c30] ;  /* 0x003c3000011c7983 */ /* 0x000ea20000300800 */
[C---:B----4-:R-:W-:Y:S11]  /*ad310*/  HMMA.16816.F32 R16, R12.reuse, R8, R16 ;  /* 0x000000080c10723c */ /* 0x050ff60000001810 */
[----:B------:R-:W-:Y:S11]  /*ad320*/  @!UPT UIADD3 URZ, URZ, URZ, URZ ;  /* 0x0000003f3f3ff290 */ /* 0x000ff6000fffe03f */
[----:B------:R-:W-:Y:S01]  /*ad330*/  @!UPT UIADD3 URZ, URZ, URZ, URZ ;  /* 0x0000003f3f3ff290 */ /* 0x000fe2000fffe03f */
[----:B------:R0:W-:Y:S01]  /*ad340*/  STL.64 [R1+0x6c0], R16 ;  /* 0x0006c01001007387 */ /* 0x0001e20000100a00 */
[----:B------:R1:W-:Y:S03]  /*ad350*/  STL.64 [R1+0x6c8], R18 ;  /* 0x0006c81201007387 */ /* 0x0003e60000100a00 */
[----:B0-----:R-:W1:Y:S02]  /*ad360*/  LDL.LU.64 R16, [R1+0x3c28] ;  /* 0x003c280001107983 */ /* 0x001e640000300a00 */
[C---:B-1----:R-:W-:Y:S02]  /*ad370*/  HMMA.16816.F32 R16, R12.reuse, R16, R4 ;  /* 0x000000100c10723c */ /* 0x042fe40000001804 */
[----:B------:R-:W4:Y:S01]  /*ad380*/  LDL.LU.64 R6, [R1+0x3c20] ;  /* 0x003c200001067983 */ /* 0x000f220000300a00 */
[----:B------:R-:W4:Y:S11]  /*ad390*/  LDL.LU.64 R4, [R1+0x3c18] ;  /* 0x003c180001047983 */ /* 0x000f360000300a00 */
[----:B------:R-:W-:Y:S09]  /*ad3a0*/  @!UPT UIADD3 URZ, URZ, URZ, URZ ;  /* 0x0000003f3f3ff290 */ /* 0x000ff2000fffe03f */
[----:B------:R0:W-:Y:S01]  /*ad3b0*/  STL.64 [R1+0x6a0], R16 ;  /* 0x0006a01001007387 */ /* 0x0001e20000100a00 */
[----:B------:R4:W-:Y:S03]  /*ad3c0*/  STL.64 [R1+0x6a8], R18 ;  /* 0x0006a81201007387 */ /* 0x0009e60000100a00 */
[----:B0-----:R-:W4:Y:S02]  /*ad3d0*/  LDL.LU.64 R16, [R1+0x3c10] ;  /* 0x003c100001107983 */ /* 0x001f240000300a00 */
[C---:B----4-:R-:W-:Y:S02]  /*ad3e0*/  HMMA.16816.F32 R16, R12.reuse, R16, R4 ;  /* 0x000000100c10723c */ /* 0x050fe40000001804 */
        /* <DEDUP_REMOVED lines=8> */
[----:B------:R-:W2:Y:S11]  /*ad470*/  LDL.LU.64 R4, [R1+0x3be8] ;  /* 0x003be80001047983 */ /* 0x000eb60000300a00 */
[----:B------:R-:W-:Y:S09]  /*ad480*/  @!UPT UIADD3 URZ, URZ, URZ, URZ ;  /* 0x0000003f3f3ff290 */ /* 0x000ff2000fffe03f */
[----:B------:R-:W-:Y:S01]  /*ad490*/  STL.64 [R1+0x620], R16 ;  /* 0x0006201001007387 */ /* 0x000fe20000100a00 */
[----:B------:R0:W-:Y:S03]  /*ad4a0*/  STL.64 [R1+0x628], R18 ;  /* 0x0006281201007387 */ /* 0x0001e60000100a00 */
[----:B0-----:R-:W2:Y:S01]  /*ad4b0*/  LDL.LU.64 R18, [R1+0x3be0] ;  /* 0x003be00001127983 */ /* 0x001ea20000300a00 */
[----:B------:R-:W2:Y:S02]  /*ad4c0*/  LDL.LU.64 R16, [R1+0x3bd8] ;  /* 0x003bd80001107983 */ /* 0x000ea40000300a00 */
[----:B--2---:R-:W-:Y:S01]  /*ad4d0*/  HMMA.16816.F32 R12, R12, R4, R16 ;  /* 0x000000040c0c723c */ /* 0x004fe20000001810 */
[----:B------:R-:W2:Y:S01]  /*ad4e0*/  LDL.LU.64 R18, [R1+0x3bd0] ;  /* 0x003bd00001127983 */ /* 0x000ea20000300a00 */
[----:B------:R-:W2:Y:S02]  /*ad4f0*/  LDL.LU.64 R16, [R1+0x3bc8] ;  /* 0x003bc80001107983 */ /* 0x000ea40000300a00 */
[----:B----4-:R0:W-:Y:S02]  /*ad500*/  STL.64 [R1+0x3b80], R6 ;  /* 0x003b800601007387 */ /* 0x0101e40000100a00 */
[----:B------:R-:W4:Y:S11]  /*ad510*/  LDL.LU R4, [R1+0x190] ;  /* 0x0001900001047983 */ /* 0x000f360000300800 */
[----:B------:R-:W-:Y:S06]  /*ad520*/  @!UPT UIADD3 URZ, URZ, URZ, URZ ;  /* 0x0000003f3f3ff290 */ /* 0x000fec000fffe03f */
[----:B------:R-:W-:Y:S01]  /*ad530*/  STL.64 [R1+0x5b0], R12 ;  /* 0x0005b00c01007387 */ /* 0x000fe20000100a00 */
[----:B------:R1:W-:Y:S02]  /*ad540*/  STL.64 [R1+0x5b8], R14 ;  /* 0x0005b80e01007387 */ /* 0x0003e40000100a00 */
[----:B------:R-:W4:Y:S02]  /*ad550*/  LDL.LU R5, [R1+0x194] ;  /* 0x0001940001057983 */ /* 0x000f240000300800 */
[----:B0-----:R-:W4:Y:S01]  /*ad560*/  LDL.LU R6, [R1+0x198] ;  /* 0x0001980001067983 */ /* 0x001f220000300800 */
[----:B-1----:R-:W-:Y:S02]  /*ad570*/  MOV R14, R28 ;  /* 0x0000001c000e7202 */ /* 0x002fe40000000f00 */
[----:B-----5:R-:W-:-:S05]  /*ad580*/  MOV R15, R3 ;  /* 0x00000003000f7202 */ /* 0x020fca0000000f00 */
[----:B------:R0:W-:Y:S04]  /*ad590*/  STL.64 [R1+0x3ba8], R14 ;  /* 0x003ba80e01007387 */ /* 0x0001e80000100a00 */
[----:B0-----:R-:W4:Y:S01]  /*ad5a0*/  LDL.64 R14, [R1+0xf8] ;  /* 0x0000f800010e7983 */ /* 0x001f220000100a00 */
[----:B------:R-:W-:Y:S01]  /*ad5b0*/  IMAD.MOV.U32 R8, RZ, RZ, R22 ;  /* 0x000000ffff087224 */ /* 0x000fe200078e0016 */
        /* <DEDUP_REMOVED lines=8> */
[----:B------:R-:W2:Y:S02]  /*ad640*/  LDL.LU.64 R20, [R1+0x3bb0] ;  /* 0x003bb00001147983 */ /* 0x000ea40000300a00 */
[----:B------:R-:W-:-:S07]  /*ad650*/  IMAD.MOV.U32 R7, RZ, RZ, R29 ;  /* 0x000000ffff077224 */ /* 0x000fce00078e001d */
[----:B----4-:R-:W-:Y:S11]  /*ad660*/  HMMA.16816.F32 R4, R16, R14, R4 ;  /* 0x0000000e1004723c */ /* 0x010ff60000001804 */
[----:B------:R-:W-:Y:S11]  /*ad670*/  @!UPT UIADD3 URZ, URZ, URZ, URZ ;  /* 0x0000003f3f3ff290 */ /* 0x000ff6000fffe03f */
[----:B------:R-:W-:Y:S01]  /*ad680*/  @!UPT UIADD3 URZ, URZ, URZ, URZ ;  /* 0x0000003f3f3ff290 */ /* 0x000fe2000fffe03f */
[----:B------:R2:W-:Y:S01]  /*ad690*/  STL [R1+0x570], R4 ;  /* 0x0005700401007387 */ /* 0x0005e20000100800 */
[----:B------:R-:W-:Y:S01]  /*ad6a0*/  IMAD.MOV.U32 R29, RZ, RZ, R5 ;  /* 0x000000ffff1d7224 */ /* 0x000fe200078e0005 */
[----:B------:R-:W-:Y:S02]  /*ad6b0*/  MOV R28, R6 ;  /* 0x00000006001c7202 */ /* 0x000fe40000000f00 */
[----:B------:R-:W-:-:S03]  /*ad6c0*/  MOV R3, R7 ;  /* 0x0000000700037202 */ /* 0x000fc60000000f00 */
[----:B------:R-:W-:Y:S01]  /*ad6d0*/  STL [R1+0x34e0], R28 ;  /* 0x0034e01c01007387 */ /* 0x000fe20000100800 */
[----:B------:R-:W-:Y:S02]  /*ad6e0*/  STL [R1+0x34dc], R29 ;  /* 0x0034dc1d01007387 */ /* 0x000fe40000100800 */
[----:B------:R-:W-:Y:S02]  /*ad6f0*/  STL [R1+0x34d8], R3 ;  /* 0x0034d80301007387 */ /* 0x000fe40000100800 */
[----:B------:R-:W3:Y:S01]  /*ad700*/  LDL.LU R12, [R1+0x170] ;  /* 0x00017000010c7983 */ /* 0x000ee20000300800 */
[----:B------:R-:W-:Y:S01]  /*ad710*/  MOV R0, R15 ;  /* 0x0000000f00007202 */ /* 0x000fe20000000f00 */
[C---:B--2---:R-:W-:Y:S11]  /*ad720*/  HMMA.16816.F32 R4, R16.reuse, R26, R20 ;  /* 0x0000001a1004723c */ /* 0x044ff60000001814 */
[----:B------:R-:W-:Y:S11]  /*ad730*/  @!UPT UIADD3 URZ, URZ, URZ, URZ ;  /* 0x0000003f3f3ff290 */ /* 0x000ff6000fffe03f */
[----:B------:R-:W-:Y:S01]  /*ad740*/  @!UPT UIADD3 URZ, URZ, URZ, URZ ;  /* 0x0000003f3f3ff290 */ /* 0x000fe2000fffe03f */
[----:B------:R0:W-:Y:S01]  /*ad750*/  STL.64 [R1+0x560], R4 ;  /* 0x0005600401007387 */ /* 0x0001e20000100a00 */
[----:B------:R1:W-:Y:S02]  /*ad760*/  STL.64 [R1+0x568], R6 ;  /* 0x0005680601007387 */ /* 0x0003e40000100a00 */
[----:B------:R-:W3:Y:S02]  /*ad770*/  LDL.LU R13, [R1+0x174] ;  /* 0x00017400010d7983 */ /* 0x000ee40000300800 */
[----:B------:R-:W3:Y:S01]  /*ad780*/  LDL.LU R14, [R1+0x178] ;  /* 0x00017800010e7983 */ /* 0x000ee20000300800 */
[----:B------:R-:W3:Y:S01]  /*ad790*/  LDL.LU R15, [R1+0x17c] ;  /* 0x00017c00010f7983 */ /* 0x000ee20000300800 */
[----:B------:R-:W2:Y:S02]  /*ad7a0*/  LDL.LU R20, [R1+0x130] ;  /* 0x0001300001147983 */ /* 0x000ea40000300800 */
[----:B------:R-:W2:Y:S02]  /*ad7b0*/  LDL.LU R21, [R1+0x134] ;  /* 0x0001340001157983 */ /* 0x000ea40000300800 */
[----:B------:R-:W4:Y:S01]  /*ad7c0*/  LDL.LU R22, [R1+0x138] ;  /* 0x0001380001167983 */ /* 0x000f220000300800 */
[----:B------:R-:W4:Y:S04]  /*ad7d0*/  LDL.LU R23, [R1+0x13c] ;  /* 0x00013c0001177983 */ /* 0x000f280000300800 */
[----:B0-----:R-:W5:Y:S01]  /*ad7e0*/  LDL.LU R4, [R1+0x140] ;  /* 0x0001400001047983 */ /* 0x001f620000300800 */
[----:B------:R-:W5:Y:S02]  /*ad7f0*/  LDL.LU R5, [R1+0x144] ;  /* 0x0001440001057983 */ /* 0x000f640000300800 */
[----:B-1----:R-:W2:Y:S02]  /*ad800*/  LDL.LU R6, [R1+0x148] ;  /* 0x0001480001067983 */ /* 0x002ea40000300800 */
[----:B------:R-:W2:Y:S02]  /*ad810*/  LDL.LU R7, [R1+0x14c] ;  /* 0x00014c0001077983 */ /* 0x000ea40000300800 */
[----:B--2---:R0:W-:Y:S01]  /*ad820*/  STL.64 [R1+0x3b90], R6 ;  /* 0x003b900601007387 */ /* 0x0041e20000100a00 */
[----:B-----5:R1:W-:Y:S03]  /*ad830*/  STL.64 [R1+0x3b88], R4 ;  /* 0x003b880401007387 */ /* 0x0203e60000100a00 */
[----:B0-----:R-:W2:Y:S04]  /*ad840*/  LDL.64 R6, [R1+0xb8] ;  /* 0x0000b80001067983 */ /* 0x001ea80000100a00 */
[----:B--2---:R0:W-:Y:S01]  /*ad850*/  STL.64 [R1+0x3ba0], R6 ;  /* 0x003ba00601007387 */ /* 0x0041e20000100a00 */
[----:B-1----:R-:W2:Y:S02]  /*ad860*/  LDL.LU R4, [R1+0x160] ;  /* 0x0001600001047983 */ /* 0x002ea40000300800 */
[----:B------:R-:W2:Y:S01]  /*ad870*/  LDL.LU R5, [R1+0x164] ;  /* 0x0001640001057983 */ /* 0x000ea20000300800 */
[----:B0-----:R-:W2:Y:S01]  /*ad880*/  LDL.LU R6, [R1+0x168] ;  /* 0x0001680001067983 */ /* 0x001ea20000300800 */
[----:B------:R-:W2:Y:S02]  /*ad890*/  LDL.LU R7, [R1+0x16c] ;  /* 0x00016c0001077983 */ /* 0x000ea40000300800 */
[----:B----4-:R0:W-:Y:S02]  /*ad8a0*/  STL.64 [R1+0x3b78], R22 ;  /* 0x003b781601007387 */ /* 0x0101e40000100a00 */
[----:B------:R1:W-:Y:S01]  /*ad8b0*/  STL.64 [R1+0x3b70], R20 ;  /* 0x003b701401007387 */ /* 0x0003e20000100a00 */
[----:B0-----:R-:W4:Y:S01]  /*ad8c0*/  LDL.64 R22, [R1+0xa8] ;  /* 0x0000a80001167983 */ /* 0x001f220000100a00 */
[----:B---3--:R-:W-:Y:S03]  /*ad8d0*/  HMMA.16816.F32 R12, R16, R10, R12 ;  /* 0x0000000a100c723c */ /* 0x008fe6000000180c */
[----:B----4-:R0:W-:Y:S01]  /*ad8e0*/  STL.64 [R1+0x3b98], R22 ;  /* 0x003b981601007387 */ /* 0x0101e20000100a00 */
[----:B-1----:R-:W3:Y:S02]  /*ad8f0*/  LDL.LU R20, [R1+0x150] ;  /* 0x0001500001147983 */ /* 0x002ee40000300800 */
[----:B------:R-:W3:Y:S01]  /*ad900*/  LDL.LU R21, [R1+0x154] ;  /* 0x0001540001157983 */ /* 0x000ee20000300800 */
[----:B0-----:R-:W3:Y:S01]  /*ad910*/  LDL.LU R22, [R1+0x158] ;  /* 0x0001580001167983 */ /* 0x001ee20000300800 */
[----:B------:R-:W3:Y:S02]  /*ad920*/  LDL.LU R23, [R1+0x15c] ;  /* 0x00015c0001177983 */ /* 0x000ee40000300800 */
[----:B------:R0:W-:Y:S02]  /*ad930*/  STL.64 [R1+0x3b38], R26 ;  /* 0x003b381a01007387 */ /* 0x0001e40000100a00 */
[----:B------:R-:W4:Y:S01]  /*ad940*/  LDL.LU R24, [R1+0x110] ;  /* 0x0001100001187983 */ /* 0x000f220000300800 */
[----:B------:R-:W4:Y:S04]  /*ad950*/  LDL.LU R25, [R1+0x114] ;  /* 0x0001140001197983 */ /* 0x000f280000300800 */
[----:B0-----:R-:W5:Y:S01]  /*ad960*/  LDL.LU R26, [R1+0x118] ;  /* 0x00011800011a7983 */ /* 0x001f620000300800 */
[----:B------:R-:W5:Y:S03]  /*ad970*/  LDL.LU R27, [R1+0x11c] ;  /* 0x00011c00011b7983 */ /* 0x000f660000300800 */
[----:B-----5:R-:W-:Y:S01]  /*ad980*/  STL.64 [R1+0x3b48], R26 ;  /* 0x003b481a01007387 */ /* 0x020fe20000100a00 */
[----:B----4-:R-:W-:Y:S02]  /*ad990*/  STL.64 [R1+0x3b40], R24 ;  /* 0x003b401801007387 */ /* 0x010fe40000100a00 */
[----:B------:R-:W-:Y:S02]  /*ad9a0*/  STL.64 [R1+0x550], R12 ;  /* 0x0005500c01007387 */ /* 0x000fe40000100a00 */
[----:B------:R0:W-:Y:S02]  /*ad9b0*/  STL.64 [R1+0x558], R14 ;  /* 0x0005580e01007387 */ /* 0x0001e40000100a00 */
[----:B0-----:R-:W2:Y:S01]  /*ad9c0*/  LDL.LU.64 R14, [R1+0x3ba8] ;  /* 0x003ba800010e7983 */ /* 0x001ea20000300a00 */
[----:B------:R-:W-:-:S02]  /*ad9d0*/  IMAD.MOV.U32 R26, RZ, RZ, R8 ;  /* 0x000000ffff1a7224 */ /* 0x000fc400078e0008 */
[----:B------:R0:W-:Y:S02]  /*ad9e0*/  STL.64 [R1+0x3b50], R10 ;  /* 0x003b500a01007387 */ /* 0x0001e40000100a00 */
[----:B------:R-:W4:Y:S01]  /*ad9f0*/  LDL.LU R8, [R1+0x120] ;  /* 0x0001200001087983 */ /* 0x000f220000300800 */
[----:B------:R-:W4:Y:S04]  /*ada00*/  LDL.LU R9, [R1+0x124] ;  /* 0x0001240001097983 */ /* 0x000f280000300800 */
[----:B0-----:R-:W4:Y:S01]  /*ada10*/  LDL.LU R10, [R1+0x128] ;  /* 0x00012800010a7983 */ /* 0x001f220000300800 */
[----:B------:R-:W4:Y:S01]  /*ada20*/  LDL.LU R11, [R1+0x12c] ;  /* 0x00012c00010b7983 */ /* 0x000f220000300800 */
[----:B--2---:R-:W-:Y:S11]  /*ada30*/  HMMA.16816.F32 R4, R16, R14, R4 ;  /* 0x0000000e1004723c */ /* 0x004ff60000001804 */
[----:B------:R-:W-:Y:S11]  /*ada40*/  @!UPT UIADD3 URZ, URZ, URZ, URZ ;  /* 0x0000003f3f3ff290 */ /* 0x000ff6000fffe03f */
[----:B------:R-:W-:Y:S01]  /*ada50*/  @!UPT UIADD3 URZ, URZ, URZ, URZ ;  /* 0x0000003f3f3ff290 */ /* 0x000fe2000fffe03f */
[----:B------:R0:W-:Y:S01]  /*ada60*/  STL [R1+0x50c], R7 ;  /* 0x00050c0701007387 */ /* 0x0001e20000100800 */
[----:B------:R-:W-:-:S03]  /*ada70*/  MOV R3, R6 ;  /* 0x0000000600037202 */ /* 0x000fc60000000f00 */
[----:B0-----:R-:W3:Y:S01]  /*ada80*/  LDL.LU.64 R6, [R1+0x3ba0] ;  /* 0x003ba00001067983 */ /* 0x001ee20000300a00 */
[----:B------:R0:W-:Y:S02]  /*ada90*/  STL.64 [R1+0x3b30], R14 ;  /* 0x003b300e01007387 */ /* 0x0001e40000100a00 */
[----:B------:R-:W-:Y:S02]  /*adaa0*/  IMAD.MOV.U32 R29, RZ, RZ, R5 ;  /* 0x000000ffff1d7224 */ /* 0x000fe400078e0005 */
[----:B------:R-:W2:Y:S01]  /*adab0*/  LDL.LU R12, [R1+0x80] ;  /* 0x00008000010c7983 */ /* 0x000ea20000300800 */
[----:B------:R-:W-:Y:S01]  /*adac0*/  MOV R28, R4 ;  /* 0x00000004001c7202 */ /* 0x000fe20000000f00 */
[----:B------:R-:W2:Y:S01]  /*adad0*/  LDL.LU R13, [R1+0x84] ;  /* 0x00008400010d7983 */ /* 0x000ea20000300800 */
[----:B------:R-:W-:-:S03]  /*adae0*/  MOV R27, R2 ;  /* 0x00000002001b7202 */ /* 0x000fc60000000f00 */
[----:B0-----:R-:W2:Y:S01]  /*adaf0*/  LDL.LU R14, [R1+0x88] ;  /* 0x00008800010e7983 */ /* 0x001ea20000300800 */
[----:B------:R-:W2:Y:S02]  /*adb00*/  LDL.LU R15, [R1+0x8c] ;  /* 0x00008c00010f7983 */ /* 0x000ea40000300800 */
[----:B------:R0:W-:Y:S02]  /*adb10*/  STL [R1+0x34ec], R3 ;  /* 0x0034ec0301007387 */ /* 0x0001e40000100800 */
[----:B------:R-:W-:Y:S01]  /*adb20*/  STL [R1+0x34e8], R29 ;  /* 0x0034e81d01007387 */ /* 0x000fe20000100800 */
[----:B------:R-:W-:Y:S01]  /*adb30*/  STL [R1+0x34e4], R28 ;  /* 0x0034e41c01007387 */ /* 0x000fe20000100800 */
[C---:B---3--:R-:W-:Y:S01]  /*adb40*/  HMMA.16816.F32 R20, R16.reuse, R6, R20 ;  /* 0x000000061014723c */ /* 0x048fe20000001814 */
[----:B0-----:R-:W-:Y:S01]  /*adb50*/  MOV R3, R6 ;  /* 0x0000000600037202 */ /* 0x001fe20000000f00 */
[----:B------:R-:W-:Y:S11]  /*adb60*/  IMAD.MOV.U32 R2, RZ, RZ, R7 ;  /* 0x000000ffff027224 */ /* 0x000ff600078e0007 */
[----:B------:R-:W-:Y:S10]  /*adb70*/  @!UPT UIADD3 URZ, URZ, URZ, URZ ;  /* 0x0000003f3f3ff290 */ /* 0x000ff4000fffe03f */
        /* <DEDUP_REMOVED lines=9> */
[----:B------:R1:W-:Y:S01]  /*adc10*/  STL.64 [R1+0x4e8], R6 ;  /* 0x0004e80601007387 */ /* 0x0003e20000100a00 */
[----:B0-----:R-:W-:Y:S02]  /*adc20*/  MOV R5, R22 ;  /* 0x0000001600057202 */ /* 0x001fe40000000f00 */
[----:B-1----:R-:W3:Y:S01]  /*adc30*/  LDL.LU.64 R6, [R1+0x3b80] ;  /* 0x003b800001067983 */ /* 0x002ee20000300a00 */
[----:B------:R-:W-:Y:S02]  /*adc40*/  MOV R4, R23 ;  /* 0x0000001700047202 */ /* 0x000fe40000000f00 */
[----:B------:R-:W3:Y:S02]  /*adc50*/  LDL.LU.64 R22, [R1+0x3b78] ;  /* 0x003b780001167983 */ /* 0x000ee40000300a00 */
[----:B------:R-:W3:Y:S02]  /*adc60*/  LDL.LU.64 R20, [R1+0x3b70] ;  /* 0x003b700001147983 */ /* 0x000ee40000300a00 */
[----:B---3--:R-:W-:Y:S01]  /*adc70*/  HMMA.16816.F32 R16, R16, R6, R20 ;  /* 0x000000061010723c */ /* 0x008fe20000001814 */
[----:B------:R-:W4:Y:S01]  /*adc80*/  LDL.LU.64 R22, [R1+0x3b68] ;  /* 0x003b680001167983 */ /* 0x000f220000300a00 */
[----:B------:R-:W4:Y:S11]  /*adc90*/  LDL.LU.64 R20, [R1+0x3b60] ;  /* 0x003b600001147983 */ /* 0x000f360000300a00 */
[----:B------:R-:W-:Y:S10]  /*adca0*/  @!UPT UIADD3 URZ, URZ, URZ, URZ ;  /* 0x0000003f3f3ff290 */ /* 0x000ff4000fffe03f */
[----:B------:R-:W-:Y:S01]  /*adcb0*/  STL.64 [R1+0x4b0], R16 ;  /* 0x0004b01001007387 */ /* 0x000fe20000100a00 */
[----:B------:R0:W-:Y:S03]  /*adcc0*/  STL.64 [R1+0x4b8], R18 ;  /* 0x0004b81201007387 */ /* 0x0001e60000100a00 */
[----:B0-----:R-:W3:Y:S01]  /*adcd0*/  LDL R18, [R1+0xf8] ;  /* 0x0000f80001127983 */ /* 0x001ee20000100800 */
[----:B------:R-:W-:Y:S02]  /*adce0*/  IMAD.MOV.U32 R19, RZ, RZ, R0 ;  /* 0x000000ffff137224 */ /* 0x000fe400078e0000 */
[----:B------:R-:W5:Y:S02]  /*adcf0*/  LDL.LU R0, [R1+0x3b58] ;  /* 0x003b580001007983 */ /* 0x000f640000300800 */
[----:B------:R-:W-:Y:S01]  /*add00*/  STL.64 [R1+0x3b00], R6 ;  /* 0x003b000601007387 */ /* 0x000fe20000100a00 */
[C---:B----4-:R-:W-:Y:S01]  /*add10*/  HMMA.16816.F32 R24, R20.reuse, R26, R8 ;  /* 0x0000001a1418723c */ /* 0x050fe20000001808 */
[----:B------:R-:W4:Y:S11]  /*add20*/  LDL.LU.64 R10, [R1+0x3b50] ;  /* 0x003b5000010a7983 */ /* 0x000f360000300a00 */
[----:B------:R-:W-:Y:S11]  /*add30*/  @!UPT UIADD3 URZ, URZ, URZ, URZ ;  /* 0x0000003f3f3ff290 */ /* 0x000ff6000fffe03f */
[----:B------:R-:W-:Y:S01]  /*add40*/  STL.64 [R1+0x4a0], R24 ;  /* 0x0004a01801007387 */ /* 0x000fe20000100a00 */
[----:B------:R0:W-:Y:S03]  /*add50*/  STL.64 [R1+0x4a8], R26 ;  /* 0x0004a81a01007387 */ /* 0x0001e60000100a00 */
[----:B0-----:R-:W3:Y:S01]  /*add60*/  LDL.LU.64 R26, [R1+0x3b48] ;  /* 0x003b4800011a7983 */ /* 0x001ee20000300a00 */
[----:B------:R-:W3:Y:S02]  /*add70*/  LDL.LU.64 R24, [R1+0x3b40] ;  /* 0x003b400001187983 */ /* 0x000ee40000300a00 */
[C---:B---3--:R-:W-:Y:S01]  /*add80*/  HMMA.16816.F32 R16, R20.reuse, R18, R24 ;  /* 0x000000121410723c */ /* 0x048fe20000001818 */
[----:B------:R-:W2:Y:S11]  /*add90*/  LDL.LU.64 R26, [R1+0x3b38] ;  /* 0x003b3800011a7983 */ /* 0x000eb60000300a00 */
[----:B------:R-:W-:Y:S11]  /*adda0*/  @!UPT UIADD3 URZ, URZ, URZ, URZ ;  /* 0x0000003f3f3ff290 */ /* 0x000ff6000fffe03f */
[----:B------:R-:W-:Y:S01]  /*addb0*/  STL.64 [R1+0x490], R16 ;  /* 0x0004901001007387 */ /* 0x000fe20000100a00 */
[----:B------:R2:W-:Y:S01]  /*addc0*/  STL.64 [R1+0x498], R18 ;  /* 0x0004981201007387 */ /* 0x0005e20000100a00 */
[----:B------:R-:W-:Y:S02]  /*addd0*/  MOV R6, R5 ;  /* 0x0000000500067202 */ /* 0x000fe40000000f00 */
[----:B------:R-:W-:Y:S01]  /*adde0*/  MOV R7, R4 ;  /* 0x0000000400077202 */ /* 0x000fe20000000f00 */
[C---:B--2---:R-:W-:Y:S01]  /*addf0*/  HMMA.16816.F32 R16, R20.reuse, R26, R12 ;  /* 0x0000001a1410723c */ /* 0x044fe2000000180c */
[----:B------:R-:W4:Y:S11]  /*ade00*/  LDL.LU R12, [R1+0x70] ;  /* 0x00007000010c7983 */ /* 0x000f360000300800 */
[----:B------:R-:W-:Y:S11]  /*ade10*/  @!UPT UIADD3 URZ, URZ, URZ, URZ ;  /* 0x0000003f3f3ff290 */ /* 0x000ff6000fffe03f */
[----:B------:R0:W-:Y:S01]  /*ade20*/  STL.64 [R1+0x480], R16 ;  /* 0x0004801001007387 */ /* 0x0001e20000100a00 */
[----:B------:R1:W-:Y:S02]  /*ade30*/  STL.64 [R1+0x488], R18 ;  /* 0x0004881201007387 */ /* 0x0003e40000100a00 */
[----:B------:R-:W4:Y:S02]  /*ade40*/  LDL.LU R13, [R1+0x74] ;  /* 0x00007400010d7983 */ /* 0x000f240000300800 */
[----:B------:R-:W4:Y:S01]  /*ade50*/  LDL.LU R14, [R1+0x78] ;  /* 0x00007800010e7983 */ /* 0x000f220000300800 */
[----:B------:R-:W4:Y:S01]  /*ade60*/  LDL.LU R15, [R1+0x7c] ;  /* 0x00007c00010f7983 */ /* 0x000f220000300800 */
[----:B------:R-:W-:Y:S03]  /*ade70*/  STL.64 [R1+0x3b18], R6 ;  /* 0x003b180601007387 */ /* 0x000fe60000100a00 */
[----:B0-----:R-:W2:Y:S01]  /*ade80*/  LDL.LU R16, [R1+0x60] ;  /* 0x0000600001107983 */ /* 0x001ea20000300800 */
[----:B------:R-:W2:Y:S02]  /*ade90*/  LDL.LU R17, [R1+0x64] ;  /* 0x0000640001117983 */ /* 0x000ea40000300800 */
[----:B-1----:R-:W2:Y:S02]  /*adea0*/  LDL.LU R18, [R1+0x68] ;  /* 0x0000680001127983 */ /* 0x002ea40000300800 */
[----:B------:R-:W2:Y:S01]  /*adeb0*/  LDL.LU R19, [R1+0x6c] ;  /* 0x00006c0001137983 */ /* 0x000ea20000300800 */
[----:B------:R0:W-:Y:S04]  /*adec0*/  STL.64 [R1+0x3ac8], R26 ;  /* 0x003ac81a01007387 */ /* 0x0001e80000100a00 */
[----:B0-----:R-:W3:Y:S04]  /*aded0*/  LDL.64 R26, [R1+0xf8] ;  /* 0x0000f800011a7983 */ /* 0x001ee80000100a00 */
[----:B---3--:R0:W-:Y:S04]  /*adee0*/  STL.64 [R1+0x3ae0], R26 ;  /* 0x003ae01a01007387 */ /* 0x0081e80000100a00 */
[----:B0-----:R-:W3:Y:S04]  /*adef0*/  LDL.64 R26, [R1+0x108] ;  /* 0x00010800011a7983 */ /* 0x001ee80000100a00 */
[----:B---3--:R0:W-:Y:S01]  /*adf00*/  STL.64 [R1+0x3af8], R26 ;  /* 0x003af81a01007387 */ /* 0x0081e20000100a00 */
[----:B------:R-:W3:Y:S02]  /*adf10*/  LDL.LU R24, [R1+0x30] ;  /* 0x0000300001187983 */ /* 0x000ee40000300800 */
[----:B------:R-:W3:Y:S01]  /*adf20*/  LDL.LU R25, [R1+0x34] ;  /* 0x0000340001197983 */ /* 0x000ee20000300800 */
[----:B0-----:R-:W2:Y:S01]  /*adf30*/  LDL.LU R26, [R1+0x38] ;  /* 0x00003800011a7983 */ /* 0x001ea20000300800 */
[----:B------:R-:W2:Y:S01]  /*adf40*/  LDL.LU R27, [R1+0x3c] ;  /* 0x00003c00011b7983 */ /* 0x000ea20000300800 */
[C---:B----4-:R-:W-:Y:S02]  /*adf50*/  HMMA.16816.F32 R12, R20.reuse, R10, R12 ;  /* 0x0000000a140c723c */ /* 0x050fe4000000180c */
        /* <DEDUP_REMOVED lines=15> */
[----:B------:R0:W-:Y:S02]  /*ae050*/  STL.64 [R1+0x3ac0], R10 ;  /* 0x003ac00a01007387 */ /* 0x0001e40000100a00 */
[----:B------:R-:W4:Y:S02]  /*ae060*/  LDL.LU R8, [R1] ;  /* 0x0000000001087983 */ /* 0x000f240000300800 */
[----:B------:R-:W4:Y:S01]  /*ae070*/  LDL.LU R9, [R1+0x4] ;  /* 0x0000040001097983 */ /* 0x000f220000300800 */
[----:B0-----:R-:W2:Y:S01]  /*ae080*/  LDL.LU R10, [R1+0x8] ;  /* 0x00000800010a7983 */ /* 0x001ea20000300800 */
[----:B------:R-:W2:Y:S01]  /*ae090*/  LDL.LU R11, [R1+0xc] ;  /* 0x00000c00010b7983 */ /* 0x000ea20000300800 */
[----:B---3--:R-:W-:Y:S02]  /*ae0a0*/  HMMA.16816.F32 R16, R20, R14, R16 ;  /* 0x0000000e1410723c */ /* 0x008fe40000001810 */
[----:B--2---:R-:W-:Y:S01]  /*ae0b0*/  STL.64 [R1+0x3ad8], R10 ;  /* 0x003ad80a01007387 */ /* 0x004fe20000100a00 */
[----:B----4-:R0:W-:Y:S03]  /*ae0c0*/  STL.64 [R1+0x3ad0], R8 ;  /* 0x003ad00801007387 */ /* 0x0101e60000100a00 */
[----:B0-----:R-:W2:Y:S01]  /*ae0d0*/  LDL.LU R8, [R1+0x10] ;  /* 0x0000100001087983 */ /* 0x001ea20000300800 */
[----:B------:R-:W2:Y:S02]  /*ae0e0*/  LDL.LU R9, [R1+0x14] ;  /* 0x0000140001097983 */ /* 0x000ea40000300800 */
[----:B------:R-:W2:Y:S02]  /*ae0f0*/  LDL.LU R10, [R1+0x18] ;  /* 0x00001800010a7983 */ /* 0x000ea40000300800 */
[----:B------:R-:W2:Y:S11]  /*ae100*/  LDL.LU R11, [R1+0x1c] ;  /* 0x00001c00010b7983 */ /* 0x000eb60000300800 */
[----:B------:R-:W-:Y:S01]  /*ae110*/  @!UPT UIADD3 URZ, URZ, URZ, URZ ;  /* 0x0000003f3f3ff290 */ /* 0x000fe2000fffe03f */
[----:B------:R0:W-:Y:S01]  /*ae120*/  STL.64 [R1+0x460], R16 ;  /* 0x0004601001007387 */ /* 0x0001e20000100a00 */
[----:B------:R1:W-:Y:S03]  /*ae130*/  STL.64 [R1+0x468], R18 ;  /* 0x0004681201007387 */ /* 0x0003e60000100a00 */
[----:B0-----:R-:W3:Y:S01]  /*ae140*/  LDL.LU R16, [R1+0x510] ;  /* 0x0005100001107983 */ /* 0x001ee20000300800 */
[----:B------:R-:W3:Y:S02]  /*ae150*/  LDL.LU R17, [R1+0x514] ;  /* 0x0005140001117983 */ /* 0x000ee40000300800 */
[----:B-1----:R-:W4:Y:S02]  /*ae160*/  LDL.LU R18, [R1+0x518] ;  /* 0x0005180001127983 */ /* 0x002f240000300800 */
[----:B------:R-:W4:Y:S02]  /*ae170*/  LDL.LU R19, [R1+0x51c] ;  /* 0x00051c0001137983 */ /* 0x000f240000300800 */
[----:B------:R-:W-:Y:S01]  /*ae180*/  IMAD.MOV.U32 R6, RZ, RZ, R3 ;  /* 0x000000ffff067224 */ /* 0x000fe200078e0003 */
[----:B------:R-:W-:-:S07]  /*ae190*/  MOV R7, R2 ;  /* 0x0000000200077202 */ /* 0x000fce0000000f00 */
[C---:B------:R-:W-:Y:S01]  /*ae1a0*/  HMMA.16816.F32 R4, R20.reuse, R6, R24 ;  /* 0x000000061404723c */ /* 0x040fe20000001818 */
[----:B----4-:R-:W-:Y:S01]  /*ae1b0*/  STL.64 [R1+0x3aa8], R18 ;  /* 0x003aa81201007387 */ /* 0x010fe20000100a00 */
[----:B---3--:R0:W-:Y:S03]  /*ae1c0*/  STL.64 [R1+0x3aa0], R16 ;  /* 0x003aa01001007387 */ /* 0x0081e60000100a00 */
[----:B0-----:R-:W3:Y:S01]  /*ae1d0*/  LDL.LU R16, [R1+0x4c0] ;  /* 0x0004c00001107983 */ /* 0x001ee20000300800 */
[----:B------:R-:W3:Y:S02]  /*ae1e0*/  LDL.LU R17, [R1+0x4c4] ;  /* 0x0004c40001117983 */ /* 0x000ee40000300800 */
[----:B------:R-:W3:Y:S02]  /*ae1f0*/  LDL.LU R18, [R1+0x4c8] ;  /* 0x0004c80001127983 */ /* 0x000ee40000300800 */
[----:B------:R-:W3:Y:S01]  /*ae200*/  LDL.LU R19, [R1+0x4cc] ;  /* 0x0004cc0001137983 */ /* 0x000ee20000300800 */
[----:B------:R-:W4:Y:S01]  /*ae210*/  LDL.LU.64 R26, [R1+0x3b28] ;  /* 0x003b2800011a7983 */ /* 0x000f220000300a00 */
[----:B------:R-:W4:Y:S11]  /*ae220*/  LDL.LU.64 R24, [R1+0x3b20] ;  /* 0x003b200001187983 */ /* 0x000f360000300a00 */
        /* <DEDUP_REMOVED lines=10> */
[----:B----4-:R-:W-:Y:S02]  /*ae2d0*/  HMMA.16816.F32 R20, R20, R6, R24 ;  /* 0x000000061414723c */ /* 0x010fe40000001818 */
[----:B------:R-:W4:Y:S01]  /*ae2e0*/  LDL.LU.64 R26, [R1+0x3af8] ;  /* 0x003af800011a7983 */ /* 0x000f220000300a00 */
[----:B------:R-:W-:Y:S01]  /*ae2f0*/  MOV R3, R6 ;  /* 0x0000000600037202 */ /* 0x000fe20000000f00 */
[----:B------:R-:W-:Y:S11]  /*ae300*/  IMAD.MOV.U32 R2, RZ, RZ, R7 ;  /* 0x000000ffff027224 */ /* 0x000ff600078e0007 */
[----:B------:R-:W-:Y:S08]  /*ae310*/  @!UPT UIADD3 URZ, URZ, URZ, URZ ;  /* 0x0000003f3f3ff290 */ /* 0x000ff0000fffe03f */
[----:B------:R0:W-:Y:S01]  /*ae320*/  STL.64 [R1+0x430], R20 ;  /* 0x0004301401007387 */ /* 0x0001e20000100a00 */
[----:B------:R1:W-:Y:S02]  /*ae330*/  STL.64 [R1+0x438], R22 ;  /* 0x0004381601007387 */ /* 0x0003e40000100a00 */
[----:B------:R-:W4:Y:S02]  /*ae340*/  LDL.LU.64 R6, [R1+0x3af0] ;  /* 0x003af00001067983 */ /* 0x000f240000300a00 */
[----:B------:R-:W4:Y:S01]  /*ae350*/  LDL.LU.64 R4, [R1+0x3ae8] ;  /* 0x003ae80001047983 */ /* 0x000f220000300a00 */
[----:B0-----:R-:W4:Y:S01]  /*ae360*/  LDL.LU R20, [R1+0x20] ;  /* 0x0000200001147983 */ /* 0x001f220000300800 */
[----:B------:R-:W4:Y:S02]  /*ae370*/  LDL.LU R21, [R1+0x24] ;  /* 0x0000240001157983 */ /* 0x000f240000300800 */
[----:B-1----:R-:W4:Y:S02]  /*ae380*/  LDL.LU R22, [R1+0x28] ;  /* 0x0000280001167983 */ /* 0x002f240000300800 */
[----:B------:R-:W4:Y:S01]  /*ae390*/  LDL.LU R23, [R1+0x2c] ;  /* 0x00002c0001177983 */ /* 0x000f220000300800 */
[----:B------:R-:W-:Y:S01]  /*ae3a0*/  STL [R1+0x3a9c], R2 ;  /* 0x003a9c0201007387 */ /* 0x000fe20000100800 */
[----:B------:R-:W-:Y:S01]  /*ae3b0*/  STL [R1+0x3a98], R3 ;  /* 0x003a980301007387 */ /* 0x000fe20000100800 */
[C---:B----4-:R-:W-:Y:S11]  /*ae3c0*/  HMMA.16816.F32 R20, R4.reuse, R26, R20 ;  /* 0x0000001a0414723c */ /* 0x050ff60000001814 */
[----:B------:R-:W-:Y:S11]  /*ae3d0*/  @!UPT UIADD3 URZ, URZ, URZ, URZ ;  /* 0x0000003f3f3ff290 */ /* 0x000ff6000fffe03f */
[----:B------:R-:W-:Y:S01]  /*ae3e0*/  @!UPT UIADD3 URZ, URZ, URZ, URZ ;  /* 0x0000003f3f3ff290 */ /* 0x000fe2000fffe03f */
[----:B------:R-:W-:Y:S01]  /*ae3f0*/  STL.64 [R1+0x420], R20 ;  /* 0x0004201401007387 */ /* 0x000fe20000100a00 */
[----:B------:R0:W-:Y:S02]  /*ae400*/  STL.64 [R1+0x428], R22 ;  /* 0x0004281601007387 */ /* 0x0001e40000100a00 */
[----:B0-----:R-:W-:Y:S02]  /*ae410*/  MOV R23, R26 ;  /* 0x0000001a00177202 */ /* 0x001fe40000000f00 */
[----:B------:R-:W-:Y:S02]  /*ae420*/  MOV R22, R27 ;  /* 0x0000001b00167202 */ /* 0x000fe40000000f00 */
        /* <DEDUP_REMOVED lines=18> */
[----:B------:R-:W2:Y:S01]  /*ae550*/  LDL.LU.64 R24, [R1+0x3ab0] ;  /* 0x003ab00001187983 */ /* 0x000ea20000300a00 */
[C---:B---3--:R-:W-:Y:S08]  /*ae560*/  HMMA.16816.F32 R12, R4.reuse, R14, R16 ;  /* 0x0000000e040c723c */ /* 0x048ff00000001810 */
[C---:B--2---:R-:W-:Y:S01]  /*ae570*/  HMMA.16816.F32 R8, R4.reuse, R10, R24 ;  /* 0x0000000a0408723c */ /* 0x044fe20000001818 */
[----:B------:R-:W2:Y:S11]  /*ae580*/  LDL.64 R26, [R1+0xb8] ;  /* 0x0000b800011a7983 */ /* 0x000eb60000100a00 */
[----:B------:R-:W-:Y:S11]  /*ae590*/  @!UPT UIADD3 URZ, URZ, URZ, URZ ;  /* 0x0000003f3f3ff290 */ /* 0x000ff6000fffe03f */
[----:B------:R-:W-:Y:S01]  /*ae5a0*/  STL.64 [R1+0x3f0], R8 ;  /* 0x0003f00801007387 */ /* 0x000fe20000100a00 */
[----:B------:R-:W-:Y:S02]  /*ae5b0*/  STL.64 [R1+0x3f8], R10 ;  /* 0x0003f80a01007387 */ /* 0x000fe40000100a00 */
[----:B-----5:R-:W0:Y:S02]  /*ae5c0*/  LDSM.16.M88.4 R8, [R0+0x63080] ;  /* 0x063080000008783b */ /* 0x020e240000000200 */
[----:B0-----:R0:W-:Y:S02]  /*ae5d0*/  STL.64 [R1+0x3a90], R10 ;  /* 0x003a900a01007387 */ /* 0x0011e40000100a00 */
[----:B------:R-:W-:Y:S02]  /*ae5e0*/  STL.64 [R1+0x3a88], R8 ;  /* 0x003a880801007387 */ /* 0x000fe40000100a00 */
[----:B0-----:R-:W3:Y:S01]  /*ae5f0*/  LDL.64 R10, [R1+0xa8] ;  /* 0x0000a800010a7983 */ /* 0x001ee20000100a00 */
[----:B------:R-:W4:Y:S02]  /*ae600*/  LDL.LU.64 R18, [R1+0x3aa8] ;  /* 0x003aa80001127983 */ /* 0x000f240000300a00 */
[----:B------:R-:W4:Y:S02]  /*ae610*/  LDL.LU.64 R16, [R1+0x3aa0] ;  /* 0x003aa00001107983 */ /* 0x000f240000300a00 */
        /* <DEDUP_REMOVED lines=9> */
[----:B--2---:R-:W-:Y:S01]  /*ae6b0*/  STL.64 [R1+0x3a30], R26 ;  /* 0x003a301a01007387 */ /* 0x004fe20000100a00 */
[C---:B----4-:R-:W-:Y:S11]  /*ae6c0*/  HMMA.16816.F32 R16, R4.reuse, R26, R16 ;  /* 0x0000001a0410723c */ /* 0x050ff60000001810 */
[----:B------:R-:W-:Y:S11]  /*ae6d0*/  @!UPT UIADD3 URZ, URZ, URZ, URZ ;  /* 0x0000003f3f3ff290 */ /* 0x000ff6000fffe03f */
[----:B------:R-:W-:Y:S01]  /*ae6e0*/  @!UPT UIADD3 URZ, URZ, URZ, URZ ;  /* 0x0000003f3f3ff290 */ /* 0x000fe2000fffe03f */
[----:B------:R-:W-:Y:S01]  /*ae6f0*/  STL.64 [R1+0x3d0], R16 ;  /* 0x0003d01001007387 */ /* 0x000fe20000100a00 */
[----:B------:R-:W-:Y:S02]  /*ae700*/  STL.64 [R1+0x3d8], R18 ;  /* 0x0003d81201007387 */ /* 0x000fe40000100a00 */
[----:B------:R-:W0:Y:S01]  /*ae710*/  LDSM.16.M88.4 R16, [R0+0x65080] ;  /* 0x065080000010783b */ /* 0x000e220000000200 */
[----:B---3--:R-:W-:Y:S01]  /*ae720*/  HMMA.16816.F32 R12, R4, R10, R12 ;  /* 0x0000000a040c723c */ /* 0x008fe2000000180c */
[----:B0-----:R-:W-:Y:S02]  /*ae730*/  STL.64 [R1+0x39a8], R18 ;  /* 0x0039a81201007387 */ /* 0x001fe40000100a00 */
[----:B------:R0:W-:Y:S11]  /*ae740*/  STL.64 [R1+0x39a0], R16 ;  /* 0x0039a01001007387 */ /* 0x0001f60000100a00 */
[----:B------:R-:W-:Y:S09]  /*ae750*/  @!UPT UIADD3 URZ, URZ, URZ, URZ ;  /* 0x0000003f3f3ff290 */ /* 0x000ff2000fffe03f */
[----:B------:R-:W-:Y:S01]  /*ae760*/  STL.64 [R1+0x3c0], R12 ;  /* 0x0003c00c01007387 */ /* 0x000fe20000100a00 */
[----:B------:R-:W-:Y:S02]  /*ae770*/  STL.64 [R1+0x3c8], R14 ;  /* 0x0003c80e01007387 */ /* 0x000fe40000100a00 */
[----:B0-----:R-:W2:Y:S02]  /*ae780*/  LDL.LU R16, [R1+0x690] ;  /* 0x0006900001107983 */ /* 0x001ea40000300800 */
        /* <DEDUP_REMOVED lines=8> */
[----:B------:R-:W3:Y:S02]  /*ae810*/  LDL.LU R19, [R1+0x67c] ;  /* 0x00067c0001137983 */ /* 0x000ee40000300800 */
[----:B---3--:R0:W-:Y:S01]  /*ae820*/  STL.64 [R1+0x39d0], R18 ;  /* 0x0039d01201007387 */ /* 0x0081e20000100a00 */
[----:B--2---:R-:W-:Y:S02]  /*ae830*/  STL.64 [R1+0x39c8], R16 ;  /* 0x0039c81001007387 */ /* 0x004fe40000100a00 */
[----:B0-----:R-:W-:Y:S01]  /*ae840*/  IMAD.MOV.U32 R18, RZ, RZ, R2 ;  /* 0x000000ffff127224 */ /* 0x001fe200078e0002 */
[----:B------:R-:W-:Y:S01]  /*ae850*/  MOV R19, R3 ;  /* 0x0000000300137202 */ /* 0x000fe20000000f00 */
[----:B------:R-:W2:Y:S01]  /*ae860*/  LDL.LU R2, [R1+0x3a9c] ;  /* 0x003a9c0001027983 */ /* 0x000ea20000300800 */
[----:B------:R-:W3:Y:S03]  /*ae870*/  LDL.LU R3, [R1+0x3a98] ;  /* 0x003a980001037983 */ /* 0x000ee60000300800 */
[----:B------:R0:W-:Y:S01]  /*ae880*/  STL.64 [R1+0x3a58], R18 ;  /* 0x003a581201007387 */ /* 0x0001e20000100a00 */
[----:B------:R-:W4:Y:S02]  /*ae890*/  LDL.LU R12, [R1+0x5f0] ;  /* 0x0005f000010c7983 */ /* 0x000f240000300800 */
[----:B------:R-:W4:Y:S02]  /*ae8a0*/  LDL.LU R13, [R1+0x5f4] ;  /* 0x0005f400010d7983 */ /* 0x000f240000300800 */
[----:B------:R-:W5:Y:S01]  /*ae8b0*/  LDL.LU R14, [R1+0x5f8] ;  /* 0x0005f800010e7983 */ /* 0x000f620000300800 */
[----:B------:R-:W5:Y:S01]  /*ae8c0*/  LDL.LU R15, [R1+0x5fc] ;  /* 0x0005fc00010f7983 */ /* 0x000f620000300800 */
[----:B------:R-:W2:Y:S02]  /*ae8d0*/  LDL.LU R24, [R1+0x5d0] ;  /* 0x0005d00001187983 */ /* 0x000ea40000300800 */
[----:B------:R-:W2:Y:S02]  /*ae8e0*/  LDL.LU R25, [R1+0x5d4] ;  /* 0x0005d40001197983 */ /* 0x000ea40000300800 */
[----:B------:R-:W2:Y:S01]  /*ae8f0*/  LDL.LU R26, [R1+0x5d8] ;  /* 0x0005d800011a7983 */ /* 0x000ea20000300800 */
[----:B------:R-:W2:Y:S01]  /*ae900*/  LDL.LU R27, [R1+0x5dc] ;  /* 0x0005dc00011b7983 */ /* 0x000ea20000300800 */
[----:B0-----:R-:W-:Y:S01]  /*ae910*/  MOV R18, R29 ;  /* 0x0000001d00127202 */ /* 0x001fe20000000f00 */
[----:B------:R-:W-:-:S05]  /*ae920*/  IMAD.MOV.U32 R19, RZ, RZ, R28 ;  /* 0x000000ffff137224 */ /* 0x000fca00078e001c */
[----:B------:R-:W-:Y:S04]  /*ae930*/  STL.64 [R1+0x3a70], R18 ;  /* 0x003a701201007387 */ /* 0x000fe80000100a00 */
[----:B--2---:R0:W-:Y:S01]  /*ae940*/  STL.64 [R1+0x3a40], R26 ;  /* 0x003a401a01007387 */ /* 0x0041e20000100a00 */
[----:B------:R1:W-:Y:S03]  /*ae950*/  STL.64 [R1+0x3a38], R24 ;  /* 0x003a381801007387 */ /* 0x0003e60000100a00 */
[----:B0-----:R-:W2:Y:S04]  /*ae960*/  LDL.64 R26, [R1+0xd8] ;  /* 0x0000d800011a7983 */ /* 0x001ea80000100a00 */
[----:B--2---:R0:W-:Y:S01]  /*ae970*/  STL.64 [R1+0x3a50], R26 ;  /* 0x003a501a01007387 */ /* 0x0041e20000100a00 */
[----:B-1----:R-:W2:Y:S02]  /*ae980*/  LDL.LU R24, [R1+0x5a0] ;  /* 0x0005a00001187983 */ /* 0x002ea40000300800 */
[----:B------:R-:W2:Y:S01]  /*ae990*/  LDL.LU R25, [R1+0x5a4] ;  /* 0x0005a40001197983 */ /* 0x000ea20000300800 */
[----:B0-----:R-:W2:Y:S01]  /*ae9a0*/  LDL.LU R26, [R1+0x5a8] ;  /* 0x0005a800011a7983 */ /* 0x001ea20000300800 */
[----:B------:R-:W2:Y:S02]  /*ae9b0*/  LDL.LU R27, [R1+0x5ac] ;  /* 0x0005ac00011b7983 */ /* 0x000ea40000300800 */
[----:B------:R-:W3:Y:S01]  /*ae9c0*/  LDL.LU R8, [R1+0x530] ;  /* 0x0005300001087983 */ /* 0x000ee20000300800 */
[----:B------:R-:W-:Y:S01]  /*ae9d0*/  MOV R21, R10 ;  /* 0x0000000a00157202 */ /* 0x000fe20000000f00 */
[----:B------:R-:W3:Y:S01]  /*ae9e0*/  LDL.LU R9, [R1+0x534] ;  /* 0x0005340001097983 */ /* 0x000ee20000300800 */
[----:B------:R-:W-:Y:S01]  /*ae9f0*/  MOV R20, R11 ;  /* 0x0000000b00147202 */ /* 0x000fe20000000f00 */
        /* <DEDUP_REMOVED lines=10> */
[----:B--2---:R-:W-:Y:S01]  /*aeaa0*/  STL.64 [R1+0x3a80], R26 ;  /* 0x003a801a01007387 */ /* 0x004fe20000100a00 */
[----:B------:R0:W-:Y:S03]  /*aeab0*/  STL.64 [R1+0x3a78], R24 ;  /* 0x003a781801007387 */ /* 0x0001e60000100a00 */
[----:B0-----:R-:W2:Y:S01]  /*aeac0*/  LDL.LU R24, [R1+0x540] ;  /* 0x0005400001187983 */ /* 0x001ea20000300800 */
[----:B------:R-:W2:Y:S02]  /*aead0*/  LDL.LU R25, [R1+0x544] ;  /* 0x0005440001197983 */ /* 0x000ea40000300800 */
[----:B------:R-:W2:Y:S02]  /*aeae0*/  LDL.LU R26, [R1+0x548] ;  /* 0x00054800011a7983 */ /* 0x000ea40000300800 */
[----:B------:R-:W2:Y:S01]  /*aeaf0*/  LDL.LU R27, [R1+0x54c] ;  /* 0x00054c00011b7983 */ /* 0x000ea20000300800 */
[----:B-----5:R0:W-:Y:S02]  /*aeb00*/  STL.64 [R1+0x3a18], R14 ;  /* 0x003a180e01007387 */ /* 0x0201e40000100a00 */
[----:B0-----:R-:W-:Y:S01]  /*aeb10*/  IMAD.MOV.U32 R14, RZ, RZ, R21 ;  /* 0x000000ffff0e7224 */ /* 0x001fe200078e0015 */
[----:B------:R-:W-:-:S02]  /*aeb20*/  MOV R15, R20 ;  /* 0x00000014000f7202 */ /* 0x000fc40000000f00 */
[----:B------:R-:W0:Y:S04]  /*aeb30*/  LDSM.16.M88.4 R20, [R0+0x66080] ;  /* 0x066080000014783b */ /* 0x000e280000000200 */
[----:B----4-:R-:W-:Y:S01]  /*aeb40*/  STL.64 [R1+0x3a10], R12 ;  /* 0x003a100c01007387 */ /* 0x010fe20000100a00 */
[----:B------:R-:W-:Y:S03]  /*aeb50*/  STL.64 [R1+0x3a28], R14 ;  /* 0x003a280e01007387 */ /* 0x000fe60000100a00 */
[----:B0-----:R0:W-:Y:S01]  /*aeb60*/  STL.64 [R1+0x3920], R22 ;  /* 0x0039201601007387 */ /* 0x0011e20000100a00 */
[----:B------:R1:W-:Y:S03]  /*aeb70*/  STL.64 [R1+0x3918], R20 ;  /* 0x0039181401007387 */ /* 0x0003e60000100a00 */
[----:B0-----:R-:W4:Y:S01]  /*aeb80*/  LDL.64 R22, [R1+0xc8] ;  /* 0x0000c80001167983 */ /* 0x001f220000100a00 */
[----:B---3--:R-:W-:Y:S01]  /*aeb90*/  MOV R14, R3 ;  /* 0x00000003000e7202 */ /* 0x008fe20000000f00 */
[----:B------:R-:W-:-:S07]  /*aeba0*/  IMAD.MOV.U32 R15, RZ, RZ, R2 ;  /* 0x000000ffff0f7224 */ /* 0x000fce00078e0002 */
[----:B------:R-:W-:Y:S01]  /*aebb0*/  HMMA.16816.F32 R4, R4, R14, R8 ;  /* 0x0000000e0404723c */ /* 0x000fe20000001808 */
[----:B----4-:R0:W-:Y:S01]  /*aebc0*/  STL.64 [R1+0x3a48], R22 ;  /* 0x003a481601007387 */ /* 0x0101e20000100a00 */
[----:B-1----:R-:W3:Y:S02]  /*aebd0*/  LDL.LU R20, [R1+0x5c0] ;  /* 0x0005c00001147983 */ /* 0x002ee40000300800 */
[----:B------:R-:W3:Y:S01]  /*aebe0*/  LDL.LU R21, [R1+0x5c4] ;  /* 0x0005c40001157983 */ /* 0x000ee20000300800 */
[----:B0-----:R-:W3:Y:S01]  /*aebf0*/  LDL.LU R22, [R1+0x5c8] ;  /* 0x0005c80001167983 */ /* 0x001ee20000300800 */
[----:B------:R-:W3:Y:S02]  /*aec00*/  LDL.LU R23, [R1+0x5cc] ;  /* 0x0005cc0001177983 */ /* 0x000ee40000300800 */
[----:B------:R-:W2:Y:S02]  /*aec10*/  LDL.LU.64 R10, [R1+0x3a90] ;  /* 0x003a9000010a7983 */ /* 0x000ea40000300a00 */
[----:B------:R-:W2:Y:S01]  /*aec20*/  LDL.LU.64 R8, [R1+0x3a88] ;  /* 0x003a880001087983 */ /* 0x000ea20000300a00 */
[----:B------:R-:W4:Y:S11]  /*aec30*/  LDL.LU R12, [R1+0x5e0] ;  /* 0x0005e000010c7983 */ /* 0x000f360000300800 */
[----:B------:R-:W-:Y:S01]  /*aec40*/  @!UPT UIADD3 URZ, URZ, URZ, URZ ;  /* 0x0000003f3f3ff290 */ /* 0x000fe2000fffe03f */
[----:B------:R-:W-:Y:S02]  /*aec50*/  STL.64 [R1+0x340], R4 ;  /* 0x0003400401007387 */ /* 0x000fe40000100a00 */
[----:B------:R-:W-:Y:S02]  /*aec60*/  STL.64 [R1+0x348], R6 ;  /* 0x0003480601007387 */ /* 0x000fe40000100a00 */
[----:B------:R-:W0:Y:S04]  /*aec70*/  LDSM.16.M88.4 R4, [R0+0x67080] ;  /* 0x067080000004783b */ /* 0x000e280000000200 */
[----:B------:R-:W4:Y:S01]  /*aec80*/  LDL.LU R13, [R1+0x5e4] ;  /* 0x0005e400010d7983 */ /* 0x000f220000300800 */
[----:B------:R-:W4:Y:S02]  /*aec90*/  LDL.LU R14, [R1+0x5e8] ;  /* 0x0005e800010e7983 */ /* 0x000f240000300800 */
[----:B------:R-:W4:Y:S01]  /*aeca0*/  LDL.LU R15, [R1+0x5ec] ;  /* 0x0005ec00010f7983 */ /* 0x000f220000300800 */
[----:B0-----:R0:W-:Y:S01]  /*aecb0*/  STL.64 [R1+0x38c0], R6 ;  /* 0x0038c00601007387 */ /* 0x0011e20000100a00 */
[----:B------:R1:W-:Y:S03]  /*aecc0*/  STL.64 [R1+0x38b8], R4 ;  /* 0x0038b80401007387 */ /* 0x0003e60000100a00 */
[----:B0-----:R-:W5:Y:S01]  /*aecd0*/  LDL.64 R6, [R1+0x98] ;  /* 0x0000980001067983 */ /* 0x001f620000100a00 */
[C---:B--2---:R-:W-:Y:S03]  /*aece0*/  HMMA.16816.F32 R16, R8.reuse, R18, R24 ;  /* 0x000000120810723c */ /* 0x044fe60000001818 */
[----:B-----5:R0:W-:Y:S01]  /*aecf0*/  STL.64 [R1+0x3a20], R6 ;  /* 0x003a200601007387 */ /* 0x0201e20000100a00 */
[----:B-1----:R-:W2:Y:S02]  /*aed00*/  LDL.LU R4, [R1+0x600] ;  /* 0x0006000001047983 */ /* 0x002ea40000300800 */
[----:B------:R-:W2:Y:S01]  /*aed10*/  LDL.LU R5, [R1+0x604] ;  /* 0x0006040001057983 */ /* 0x000ea20000300800 */
[----:B0-----:R-:W2:Y:S01]  /*aed20*/  LDL.LU R6, [R1+0x608] ;  /* 0x0006080001067983 */ /* 0x001ea20000300800 */
[----:B------:R-:W2:Y:S02]  /*aed30*/  LDL.LU R7, [R1+0x60c] ;  /* 0x00060c0001077983 */ /* 0x000ea40000300800 */
[----:B------:R-:W5:Y:S02]  /*aed40*/  LDL.LU.64 R26, [R1+0x3a80] ;  /* 0x003a8000011a7983 */ /* 0x000f640000300a00 */
[----:B------:R-:W5:Y:S11]  /*aed50*/  LDL.LU.64 R24, [R1+0x3a78] ;  /* 0x003a780001187983 */ /* 0x000f760000300a00 */
        /* <DEDUP_REMOVED lines=9> */
[----:B0-----:R-:W5:Y:S02]  /*aedf0*/  LDL.LU.64 R18, [R1+0x3a58] ;  /* 0x003a580001127983 */ /* 0x001f640000300a00 */
        /* <DEDUP_REMOVED lines=8> */
[----:B---3--:R-:W-:Y:S01]  /*aee80*/  HMMA.16816.F32 R20, R8, R26, R20 ;  /* 0x0000001a0814723c */ /* 0x008fe20000001814 */
[----:B------:R-:W-:-:S02]  /*aee90*/  MOV R3, R26 ;  /* 0x0000001a00037202 */ /* 0x000fc40000000f00 */
[----:B------:R-:W-:Y:S01]  /*aeea0*/  MOV R2, R27 ;  /* 0x0000001b00027202 */ /* 0x000fe20000000f00 */
[----:B-----5:R0:W-:Y:S04]  /*aeeb0*/  STL.64 [R1+0x39f8], R18 ;  /* 0x0039f81201007387 */ /* 0x0201e80000100a00 */
[----:B0-----:R-:W3:Y:S11]  /*aeec0*/  LDL.64 R18, [R1+0x108] ;  /* 0x0001080001127983 */ /* 0x001ef60000100a00 */
[----:B------:R-:W-:Y:S04]  /*aeed0*/  @!UPT UIADD3 URZ, URZ, URZ, URZ ;  /* 0x0000003f3f3ff290 */ /* 0x000fe8000fffe03f */
[----:B------:R-:W-:Y:S02]  /*aeee0*/  STL.64 [R1+0x300], R20 ;  /* 0x0003001401007387 */ /* 0x000fe40000100a00 */
[----:B------:R0:W-:Y:S02]  /*aeef0*/  STL.64 [R1+0x308], R22 ;  /* 0x0003081601007387 */ /* 0x0001e40000100a00 */
[----:B0-----:R-:W5:Y:S01]  /*aef00*/  LDL.LU.64 R22, [R1+0x3a48] ;  /* 0x003a480001167983 */ /* 0x001f620000300a00 */
[----:B------:R-:W5:Y:S02]  /*aef10*/  LDL.LU.64 R26, [R1+0x3a40] ;  /* 0x003a4000011a7983 */ /* 0x000f640000300a00 */
[----:B------:R-:W5:Y:S02]  /*aef20*/  LDL.LU.64 R24, [R1+0x3a38] ;  /* 0x003a380001187983 */ /* 0x000f640000300a00 */
[C---:B-----5:R-:W-:Y:S11]  /*aef30*/  HMMA.16816.F32 R24, R8.reuse, R22, R24 ;  /* 0x000000160818723c */ /* 0x060ff60000001818 */
[----:B------:R-:W-:Y:S11]  /*aef40*/  @!UPT UIADD3 URZ, URZ, URZ, URZ ;  /* 0x0000003f3f3ff290 */ /* 0x000ff6000fffe03f */
[----:B------:R-:W-:Y:S01]  /*aef50*/  @!UPT UIADD3 URZ, URZ, URZ, URZ ;  /* 0x0000003f3f3ff290 */ /* 0x000fe2000fffe03f */
[----:B------:R-:W-:Y:S01]  /*aef60*/  STL.64 [R1+0x2f0], R24 ;  /* 0x0002f01801007387 */ /* 0x000fe20000100a00 */
[----:B------:R0:W-:Y:S03]  /*aef70*/  STL.64 [R1+0x2f8], R26 ;  /* 0x0002f81a01007387 */ /* 0x0001e60000100a00 */
[----:B0-----:R-:W4:Y:S01]  /*aef80*/  LDL.LU.64 R26, [R1+0x3a30] ;  /* 0x003a3000011a7983 */ /* 0x001f220000300a00 */
[----:B------:R0:W-:Y:S02]  /*aef90*/  STL.64 [R1+0x39d8], R22 ;  /* 0x0039d81601007387 */ /* 0x0001e40000100a00 */
[----:B------:R-:W5:Y:S02]  /*aefa0*/  LDL.LU R20, [R1+0x650] ;  /* 0x0006500001147983 */ /* 0x000f640000300800 */
[----:B------:R-:W5:Y:S01]  /*aefb0*/  LDL.LU R21, [R1+0x654] ;  /* 0x0006540001157983 */ /* 0x000f620000300800 */
[----:B0-----:R-:W2:Y:S01]  /*aefc0*/  LDL.LU R22, [R1+0x658] ;  /* 0x0006580001167983 */ /* 0x001ea20000300800 */
[----:B------:R-:W2:Y:S01]  /*aefd0*/  LDL.LU R23, [R1+0x65c] ;  /* 0x00065c0001177983 */ /* 0x000ea20000300800 */
[C---:B----4-:R-:W-:Y:S02]  /*aefe0*/  HMMA.16816.F32 R12, R8.reuse, R26, R12 ;  /* 0x0000001a080c723c */ /* 0x050fe4000000180c */
[----:B--2---:R-:W-:Y:S01]  /*aeff0*/  STL.64 [R1+0x39f0], R22 ;  /* 0x0039f01601007387 */ /* 0x004fe20000100a00 */
[----:B-----5:R0:W-:Y:S03]  /*af000*/  STL.64 [R1+0x39e8], R20 ;  /* 0x0039e81401007387 */ /* 0x0201e60000100a00 */
[----:B0-----:R-:W2:Y:S01]  /*af010*/  LDL.LU R20, [R1+0x640] ;  /* 0x0006400001147983 */ /* 0x001ea20000300800 */
[----:B------:R-:W2:Y:S02]  /*af020*/  LDL.LU R21, [R1+0x644] ;  /* 0x0006440001157983 */ /* 0x000ea40000300800 */
[----:B------:R-:W2:Y:S02]  /*af030*/  LDL.LU R22, [R1+0x648] ;  /* 0x0006480001167983 */ /* 0x000ea40000300800 */
[----:B------:R-:W2:Y:S11]  /*af040*/  LDL.LU R23, [R1+0x64c] ;  /* 0x00064c0001177983 */ /* 0x000eb60000300800 */
[----:B------:R-:W-:Y:S01]  /*af050*/  @!UPT UIADD3 URZ, URZ, URZ, URZ ;  /* 0x0000003f3f3ff290 */ /* 0x000fe2000fffe03f */
        /* <DEDUP_REMOVED lines=14> */
[----:B------:R-:W3:Y:S11]  /*af140*/  LDL.LU R4, [R1+0x610] ;  /* 0x0006100001047983 */ /* 0x000ef60000300800 */
[----:B------:R-:W-:Y:S06]  /*af150*/  @!UPT UIADD3 URZ, URZ, URZ, URZ ;  /* 0x0000003f3f3ff290 */ /* 0x000fec000fffe03f */
[----:B------:R-:W-:Y:S01]  /*af160*/  STL.64 [R1+0x250], R8 ;  /* 0x0002500801007387 */ /* 0x000fe20000100a00 */
[----:B------:R-:W-:Y:S02]  /*af170*/  STL.64 [R1+0x258], R10 ;  /* 0x0002580a01007387 */ /* 0x000fe40000100a00 */
[----:B------:R-:W3:Y:S02]  /*af180*/  LDL.LU R5, [R1+0x614] ;  /* 0x0006140001057983 */ /* 0x000ee40000300800 */
[----:B0-----:R-:W3:Y:S01]  /*af190*/  LDL.LU R6, [R1+0x618] ;  /* 0x0006180001067983 */ /* 0x001ee20000300800 */
[----:B------:R-:W3:Y:S02]  /*af1a0*/  LDL.LU R7, [R1+0x61c] ;  /* 0x00061c0001077983 */ /* 0x000ee40000300800 */
        /* <DEDUP_REMOVED lines=17> */
[----:B--2---:R-:W-:Y:S01]  /*af2c0*/  HMMA.16816.F32 R16, R12, R18, R20 ;  /* 0x000000120c10723c */ /* 0x004fe20000001814 */
[----:B------:R-:W2:Y:S11]  /*af2d0*/  LDL.LU.64 R22, [R1+0x39d8] ;  /* 0x0039d80001167983 */ /* 0x000eb60000300a00 */
[----:B------:R-:W-:Y:S11]  /*af2e0*/  @!UPT UIADD3 URZ, URZ, URZ, URZ ;  /* 0x0000003f3f3ff290 */ /* 0x000ff6000fffe03f */
[----:B------:R-:W-:Y:S01]  /*af2f0*/  STL.64 [R1+0x220], R16 ;  /* 0x0002201001007387 */ /* 0x000fe20000100a00 */
[----:B------:R0:W-:Y:S03]  /*af300*/  STL.64 [R1+0x228], R18 ;  /* 0x0002281201007387 */ /* 0x0001e60000100a00 */
[----:B0-----:R-:W3:Y:S01]  /*af310*/  LDL.LU.64 R18, [R1+0x39d0] ;  /* 0x0039d00001127983 */ /* 0x001ee20000300a00 */
[----:B------:R-:W3:Y:S02]  /*af320*/  LDL.LU.64 R16, [R1+0x39c8] ;  /* 0x0039c80001107983 */ /* 0x000ee40000300a00 */
[----:B------:R-:W-:Y:S01]  /*af330*/  IMAD.MOV.U32 R10, RZ, RZ, R3 ;  /* 0x000000ffff0a7224 */ /* 0x000fe200078e0003 */
[----:B------:R-:W-:-:S07]  /*af340*/  MOV R11, R2 ;  /* 0x00000002000b7202 */ /* 0x000fce0000000f00 */
[C---:B---3--:R-:W-:Y:S11]  /*af350*/  HMMA.16816.F32 R16, R12.reuse, R10, R16 ;  /* 0x0000000a0c10723c */ /* 0x048ff60000001810 */
[----:B------:R-:W-:Y:S11]  /*af360*/  @!UPT UIADD3 URZ, URZ, URZ, URZ ;  /* 0x0000003f3f3ff290 */ /* 0x000ff6000fffe03f */
[----:B------:R-:W-:Y:S01]  /*af370*/  @!UPT UIADD3 URZ, URZ, URZ, URZ ;  /* 0x0000003f3f3ff290 */ /* 0x000fe2000fffe03f */
[----:B------:R-:W-:Y:S01]  /*af380*/  STL.64 [R1+0x210], R16 ;  /* 0x0002101001007387 */ /* 0x000fe20000100a00 */
[----:B------:R0:W-:Y:S03]  /*af390*/  STL.64 [R1+0x218], R18 ;  /* 0x0002181201007387 */ /* 0x0001e60000100a00 */
[----:B0-----:R-:W3:Y:S01]  /*af3a0*/  LDL.LU.64 R18, [R1+0x39c0] ;  /* 0x0039c00001127983 */ /* 0x001ee20000300a00 */
[----:B------:R-:W3:Y:S02]  /*af3b0*/  LDL.LU.64 R16, [R1+0x39b8] ;  /* 0x0039b80001107983 */ /* 0x000ee40000300a00 */
[----:B------:R0:W-:Y:S02]  /*af3c0*/  STL.64 [R1+0x3958], R10 ;  /* 0x0039580a01007387 */ /* 0x0001e40000100a00 */
[----:B------:R-:W2:Y:S01]  /*af3d0*/  LDL.LU R8, [R1+0x680] ;  /* 0x0006800001087983 */ /* 0x000ea20000300800 */
[----:B------:R-:W2:Y:S04]  /*af3e0*/  LDL.LU R9, [R1+0x684] ;  /* 0x0006840001097983 */ /* 0x000ea80000300800 */
[----:B0-----:R-:W2:Y:S01]  /*af3f0*/  LDL.LU R10, [R1+0x688] ;  /* 0x00068800010a7983 */ /* 0x001ea20000300800 */
[----:B------:R-:W2:Y:S02]  /*af400*/  LDL.LU R11, [R1+0x68c] ;  /* 0x00068c00010b7983 */ /* 0x000ea40000300800 */
[C---:B--2---:R-:W-:Y:S11]  /*af410*/  HMMA.16816.F32 R8, R12.reuse, R22, R8 ;  /* 0x000000160c08723c */ /* 0x044ff60000001808 */
[----:B------:R-:W-:Y:S11]  /*af420*/  @!UPT UIADD3 URZ, URZ, URZ, URZ ;  /* 0x0000003f3f3ff290 */ /* 0x000ff6000fffe03f */
[----:B------:R-:W-:Y:S01]  /*af430*/  @!UPT UIADD3 URZ, URZ, URZ, URZ ;  /* 0x0000003f3f3ff290 */ /* 0x000fe2000fffe03f */
[----:B------:R-:W-:Y:S01]  /*af440*/  STL.64 [R1+0x200], R8 ;  /* 0x0002000801007387 */ /* 0x000fe20000100a00 */
[----:B------:R0:W-:Y:S03]  /*af450*/  STL.64 [R1+0x208], R10 ;  /* 0x0002080a01007387 */ /* 0x0001e60000100a00 */
[----:B0-----:R-:W2:Y:S01]  /*af460*/  LDL.64 R10, [R1+0xe8] ;  /* 0x0000e800010a7983 */ /* 0x001ea20000100a00 */
[----:B---3--:R-:W-:Y:S03]  /*af470*/  HMMA.16816.F32 R16, R12, R26, R16 ;  /* 0x0000001a0c10723c */ /* 0x008fe60000001810 */
[----:B--2---:R0:W-:Y:S11]  /*af480*/  STL.64 [R1+0x3970], R10 ;  /* 0x0039700a01007387 */ /* 0x0041f60000100a00 */
[----:B------:R-:W-:Y:S09]  /*af490*/  @!UPT UIADD3 URZ, URZ, URZ, URZ ;  /* 0x0000003f3f3ff290 */ /* 0x000ff2000fffe03f */
[----:B------:R-:W-:Y:S02]  /*af4a0*/  STL.64 [R1+0x1f0], R16 ;  /* 0x0001f01001007387 */ /* 0x000fe40000100a00 */
[----:B------:R-:W-:Y:S01]  /*af4b0*/  STL.64 [R1+0x1f8], R18 ;  /* 0x0001f81201007387 */ /* 0x000fe20000100a00 */
[----:B0-----:R-:W-:Y:S01]  /*af4c0*/  MOV R10, R7 ;  /* 0x00000007000a7202 */ /* 0x001fe20000000f00 */
[----:B------:R-:W-:-:S05]  /*af4d0*/  IMAD.MOV.U32 R11, RZ, RZ, R6 ;  /* 0x000000ffff0b7224 */ /* 0x000fca00078e0006 */
[----:B------:R-:W-:Y:S01]  /*af4e0*/  STL.64 [R1+0x3988], R10 ;  /* 0x0039880a01007387 */ /* 0x000fe20000100a00 */
[----:B------:R0:W-:Y:S02]  /*af4f0*/  STL.64 [R1+0x3940], R26 ;  /* 0x0039401a01007387 */ /* 0x0001e40000100a00 */
[----:B------:R-:W2:Y:S02]  /*af500*/  LDL.LU R24, [R1+0x780] ;  /* 0x0007800001187983 */ /* 0x000ea40000300800 */
[----:B------:R-:W2:Y:S01]  /*af510*/  LDL.LU R25, [R1+0x784] ;  /* 0x0007840001197983 */ /* 0x000ea20000300800 */
[----:B0-----:R-:W3:Y:S01]  /*af520*/  LDL.LU R26, [R1+0x788] ;  /* 0x00078800011a7983 */ /* 0x001ee20000300800 */
[----:B------:R-:W3:Y:S02]  /*af530*/  LDL.LU R27, [R1+0x78c] ;  /* 0x00078c00011b7983 */ /* 0x000ee40000300800 */
[----:B------:R-:W4:Y:S02]  /*af540*/  LDL.LU R16, [R1+0x6b0] ;  /* 0x0006b00001107983 */ /* 0x000f240000300800 */
[----:B------:R-:W4:Y:S01]  /*af550*/  LDL.LU R17, [R1+0x6b4] ;  /* 0x0006b40001117983 */ /* 0x000f220000300800 */
[----:B------:R-:W4:Y:S01]  /*af560*/  LDL.LU R18, [R1+0x6b8] ;  /* 0x0006b80001127983 */ /* 0x000f220000300800 */
[----:B------:R-:W-:Y:S01]  /*af570*/  MOV R11, R4 ;  /* 0x00000004000b7202 */ /* 0x000fe20000000f00 */
[----:B------:R-:W4:Y:S01]  /*af580*/  LDL.LU R19, [R1+0x6bc] ;  /* 0x0006bc0001137983 */ /* 0x000f220000300800 */
[----:B------:R-:W-:Y:S01]  /*af590*/  MOV R10, R5 ;  /* 0x00000005000a7202 */ /* 0x000fe20000000f00 */
[----:B------:R-:W5:Y:S01]  /*af5a0*/  LDL.LU R4, [R1+0x6e0] ;  /* 0x0006e00001047983 */ /* 0x000f620000300800 */
[----:B------:R-:W5:Y:S02]  /*af5b0*/  LDL.LU R5, [R1+0x6e4] ;  /* 0x0006e40001057983 */ /* 0x000f640000300800 */
[----:B------:R-:W5:Y:S02]  /*af5c0*/  LDL.LU R6, [R1+0x6e8] ;  /* 0x0006e80001067983 */ /* 0x000f640000300800 */
[----:B------:R-:W5:Y:S01]  /*af5d0*/  LDL.LU R7, [R1+0x6ec] ;  /* 0x0006ec0001077983 */ /* 0x000f620000300800 */
        /* <DEDUP_REMOVED lines=28> */
[----:B------:R-:W2:Y:S02]  /*af7a0*/  LDL.LU R22, [R1+0x7b8] ;  /* 0x0007b80001167983 */ /* 0x000ea40000300800 */
[----:B------:R-:W2:Y:S02]  /*af7b0*/  LDL.LU R23, [R1+0x7bc] ;  /* 0x0007bc0001177983 */ /* 0x000ea40000300800 */
[----:B--2---:R0:W-:Y:S01]  /*af7c0*/  STL.64 [R1+0x3930], R22 ;  /* 0x0039301601007387 */ /* 0x0041e20000100a00 */
[----:B---3--:R-:W-:Y:S03]  /*af7d0*/  STL.64 [R1+0x3928], R20 ;  /* 0x0039281401007387 */ /* 0x008fe60000100a00 */
[----:B0-----:R-:W5:Y:S02]  /*af7e0*/  LDL.64 R22, [R1+0xa8] ;  /* 0x0000a80001167983 */ /* 0x001f640000100a00 */
[C---:B-----5:R-:W-:Y:S11]  /*af7f0*/  HMMA.16816.F32 R4, R12.reuse, R22, R4 ;  /* 0x000000160c04723c */ /* 0x060ff60000001804 */
        /* <DEDUP_REMOVED lines=8> */
[----:B------:R0:W-:Y:S02]  /*af880*/  STL.64 [R1+0x3938], R6 ;  /* 0x0039380601007387 */ /* 0x0001e40000100a00 */
[----:B------:R-:W3:Y:S11]  /*af890*/  LDL.LU R4, [R1+0x7d0] ;  /* 0x0007d00001047983 */ /* 0x000ef60000300800 */
[----:B------:R-:W-:Y:S05]  /*af8a0*/  @!UPT UIADD3 URZ, URZ, URZ, URZ ;  /* 0x0000003f3f3ff290 */ /* 0x000fea000fffe03f */
[----:B------:R-:W-:Y:S01]  /*af8b0*/  STL.64 [R1+0x1c0], R12 ;  /* 0x0001c00c01007387 */ /* 0x000fe20000100a00 */
[----:B------:R-:W-:Y:S02]  /*af8c0*/  STL.64 [R1+0x1c8], R14 ;  /* 0x0001c80e01007387 */ /* 0x000fe40000100a00 */
[----:B------:R-:W3:Y:S02]  /*af8d0*/  LDL.LU R5, [R1+0x7d4] ;  /* 0x0007d40001057983 */ /* 0x000ee40000300800 */
[----:B0-----:R-:W3:Y:S01]  /*af8e0*/  LDL.LU R6, [R1+0x7d8] ;  /* 0x0007d80001067983 */ /* 0x001ee20000300800 */
[----:B------:R-:W3:Y:S01]  /*af8f0*/  LDL.LU R7, [R1+0x7dc] ;  /* 0x0007dc0001077983 */ /* 0x000ee20000300800 */
[C---:B--2---:R-:W-:Y:S03]  /*af900*/  HMMA.16816.F32 R8, R16.reuse, R10, R24 ;  /* 0x0000000a1008723c */ /* 0x044fe60000001818 */
[----:B------:R-:W2:Y:S01]  /*af910*/  LDL.LU.64 R26, [R1+0x3998] ;  /* 0x00399800011a7983 */ /* 0x000ea20000300a00 */
        /* <DEDUP_REMOVED lines=36> */
[----:B------:R0:W-:Y:S02]  /*afb60*/  STL.64 [R1+0x38f8], R14 ;  /* 0x0038f80e01007387 */ /* 0x0001e40000100a00 */
[----:B------:R-:W2:Y:S02]  /*afb70*/  LDL.LU R12, [R1+0x790] ;  /* 0x00079000010c7983 */ /* 0x000ea40000300800 */
[----:B------:R-:W2:Y:S01]  /*afb80*/  LDL.LU R13, [R1+0x794] ;  /* 0x00079400010d7983 */ /* 0x000ea20000300800 */
        /* <DEDUP_REMOVED lines=8> */
[----:B------:R0:W-:Y:S02]  /*afc10*/  STL.64 [R1+0x38f0], R26 ;  /* 0x0038f01a01007387 */ /* 0x0001e40000100a00 */
[----:B------:R-:W4:Y:S02]  /*afc20*/  LDL.LU R24, [R1+0x810] ;  /* 0x0008100001187983 */ /* 0x000f240000300800 */
[----:B------:R-:W4:Y:S01]  /*afc30*/  LDL.LU R25, [R1+0x814] ;  /* 0x0008140001197983 */ /* 0x000f220000300800 */
[----:B0-----:R-:W5:Y:S01]  /*afc40*/  LDL.LU R26, [R1+0x818] ;  /* 0x00081800011a7983 */ /* 0x001f620000300800 */
[----:B------:R-:W5:Y:S01]  /*afc50*/  LDL.LU R27, [R1+0x81c] ;  /* 0x00081c00011b7983 */ /* 0x000f620000300800 */
[----:B---3--:R-:W-:Y:S02]  /*afc60*/  HMMA.16816.F32 R4, R16, R22, R4 ;  /* 0x000000161004723c */ /* 0x008fe40000001804 */
[----:B-----5:R0:W-:Y:S01]  /*afc70*/  STL.64 [R1+0x3908], R26 ;  /* 0x0039081a01007387 */ /* 0x0201e20000100a00 */
[----:B----4-:R1:W-:Y:S03]  /*afc80*/  STL.64 [R1+0x3900], R24 ;  /* 0x0039001801007387 */ /* 0x0103e60000100a00 */
[----:B0-----:R-:W3:Y:S01]  /*afc90*/  LDL.64 R26, [R1+0xf8] ;  /* 0x0000f800011a7983 */ /* 0x001ee20000100a00 */
[----:B------:R-:W-:-:S02]  /*afca0*/  MOV R9, R22 ;  /* 0x0000001600097202 */ /* 0x000fc40000000f00 */
[----:B------:R-:W-:Y:S01]  /*afcb0*/  MOV R8, R23 ;  /* 0x0000001700087202 */ /* 0x000fe20000000f00 */
[----:B---3--:R0:W-:Y:S01]  /*afcc0*/  STL.64 [R1+0x3910], R26 ;  /* 0x0039101a01007387 */ /* 0x0081e20000100a00 */
[----:B-1----:R-:W2:Y:S02]  /*afcd0*/  LDL.LU R24, [R1+0x7e0] ;  /* 0x0007e00001187983 */ /* 0x002ea40000300800 */
[----:B------:R-:W2:Y:S01]  /*afce0*/  LDL.LU R25, [R1+0x7e4] ;  /* 0x0007e40001197983 */ /* 0x000ea20000300800 */
[----:B0-----:R-:W2:Y:S01]  /*afcf0*/  LDL.LU R26, [R1+0x7e8] ;  /* 0x0007e800011a7983 */ /* 0x001ea20000300800 */
[----:B------:R-:W2:Y:S08]  /*afd00*/  LDL.LU R27, [R1+0x7ec] ;  /* 0x0007ec00011b7983 */ /* 0x000eb00000300800 */
[----:B------:R-:W-:Y:S02]  /*afd10*/  STL.64 [R1+0x150], R4 ;  /* 0x0001500401007387 */ /* 0x000fe40000100a00 */
[----:B------:R0:W-:Y:S02]  /*afd20*/  STL.64 [R1+0x158], R6 ;  /* 0x0001580601007387 */ /* 0x0001e40000100a00 */
        /* <DEDUP_REMOVED lines=9> */
[----:B------:R1:W-:Y:S01]  /*afdc0*/  STL.64 [R1+0x130], R16 ;  /* 0x0001301001007387 */ /* 0x0003e20000100a00 */
[----:B------:R4:W-:Y:S02]  /*afdd0*/  STL.64 [R1+0x138], R18 ;  /* 0x0001381201007387 */ /* 0x0009e40000100a00 */
[----:B------:R-:W3:Y:S02]  /*afde0*/  LDL.LU R5, [R1+0x7f4] ;  /* 0x0007f40001057983 */ /* 0x000ee40000300800 */
[----:B0-----:R-:W3:Y:S01]  /*afdf0*/  LDL.LU R6, [R1+0x7f8] ;  /* 0x0007f80001067983 */ /* 0x001ee20000300800 */
[----:B------:R-:W3:Y:S04]  /*afe00*/  LDL.LU R7, [R1+0x7fc] ;  /* 0x0007fc0001077983 */ /* 0x000ee80000300800 */
[----:B-1----:R-:W5:Y:S01]  /*afe10*/  LDL.LU R16, [R1+0x940] ;  /* 0x0009400001107983 */ /* 0x002f620000300800 */
[----:B------:R-:W5:Y:S02]  /*afe20*/  LDL.LU R17, [R1+0x944] ;  /* 0x0009440001117983 */ /* 0x000f640000300800 */
[----:B----4-:R-:W4:Y:S02]  /*afe30*/  LDL.LU R18, [R1+0x948] ;  /* 0x0009480001127983 */ /* 0x010f240000300800 */
[----:B------:R-:W4:Y:S02]  /*afe40*/  LDL.LU R19, [R1+0x94c] ;  /* 0x00094c0001137983 */ /* 0x000f240000300800 */
[----:B----4-:R-:W-:Y:S01]  /*afe50*/  STL.64 [R1+0x3868], R18 ;  /* 0x0038681201007387 */ /* 0x010fe20000100a00 */
[----:B-----5:R0:W-:Y:S03]  /*afe60*/  STL.64 [R1+0x3860], R16 ;  /* 0x0038601001007387 */ /* 0x0201e60000100a00 */
[----:B0-----:R-:W4:Y:S01]  /*afe70*/  LDL.LU R16, [R1+0x8a0] ;  /* 0x0008a00001107983 */ /* 0x001f220000300800 */
[----:B------:R-:W4:Y:S02]  /*afe80*/  LDL.LU R17, [R1+0x8a4] ;  /* 0x0008a40001117983 */ /* 0x000f240000300800 */
[----:B------:R-:W5:Y:S02]  /*afe90*/  LDL.LU R18, [R1+0x8a8] ;  /* 0x0008a80001127983 */ /* 0x000f640000300800 */
[----:B------:R-:W5:Y:S01]  /*afea0*/  LDL.LU R19, [R1+0x8ac] ;  /* 0x0008ac0001137983 */ /* 0x000f620000300800 */
[----:B--2---:R-:W-:Y:S01]  /*afeb0*/  HMMA.16816.F32 R24, R20, R14, R24 ;  /* 0x0000000e1418723c */ /* 0x004fe20000001818 */
[----:B-----5:R-:W-:Y:S01]  /*afec0*/  STL.64 [R1+0x3878], R18 ;  /* 0x0038781201007387 */ /* 0x020fe20000100a00 */
[----:B----4-:R-:W-:Y:S11]  /*afed0*/  STL.64 [R1+0x3870], R16 ;  /* 0x0038701001007387 */ /* 0x010ff60000100a00 */
[----:B------:R-:W-:Y:S10]  /*afee0*/  @!UPT UIADD3 URZ, URZ, URZ, URZ ;  /* 0x0000003f3f3ff290 */ /* 0x000ff4000fffe03f */
[----:B------:R-:W-:Y:S02]  /*afef0*/  STL.64 [R1+0x120], R24 ;  /* 0x0001201801007387 */ /* 0x000fe40000100a00 */
[----:B------:R0:W-:Y:S02]  /*aff00*/  STL.64 [R1+0x128], R26 ;  /* 0x0001281a01007387 */ /* 0x0001e40000100a00 */
[----:B0-----:R-:W3:Y:S01]  /*aff10*/  LDL.LU.64 R26, [R1+0x3910] ;  /* 0x00391000011a7983 */ /* 0x001ee20000300a00 */
[----:B------:R-:W-:Y:S02]  /*aff20*/  IMAD.MOV.U32 R18, RZ, RZ, R3 ;  /* 0x000000ffff127224 */ /* 0x000fe400078e0003 */
[----:B------:R-:W2:Y:S01]  /*aff30*/  LDL.LU R12, [R1+0x890] ;  /* 0x00089000010c7983 */ /* 0x000ea20000300800 */
[----:B------:R-:W-:Y:S02]  /*aff40*/  MOV R19, R2 ;  /* 0x0000000200137202 */ /* 0x000fe40000000f00 */
[----:B------:R-:W-:Y:S01]  /*aff50*/  MOV R3, R14 ;  /* 0x0000000e00037202 */ /* 0x000fe20000000f00 */
[----:B------:R-:W2:Y:S01]  /*aff60*/  LDL.LU R13, [R1+0x894] ;  /* 0x00089400010d7983 */ /* 0x000ea20000300800 */
[----:B------:R-:W-:-:S02]  /*aff70*/  IMAD.MOV.U32 R2, RZ, RZ, R15 ;  /* 0x000000ffff027224 */ /* 0x000fc400078e000f */
[----:B------:R-:W2:Y:S02]  /*aff80*/  LDL.LU R14, [R1+0x898] ;  /* 0x00089800010e7983 */ /* 0x000ea40000300800 */
[----:B------:R-:W2:Y:S01]  /*aff90*/  LDL.LU R15, [R1+0x89c] ;  /* 0x00089c00010f7983 */ /* 0x000ea20000300800 */
[C---:B---3--:R-:W-:Y:S11]  /*affa0*/  HMMA.16816.F32 R4, R20.reuse, R26, R4 ;  /* 0x0000001a1404723c */ /* 0x048ff60000001804 */
[----:B------:R-:W-:Y:S11]  /*affb0*/  @!UPT UIADD3 URZ, URZ, URZ, URZ ;  /* 0x0000003f3f3ff290 */ /* 0x000ff6000fffe03f */
[----:B------:R-:W-:Y:S01]  /*affc0*/  @!UPT UIADD3 URZ, URZ, URZ, URZ ;  /* 0x0000003f3f3ff290 */ /* 0x000fe2000fffe03f */
[----:B------:R0:W-:Y:S01]  /*affd0*/  STL.64 [R1+0x110], R4 ;  /* 0x0001100401007387 */ /* 0x0001e20000100a00 */
[----:B------:R1:W-:Y:S01]  /*affe0*/  STL.64 [R1+0x118], R6 ;  /* 0x0001180601007387 */ /* 0x0003e20000100a00 */
[----:B0-----:R-:W-:Y:S02]  /*afff0*/  MOV R5, R26 ;  /* 0x0000001a00057202 */ /* 0x001fe40000000f00 */
[----:B------:R-:W-:Y:S02]  /*b0000*/  MOV R4, R27 ;  /* 0x0000001b00047202 */ /* 0x000fe40000000f00 */
[----:B------:R-:W3:Y:S01]  /*b0010*/  LDL.LU.64 R26, [R1+0x3908] ;  /* 0x00390800011a7983 */ /* 0x000ee20000300a00 */
[----:B------:R-:W3:Y:S02]  /*b0020*/  LDL.LU.64 R24, [R1+0x3900] ;  /* 0x0039000001187983 */ /* 0x000ee40000300a00 */
[----:B-1----:R-:W-:Y:S01]  /*b0030*/  IMAD.MOV.U32 R6, RZ, RZ, R9 ;  /* 0x000000ffff067224 */ /* 0x002fe200078e0009 */
[----:B------:R-:W-:Y:S01]  /*b0040*/  MOV R7, R8 ;  /* 0x0000000800077202 */ /* 0x000fe20000000f00 */
[----:B---3--:R-:W-:Y:S11]  /*b0050*/  HMMA.16816.F32 R24, R20, R18, R24 ;  /* 0x000000121418723c */ /* 0x008ff60000001818 */
[----:B------:R-:W-:Y:S11]  /*b0060*/  @!UPT UIADD3 URZ, URZ, URZ, URZ ;  /* 0x0000003f3f3ff290 */ /* 0x000ff6000fffe03f */
[----:B------:R-:W-:Y:S01]  /*b0070*/  @!UPT UIADD3 URZ, URZ, URZ, URZ ;  /* 0x0000003f3f3ff290 */ /* 0x000fe2000fffe03f */
[----:B------:R-:W-:Y:S01]  /*b0080*/  STL.64 [R1+0x80], R24 ;  /* 0x0000801801007387 */ /* 0x000fe20000100a00 */
[----:B------:R-:W-:Y:S02]  /*b0090*/  STL.64 [R1+0x88], R26 ;  /* 0x0000881a01007387 */ /* 0x000fe40000100a00 */
[----:B------:R-:W-:Y:S02]  /*b00a0*/  STL.64 [R1+0x38e8], R6 ;  /* 0x0038e80601007387 */ /* 0x000fe40000100a00 */
[----:B------:R0:W-:Y:S02]  /*b00b0*/  STL.64 [R1+0x3888], R18 ;  /* 0x0038881201007387 */ /* 0x0001e40000100a00 */
[----:B0-----:R-:W-:Y:S01]  /*b00c0*/  MOV R18, R5 ;  /* 0x0000000500127202 */ /* 0x001fe20000000f00 */
[----:B------:R-:W-:-:S05]  /*b00d0*/  IMAD.MOV.U32 R19, RZ, RZ, R4 ;  /* 0x000000ffff137224 */ /* 0x000fca00078e0004 */
[----:B------:R0:W-:Y:S01]  /*b00e0*/  STL.64 [R1+0x38a0], R18 ;  /* 0x0038a01201007387 */ /* 0x0001e20000100a00 */
        /* <DEDUP_REMOVED lines=8> */
[----:B0-----:R-:W-:-:S02]  /*b0170*/  MOV R18, R3 ;  /* 0x0000000300127202 */ /* 0x001fc40000000f00 */
[----:B------:R-:W-:-:S05]  /*b0180*/  MOV R19, R2 ;  /* 0x0000000200137202 */ /* 0x000fca0000000f00 */
[----:B------:R0:W-:Y:S01]  /*b0190*/  STL.64 [R1+0x38c8], R18 ;  /* 0x0038c81201007387 */ /* 0x0001e20000100a00 */
[----:B------:R-:W5:Y:S02]  /*b01a0*/  LDL.LU R16, [R1+0x8f0] ;  /* 0x0008f00001107983 */ /* 0x000f640000300800 */
        /* <DEDUP_REMOVED lines=51> */
[----:B------:R-:W-:Y:S01]  /*b04e0*/  IMAD.MOV.U32 R3, RZ, RZ, R6 ;  /* 0x000000ffff037224 */ /* 0x000fe200078e0006 */
[----:B------:R-:W-:Y:S11]  /*b04f0*/  MOV R2, R7 ;  /* 0x0000000700027202 */ /* 0x000ff60000000f00 */
[----:B------:R-:W-:Y:S08]  /*b0500*/  @!UPT UIADD3 URZ, URZ, URZ, URZ ;  /* 0x0000003f3f3ff290 */ /* 0x000ff0000fffe03f */
[----:B------:R-:W-:Y:S01]  /*b0510*/  STL.64 [R1+0x2b0], R20 ;  /* 0x0002b01401007387 */ /* 0x000fe20000100a00 */
[----:B------:R0:W-:Y:S02]  /*b0520*/  STL.64 [R1+0x2b8], R22 ;  /* 0x0002b81601007387 */ /* 0x0001e40000100a00 */
[----:B------:R-:W2:Y:S02]  /*b0530*/  LDL.LU.64 R6, [R1+0x38c0] ;  /* 0x0038c00001067983 */ /* 0x000ea40000300a00 */
[----:B------:R-:W2:Y:S01]  /*b0540*/  LDL.LU.64 R4, [R1+0x38b8] ;  /* 0x0038b80001047983 */ /* 0x000ea20000300a00 */
[----:B0-----:R-:W3:Y:S01]  /*b0550*/  LDL.64 R22, [R1+0xa8] ;  /* 0x0000a80001167983 */ /* 0x001ee20000100a00 */
        /* <DEDUP_REMOVED lines=30> */
[----:B0-----:R-:W4:Y:S01]  /*b0740*/  LDL.LU R8, [R1+0x920] ;  /* 0x0009200001087983 */ /* 0x001f220000300800 */
[----:B------:R-:W4:Y:S02]  /*b0750*/  LDL.LU R9, [R1+0x924] ;  /* 0x0009240001097983 */ /* 0x000f240000300800 */
[----:B------:R-:W4:Y:S02]  /*b0760*/  LDL.LU R10, [R1+0x928] ;  /* 0x00092800010a7983 */ /* 0x000f240000300800 */
[----:B------:R-:W4:Y:S02]  /*b0770*/  LDL.LU R11, [R1+0x92c] ;  /* 0x00092c00010b7983 */ /* 0x000f240000300800 */
[C---:B----4-:R-:W-:Y:S01]  /*b0780*/  HMMA.16816.F32 R8, R4.reuse, R14, R8 ;  /* 0x0000000e0408723c */ /* 0x050fe20000001808 */
[----:B------:R-:W0:Y:S04]  /*b0790*/  LDSM.16.M88.4 R12, [R0+0x69080] ;  /* 0x06908000000c783b */ /* 0x000e280000000200 */
[----:B0-----:R-:W-:Y:S11]  /*b07a0*/  STL.64 [R1+0x37f8], R14 ;  /* 0x0037f80e01007387 */ /* 0x001ff60000100a00 */
[----:B------:R-:W-:Y:S07]  /*b07b0*/  @!UPT UIADD3 URZ, URZ, URZ, URZ ;  /* 0x0000003f3f3ff290 */ /* 0x000fee000fffe03f */
[----:B------:R-:W-:Y:S02]  /*b07c0*/  STL.64 [R1+0x370], R8 ;  /* 0x0003700801007387 */ /* 0x000fe40000100a00 */
[----:B------:R-:W-:Y:S02]  /*b07d0*/  STL.64 [R1+0x378], R10 ;  /* 0x0003780a01007387 */ /* 0x000fe40000100a00 */
        /* <DEDUP_REMOVED lines=10> */
[----:B------:R-:W0:Y:S04]  /*b0880*/  LDSM.16.M88.4 R16, [R0+0x6a080] ;  /* 0x06a080000010783b */ /* 0x000e280000000200 */
[----:B------:R-:W2:Y:S01]  /*b0890*/  LDL.LU R9, [R1+0x964] ;  /* 0x0009640001097983 */ /* 0x000ea20000300800 */
[----:B------:R-:W2:Y:S01]  /*b08a0*/  LDL.LU R10, [R1+0x968] ;  /* 0x00096800010a7983 */ /* 0x000ea20000300800 */
[----:B------:R-:W2:Y:S02]  /*b08b0*/  LDL.LU R11, [R1+0x96c] ;  /* 0x00096c00010b7983 */ /* 0x000ea40000300800 */
[----:B------:R-:W-:Y:S01]  /*b08c0*/  STL.64 [R1+0x3808], R26 ;  /* 0x0038081a01007387 */ /* 0x000fe20000100a00 */
[----:B0-----:R-:W-:Y:S01]  /*b08d0*/  STL.64 [R1+0x3770], R18 ;  /* 0x0037701201007387 */ /* 0x001fe20000100a00 */
[----:B------:R3:W-:Y:S02]  /*b08e0*/  STL.64 [R1+0x3768], R16 ;  /* 0x0037681001007387 */ /* 0x0007e40000100a00 */
[----:B---3--:R-:W-:Y:S07]  /*b08f0*/  HMMA.16816.F32 R16, R4, R22, R12 ;  /* 0x000000160410723c */ /* 0x008fee000000180c */
[----:B------:R-:W-:Y:S01]  /*b0900*/  MOV R14, R22 ;  /* 0x00000016000e7202 */ /* 0x000fe20000000f00 */
[----:B------:R-:W-:-:S02]  /*b0910*/  IMAD.MOV.U32 R13, RZ, RZ, R23 ;  /* 0x000000ffff0d7224 */ /* 0x000fc400078e0017 */
[----:B------:R-:W0:Y:S11]  /*b0920*/  LDSM.16.M88.4 R20, [R0+0x6b080] ;  /* 0x06b080000014783b */ /* 0x000e360000000200 */
[----:B------:R-:W-:Y:S02]  /*b0930*/  @!UPT UIADD3 URZ, URZ, URZ, URZ ;  /* 0x0000003f3f3ff290 */ /* 0x000fe4000fffe03f */
[----:B------:R-:W-:Y:S01]  /*b0940*/  STL.64 [R1+0x350], R16 ;  /* 0x0003501001007387 */ /* 0x000fe20000100a00 */
[----:B------:R-:W-:Y:S02]  /*b0950*/  STL.64 [R1+0x358], R18 ;  /* 0x0003581201007387 */ /* 0x000fe40000100a00 */
[----:B------:R-:W-:Y:S02]  /*b0960*/  STL [R1+0x3834], R14 ;  /* 0x0038340e01007387 */ /* 0x000fe40000100800 */
[----:B------:R1:W-:Y:S01]  /*b0970*/  STL [R1+0x3830], R13 ;  /* 0x0038300d01007387 */ /* 0x0003e20000100800 */
[----:B------:R-:W3:Y:S04]  /*b0980*/  LDL.LU R12, [R1+0x9a0] ;  /* 0x0009a000010c7983 */ /* 0x000ee80000300800 */
[----:B-1----:R-:W3:Y:S01]  /*b0990*/  LDL.LU R13, [R1+0x9a4] ;  /* 0x0009a400010d7983 */ /* 0x002ee20000300800 */
[----:B------:R-:W4:Y:S02]  /*b09a0*/  LDL.LU R14, [R1+0x9a8] ;  /* 0x0009a800010e7983 */ /* 0x000f240000300800 */
[----:B------:R-:W4:Y:S02]  /*b09b0*/  LDL.LU R15, [R1+0x9ac] ;  /* 0x0009ac00010f7983 */ /* 0x000f240000300800 */
[----:B----4-:R1:W-:Y:S01]  /*b09c0*/  STL.64 [R1+0x3840], R14 ;  /* 0x0038400e01007387 */ /* 0x0103e20000100a00 */
[----:B---3--:R-:W-:Y:S02]  /*b09d0*/  STL.64 [R1+0x3838], R12 ;  /* 0x0038380c01007387 */ /* 0x008fe40000100a00 */
[----:B------:R-:W3:Y:S01]  /*b09e0*/  LDL.64 R18, [R1+0xf8] ;  /* 0x0000f80001127983 */ /* 0x000ee20000100a00 */
[----:B-1----:R-:W4:Y:S04]  /*b09f0*/  LDL.64 R14, [R1+0x108] ;  /* 0x00010800010e7983 */ /* 0x002f280000100a00 */
[----:B---3--:R1:W-:Y:S01]  /*b0a00*/  STL.64 [R1+0x3848], R18 ;  /* 0x0038481201007387 */ /* 0x0083e20000100a00 */
[----:B------:R-:W3:Y:S02]  /*b0a10*/  LDL.LU R16, [R1+0x9b0] ;  /* 0x0009b00001107983 */ /* 0x000ee40000300800 */
[----:B------:R-:W3:Y:S01]  /*b0a20*/  LDL.LU R17, [R1+0x9b4] ;  /* 0x0009b40001117983 */ /* 0x000ee20000300800 */
[----:B-1----:R-:W3:Y:S01]  /*b0a30*/  LDL.LU R18, [R1+0x9b8] ;  /* 0x0009b80001127983 */ /* 0x002ee20000300800 */
[----:B------:R-:W3:Y:S02]  /*b0a40*/  LDL.LU R19, [R1+0x9bc] ;  /* 0x0009bc0001137983 */ /* 0x000ee40000300800 */
[----:B------:R-:W5:Y:S02]  /*b0a50*/  LDL.LU R24, [R1+0x760] ;  /* 0x0007600001187983 */ /* 0x000f640000300800 */
[----:B------:R-:W5:Y:S01]  /*b0a60*/  LDL.LU R25, [R1+0x764] ;  /* 0x0007640001197983 */ /* 0x000f620000300800 */
[----:B------:R-:W2:Y:S01]  /*b0a70*/  LDL.LU R26, [R1+0x768] ;  /* 0x00076800011a7983 */ /* 0x000ea20000300800 */
[----:B------:R-:W2:Y:S03]  /*b0a80*/  LDL.LU R27, [R1+0x76c] ;  /* 0x00076c00011b7983 */ /* 0x000ea60000300800 */
[----:B--2---:R1:W-:Y:S01]  /*b0a90*/  STL.64 [R1+0x3818], R26 ;  /* 0x0038181a01007387 */ /* 0x0043e20000100a00 */
[----:B-----5:R-:W-:Y:S03]  /*b0aa0*/  STL.64 [R1+0x3810], R24 ;  /* 0x0038101801007387 */ /* 0x020fe60000100a00 */
[----:B-1----:R-:W2:Y:S04]  /*b0ab0*/  LDL.64 R26, [R1+0xd8] ;  /* 0x0000d800011a7983 */ /* 0x002ea80000100a00 */
[----:B--2---:R1:W-:Y:S04]  /*b0ac0*/  STL.64 [R1+0x3828], R26 ;  /* 0x0038281a01007387 */ /* 0x0043e80000100a00 */
[----:B-1----:R-:W2:Y:S01]  /*b0ad0*/  LDL.64 R26, [R1+0xe8] ;  /* 0x0000e800011a7983 */ /* 0x002ea20000100a00 */
[----:B0-----:R0:W-:Y:S02]  /*b0ae0*/  STL.64 [R1+0x3710], R22 ;  /* 0x0037101601007387 */ /* 0x0011e40000100a00 */
[----:B0-----:R-:W-:-:S02]  /*b0af0*/  MOV R22, R3 ;  /* 0x0000000300167202 */ /* 0x001fc40000000f00 */
[----:B------:R-:W-:-:S07]  /*b0b00*/  MOV R23, R2 ;  /* 0x0000000200177202 */ /* 0x000fce0000000f00 */
[----:B------:R-:W-:Y:S01]  /*b0b10*/  HMMA.16816.F32 R4, R4, R22, R8 ;  /* 0x000000160404723c */ /* 0x000fe20000001808 */
[----:B------:R0:W-:Y:S01]  /*b0b20*/  STL.64 [R1+0x3708], R20 ;  /* 0x0037081401007387 */ /* 0x0001e20000100a00 */
[----:B------:R-:W3:Y:S02]  /*b0b30*/  LDL.LU.64 R10, [R1+0x3858] ;  /* 0x00385800010a7983 */ /* 0x000ee40000300a00 */
[----:B------:R-:W3:Y:S02]  /*b0b40*/  LDL.LU.64 R8, [R1+0x3850] ;  /* 0x0038500001087983 */ /* 0x000ee40000300a00 */
[----:B------:R1:W-:Y:S01]  /*b0b50*/  STL.64 [R1+0x3800], R22 ;  /* 0x0038001601007387 */ /* 0x0003e20000100a00 */
[----:B0-----:R-:W2:Y:S11]  /*b0b60*/  LDL.LU R20, [R1+0x990] ;  /* 0x0009900001147983 */ /* 0x001eb60000300800 */
[----:B------:R-:W-:Y:S05]  /*b0b70*/  @!UPT UIADD3 URZ, URZ, URZ, URZ ;  /* 0x0000003f3f3ff290 */ /* 0x000fea000fffe03f */
[----:B------:R-:W-:Y:S01]  /*b0b80*/  STL.64 [R1+0x2a0], R4 ;  /* 0x0002a00401007387 */ /* 0x000fe20000100a00 */
[----:B------:R-:W-:Y:S02]  /*b0b90*/  STL.64 [R1+0x2a8], R6 ;  /* 0x0002a80601007387 */ /* 0x000fe40000100a00 */
[----:B------:R-:W0:Y:S04]  /*b0ba0*/  LDSM.16.M88.4 R4, [R0+0x6c080] ;  /* 0x06c080000004783b */ /* 0x000e280000000200 */
[----:B------:R-:W2:Y:S01]  /*b0bb0*/  LDL.LU R21, [R1+0x994] ;  /* 0x0009940001157983 */ /* 0x000ea20000300800 */
[----:B-1----:R-:W2:Y:S01]  /*b0bc0*/  LDL.LU R22, [R1+0x998] ;  /* 0x0009980001167983 */ /* 0x002ea20000300800 */
[----:B------:R-:W2:Y:S03]  /*b0bd0*/  LDL.LU R23, [R1+0x99c] ;  /* 0x00099c0001177983 */ /* 0x000ea60000300800 */
[----:B0-----:R0:W-:Y:S01]  /*b0be0*/  STL.64 [R1+0x36a8], R6 ;  /* 0x0036a80601007387 */ /* 0x0011e20000100a00 */
[----:B------:R1:W-:Y:S03]  /*b0bf0*/  STL.64 [R1+0x36a0], R4 ;  /* 0x0036a00401007387 */ /* 0x0003e60000100a00 */
[----:B0-----:R-:W5:Y:S01]  /*b0c00*/  LDL.64 R6, [R1+0xc8] ;  /* 0x0000c80001067983 */ /* 0x001f620000100a00 */
[----:B----4-:R-:W-:Y:S01]  /*b0c10*/  IMAD.MOV.U32 R2, RZ, RZ, R14 ;  /* 0x000000ffff027224 */ /* 0x010fe200078e000e */
[----:B------:R-:W-:Y:S01]  /*b0c20*/  MOV R0, R15 ;  /* 0x0000000f00007202 */ /* 0x000fe20000000f00 */
[C---:B---3--:R-:W-:Y:S01]  /*b0c30*/  HMMA.16816.F32 R16, R8.reuse, R14, R16 ;  /* 0x0000000e0810723c */ /* 0x048fe20000001810 */
[----:B-----5:R0:W-:Y:S01]  /*b0c40*/  STL.64 [R1+0x3820], R6 ;  /* 0x0038200601007387 */ /* 0x0201e20000100a00 */
[----:B-1----:R-:W3:Y:S02]  /*b0c50*/  LDL.LU R4, [R1+0x980] ;  /* 0x0009800001047983 */ /* 0x002ee40000300800 */
[----:B------:R-:W3:Y:S01]  /*b0c60*/  LDL.LU R5, [R1+0x984] ;  /* 0x0009840001057983 */ /* 0x000ee20000300800 */
[----:B0-----:R-:W3:Y:S01]  /*b0c70*/  LDL.LU R6, [R1+0x988] ;  /* 0x0009880001067983 */ /* 0x001ee20000300800 */
[----:B------:R-:W3:Y:S11]  /*b0c80*/  LDL.LU R7, [R1+0x98c] ;  /* 0x00098c0001077983 */ /* 0x000ef60000300800 */
[----:B------:R-:W-:Y:S06]  /*b0c90*/  @!UPT UIADD3 URZ, URZ, URZ, URZ ;  /* 0x0000003f3f3ff290 */ /* 0x000fec000fffe03f */
[----:B------:R-:W-:Y:S02]  /*b0ca0*/  STL.64 [R1+0x290], R16 ;  /* 0x0002901001007387 */ /* 0x000fe40000100a00 */
[----:B------:R0:W-:Y:S02]  /*b0cb0*/  STL.64 [R1+0x298], R18 ;  /* 0x0002981201007387 */ /* 0x0001e40000100a00 */
[----:B0-----:R-:W4:Y:S01]  /*b0cc0*/  LDL.LU.64 R18, [R1+0x3848] ;  /* 0x0038480001127983 */ /* 0x001f220000300a00 */
[----:B------:R-:W4:Y:S02]  /*b0cd0*/  LDL.LU.64 R14, [R1+0x3840] ;  /* 0x00384000010e7983 */ /* 0x000f240000300a00 */
[----:B------:R-:W4:Y:S02]  /*b0ce0*/  LDL.LU.64 R12, [R1+0x3838] ;  /* 0x00383800010c7983 */ /* 0x000f240000300a00 */
[C---:B----4-:R-:W-:Y:S01]  /*b0cf0*/  HMMA.16816.F32 R12, R8.reuse, R18, R12 ;  /* 0x00000012080c723c */ /* 0x050fe2000000180c */
[----:B------:R-:W-:Y:S11]  /*b0d00*/  IMAD.MOV.U32 R3, RZ, RZ, R19 ;  /* 0x000000ffff037224 */ /* 0x000ff600078e0013 */
[----:B------:R-:W-:Y:S11]  /*b0d10*/  @!UPT UIADD3 URZ, URZ, URZ, URZ ;  /* 0x0000003f3f3ff290 */ /* 0x000ff6000fffe03f */
[----:B------:R-:W-:Y:S01]  /*b0d20*/  STL.64 [R1+0x280], R12 ;  /* 0x0002800c01007387 */ /* 0x000fe20000100a00 */
[----:B------:R0:W-:Y:S03]  /*b0d30*/  STL.64 [R1+0x288], R14 ;  /* 0x0002880e01007387 */ /* 0x0001e60000100a00 */
[----:B0-----:R-:W4:Y:S01]  /*b0d40*/  LDL.LU R14, [R1+0x3834] ;  /* 0x00383400010e7983 */ /* 0x001f220000300800 */
[----:B------:R-:W5:Y:S02]  /*b0d50*/  LDL.LU R13, [R1+0x3830] ;  /* 0x00383000010d7983 */ /* 0x000f640000300800 */
[----:B------:R-:W3:Y:S01]  /*b0d60*/  LDL.LU R16, [R1+0xb20] ;  /* 0x000b200001107983 */ /* 0x000ee20000300800 */
[----:B------:R-:W-:Y:S01]  /*b0d70*/  MOV R12, R18 ;  /* 0x00000012000c7202 */ /* 0x000fe20000000f00 */
[----:B------:R-:W3:Y:S01]  /*b0d80*/  LDL.LU R17, [R1+0xb24] ;  /* 0x000b240001117983 */ /* 0x000ee20000300800 */
[----:B------:R-:W3:Y:S02]  /*b0d90*/  LDL.LU R18, [R1+0xb28] ;  /* 0x000b280001127983 */ /* 0x000ee40000300800 */
[----:B------:R-:W3:Y:S01]  /*b0da0*/  LDL.LU R19, [R1+0xb2c] ;  /* 0x000b2c0001137983 */ /* 0x000ee20000300800 */
[C---:B--2---:R-:W-:Y:S01]  /*b0db0*/  HMMA.16816.F32 R20, R8.reuse, R26, R20 ;  /* 0x0000001a0814723c */ /* 0x044fe20000001814 */
[----:B---3--:R-:W-:Y:S01]  /*b0dc0*/  STL.64 [R1+0x3780], R18 ;  /* 0x0037801201007387 */ /* 0x008fe20000100a00 */
[----:B------:R0:W-:Y:S11]  /*b0dd0*/  STL.64 [R1+0x3778], R16 ;  /* 0x0037781001007387 */ /* 0x0001f60000100a00 */
[----:B------:R-:W-:Y:S10]  /*b0de0*/  @!UPT UIADD3 URZ, URZ, URZ, URZ ;  /* 0x0000003f3f3ff290 */ /* 0x000ff4000fffe03f */
[----:B------:R1:W-:Y:S02]  /*b0df0*/  STL.64 [R1+0x270], R20 ;  /* 0x0002701401007387 */ /* 0x0003e40000100a00 */
[----:B------:R-:W-:Y:S01]  /*b0e00*/  STL.64 [R1+0x278], R22 ;  /* 0x0002781601007387 */ /* 0x000fe20000100a00 */
[----:B0-----:R-:W-:Y:S01]  /*b0e10*/  MOV R17, R27 ;  /* 0x0000001b00117202 */ /* 0x001fe20000000f00 */
[----:B-1----:R-:W-:Y:S02]  /*b0e20*/  IMAD.MOV.U32 R20, RZ, RZ, R26 ;  /* 0x000000ffff147224 */ /* 0x002fe400078e001a */
[----:B------:R-:W2:Y:S01]  /*b0e30*/  LDL.LU.64 R26, [R1+0x3828] ;  /* 0x00382800011a7983 */ /* 0x000ea20000300a00 */
[----:B----4-:R-:W-:Y:S02]  /*b0e40*/  MOV R18, R14 ;  /* 0x0000000e00127202 */ /* 0x010fe40000000f00 */
[----:B-----5:R-:W-:Y:S01]  /*b0e50*/  MOV R19, R13 ;  /* 0x0000000d00137202 */ /* 0x020fe20000000f00 */
        /* <DEDUP_REMOVED lines=10> */
[----:B------:R-:W-:-:S02]  /*b0f00*/  MOV R16, R6 ;  /* 0x0000000600107202 */ /* 0x000fc40000000f00 */
[----:B------:R-:W-:Y:S11]  /*b0f10*/  MOV R15, R7 ;  /* 0x00000007000f7202 */ /* 0x000ff60000000f00 */
[----:B------:R-:W-:Y:S09]  /*b0f20*/  @!UPT UIADD3 URZ, URZ, URZ, URZ ;  /* 0x0000003f3f3ff290 */ /* 0x000ff2000fffe03f */
[----:B------:R-:W-:Y:S01]  /*b0f30*/  STL.64 [R1+0x4d0], R24 ;  /* 0x0004d01801007387 */ /* 0x000fe20000100a00 */
[----:B------:R0:W-:Y:S03]  /*b0f40*/  STL.64 [R1+0x4d8], R26 ;  /* 0x0004d81a01007387 */ /* 0x0001e60000100a00 */
[----:B0-----:R-:W2:Y:S01]  /*b0f50*/  LDL.LU.64 R26, [R1+0x3808] ;  /* 0x00380800011a7983 */ /* 0x001ea20000300a00 */
[----:B------:R-:W3:Y:S02]  /*b0f60*/  LDL.LU R4, [R1+0xa40] ;  /* 0x000a400001047983 */ /* 0x000ee40000300800 */
[----:B------:R-:W3:Y:S02]  /*b0f70*/  LDL.LU R5, [R1+0xa44] ;  /* 0x000a440001057983 */ /* 0x000ee40000300800 */
[----:B------:R-:W4:Y:S01]  /*b0f80*/  LDL.LU R6, [R1+0xa48] ;  /* 0x000a480001067983 */ /* 0x000f220000300800 */
[----:B------:R-:W4:Y:S04]  /*b0f90*/  LDL.LU R7, [R1+0xa4c] ;  /* 0x000a4c0001077983 */ /* 0x000f280000300800 */
[----:B----4-:R0:W-:Y:S01]  /*b0fa0*/  STL.64 [R1+0x36d8], R6 ;  /* 0x0036d80601007387 */ /* 0x0101e20000100a00 */
[----:B---3--:R1:W-:Y:S02]  /*b0fb0*/  STL.64 [R1+0x36d0], R4 ;  /* 0x0036d00401007387 */ /* 0x0083e40000100a00 */
[----:B0-----:R-:W-:Y:S01]  /*b0fc0*/  IMAD.MOV.U32 R6, RZ, RZ, R20 ;  /* 0x000000ffff067224 */ /* 0x001fe200078e0014 */
[----:B------:R-:W-:Y:S01]  /*b0fd0*/  MOV R7, R17 ;  /* 0x0000001100077202 */ /* 0x000fe20000000f00 */
[----:B------:R-:W3:Y:S01]  /*b0fe0*/  LDL.LU R20, [R1+0x9e0] ;  /* 0x0009e00001147983 */ /* 0x000ee20000300800 */
[----:B------:R-:W3:Y:S02]  /*b0ff0*/  LDL.LU R21, [R1+0x9e4] ;  /* 0x0009e40001157983 */ /* 0x000ee40000300800 */
[----:B------:R-:W3:Y:S02]  /*b1000*/  LDL.LU R22, [R1+0x9e8] ;  /* 0x0009e80001167983 */ /* 0x000ee40000300800 */
[----:B------:R-:W3:Y:S01]  /*b1010*/  LDL.LU R23, [R1+0x9ec] ;  /* 0x0009ec0001177983 */ /* 0x000ee20000300800 */
[----:B------:R0:W-:Y:S01]  /*b1020*/  STL.64 [R1+0x37d0], R6 ;  /* 0x0037d00601007387 */ /* 0x0001e20000100a00 */
[----:B-1----:R-:W4:Y:S02]  /*b1030*/  LDL.LU R4, [R1+0x710] ;  /* 0x0007100001047983 */ /* 0x002f240000300800 */
[----:B------:R-:W4:Y:S01]  /*b1040*/  LDL.LU R5, [R1+0x714] ;  /* 0x0007140001057983 */ /* 0x000f220000300800 */
[----:B0-----:R-:W4:Y:S01]  /*b1050*/  LDL.LU R6, [R1+0x718] ;  /* 0x0007180001067983 */ /* 0x001f220000300800 */
[----:B------:R-:W4:Y:S02]  /*b1060*/  LDL.LU R7, [R1+0x71c] ;  /* 0x00071c0001077983 */ /* 0x000f240000300800 */
[----:B--2---:R0:W-:Y:S01]  /*b1070*/  STL.64 [R1+0x3798], R26 ;  /* 0x0037981a01007387 */ /* 0x0041e20000100a00 */
[C---:B----4-:R-:W-:Y:S07]  /*b1080*/  HMMA.16816.F32 R4, R8.reuse, R26, R4 ;  /* 0x0000001a0804723c */ /* 0x050fee0000001804 */
[----:B0-----:R-:W-:Y:S01]  /*b1090*/  MOV R26, R16 ;  /* 0x00000010001a7202 */ /* 0x001fe20000000f00 */
[----:B------:R-:W-:Y:S11]  /*b10a0*/  IMAD.MOV.U32 R27, RZ, RZ, R15 ;  /* 0x000000ffff1b7224 */ /* 0x000ff600078e000f */
[----:B------:R-:W-:Y:S04]  /*b10b0*/  @!UPT UIADD3 URZ, URZ, URZ, URZ ;  /* 0x0000003f3f3ff290 */ /* 0x000fe8000fffe03f */
[----:B------:R-:W-:Y:S01]  /*b10c0*/  STL.64 [R1+0x510], R4 ;  /* 0x0005100401007387 */ /* 0x000fe20000100a00 */
[----:B------:R0:W-:Y:S02]  /*b10d0*/  STL.64 [R1+0x518], R6 ;  /* 0x0005180601007387 */ /* 0x0001e40000100a00 */
[----:B------:R1:W-:Y:S02]  /*b10e0*/  STL.64 [R1+0x37b0], R26 ;  /* 0x0037b01a01007387 */ /* 0x0003e40000100a00 */
[----:B0-----:R-:W-:Y:S01]  /*b10f0*/  IMAD.MOV.U32 R6, RZ, RZ, R12 ;  /* 0x000000ffff067224 */ /* 0x001fe200078e000c */
[----:B------:R-:W-:Y:S02]  /*b1100*/  MOV R7, R3 ;  /* 0x0000000300077202 */ /* 0x000fe40000000f00 */
[----:B-1----:R-:W-:Y:S02]  /*b1110*/  MOV R26, R14 ;  /* 0x0000000e001a7202 */ /* 0x002fe40000000f00 */
[----:B------:R-:W-:Y:S01]  /*b1120*/  MOV R27, R13 ;  /* 0x0000000d001b7202 */ /* 0x000fe20000000f00 */
[----:B------:R-:W2:Y:S01]  /*b1130*/  LDL.LU R12, [R1+0x9d0] ;  /* 0x0009d000010c7983 */ /* 0x000ea20000300800 */
[----:B------:R-:W2:Y:S02]  /*b1140*/  LDL.LU R13, [R1+0x9d4] ;  /* 0x0009d400010d7983 */ /* 0x000ea40000300800 */
[----:B------:R-:W2:Y:S02]  /*b1150*/  LDL.LU R14, [R1+0x9d8] ;  /* 0x0009d800010e7983 */ /* 0x000ea40000300800 */
[----:B------:R-:W2:Y:S01]  /*b1160*/  LDL.LU R15, [R1+0x9dc] ;  /* 0x0009dc00010f7983 */ /* 0x000ea20000300800 */
[----:B------:R-:W-:Y:S01]  /*b1170*/  STL.64 [R1+0x37e8], R6 ;  /* 0x0037e80601007387 */ /* 0x000fe20000100a00 */
[----:B------:R0:W-:Y:S02]  /*b1180*/  STL.64 [R1+0x37c8], R26 ;  /* 0x0037c81a01007387 */ /* 0x0001e40000100a00 */
[----:B------:R-:W4:Y:S02]  /*b1190*/  LDL.LU R24, [R1+0xaa0] ;  /* 0x000aa00001187983 */ /* 0x000f240000300800 */
[----:B------:R-:W4:Y:S01]  /*b11a0*/  LDL.LU R25, [R1+0xaa4] ;  /* 0x000aa40001197983 */ /* 0x000f220000300800 */
[----:B0-----:R-:W5:Y:S01]  /*b11b0*/  LDL.LU R26, [R1+0xaa8] ;  /* 0x000aa800011a7983 */ /* 0x001f620000300800 */
[----:B------:R-:W5:Y:S01]  /*b11c0*/  LDL.LU R27, [R1+0xaac] ;  /* 0x000aac00011b7983 */ /* 0x000f620000300800 */
[C---:B---3--:R-:W-:Y:S01]  /*b11d0*/  HMMA.16816.F32 R20, R8.reuse, R18, R20 ;  /* 0x000000120814723c */ /* 0x048fe20000001814 */
[----:B------:R-:W3:Y:S01]  /*b11e0*/  LDL.LU R4, [R1+0xa00] ;  /* 0x000a000001047983 */ /* 0x000ee20000300800 */
[----:B------:R-:W3:Y:S01]  /*b11f0*/  LDL.LU R5, [R1+0xa04] ;  /* 0x000a040001057983 */ /* 0x000ee20000300800 */
[----:B------:R-:W3:Y:S02]  /*b1200*/  LDL.LU R6, [R1+0xa08] ;  /* 0x000a080001067983 */ /* 0x000ee40000300800 */
[----:B------:R-:W3:Y:S01]  /*b1210*/  LDL.LU R7, [R1+0xa0c] ;  /* 0x000a0c0001077983 */ /* 0x000ee20000300800 */
[----:B-----5:R-:W-:Y:S01]  /*b1220*/  STL.64 [R1+0x37e0], R26 ;  /* 0x0037e01a01007387 */ /* 0x020fe20000100a00 */
[----:B----4-:R0:W-:Y:S03]  /*b1230*/  STL.64 [R1+0x37d8], R24 ;  /* 0x0037d81801007387 */ /* 0x0101e60000100a00 */
[----:B0-----:R-:W4:Y:S01]  /*b1240*/  LDL.LU R24, [R1+0xa10] ;  /* 0x000a100001187983 */ /* 0x001f220000300800 */
[----:B------:R-:W4:Y:S02]  /*b1250*/  LDL.LU R25, [R1+0xa14] ;  /* 0x000a140001197983 */ /* 0x000f240000300800 */
[----:B------:R-:W4:Y:S02]  /*b1260*/  LDL.LU R26, [R1+0xa18] ;  /* 0x000a1800011a7983 */ /* 0x000f240000300800 */
[----:B------:R-:W4:Y:S08]  /*b1270*/  LDL.LU R27, [R1+0xa1c] ;  /* 0x000a1c00011b7983 */ /* 0x000f300000300800 */
[----:B------:R-:W-:Y:S01]  /*b1280*/  STL.64 [R1+0x540], R20 ;  /* 0x0005401401007387 */ /* 0x000fe20000100a00 */
[----:B------:R0:W-:Y:S03]  /*b1290*/  STL.64 [R1+0x548], R22 ;  /* 0x0005481601007387 */ /* 0x0001e60000100a00 */
[----:B0-----:R-:W2:Y:S01]  /*b12a0*/  LDL.LU.64 R22, [R1+0x3800] ;  /* 0x0038000001167983 */ /* 0x001ea20000300a00 */
        /* <DEDUP_REMOVED lines=11> */
[----:B------:R-:W-:Y:S01]  /*b1360*/  HMMA.16816.F32 R8, R8, R22, R12 ;  /* 0x000000160808723c */ /* 0x000fe2000000180c */
[----:B-----5:R-:W-:Y:S01]  /*b1370*/  STL.64 [R1+0x37c0], R18 ;  /* 0x0037c01201007387 */ /* 0x020fe20000100a00 */
        /* <DEDUP_REMOVED lines=8> */
[----:B------:R-:W5:Y:S07]  /*b1400*/  LDL.LU R20, [R1+0xb50] ;  /* 0x000b500001147983 */ /* 0x000f6e0000300800 */
[----:B------:R-:W-:Y:S01]  /*b1410*/  STL.64 [R1+0x530], R8 ;  /* 0x0005300801007387 */ /* 0x000fe20000100a00 */
[----:B------:R1:W-:Y:S02]  /*b1420*/  STL.64 [R1+0x538], R10 ;  /* 0x0005380a01007387 */ /* 0x0003e40000100a00 */
[----:B------:R-:W5:Y:S01]  /*b1430*/  LDL.LU R21, [R1+0xb54] ;  /* 0x000b540001157983 */ /* 0x000f620000300800 */
[----:B0-----:R-:W5:Y:S01]  /*b1440*/  LDL.LU R22, [R1+0xb58] ;  /* 0x000b580001167983 */ /* 0x001f620000300800 */
[----:B------:R-:W5:Y:S01]  /*b1450*/  LDL.LU R23, [R1+0xb5c] ;  /* 0x000b5c0001177983 */ /* 0x000f620000300800 */
[----:B-1----:R-:W-:Y:S01]  /*b1460*/  MOV R10, R2 ;  /* 0x00000002000a7202 */ /* 0x002fe20000000f00 */
[----:B------:R-:W-:-:S07]  /*b1470*/  IMAD.MOV.U32 R11, RZ, RZ, R0 ;  /* 0x000000ffff0b7224 */ /* 0x000fce00078e0000 */
[C---:B---3--:R-:W-:Y:S11]  /*b1480*/  HMMA.16816.F32 R4, R12.reuse, R10, R4 ;  /* 0x0000000a0c04723c */ /* 0x048ff60000001804 */
[----:B------:R-:W-:Y:S11]  /*b1490*/  @!UPT UIADD3 URZ, URZ, URZ, URZ ;  /* 0x0000003f3f3ff290 */ /* 0x000ff6000fffe03f */
[----:B------:R-:W-:Y:S01]  /*b14a0*/  @!UPT UIADD3 URZ, URZ, URZ, URZ ;  /* 0x0000003f3f3ff290 */ /* 0x000fe2000fffe03f */
[----:B------:R-:W-:Y:S01]  /*b14b0*/  STL.64 [R1+0x580], R4 ;  /* 0x0005800401007387 */ /* 0x000fe20000100a00 */
[----:B------:R0:W-:Y:S03]  /*b14c0*/  STL.64 [R1+0x588], R6 ;  /* 0x0005880601007387 */ /* 0x0001e60000100a00 */
[----:B0-----:R-:W4:Y:S02]  /*b14d0*/  LDL.LU.64 R6, [R1+0x37e8] ;  /* 0x0037e80001067983 */ /* 0x001f240000300a00 */
[C---:B----4-:R-:W-:Y:S02]  /*b14e0*/  HMMA.16816.F32 R4, R12.reuse, R6, R24 ;  /* 0x000000060c04723c */ /* 0x050fe40000001818 */
[----:B------:R-:W3:Y:S01]  /*b14f0*/  LDL.LU.64 R26, [R1+0x37e0] ;  /* 0x0037e000011a7983 */ /* 0x000ee20000300a00 */
[----:B------:R-:W3:Y:S11]  /*b1500*/  LDL.LU.64 R24, [R1+0x37d8] ;  /* 0x0037d80001187983 */ /* 0x000ef60000300a00 */
[----:B------:R-:W-:Y:S09]  /*b1510*/  @!UPT UIADD3 URZ, URZ, URZ, URZ ;  /* 0x0000003f3f3ff290 */ /* 0x000ff2000fffe03f */
        /* <DEDUP_REMOVED lines=8> */
[----:B0-----:R-:W2:Y:S01]  /*b15a0*/  LDL.LU.64 R26, [R1+0x37c8] ;  /* 0x0037c800011a7983 */ /* 0x001ea20000300a00 */
[----:B------:R0:W-:Y:S02]  /*b15b0*/  STL.64 [R1+0x3760], R6 ;  /* 0x0037600601007387 */ /* 0x0001e40000100a00 */
[----:B------:R-:W3:Y:S02]  /*b15c0*/  LDL.LU R4, [R1+0xb10] ;  /* 0x000b100001047983 */ /* 0x000ee40000300800 */
[----:B------:R-:W3:Y:S01]  /*b15d0*/  LDL.LU R5, [R1+0xb14] ;  /* 0x000b140001057983 */ /* 0x000ee20000300800 */
[----:B0-----:R-:W3:Y:S01]  /*b15e0*/  LDL.LU R6, [R1+0xb18] ;  /* 0x000b180001067983 */ /* 0x001ee20000300800 */
[----:B------:R-:W3:Y:S01]  /*b15f0*/  LDL.LU R7, [R1+0xb1c] ;  /* 0x000b1c0001077983 */ /* 0x000ee20000300800 */
        /* <DEDUP_REMOVED lines=20> */
[----:B------:R0:W-:Y:S03]  /*b1740*/  STL.64 [R1+0x3748], R26 ;  /* 0x0037481a01007387 */ /* 0x0001e60000100a00 */
[----:B0-----:R-:W2:Y:S01]  /*b1750*/  LDL.64 R26, [R1+0xf8] ;  /* 0x0000f800011a7983 */ /* 0x001ea20000100a00 */
[C---:B-----5:R-:W-:Y:S03]  /*b1760*/  HMMA.16816.F32 R16, R12.reuse, R18, R20 ;  /* 0x000000120c10723c */ /* 0x060fe60000001814 */
[----:B------:R-:W4:Y:S11]  /*b1770*/  LDL.LU.64 R22, [R1+0x3788] ;  /* 0x0037880001167983 */ /* 0x000f360000300a00 */
[----:B------:R-:W-:Y:S09]  /*b1780*/  @!UPT UIADD3 URZ, URZ, URZ, URZ ;  /* 0x0000003f3f3ff290 */ /* 0x000ff2000fffe03f */
        /* <DEDUP_REMOVED lines=8> */
[----:B------:R-:W4:Y:S11]  /*b1810*/  LDL.LU R20, [R1+0xaf0] ;  /* 0x000af00001147983 */ /* 0x000f360000300800 */
[----:B------:R-:W-:Y:S06]  /*b1820*/  @!UPT UIADD3 URZ, URZ, URZ, URZ ;  /* 0x0000003f3f3ff290 */ /* 0x000fec000fffe03f */
[----:B------:R-:W-:Y:S01]  /*b1830*/  STL.64 [R1+0x700], R12 ;  /* 0x0007000c01007387 */ /* 0x000fe20000100a00 */
[----:B------:R1:W-:Y:S02]  /*b1840*/  STL.64 [R1+0x708], R14 ;  /* 0x0007080e01007387 */ /* 0x0003e40000100a00 */
[----:B------:R-:W4:Y:S02]  /*b1850*/  LDL.LU R21, [R1+0xaf4] ;  /* 0x000af40001157983 */ /* 0x000f240000300800 */
[----:B0-----:R-:W4:Y:S01]  /*b1860*/  LDL.LU R22, [R1+0xaf8] ;  /* 0x000af80001167983 */ /* 0x001f220000300800 */
[----:B------:R-:W4:Y:S04]  /*b1870*/  LDL.LU R23, [R1+0xafc] ;  /* 0x000afc0001177983 */ /* 0x000f280000300800 */
[----:B-1----:R-:W5:Y:S01]  /*b1880*/  LDL.64 R14, [R1+0xc8] ;  /* 0x0000c800010e7983 */ /* 0x002f620000100a00 */
[C---:B---3--:R-:W-:Y:S03]  /*b1890*/  HMMA.16816.F32 R4, R16.reuse, R10, R4 ;  /* 0x0000000a1004723c */ /* 0x048fe60000001804 */
[----:B-----5:R0:W-:Y:S01]  /*b18a0*/  STL.64 [R1+0x3750], R14 ;  /* 0x0037500e01007387 */ /* 0x0201e20000100a00 */
        /* <DEDUP_REMOVED lines=8> */
[----:B------:R3:W-:Y:S01]  /*b1930*/  STL.64 [R1+0x3758], R10 ;  /* 0x0037580a01007387 */ /* 0x0007e20000100a00 */
[----:B--2---:R-:W-:Y:S02]  /*b1940*/  MOV R2, R26 ;  /* 0x0000001a00027202 */ /* 0x004fe40000000f00 */
[----:B------:R-:W-:Y:S01]  /*b1950*/  MOV R0, R27 ;  /* 0x0000001b00007202 */ /* 0x000fe20000000f00 */
[C---:B---3--:R-:W-:Y:S08]  /*b1960*/  HMMA.16816.F32 R8, R16.reuse, R26, R12 ;  /* 0x0000001a1008723c */ /* 0x048ff0000000180c */
[C---:B----4-:R-:W-:Y:S11]  /*b1970*/  HMMA.16816.F32 R20, R16.reuse, R6, R20 ;  /* 0x000000061014723c */ /* 0x050ff60000001814 */
[----:B------:R-:W-:Y:S04]  /*b1980*/  @!UPT UIADD3 URZ, URZ, URZ, URZ ;  /* 0x0000003f3f3ff290 */ /* 0x000fe8000fffe03f */
[----:B------:R0:W-:Y:S01]  /*b1990*/  STL.64 [R1+0x760], R8 ;  /* 0x0007600801007387 */ /* 0x0001e20000100a00 */
[----:B------:R1:W-:Y:S03]  /*b19a0*/  STL.64 [R1+0x768], R10 ;  /* 0x0007680a01007387 */ /* 0x0003e60000100a00 */
[----:B0-----:R-:W2:Y:S01]  /*b19b0*/  LDL.LU R8, [R1+0xae0] ;  /* 0x000ae00001087983 */ /* 0x001ea20000300800 */
[----:B------:R-:W2:Y:S02]  /*b19c0*/  LDL.LU R9, [R1+0xae4] ;  /* 0x000ae40001097983 */ /* 0x000ea40000300800 */
[----:B-1----:R-:W2:Y:S02]  /*b19d0*/  LDL.LU R10, [R1+0xae8] ;  /* 0x000ae800010a7983 */ /* 0x002ea40000300800 */
[----:B------:R-:W2:Y:S01]  /*b19e0*/  LDL.LU R11, [R1+0xaec] ;  /* 0x000aec00010b7983 */ /* 0x000ea20000300800 */
[----:B------:R-:W2:Y:S01]  /*b19f0*/  LDL.64 R14, [R1+0xd8] ;  /* 0x0000d800010e7983 */ /* 0x000ea20000100a00 */
[----:B------:R-:W3:Y:S02]  /*b1a00*/  LDL.LU R24, [R1+0xad0] ;  /* 0x000ad00001187983 */ /* 0x000ee40000300800 */
[----:B------:R-:W3:Y:S02]  /*b1a10*/  LDL.LU R25, [R1+0xad4] ;  /* 0x000ad40001197983 */ /* 0x000ee40000300800 */
[----:B------:R-:W3:Y:S01]  /*b1a20*/  LDL.LU R26, [R1+0xad8] ;  /* 0x000ad800011a7983 */ /* 0x000ee20000300800 */
[----:B------:R-:W3:Y:S01]  /*b1a30*/  LDL.LU R27, [R1+0xadc] ;  /* 0x000adc00011b7983 */ /* 0x000ee20000300800 */
[----:B------:R-:W-:Y:S02]  /*b1a40*/  STL.64 [R1+0x790], R20 ;  /* 0x0007901401007387 */ /* 0x000fe40000100a00 */
[----:B------:R0:W-:Y:S02]  /*b1a50*/  STL.64 [R1+0x798], R22 ;  /* 0x0007981601007387 */ /* 0x0001e40000100a00 */
[----:B0-----:R-:W4:Y:S04]  /*b1a60*/  LDL.64 R22, [R1+0xa8] ;  /* 0x0000a80001167983 */ /* 0x001f280000100a00 */
[----:B----4-:R0:W-:Y:S01]  /*b1a70*/  STL.64 [R1+0x3740], R22 ;  /* 0x0037401601007387 */ /* 0x0101e20000100a00 */
[----:B------:R1:W-:Y:S02]  /*b1a80*/  STL.64 [R1+0x36e8], R6 ;  /* 0x0036e80601007387 */ /* 0x0003e40000100a00 */
[----:B------:R-:W4:Y:S02]  /*b1a90*/  LDL.LU R20, [R1+0xac0] ;  /* 0x000ac00001147983 */ /* 0x000f240000300800 */
[----:B------:R-:W4:Y:S01]  /*b1aa0*/  LDL.LU R21, [R1+0xac4] ;  /* 0x000ac40001157983 */ /* 0x000f220000300800 */
[----:B0-----:R-:W4:Y:S01]  /*b1ab0*/  LDL.LU R22, [R1+0xac8] ;  /* 0x000ac80001167983 */ /* 0x001f220000300800 */
[----:B-1----:R-:W-:Y:S01]  /*b1ac0*/  IMAD.MOV.U32 R6, RZ, RZ, R2 ;  /* 0x000000ffff067224 */ /* 0x002fe200078e0002 */
[----:B------:R-:W-:Y:S01]  /*b1ad0*/  MOV R7, R0 ;  /* 0x0000000000077202 */ /* 0x000fe20000000f00 */
[----:B------:R-:W4:Y:S04]  /*b1ae0*/  LDL.LU R23, [R1+0xacc] ;  /* 0x000acc0001177983 */ /* 0x000f280000300800 */
[----:B------:R0:W-:Y:S01]  /*b1af0*/  STL.64 [R1+0x3700], R6 ;  /* 0x0037000601007387 */ /* 0x0001e20000100a00 */
[----:B------:R-:W5:Y:S02]  /*b1b00*/  LDL.LU R4, [R1+0xa80] ;  /* 0x000a800001047983 */ /* 0x000f640000300800 */
[----:B------:R-:W5:Y:S01]  /*b1b10*/  LDL.LU R5, [R1+0xa84] ;  /* 0x000a840001057983 */ /* 0x000f620000300800 */
[----:B0-----:R-:W3:Y:S01]  /*b1b20*/  LDL.LU R6, [R1+0xa88] ;  /* 0x000a880001067983 */ /* 0x001ee20000300800 */
[----:B------:R-:W3:Y:S01]  /*b1b30*/  LDL.LU R7, [R1+0xa8c] ;  /* 0x000a8c0001077983 */ /* 0x000ee20000300800 */
[----:B--2---:R-:W-:Y:S02]  /*b1b40*/  HMMA.16816.F32 R8, R16, R14, R8 ;  /* 0x0000000e1008723c */ /* 0x004fe40000001808 */
[----:B---3--:R-:W-:Y:S01]  /*b1b50*/  STL.64 [R1+0x3720], R6 ;  /* 0x0037200601007387 */ /* 0x008fe20000100a00 */
[----:B-----5:R0:W-:Y:S03]  /*b1b60*/  STL.64 [R1+0x3718], R4 ;  /* 0x0037180401007387 */ /* 0x0201e60000100a00 */
[----:B0-----:R-:W2:Y:S01]  /*b1b70*/  LDL.LU R4, [R1+0xa90] ;  /* 0x000a900001047983 */ /* 0x001ea20000300800 */
[----:B------:R-:W2:Y:S02]  /*b1b80*/  LDL.LU R5, [R1+0xa94] ;  /* 0x000a940001057983 */ /* 0x000ea40000300800 */
[----:B------:R-:W3:Y:S02]  /*b1b90*/  LDL.LU R6, [R1+0xa98] ;  /* 0x000a980001067983 */ /* 0x000ee40000300800 */
[----:B------:R-:W3:Y:S02]  /*b1ba0*/  LDL.LU R7, [R1+0xa9c] ;  /* 0x000a9c0001077983 */ /* 0x000ee40000300800 */
        /* <DEDUP_REMOVED lines=8> */
[----:B------:R1:W-:Y:S01]  /*b1c30*/  STL.64 [R1+0x7b8], R10 ;  /* 0x0007b80a01007387 */ /* 0x0003e20000100a00 */
[----:B0-----:R-:W-:-:S02]  /*b1c40*/  MOV R8, R14 ;  /* 0x0000000e00087202 */ /* 0x001fc40000000f00 */
[----:B-1----:R-:W3:Y:S01]  /*b1c50*/  LDL.LU.64 R10, [R1+0x3758] ;  /* 0x00375800010a7983 */ /* 0x002ee20000300a00 */
        /* <DEDUP_REMOVED lines=23> */
[C---:B----4-:R-:W-:Y:S01]  /*b1dd0*/  HMMA.16816.F32 R4, R16.reuse, R22, R4 ;  /* 0x000000161004723c */ /* 0x050fe20000001804 */
[----:B------:R-:W-:Y:S02]  /*b1de0*/  MOV R2, R22 ;  /* 0x0000001600027202 */ /* 0x000fe40000000f00 */
[----:B------:R-:W-:Y:S11]  /*b1df0*/  MOV R0, R23 ;  /* 0x0000001700007202 */ /* 0x000ff60000000f00 */
[----:B------:R-:W-:Y:S09]  /*b1e00*/  @!UPT UIADD3 URZ, URZ, URZ, URZ ;  /* 0x0000003f3f3ff290 */ /* 0x000ff2000fffe03f */
        /* <DEDUP_REMOVED lines=8> */
[----:B------:R-:W3:Y:S02]  /*b1e90*/  LDL.LU.64 R22, [R1+0x3710] ;  /* 0x0037100001167983 */ /* 0x000ee40000300a00 */
[----:B------:R-:W3:Y:S11]  /*b1ea0*/  LDL.LU.64 R20, [R1+0x3708] ;  /* 0x0037080001147983 */ /* 0x000ef60000300a00 */
[----:B------:R-:W-:Y:S06]  /*b1eb0*/  @!UPT UIADD3 URZ, URZ, URZ, URZ ;  /* 0x0000003f3f3ff290 */ /* 0x000fec000fffe03f */
[----:B------:R-:W-:Y:S01]  /*b1ec0*/  STL.64 [R1+0x8a0], R16 ;  /* 0x0008a01001007387 */ /* 0x000fe20000100a00 */
[----:B------:R0:W-:Y:S03]  /*b1ed0*/  STL.64 [R1+0x8a8], R18 ;  /* 0x0008a81201007387 */ /* 0x0001e60000100a00 */
[----:B0-----:R-:W4:Y:S04]  /*b1ee0*/  LDL.LU.64 R18, [R1+0x98] ;  /* 0x0000980001127983 */ /* 0x001f280000300a00 */
[----:B----4-:R0:W-:Y:S02]  /*b1ef0*/  STL.64 [R1+0x36b0], R18 ;  /* 0x0036b01201007387 */ /* 0x0101e40000100a00 */
[----:B0-----:R-:W-:-:S02]  /*b1f00*/  IMAD.MOV.U32 R18, RZ, RZ, R8 ;  /* 0x000000ffff127224 */ /* 0x001fc400078e0008 */
[C---:B---3--:R-:W-:Y:S01]  /*b1f10*/  HMMA.16816.F32 R8, R20.reuse, R10, R4 ;  /* 0x0000000a1408723c */ /* 0x048fe20000001804 */
[----:B------:R-:W2:Y:S11]  /*b1f20*/  LDL.LU.64 R6, [R1+0x3700] ;  /* 0x0037000001067983 */ /* 0x000eb60000300a00 */
[----:B------:R-:W-:Y:S11]  /*b1f30*/  @!UPT UIADD3 URZ, URZ, URZ, URZ ;  /* 0x0000003f3f3ff290 */ /* 0x000ff6000fffe03f */
[----:B------:R-:W-:Y:S01]  /*b1f40*/  STL.64 [R1+0x8d0], R8 ;  /* 0x0008d00801007387 */ /* 0x000fe20000100a00 */
[----:B------:R0:W-:Y:S03]  /*b1f50*/  STL.64 [R1+0x8d8], R10 ;  /* 0x0008d80a01007387 */ /* 0x0001e60000100a00 */
[----:B0-----:R-:W3:Y:S01]  /*b1f60*/  LDL R10, [R1+0x1c20] ;  /* 0x001c2000010a7983 */ /* 0x001ee20000100800 */
[C---:B--2---:R-:W-:Y:S03]  /*b1f70*/  HMMA.16816.F32 R4, R20.reuse, R6, R12 ;  /* 0x000000061404723c */ /* 0x044fe6000000180c */
[----:B---3--:R0:W-:Y:S01]  /*b1f80*/  STL [R1+0x3688], R10 ;  /* 0x0036880a01007387 */ /* 0x0081e20000100800 */
[----:B------:R-:W2:Y:S02]  /*b1f90*/  LDL.LU R8, [R1+0xa50] ;  /* 0x000a500001087983 */ /* 0x000ea40000300800 */
[----:B------:R-:W2:Y:S01]  /*b1fa0*/  LDL.LU R9, [R1+0xa54] ;  /* 0x000a540001097983 */ /* 0x000ea20000300800 */
[----:B0-----:R-:W2:Y:S01]  /*b1fb0*/  LDL.LU R10, [R1+0xa58] ;  /* 0x000a5800010a7983 */ /* 0x001ea20000300800 */
[----:B------:R-:W2:Y:S02]  /*b1fc0*/  LDL.LU R11, [R1+0xa5c] ;  /* 0x000a5c00010b7983 */ /* 0x000ea40000300800 */
[----:B------:R-:W3:Y:S02]  /*b1fd0*/  LDL.LU.64 R14, [R1+0x36f8] ;  /* 0x0036f800010e7983 */ /* 0x000ee40000300a00 */
[----:B------:R-:W3:Y:S11]  /*b1fe0*/  LDL.LU.64 R12, [R1+0x36f0] ;  /* 0x0036f000010c7983 */ /* 0x000ef60000300a00 */
[----:B------:R-:W-:Y:S01]  /*b1ff0*/  STL.64 [R1+0x8e0], R4 ;  /* 0x0008e00401007387 */ /* 0x000fe20000100a00 */
[----:B------:R0:W-:Y:S03]  /*b2000*/  STL.64 [R1+0x8e8], R6 ;  /* 0x0008e80601007387 */ /* 0x0001e60000100a00 */
[----:B0-----:R-:W3:Y:S02]  /*b2010*/  LDL.LU.64 R6, [R1+0x36e8] ;  /* 0x0036e80001067983 */ /* 0x001ee40000300a00 */
[----:B---3--:R-:W-:Y:S02]  /*b2020*/  HMMA.16816.F32 R4, R20, R6, R12 ;  /* 0x000000061404723c */ /* 0x008fe4000000180c */
[----:B------:R-:W3:Y:S11]  /*b2030*/  LDL.LU.64 R14, [R1+0x36e0] ;  /* 0x0036e000010e7983 */ /* 0x000ef60000300a00 */
[----:B------:R-:W-:Y:S10]  /*b2040*/  @!UPT UIADD3 URZ, URZ, URZ, URZ ;  /* 0x0000003f3f3ff290 */ /* 0x000ff4000fffe03f */
[----:B------:R-:W-:Y:S01]  /*b2050*/  STL.64 [R1+0x900], R4 ;  /* 0x0009000401007387 */ /* 0x000fe20000100a00 */
[----:B------:R0:W-:Y:S03]  /*b2060*/  STL.64 [R1+0x908], R6 ;  /* 0x0009080601007387 */ /* 0x0001e60000100a00 */
[----:B0-----:R-:W3:Y:S01]  /*b2070*/  LDL.LU.64 R6, [R1+0x36d8] ;  /* 0x0036d80001067983 */ /* 0x001ee20000300a00 */
[----:B------:R-:W3:Y:S01]  /*b2080*/  LDL.LU.64 R4, [R1+0x36d0] ;  /* 0x0036d00001047983 */ /* 0x000ee20000300a00 */
[----:B------:R-:W-:-:S07]  /*b2090*/  MOV R19, R3 ;  /* 0x0000000300137202 */ /* 0x000fce0000000f00 */
[C---:B--2---:R-:W-:Y:S01]  /*b20a0*/  HMMA.16816.F32 R16, R20.reuse, R18, R8 ;  /* 0x000000121410723c */ /* 0x044fe20000001808 */
[----:B------:R-:W2:Y:S11]  /*b20b0*/  LDL.LU R8, [R1+0x950] ;  /* 0x0009500001087983 */ /* 0x000eb60000300800 */
[----:B------:R-:W-:Y:S11]  /*b20c0*/  @!UPT UIADD3 URZ, URZ, URZ, URZ ;  /* 0x0000003f3f3ff290 */ /* 0x000ff6000fffe03f */
[----:B------:R-:W-:Y:S01]  /*b20d0*/  STL.64 [R1+0x920], R16 ;  /* 0x0009201001007387 */ /* 0x000fe20000100a00 */
[----:B------:R-:W-:Y:S01]  /*b20e0*/  STL.64 [R1+0x928], R18 ;  /* 0x0009281201007387 */ /* 0x000fe20000100a00 */
[C---:B---3--:R-:W-:Y:S11]  /*b20f0*/  HMMA.16816.F32 R4, R20.reuse, R14, R4 ;  /* 0x0000000e1404723c */ /* 0x048ff60000001804 */
[----:B------:R-:W-:Y:S11]  /*b2100*/  @!UPT UIADD3 URZ, URZ, URZ, URZ ;  /* 0x0000003f3f3ff290 */ /* 0x000ff6000fffe03f */
[----:B------:R-:W-:Y:S01]  /*b2110*/  @!UPT UIADD3 URZ, URZ, URZ, URZ ;  /* 0x0000003f3f3ff290 */ /* 0x000fe2000fffe03f */
[----:B------:R0:W-:Y:S01]  /*b2120*/  STL.64 [R1+0x960], R4 ;  /* 0x0009600401007387 */ /* 0x0001e20000100a00 */
[----:B------:R1:W-:Y:S02]  /*b2130*/  STL.64 [R1+0x968], R6 ;  /* 0x0009680601007387 */ /* 0x0003e40000100a00 */
[----:B------:R-:W2:Y:S02]  /*b2140*/  LDL.LU R9, [R1+0x954] ;  /* 0x0009540001097983 */ /* 0x000ea40000300800 */
[----:B------:R-:W3:Y:S01]  /*b2150*/  LDL.LU R10, [R1+0x958] ;  /* 0x00095800010a7983 */ /* 0x000ee20000300800 */
[----:B------:R-:W3:Y:S04]  /*b2160*/  LDL.LU R11, [R1+0x95c] ;  /* 0x00095c00010b7983 */ /* 0x000ee80000300800 */
[----:B0-----:R-:W4:Y:S01]  /*b2170*/  LDL.LU R4, [R1+0x9f0] ;  /* 0x0009f00001047983 */ /* 0x001f220000300800 */
[----:B------:R-:W4:Y:S02]  /*b2180*/  LDL.LU R5, [R1+0x9f4] ;  /* 0x0009f40001057983 */ /* 0x000f240000300800 */
[----:B-1----:R-:W5:Y:S02]  /*b2190*/  LDL.LU R6, [R1+0x9f8] ;  /* 0x0009f80001067983 */ /* 0x002f640000300800 */
[----:B------:R-:W5:Y:S01]  /*b21a0*/  LDL.LU R7, [R1+0x9fc] ;  /* 0x0009fc0001077983 */ /* 0x000f620000300800 */
[----:B------:R-:W-:Y:S01]  /*b21b0*/  MOV R18, R2 ;  /* 0x0000000200127202 */ /* 0x000fe20000000f00 */
[----:B------:R-:W-:Y:S01]  /*b21c0*/  IMAD.MOV.U32 R19, RZ, RZ, R0 ;  /* 0x000000ffff137224 */ /* 0x000fe200078e0000 */
[----:B-----5:R-:W-:Y:S01]  /*b21d0*/  STL.64 [R1+0x36c0], R6 ;  /* 0x0036c00601007387 */ /* 0x020fe20000100a00 */
[----:B----4-:R-:W-:Y:S03]  /*b21e0*/  STL.64 [R1+0x36b8], R4 ;  /* 0x0036b80401007387 */ /* 0x010fe60000100a00 */
[----:B------:R0:W-:Y:S02]  /*b21f0*/  STL.64 [R1+0x36c8], R18 ;  /* 0x0036c81201007387 */ /* 0x0001e40000100a00 */
[----:B------:R-:W4:Y:S01]  /*b2200*/  LDL.LU R16, [R1+0xa30] ;  /* 0x000a300001107983 */ /* 0x000f220000300800 */
[----:B------:R-:W4:Y:S04]  /*b2210*/  LDL.LU R17, [R1+0xa34] ;  /* 0x000a340001117983 */ /* 0x000f280000300800 */
[----:B0-----:R-:W4:Y:S01]  /*b2220*/  LDL.LU R18, [R1+0xa38] ;  /* 0x000a380001127983 */ /* 0x001f220000300800 */
[----:B------:R-:W4:Y:S02]  /*b2230*/  LDL.LU R19, [R1+0xa3c] ;  /* 0x000a3c0001137983 */ /* 0x000f240000300800 */
[----:B------:R-:W5:Y:S02]  /*b2240*/  LDL.LU R4, [R1+0xa20] ;  /* 0x000a200001047983 */ /* 0x000f640000300800 */
[----:B------:R-:W5:Y:S01]  /*b2250*/  LDL.LU R5, [R1+0xa24] ;  /* 0x000a240001057983 */ /* 0x000f620000300800 */
[----:B------:R-:W5:Y:S01]  /*b2260*/  LDL.LU R6, [R1+0xa28] ;  /* 0x000a280001067983 */ /* 0x000f620000300800 */
[----:B------:R-:W5:Y:S02]  /*b2270*/  LDL.LU R7, [R1+0xa2c] ;  /* 0x000a2c0001077983 */ /* 0x000f640000300800 */
[----:B---3--:R-:W-:Y:S02]  /*b2280*/  STL.64 [R1+0x3698], R10 ;  /* 0x0036980a01007387 */ /* 0x008fe40000100a00 */
[----:B--2---:R0:W-:Y:S02]  /*b2290*/  STL.64 [R1+0x3690], R8 ;  /* 0x0036900801007387 */ /* 0x0041e40000100a00 */
[----:B0-----:R-:W2:Y:S01]  /*b22a0*/  LDL.LU R8, [R1+0x9c0] ;  /* 0x0009c00001087983 */ /* 0x001ea20000300800 */
[----:B------:R-:W2:Y:S02]  /*b22b0*/  LDL.LU R9, [R1+0x9c4] ;  /* 0x0009c40001097983 */ /* 0x000ea40000300800 */
[----:B------:R-:W2:Y:S02]  /*b22c0*/  LDL.LU R10, [R1+0x9c8] ;  /* 0x0009c800010a7983 */ /* 0x000ea40000300800 */
[----:B------:R-:W2:Y:S01]  /*b22d0*/  LDL.LU R11, [R1+0x9cc] ;  /* 0x0009cc00010b7983 */ /* 0x000ea20000300800 */
[----:B------:R0:W-:Y:S04]  /*b22e0*/  STL.64 [R1+0x3650], R14 ;  /* 0x0036500e01007387 */ /* 0x0001e80000100a00 */
[----:B0-----:R-:W3:Y:S04]  /*b22f0*/  LDL.64 R14, [R1+0xd8] ;  /* 0x0000d800010e7983 */ /* 0x001ee80000100a00 */
[----:B---3--:R0:W-:Y:S04]  /*b2300*/  STL.64 [R1+0x3668], R14 ;  /* 0x0036680e01007387 */ /* 0x0081e80000100a00 */
[----:B0-----:R-:W3:Y:S01]  /*b2310*/  LDL.64 R14, [R1+0xe8] ;  /* 0x0000e800010e7983 */ /* 0x001ee20000100a00 */
[C---:B----4-:R-:W-:Y:S03]  /*b2320*/  HMMA.16816.F32 R16, R20.reuse, R26, R16 ;  /* 0x0000001a1410723c */ /* 0x050fe60000001810 */
[----:B---3--:R0:W-:Y:S04]  /*b2330*/  STL.64 [R1+0x3680], R14 ;  /* 0x0036800e01007387 */ /* 0x0081e80000100a00 */
[----:B0-----:R-:W3:Y:S11]  /*b2340*/  LDL.64 R14, [R1+0xf8] ;  /* 0x0000f800010e7983 */ /* 0x001ef60000100a00 */
[----:B------:R-:W-:Y:S05]  /*b2350*/  @!UPT UIADD3 URZ, URZ, URZ, URZ ;  /* 0x0000003f3f3ff290 */ /* 0x000fea000fffe03f */
[----:B------:R-:W-:Y:S02]  /*b2360*/  STL.64 [R1+0x9e0], R16 ;  /* 0x0009e01001007387 */ /* 0x000fe40000100a00 */
[----:B------:R0:W-:Y:S02]  /*b2370*/  STL.64 [R1+0x9e8], R18 ;  /* 0x0009e81201007387 */ /* 0x0001e40000100a00 */
[----:B0-----:R-:W5:Y:S01]  /*b2380*/  LDL.LU.64 R18, [R1+0x36c8] ;  /* 0x0036c80001127983 */ /* 0x001f620000300a00 */
[----:B------:R0:W-:Y:S02]  /*b2390*/  STL.64 [R1+0x3648], R26 ;  /* 0x0036481a01007387 */ /* 0x0001e40000100a00 */
[----:B------:R-:W4:Y:S02]  /*b23a0*/  LDL.LU R24, [R1+0x870] ;  /* 0x0008700001187983 */ /* 0x000f240000300800 */
[----:B------:R-:W4:Y:S01]  /*b23b0*/  LDL.LU R25, [R1+0x874] ;  /* 0x0008740001197983 */ /* 0x000f220000300800 */
[----:B0-----:R-:W2:Y:S01]  /*b23c0*/  LDL.LU R26, [R1+0x878] ;  /* 0x00087800011a7983 */ /* 0x001ea20000300800 */
[----:B------:R-:W2:Y:S03]  /*b23d0*/  LDL.LU R27, [R1+0x87c] ;  /* 0x00087c00011b7983 */ /* 0x000ea60000300800 */
[----:B--2---:R-:W-:Y:S01]  /*b23e0*/  STL.64 [R1+0x3660], R26 ;  /* 0x0036601a01007387 */ /* 0x004fe20000100a00 */
[----:B----4-:R0:W-:Y:S03]  /*b23f0*/  STL.64 [R1+0x3658], R24 ;  /* 0x0036581801007387 */ /* 0x0101e60000100a00 */
        /* <DEDUP_REMOVED lines=10> */
[----:B------:R-:W2:Y:S01]  /*b24a0*/  LDL.LU R27, [R1+0x91c] ;  /* 0x00091c00011b7983 */ /* 0x000ea20000300800 */
[----:B------:R-:W4:Y:S01]  /*b24b0*/  LDL.LU.64 R6, [R1+0x36c0] ;  /* 0x0036c00001067983 */ /* 0x000f220000300a00 */
[----:B------:R-:W4:Y:S11]  /*b24c0*/  LDL.LU.64 R4, [R1+0x36b8] ;  /* 0x0036b80001047983 */ /* 0x000f360000300a00 */
[----:B------:R-:W-:Y:S02]  /*b24d0*/  STL.64 [R1+0xa50], R16 ;  /* 0x000a501001007387 */ /* 0x000fe40000100a00 */
[----:B------:R0:W-:Y:S02]  /*b24e0*/  STL.64 [R1+0xa58], R18 ;  /* 0x000a581201007387 */ /* 0x0001e40000100a00 */
[----:B0-----:R-:W4:Y:S02]  /*b24f0*/  LDL.LU.64 R18, [R1+0x36b0] ;  /* 0x0036b00001127983 */ /* 0x001f240000300a00 */
[----:B----4-:R-:W-:Y:S02]  /*b2500*/  HMMA.16816.F32 R20, R20, R18, R4 ;  /* 0x000000121414723c */ /* 0x010fe40000001804 */
[----:B------:R-:W4:Y:S01]  /*b2510*/  LDL.LU.64 R6, [R1+0x36a8] ;  /* 0x0036a80001067983 */ /* 0x000f220000300a00 */
[----:B------:R-:W4:Y:S11]  /*b2520*/  LDL.LU.64 R4, [R1+0x36a0] ;  /* 0x0036a00001047983 */ /* 0x000f360000300a00 */
[----:B------:R-:W-:Y:S09]  /*b2530*/  @!UPT UIADD3 URZ, URZ, URZ, URZ ;  /* 0x0000003f3f3ff290 */ /* 0x000ff2000fffe03f */
[----:B------:R-:W-:Y:S01]  /*b2540*/  STL.64 [R1+0xa40], R20 ;  /* 0x000a401401007387 */ /* 0x000fe20000100a00 */
[----:B------:R0:W-:Y:S03]  /*b2550*/  STL.64 [R1+0xa48], R22 ;  /* 0x000a481601007387 */ /* 0x0001e60000100a00 */
[----:B0-----:R-:W4:Y:S02]  /*b2560*/  LDL.64 R22, [R1+0x108] ;  /* 0x0001080001167983 */ /* 0x001f240000100a00 */
[C---:B----4-:R-:W-:Y:S01]  /*b2570*/  HMMA.16816.F32 R8, R4.reuse, R22, R8 ;  /* 0x000000160408723c */ /* 0x050fe20000001808 */
[----:B------:R-:W-:Y:S11]  /*b2580*/  MOV R29, R23 ;  /* 0x00000017001d7202 */ /* 0x000ff60000000f00 */
[----:B------:R-:W-:Y:S11]  /*b2590*/  @!UPT UIADD3 URZ, URZ, URZ, URZ ;  /* 0x0000003f3f3ff290 */ /* 0x000ff6000fffe03f */
[----:B------:R-:W-:Y:S01]  /*b25a0*/  STL.64 [R1+0xae0], R8 ;  /* 0x000ae00801007387 */ /* 0x000fe20000100a00 */
[----:B------:R0:W-:Y:S03]  /*b25b0*/  STL.64 [R1+0xae8], R10 ;  /* 0x000ae80a01007387 */ /* 0x0001e60000100a00 */
[----:B0-----:R-:W3:Y:S01]  /*b25c0*/  LDL.LU.64 R10, [R1+0x3698] ;  /* 0x00369800010a7983 */ /* 0x001ee20000300a00 */
[----:B------:R-:W3:Y:S02]  /*b25d0*/  LDL.LU.64 R8, [R1+0x3690] ;  /* 0x0036900001087983 */ /* 0x000ee40000300a00 */
[----:B------:R-:W4:Y:S01]  /*b25e0*/  LDL.64 R22, [R1+0xa8] ;  /* 0x0000a80001167983 */ /* 0x000f220000100a00 */
[C---:B---3--:R-:W-:Y:S01]  /*b25f0*/  HMMA.16816.F32 R8, R4.reuse, R14, R8 ;  /* 0x0000000e0408723c */ /* 0x048fe20000001808 */
[----:B----4-:R0:W-:Y:S01]  /*b2600*/  STL.64 [R1+0x3640], R22 ;  /* 0x0036401601007387 */ /* 0x0101e20000100a00 */
[----:B------:R-:W3:Y:S02]  /*b2610*/  LDL.LU R20, [R1+0x860] ;  /* 0x0008600001147983 */ /* 0x000ee40000300800 */
[----:B------:R-:W3:Y:S01]  /*b2620*/  LDL.LU R21, [R1+0x864] ;  /* 0x0008640001157983 */ /* 0x000ee20000300800 */
[----:B0-----:R-:W3:Y:S01]  /*b2630*/  LDL.LU R22, [R1+0x868] ;  /* 0x0008680001167983 */ /* 0x001ee20000300800 */
[----:B------:R-:W3:Y:S02]  /*b2640*/  LDL.LU R23, [R1+0x86c] ;  /* 0x00086c0001177983 */ /* 0x000ee40000300800 */
[----:B------:R-:W-:Y:S11]  /*b2650*/  STL [R1+0x3628], R29 ;  /* 0x0036281d01007387 */ /* 0x000ff60000100800 */
[----:B------:R-:W-:Y:S04]  /*b2660*/  @!UPT UIADD3 URZ, URZ, URZ, URZ ;  /* 0x0000003f3f3ff290 */ /* 0x000fe8000fffe03f */
[----:B------:R0:W-:Y:S01]  /*b2670*/  STL.64 [R1+0xad0], R8 ;  /* 0x000ad00801007387 */ /* 0x0001e20000100a00 */
[----:B------:R1:W-:Y:S01]  /*b2680*/  STL.64 [R1+0xad8], R10 ;  /* 0x000ad80a01007387 */ /* 0x0003e20000100a00 */
[----:B0-----:R-:W-:Y:S02]  /*b2690*/  MOV R9, R14 ;  /* 0x0000000e00097202 */ /* 0x001fe40000000f00 */
[----:B-1----:R-:W4:Y:S01]  /*b26a0*/  LDL.LU R10, [R1+0x3688] ;  /* 0x00368800010a7983 */ /* 0x002f220000300800 */
[----:B------:R-:W-:Y:S02]  /*b26b0*/  IMAD.MOV.U32 R8, RZ, RZ, R15 ;  /* 0x000000ffff087224 */ /* 0x000fe400078e000f */
[----:B------:R-:W2:Y:S03]  /*b26c0*/  LDL.LU.64 R14, [R1+0x3680] ;  /* 0x00368000010e7983 */ /* 0x000ea60000300a00 */
        /* <DEDUP_REMOVED lines=11> */
[----:B------:R-:W-:Y:S01]  /*b2780*/  STL [R1+0x3638], R2 ;  /* 0x0036380201007387 */ /* 0x000fe20000100800 */
[----:B------:R-:W-:Y:S01]  /*b2790*/  STL [R1+0x3634], R0 ;  /* 0x0036340001007387 */ /* 0x000fe20000100800 */
        /* <DEDUP_REMOVED lines=9> */
[----:B------:R-:W-:Y:S01]  /*b2830*/  STL [R1+0x363c], R9 ;  /* 0x00363c0901007387 */ /* 0x000fe20000100800 */
[----:B------:R-:W0:Y:S01]  /*b2840*/  S2R R3, SR_TID.X ;  /* 0x0000000000037919 */ /* 0x000e220000002100 */
[----:B--2---:R-:W-:Y:S11]  /*b2850*/  HMMA.16816.F32 R24, R4, R14, R24 ;  /* 0x0000000e0418723c */ /* 0x004ff60000001818 */
[----:B------:R-:W-:Y:S11]  /*b2860*/  @!UPT UIADD3 URZ, URZ, URZ, URZ ;  /* 0x0000003f3f3ff290 */ /* 0x000ff6000fffe03f */
[----:B------:R-:W-:Y:S01]  /*b2870*/  @!UPT UIADD3 URZ, URZ, URZ, URZ ;  /* 0x0000003f3f3ff290 */ /* 0x000fe2000fffe03f */
[----:B------:R-:W-:Y:S01]  /*b2880*/  STL.64 [R1+0xaa0], R24 ;  /* 0x000aa01801007387 */ /* 0x000fe20000100a00 */
[----:B------:R1:W-:Y:S03]  /*b2890*/  STL.64 [R1+0xaa8], R26 ;  /* 0x000aa81a01007387 */ /* 0x0003e60000100a00 */
[----:B-1----:R-:W3:Y:S01]  /*b28a0*/  LDL.LU.64 R26, [R1+0x3648] ;  /* 0x00364800011a7983 */ /* 0x002ee20000300a00 */
[C---:B0-----:R-:W-:Y:S02]  /*b28b0*/  LOP3.LUT R11, R3.reuse, 0x7, RZ, 0xc0, !PT ;  /* 0x00000007030b7812 */ /* 0x041fe400078ec0ff */
[----:B------:R-:W-:-:S03]  /*b28c0*/  SHF.L.U32 R28, R3, 0x8, RZ ;  /* 0x00000008031c7819 */ /* 0x000fc600000006ff */
[----:B------:R-:W-:-:S05]  /*b28d0*/  IMAD.SHL.U32 R17, R11, 0x10, RZ ;  /* 0x000000100b117824 */ /* 0x000fca00078e00ff */
[----:B------:R-:W-:-:S04]  /*b28e0*/  LOP3.LUT R17, R17, 0xf00, R28, 0xf8, !PT ;  /* 0x00000f0011117812 */ /* 0x000fc800078ef81c */
[----:B------:R-:W-:-:S04]  /*b28f0*/  LOP3.LUT R17, R17, 0x10, R3, 0x78, !PT ;  /* 0x0000001011117812 */ /* 0x000fc800078e7803 */
[----:B------:R-:W-:Y:S01]  /*b2900*/  LOP3.LUT R17, R17, 0x20, RZ, 0x3c, !PT ;  /* 0x0000002011117812 */ /* 0x000fe200078e3cff */
[C---:B---3--:R-:W-:Y:S01]  /*b2910*/  HMMA.16816.F32 R20, R4.reuse, R26, R20 ;  /* 0x0000001a0414723c */ /* 0x048fe20000001814 */
[----:B------:R-:W-:Y:S01]  /*b2920*/  IMAD.MOV.U32 R9, RZ, RZ, R26 ;  /* 0x000000ffff097224 */ /* 0x000fe200078e001a */
[----:B------:R-:W-:Y:S02]  /*b2930*/  MOV R2, R27 ;  /* 0x0000001b00027202 */ /* 0x000fe40000000f00 */
[----:B------:R-:W0:Y:S11]  /*b2940*/  LDSM.16.M88.4 R24, [R17+0x6e080] ;  /* 0x06e080001118783b */ /* 0x000e360000000200 */
[----:B------:R-:W-:Y:S08]  /*b2950*/  @!UPT UIADD3 URZ, URZ, URZ, URZ ;  /* 0x0000003f3f3ff290 */ /* 0x000ff0000fffe03f */
[----:B------:R-:W-:Y:S01]  /*b2960*/  STL.64 [R1+0xa90], R20 ;  /* 0x000a901401007387 */ /* 0x000fe20000100a00 */
[----:B------:R1:W-:Y:S03]  /*b2970*/  STL.64 [R1+0xa98], R22 ;  /* 0x000a981601007387 */ /* 0x0003e60000100a00 */
[----:B-1----:R-:W2:Y:S04]  /*b2980*/  LDL.LU.64 R22, [R1+0x3640] ;  /* 0x0036400001167983 */ /* 0x002ea80000300a00 */
[----:B0-----:R-:W-:Y:S01]  /*b2990*/  STL.64 [R1+0x35a0], R26 ;  /* 0x0035a01a01007387 */ /* 0x001fe20000100a00 */
[----:B------:R0:W-:Y:S03]  /*b29a0*/  STL.64 [R1+0x3598], R24 ;  /* 0x0035981801007387 */ /* 0x0001e60000100a00 */
        /* <DEDUP_REMOVED lines=8> */
[----:B0-----:R-:W-:Y:S01]  /*b2a30*/  MOV R25, R22 ;  /* 0x0000001600197202 */ /* 0x001fe20000000f00 */
[----:B------:R-:W-:Y:S02]  /*b2a40*/  IMAD.MOV.U32 R24, RZ, RZ, R23 ;  /* 0x000000ffff187224 */ /* 0x000fe400078e0017 */
        /* <DEDUP_REMOVED lines=8> */
[----:B------:R-:W-:-:S04]  /*b2ad0*/  SHF.L.U32 R11, R11, 0x4, RZ ;  /* 0x000000040b0b7819 */ /* 0x000fc800000006ff */
[----:B------:R-:W-:-:S04]  /*b2ae0*/  LOP3.LUT R11, R11, 0xf00, R28, 0xf8, !PT ;  /* 0x00000f000b0b7812 */ /* 0x000fc800078ef81c */
[----:B------:R-:W-:Y:S02]  /*b2af0*/  LOP3.LUT R11, R11, 0x10, R3, 0x78, !PT ;  /* 0x000000100b0b7812 */ /* 0x000fe400078e7803 */
[----:B------:R-:W-:Y:S02]  /*b2b00*/  MOV R0, R14 ;  /* 0x0000000e00007202 */ /* 0x000fe40000000f00 */
[----:B------:R-:W-:Y:S02]  /*b2b10*/  LOP3.LUT R11, R11, 0x40, RZ, 0x3c, !PT ;  /* 0x000000400b0b7812 */ /* 0x000fe400078e3cff */
[----:B------:R-:W-:Y:S01]  /*b2b20*/  MOV R8, R15 ;  /* 0x0000000f00087202 */ /* 0x000fe20000000f00 */
[----:B------:R-:W-:Y:S01]  /*b2b30*/  IMAD.MOV.U32 R3, RZ, RZ, R19 ;  /* 0x000000ffff037224 */ /* 0x000fe200078e0013 */
[----:B------:R-:W-:Y:S01]  /*b2b40*/  LDSM.16.M88.4 R12, [R17+0x6d080] ;  /* 0x06d08000110c783b */ /* 0x000fe20000000200 */
[----:B--2---:R-:W-:Y:S07]  /*b2b50*/  HMMA.16816.F32 R4, R4, R18, R20 ;  /* 0x000000120404723c */ /* 0x004fee0000001814 */
[----:B------:R-:W-:-:S02]  /*b2b60*/  MOV R20, R18 ;  /* 0x0000001200147202 */ /* 0x000fc40000000f00 */
[----:B------:R-:W0:Y:S11]  /*b2b70*/  LDSM.16.M88.4 R16, [R11+0x60080] ;  /* 0x060080000b10783b */ /* 0x000e360000000200 */
[----:B------:R-:W-:Y:S03]  /*b2b80*/  @!UPT UIADD3 URZ, URZ, URZ, URZ ;  /* 0x0000003f3f3ff290 */ /* 0x000fe6000fffe03f */
[----:B------:R-:W-:Y:S01]  /*b2b90*/  STL.64 [R1+0xa30], R4 ;  /* 0x000a300401007387 */ /* 0x000fe20000100a00 */
[----:B------:R-:W-:Y:S02]  /*b2ba0*/  STL.64 [R1+0xa38], R6 ;  /* 0x000a380601007387 */ /* 0x000fe40000100a00 */
[----:B----4-:R-:W1:Y:S01]  /*b2bb0*/  LDSM.16.M88.4 R4, [R10+0x40080] ;  /* 0x040080000a04783b */ /* 0x010e620000000200 */
[----:B0-----:R-:W-:Y:S03]  /*b2bc0*/  STL.64 [R1+0x3440], R18 ;  /* 0x0034401201007387 */ /* 0x001fe60000100a00 */
[----:B------:R-:W-:Y:S02]  /*b2bd0*/  STL.64 [R1+0x3438], R16 ;  /* 0x0034381001007387 */ /* 0x000fe40000100a00 */
[----:B------:R-:W0:Y:S01]  /*b2be0*/  LDSM.16.M88.4 R16, [R10+0x44080] ;  /* 0x044080000a10783b */ /* 0x000e220000000200 */
[----:B-1----:R-:W-:Y:S03]  /*b2bf0*/  STL.64 [R1+0x60], R4 ;  /* 0x0000600401007387 */ /* 0x002fe60000100a00 */
[----:B------:R-:W-:Y:S02]  /*b2c00*/  STL.64 [R1+0x68], R6 ;  /* 0x0000680601007387 */ /* 0x000fe40000100a00 */
[----:B------:R-:W1:Y:S01]  /*b2c10*/  LDSM.16.M88.4 R4, [R10+0x48080] ;  /* 0x048080000a04783b */ /* 0x000e620000000200 */
[----:B0-----:R-:W-:Y:S03]  /*b2c20*/  STL.64 [R1+0x50], R16 ;  /* 0x0000501001007387 */ /* 0x001fe60000100a00 */
[----:B------:R0:W-:Y:S01]  /*b2c30*/  STL.64 [R1+0x58], R18 ;  /* 0x0000581201007387 */ /* 0x0001e20000100a00 */
[----:B-1----:R-:W-:Y:S01]  /*b2c40*/  STL.64 [R1+0x40], R4 ;  /* 0x0000400401007387 */ /* 0x002fe20000100a00 */
[----:B------:R-:W-:Y:S02]  /*b2c50*/  STL.64 [R1+0x48], R6 ;  /* 0x0000480601007387 */ /* 0x000fe40000100a00 */
[----:B------:R-:W1:Y:S01]  /*b2c60*/  LDSM.16.M88.4 R4, [R10+0x4c080] ;  /* 0x04c080000a04783b */ /* 0x000e620000000200 */
[----:B0-----:R-:W-:-:S02]  /*b2c70*/  MOV R18, R20 ;  /* 0x0000001400127202 */ /* 0x001fc40000000f00 */
[----:B------:R-:W-:Y:S02]  /*b2c80*/  MOV R19, R3 ;  /* 0x0000000300137202 */ /* 0x000fe40000000f00 */
[----:B------:R-:W-:Y:S01]  /*b2c90*/  MOV R22, R25 ;  /* 0x0000001900167202 */ /* 0x000fe20000000f00 */
[----:B------:R-:W-:Y:S02]  /*b2ca0*/  IMAD.MOV.U32 R23, RZ, RZ, R24 ;  /* 0x000000ffff177224 */ /* 0x000fe400078e0018 */
[----:B------:R0:W-:Y:S02]  /*b2cb0*/  STL.64 [R1+0x35a8], R18 ;  /* 0x0035a81201007387 */ /* 0x0001e40000100a00 */
[----:B0-----:R-:W-:Y:S02]  /*b2cc0*/  MOV R18, R9 ;  /* 0x0000000900127202 */ /* 0x001fe40000000f00 */
[----:B------:R-:W-:Y:S01]  /*b2cd0*/  MOV R19, R2 ;  /* 0x0000000200137202 */ /* 0x000fe20000000f00 */
[----:B-1----:R-:W-:Y:S01]  /*b2ce0*/  STL.64 [R1+0x30], R4 ;  /* 0x0000300401007387 */ /* 0x002fe20000100a00 */
[----:B------:R-:W-:Y:S02]  /*b2cf0*/  STL.64 [R1+0x38], R6 ;  /* 0x0000380601007387 */ /* 0x000fe40000100a00 */
[----:B------:R-:W-:Y:S02]  /*b2d00*/  STL.64 [R1+0x35b0], R22 ;  /* 0x0035b01601007387 */ /* 0x000fe40000100a00 */
[----:B------:R-:W2:Y:S01]  /*b2d10*/  LDL.LU R9, [R1+0x363c] ;  /* 0x00363c0001097983 */ /* 0x000ea20000300800 */
[----:B------:R-:W3:Y:S01]  /*b2d20*/  LDL.LU R2, [R1+0x3638] ;  /* 0x0036380001027983 */ /* 0x000ee20000300800 */
[----:B------:R0:W-:Y:S02]  /*b2d30*/  STL.64 [R1+0x35b8], R18 ;  /* 0x0035b81201007387 */ /* 0x0001e40000100a00 */
[----:B0-----:R-:W-:Y:S01]  /*b2d40*/  IMAD.MOV.U32 R18, RZ, RZ, R0 ;  /* 0x000000ffff127224 */ /* 0x001fe200078e0000 */
[----:B------:R-:W-:Y:S01]  /*b2d50*/  MOV R19, R8 ;  /* 0x0000000800137202 */ /* 0x000fe20000000f00 */
[----:B------:R-:W4:Y:S01]  /*b2d60*/  LDL.LU R0, [R1+0x3634] ;  /* 0x0036340001007983 */ /* 0x000f220000300800 */
[----:B------:R-:W5:Y:S03]  /*b2d70*/  LDL.LU R8, [R1+0x3630] ;  /* 0x0036300001087983 */ /* 0x000f660000300800 */
[----:B------:R0:W-:Y:S01]  /*b2d80*/  STL.64 [R1+0x35d0], R18 ;  /* 0x0035d01201007387 */ /* 0x0001e20000100a00 */
[----:B------:R-:W3:Y:S02]  /*b2d90*/  LDL.LU R20, [R1+0xbb0] ;  /* 0x000bb00001147983 */ /* 0x000ee40000300800 */
[----:B------:R-:W3:Y:S02]  /*b2da0*/  LDL.LU R21, [R1+0xbb4] ;  /* 0x000bb40001157983 */ /* 0x000ee40000300800 */
[----:B------:R-:W3:Y:S01]  /*b2db0*/  LDL.LU R22, [R1+0xbb8] ;  /* 0x000bb80001167983 */ /* 0x000ee20000300800 */
[----:B------:R-:W3:Y:S01]  /*b2dc0*/  LDL.LU R23, [R1+0xbbc] ;  /* 0x000bbc0001177983 */ /* 0x000ee20000300800 */
[----:B0-----:R-:W-:Y:S01]  /*b2dd0*/  IMAD.MOV.U32 R19, RZ, RZ, R29 ;  /* 0x000000ffff137224 */ /* 0x001fe200078e001d */
[----:B--2---:R-:W-:-:S02]  /*b2de0*/  MOV R18, R9 ;  /* 0x0000000900127202 */ /* 0x004fc40000000f00 */
[----:B------:R-:W2:Y:S01]  /*b2df0*/  LDL.LU R9, [R1+0x362c] ;  /* 0x00362c0001097983 */ /* 0x000ea20000300800 */
[----:B------:R-:W2:Y:S02]  /*b2e00*/  LDL.LU R29, [R1+0x3628] ;  /* 0x00362800011d7983 */ /* 0x000ea40000300800 */
[----:B------:R-:W-:Y:S01]  /*b2e10*/  STL.64 [R1+0x35e8], R18 ;  /* 0x0035e81201007387 */ /* 0x000fe20000100a00 */
[----:B---3--:R-:W-:Y:S01]  /*b2e20*/  STL.64 [R1+0x35c8], R22 ;  /* 0x0035c81601007387 */ /* 0x008fe20000100a00 */
[----:B------:R0:W-:Y:S03]  /*b2e30*/  STL.64 [R1+0x35c0], R20 ;  /* 0x0035c01401007387 */ /* 0x0001e60000100a00 */
[----:B0-----:R-:W3:Y:S01]  /*b2e40*/  LDL.LU R20, [R1+0xbc0] ;  /* 0x000bc00001147983 */ /* 0x001ee20000300800 */
[----:B------:R-:W3:Y:S02]  /*b2e50*/  LDL.LU R21, [R1+0xbc4] ;  /* 0x000bc40001157983 */ /* 0x000ee40000300800 */
[----:B------:R-:W2:Y:S02]  /*b2e60*/  LDL.LU R22, [R1+0xbc8] ;  /* 0x000bc80001167983 */ /* 0x000ea40000300800 */
[----:B------:R-:W2:Y:S01]  /*b2e70*/  LDL.LU R23, [R1+0xbcc] ;  /* 0x000bcc0001177983 */ /* 0x000ea20000300800 */
[----:B----4-:R-:W-:-:S02]  /*b2e80*/  MOV R18, R0 ;  /* 0x0000000000127202 */ /* 0x010fc40000000f00 */
[----:B------:R-:W-:Y:S01]  /*b2e90*/  MOV R19, R2 ;  /* 0x0000000200137202 */ /* 0x000fe20000000f00 */
[----:B------:R-:W4:Y:S01]  /*b2ea0*/  LDL.LU R0, [R1+0x3624] ;  /* 0x0036240001007983 */ /* 0x000f220000300800 */
[----:B------:R-:W4:Y:S03]  /*b2eb0*/  LDL.LU R2, [R1+0x3620] ;  /* 0x0036200001027983 */ /* 0x000f260000300800 */
[----:B------:R-:W-:Y:S04]  /*b2ec0*/  STL.64 [R1+0x3600], R18 ;  /* 0x0036001201007387 */ /* 0x000fe80000100a00 */
[----:B--2---:R-:W-:Y:S01]  /*b2ed0*/  STL.64 [R1+0x35e0], R22 ;  /* 0x0035e01601007387 */ /* 0x004fe20000100a00 */
[----:B---3--:R0:W-:Y:S03]  /*b2ee0*/  STL.64 [R1+0x35d8], R20 ;  /* 0x0035d81401007387 */ /* 0x0081e60000100a00 */
[----:B0-----:R-:W2:Y:S01]  /*b2ef0*/  LDL.LU R20, [R1+0xbd0] ;  /* 0x000bd00001147983 */ /* 0x001ea20000300800 */
[----:B------:R-:W2:Y:S02]  /*b2f00*/  LDL.LU R21, [R1+0xbd4] ;  /* 0x000bd40001157983 */ /* 0x000ea40000300800 */
[----:B------:R-:W3:Y:S02]  /*b2f10*/  LDL.LU R22, [R1+0xbd8] ;  /* 0x000bd80001167983 */ /* 0x000ee40000300800 */
[----:B------:R-:W3:Y:S02]  /*b2f20*/  LDL.LU R23, [R1+0xbdc] ;  /* 0x000bdc0001177983 */ /* 0x000ee40000300800 */
[----:B------:R-:W-:Y:S01]  /*b2f30*/  IMAD.MOV.U32 R18, RZ, RZ, R9 ;  /* 0x000000ffff127224 */ /* 0x000fe200078e0009 */
[----:B-----5:R-:W-:-:S05]  /*b2f40*/  MOV R19, R8 ;  /* 0x0000000800137202 */ /* 0x020fca0000000f00 */
[----:B------:R-:W-:Y:S01]  /*b2f50*/  STL.64 [R1+0x3618], R18 ;  /* 0x0036181201007387 */ /* 0x000fe20000100a00 */
[----:B------:R-:W-:Y:S01]  /*b2f60*/  IMAD.MOV.U32 R28, RZ, RZ, R4 ;  /* 0x000000ffff1c7224 */ /* 0x000fe200078e0004 */
[----:B------:R-:W-:Y:S02]  /*b2f70*/  MOV R3, R5 ;  /* 0x0000000500037202 */ /* 0x000fe40000000f00 */
[----:B------:R-:W0:Y:S04]  /*b2f80*/  LDSM.16.M88.4 R4, [R10+0x50080] ;  /* 0x050080000a04783b */ /* 0x000e280000000200 */
[----:B---3--:R-:W-:Y:S01]  /*b2f90*/  STL.64 [R1+0x35f8], R22 ;  /* 0x0035f81601007387 */ /* 0x008fe20000100a00 */
[----:B--2---:R1:W-:Y:S03]  /*b2fa0*/  STL.64 [R1+0x35f0], R20 ;  /* 0x0035f01401007387 */ /* 0x0043e60000100a00 */
[----:B-1----:R-:W2:Y:S01]  /*b2fb0*/  LDL.LU R20, [R1+0xbe0] ;  /* 0x000be00001147983 */ /* 0x002ea20000300800 */
[----:B------:R-:W2:Y:S02]  /*b2fc0*/  LDL.LU R21, [R1+0xbe4] ;  /* 0x000be40001157983 */ /* 0x000ea40000300800 */
[----:B------:R-:W3:Y:S02]  /*b2fd0*/  LDL.LU R22, [R1+0xbe8] ;  /* 0x000be80001167983 */ /* 0x000ee40000300800 */
[----:B------:R-:W3:Y:S01]  /*b2fe0*/  LDL.LU R23, [R1+0xbec] ;  /* 0x000bec0001177983 */ /* 0x000ee20000300800 */
[----:B------:R-:W5:Y:S01]  /*b2ff0*/  LDL.LU R16, [R1+0xc00] ;  /* 0x000c000001107983 */ /* 0x000f620000300800 */
[----:B------:R-:W5:Y:S02]  /*b3000*/  LDL.LU R17, [R1+0xc04] ;  /* 0x000c040001117983 */ /* 0x000f640000300800 */
[----:B------:R-:W5:Y:S02]  /*b3010*/  LDL.LU R18, [R1+0xc08] ;  /* 0x000c080001127983 */ /* 0x000f640000300800 */
[----:B------:R-:W5:Y:S01]  /*b3020*/  LDL.LU R19, [R1+0xc0c] ;  /* 0x000c0c0001137983 */ /* 0x000f620000300800 */
[----:B----4-:R-:W-:Y:S01]  /*b3030*/  MOV R26, R2 ;  /* 0x00000002001a7202 */ /* 0x010fe20000000f00 */
[----:B------:R-:W-:Y:S01]  /*b3040*/  IMAD.MOV.U32 R27, RZ, RZ, R0 ;  /* 0x000000ffff1b7224 */ /* 0x000fe200078e0000 */
[----:B---3--:R-:W-:Y:S01]  /*b3050*/  STL.64 [R1+0x3610], R22 ;  /* 0x0036101601007387 */ /* 0x008fe20000100a00 */
[----:B--2---:R1:W-:Y:S03]  /*b3060*/  STL.64 [R1+0x3608], R20 ;  /* 0x0036081401007387 */ /* 0x0043e60000100a00 */
[----:B-1----:R-:W2:Y:S01]  /*b3070*/  LDL.LU R20, [R1+0xbf0] ;  /* 0x000bf00001147983 */ /* 0x002ea20000300800 */
[----:B------:R-:W2:Y:S02]  /*b3080*/  LDL.LU R21, [R1+0xbf4] ;  /* 0x000bf40001157983 */ /* 0x000ea40000300800 */
[----:B------:R-:W2:Y:S02]  /*b3090*/  LDL.LU R22, [R1+0xbf8] ;  /* 0x000bf80001167983 */ /* 0x000ea40000300800 */
[----:B------:R-:W2:Y:S01]  /*b30a0*/  LDL.LU R23, [R1+0xbfc] ;  /* 0x000bfc0001177983 */ /* 0x000ea20000300800 */
[----:B------:R-:W3:Y:S01]  /*b30b0*/  LDL.LU R24, [R1+0xba0] ;  /* 0x000ba00001187983 */ /* 0x000ee20000300800 */
[----:B------:R-:W3:Y:S02]  /*b30c0*/  LDL.LU R25, [R1+0xba4] ;  /* 0x000ba40001197983 */ /* 0x000ee40000300800 */
[----:B0-----:R-:W-:Y:S02]  /*b30d0*/  STL.64 [R1+0x20], R4 ;  /* 0x0000200401007387 */ /* 0x001fe40000100a00 */
[----:B------:R-:W-:Y:S02]  /*b30e0*/  STL.64 [R1+0x28], R6 ;  /* 0x0000280601007387 */ /* 0x000fe40000100a00 */
[----:B------:R-:W0:Y:S04]  /*b30f0*/  LDSM.16.M88.4 R4, [R10+0x54080] ;  /* 0x054080000a04783b */ /* 0x000e280000000200 */
[----:B0-----:R-:W-:Y:S01]  /*b3100*/  STL.64 [R1+0x10], R4 ;  /* 0x0000100401007387 */ /* 0x001fe20000100a00 */
[----:B------:R-:W-:Y:S01]  /*b3110*/  MOV R2, R6 ;  /* 0x0000000600027202 */ /* 0x000fe20000000f00 */
[----:B------:R-:W-:Y:S01]  /*b3120*/  STL.64 [R1+0x18], R6 ;  /* 0x0000180601007387 */ /* 0x000fe20000100a00 */
[----:B------:R-:W-:-:S02]  /*b3130*/  MOV R0, R7 ;  /* 0x0000000700007202 */ /* 0x000fc40000000f00 */
[----:B------:R-:W0:Y:S04]  /*b3140*/  LDSM.16.M88.4 R4, [R10+0x58080] ;  /* 0x058080000a04783b */ /* 0x000e280000000200 */
[----:B------:R-:W-:Y:S01]  /*b3150*/  STL [R1+0x2e0c], R0 ;  /* 0x002e0c0001007387 */ /* 0x000fe20000100800 */
[----:B------:R-:W-:Y:S03]  /*b3160*/  STL [R1+0x2e08], R2 ;  /* 0x002e080201007387 */ /* 0x000fe60000100800 */
[----:B0-----:R-:W-:Y:S01]  /*b3170*/  STL.64 [R1], R4 ;  /* 0x0000000401007387 */ /* 0x001fe20000100a00 */
[----:B------:R-:W-:Y:S02]  /*b3180*/  STL.64 [R1+0x8], R6 ;  /* 0x0000080601007387 */ /* 0x000fe40000100a00 */
[----:B------:R-:W0:Y:S02]  /*b3190*/  LDSM.16.M88.4 R4, [R10+0x5c080] ;  /* 0x05c080000a04783b */ /* 0x000e240000000200 */
[----:B------:R-:W1:Y:S04]  /*b31a0*/  LDSM.16.M88.4 R8, [R11+0x61080] ;  /* 0x061080000b08783b */ /* 0x000e680000000200 */
[----:B0-----:R-:W-:Y:S01]  /*b31b0*/  STL [R1+0x2c0c], R6 ;  /* 0x002c0c0601007387 */ /* 0x001fe20000100800 */
[----:B------:R-:W-:Y:S02]  /*b31c0*/  STL [R1+0x2c08], R7 ;  /* 0x002c080701007387 */ /* 0x000fe40000100800 */
[----:B------:R0:W-:Y:S02]  /*b31d0*/  STL.64 [R1+0x33c8], R4 ;  /* 0x0033c80401007387 */ /* 0x0001e40000100a00 */
[----:B0-----:R-:W4:Y:S01]  /*b31e0*/  LDL.LU R4, [R1+0xb90] ;  /* 0x000b900001047983 */ /* 0x001f220000300800 */
[----:B------:R-:W4:Y:S02]  /*b31f0*/  LDL.LU R5, [R1+0xb94] ;  /* 0x000b940001057983 */ /* 0x000f240000300800 */
[----:B------:R-:W4:Y:S02]  /*b3200*/  LDL.LU R6, [R1+0xb98] ;  /* 0x000b980001067983 */ /* 0x000f240000300800 */
[----:B------:R-:W4:Y:S01]  /*b3210*/  LDL.LU R7, [R1+0xb9c] ;  /* 0x000b9c0001077983 */ /* 0x000f220000300800 */
[----:B-1----:R0:W-:Y:S01]  /*b3220*/  STL.64 [R1+0x33c0], R10 ;  /* 0x0033c00a01007387 */ /* 0x0021e20000100a00 */
[----:B------:R-:W-:Y:S03]  /*b3230*/  STL.64 [R1+0x33b8], R8 ;  /* 0x0033b80801007387 */ /* 0x000fe60000100a00 */
[----:B0-----:R-:W5:Y:S01]  /*b3240*/  LDL.LU R10, [R1+0x108] ;  /* 0x00010800010a7983 */ /* 0x001f620000300800 */
[----:B------:R-:W-:-:S07]  /*b3250*/  IMAD.MOV.U32 R11, RZ, RZ, R29 ;  /* 0x000000ffff0b7224 */ /* 0x000fce00078e001d */
[C---:B-----5:R-:W-:Y:S11]  /*b3260*/  HMMA.16816.F32 R16, R12.reuse, R10, R16 ;  /* 0x0000000a0c10723c */ /* 0x060ff60000001810 */
[----:B------:R-:W-:Y:S11]  /*b3270*/  @!UPT UIADD3 URZ, URZ, URZ, URZ ;  /* 0x0000003f3f3ff290 */ /* 0x000ff6000fffe03f */
[----:B------:R-:W-:Y:S01]  /*b3280*/  @!UPT UIADD3 URZ, URZ, URZ, URZ ;  /* 0x0000003f3f3ff290 */ /* 0x000fe2000fffe03f */
        /* <DEDUP_REMOVED lines=28> */
[----:B------:R2:W-:Y:S01]  /*b3450*/  STL.64 [R1+0xc00], R16 ;  /* 0x000c001001007387 */ /* 0x0005e20000100a00 */
[----:B------:R-:W-:Y:S02]  /*b3460*/  MOV R0, R18 ;  /* 0x0000001200007202 */ /* 0x000fe40000000f00 */
[----:B------:R-:W-:Y:S02]  /*b3470*/  MOV R2, R19 ;  /* 0x0000001300027202 */ /* 0x000fe40000000f00 */
[----:B------:R-:W2:Y:S01]  /*b3480*/  LDL.LU.64 R18, [R1+0x35b8] ;  /* 0x0035b80001127983 */ /* 0x000ea20000300a00 */
[----:B------:R-:W-:Y:S02]  /*b3490*/  STL [R1+0x2e14], R0 ;  /* 0x002e140001007387 */ /* 0x000fe40000100800 */
[----:B------:R-:W-:Y:S01]  /*b34a0*/  STL [R1+0x2e10], R2 ;  /* 0x002e100201007387 */ /* 0x000fe20000100800 */
[C---:B--2---:R-:W-:Y:S01]  /*b34b0*/  HMMA.16816.F32 R16, R12.reuse, R18, R20 ;  /* 0x000000120c10723c */ /* 0x044fe20000001814 */
[----:B------:R-:W3:Y:S11]  /*b34c0*/  LDL.LU.64 R22, [R1+0x35b0] ;  /* 0x0035b00001167983 */ /* 0x000ef60000300a00 */
[----:B------:R-:W-:Y:S11]  /*b34d0*/  @!UPT UIADD3 URZ, URZ, URZ, URZ ;  /* 0x0000003f3f3ff290 */ /* 0x000ff6000fffe03f */
[----:B------:R-:W-:Y:S01]  /*b34e0*/  STL.64 [R1+0xbf0], R16 ;  /* 0x000bf01001007387 */ /* 0x000fe20000100a00 */
[----:B------:R0:W-:Y:S03]  /*b34f0*/  STL.64 [R1+0xbf8], R18 ;  /* 0x000bf81201007387 */ /* 0x0001e60000100a00 */
[----:B0-----:R-:W4:Y:S01]  /*b3500*/  LDL.LU.64 R18, [R1+0x35a8] ;  /* 0x0035a80001127983 */ /* 0x001f220000300a00 */
[C---:B---3--:R-:W-:Y:S03]  /*b3510*/  HMMA.16816.F32 R20, R12.reuse, R22, R24 ;  /* 0x000000160c14723c */ /* 0x048fe60000001818 */
[----:B------:R-:W2:Y:S01]  /*b3520*/  LDL.LU.64 R26, [R1+0x35a0] ;  /* 0x0035a000011a7983 */ /* 0x000ea20000300a00 */
[----:B------:R-:W2:Y:S11]  /*b3530*/  LDL.LU.64 R24, [R1+0x3598] ;  /* 0x0035980001187983 */ /* 0x000eb60000300a00 */
[----:B------:R-:W-:Y:S08]  /*b3540*/  @!UPT UIADD3 URZ, URZ, URZ, URZ ;  /* 0x0000003f3f3ff290 */ /* 0x000ff0000fffe03f */
[----:B------:R0:W-:Y:S01]  /*b3550*/  STL [R1+0xbe0], R20 ;  /* 0x000be01401007387 */ /* 0x0001e20000100800 */
[----:B------:R1:W-:Y:S02]  /*b3560*/  STL [R1+0xbec], R23 ;  /* 0x000bec1701007387 */ /* 0x0003e40000100800 */
[----:B------:R-:W-:Y:S01]  /*b3570*/  IMAD.MOV.U32 R0, RZ, RZ, R21 ;  /* 0x000000ffff007224 */ /* 0x000fe200078e0015 */
[----:B------:R-:W-:Y:S01]  /*b3580*/  MOV R2, R22 ;  /* 0x0000001600027202 */ /* 0x000fe20000000f00 */
[----:B0-----:R-:W3:Y:S01]  /*b3590*/  LDL.LU R20, [R1+0x750] ;  /* 0x0007500001147983 */ /* 0x001ee20000300800 */
[----:B------:R-:W3:Y:S02]  /*b35a0*/  LDL.LU R21, [R1+0x754] ;  /* 0x0007540001157983 */ /* 0x000ee40000300800 */
[----:B------:R-:W5:Y:S02]  /*b35b0*/  LDL.LU R22, [R1+0x758] ;  /* 0x0007580001167983 */ /* 0x000f640000300800 */
[----:B-1----:R-:W5:Y:S02]  /*b35c0*/  LDL.LU R23, [R1+0x75c] ;  /* 0x00075c0001177983 */ /* 0x002f640000300800 */
[----:B-----5:R0:W-:Y:S01]  /*b35d0*/  STL.64 [R1+0x3518], R22 ;  /* 0x0035181601007387 */ /* 0x0201e20000100a00 */
[----:B---3--:R-:W-:Y:S03]  /*b35e0*/  STL.64 [R1+0x3510], R20 ;  /* 0x0035101401007387 */ /* 0x008fe60000100a00 */
[----:B0-----:R-:W3:Y:S04]  /*b35f0*/  LDL.LU.64 R22, [R1+0xa8] ;  /* 0x0000a80001167983 */ /* 0x001ee80000300a00 */
[----:B---3--:R0:W-:Y:S04]  /*b3600*/  STL.64 [R1+0x3530], R22 ;  /* 0x0035301601007387 */ /* 0x0081e80000100a00 */
[----:B0-----:R-:W3:Y:S01]  /*b3610*/  LDL.LU.64 R22, [R1+0xb8] ;  /* 0x0000b80001167983 */ /* 0x001ee20000300a00 */
[----:B----4-:R-:W-:Y:S03]  /*b3620*/  HMMA.16816.F32 R4, R12, R18, R4 ;  /* 0x000000120c04723c */ /* 0x010fe60000001804 */
[----:B---3--:R0:W-:Y:S01]  /*b3630*/  STL.64 [R1+0x3540], R22 ;  /* 0x0035401601007387 */ /* 0x0081e20000100a00 */
[----:B------:R-:W-:Y:S02]  /*b3640*/  STL [R1+0x2ebc], R2 ;  /* 0x002ebc0201007387 */ /* 0x000fe40000100800 */
[----:B------:R-:W-:Y:S01]  /*b3650*/  STL [R1+0x2eb8], R0 ;  /* 0x002eb80001007387 */ /* 0x000fe20000100800 */
[----:B0-----:R-:W3:Y:S04]  /*b3660*/  LDL.LU.64 R22, [R1+0xc8] ;  /* 0x0000c80001167983 */ /* 0x001ee80000300a00 */
[----:B---3--:R0:W-:Y:S11]  /*b3670*/  STL.64 [R1+0x3558], R22 ;  /* 0x0035581601007387 */ /* 0x0081f60000100a00 */
[----:B------:R-:W-:Y:S01]  /*b3680*/  @!UPT UIADD3 URZ, URZ, URZ, URZ ;  /* 0x0000003f3f3ff290 */ /* 0x000fe2000fffe03f */
[----:B------:R-:W-:Y:S02]  /*b3690*/  STL.64 [R1+0xbd0], R4 ;  /* 0x000bd00401007387 */ /* 0x000fe40000100a00 */
[----:B------:R-:W-:Y:S01]  /*b36a0*/  STL.64 [R1+0xbd8], R6 ;  /* 0x000bd80601007387 */ /* 0x000fe20000100a00 */
[----:B0-----:R-:W3:Y:S04]  /*b36b0*/  LDL.LU.64 R22, [R1+0xd8] ;  /* 0x0000d80001167983 */ /* 0x001ee80000300a00 */
[----:B---3--:R-:W-:Y:S01]  /*b36c0*/  STL.64 [R1+0x3570], R22 ;  /* 0x0035701601007387 */ /* 0x008fe20000100a00 */
[----:B------:R0:W-:Y:S02]  /*b36d0*/  STL.64 [R1+0x3538], R18 ;  /* 0x0035381201007387 */ /* 0x0001e40000100a00 */
[----:B------:R-:W3:Y:S02]  /*b36e0*/  LDL.LU R16, [R1+0x7c0] ;  /* 0x0007c00001107983 */ /* 0x000ee40000300800 */
[----:B------:R-:W3:Y:S01]  /*b36f0*/  LDL.LU R17, [R1+0x7c4] ;  /* 0x0007c40001117983 */ /* 0x000ee20000300800 */
[----:B0-----:R-:W4:Y:S01]  /*b3700*/  LDL.LU R18, [R1+0x7c8] ;  /* 0x0007c80001127983 */ /* 0x001f220000300800 */
[----:B------:R-:W4:Y:S02]  /*b3710*/  LDL.LU R19, [R1+0x7cc] ;  /* 0x0007cc0001137983 */ /* 0x000f240000300800 */
[----:B------:R-:W5:Y:S02]  /*b3720*/  LDL.LU R4, [R1+0x830] ;  /* 0x0008300001047983 */ /* 0x000f640000300800 */
[----:B------:R-:W5:Y:S01]  /*b3730*/  LDL.LU R5, [R1+0x834] ;  /* 0x0008340001057983 */ /* 0x000f620000300800 */
[----:B------:R-:W2:Y:S01]  /*b3740*/  LDL.LU R6, [R1+0x838] ;  /* 0x0008380001067983 */ /* 0x000ea20000300800 */
[----:B------:R-:W2:Y:S03]  /*b3750*/  LDL.LU R7, [R1+0x83c] ;  /* 0x00083c0001077983 */ /* 0x000ea60000300800 */
[----:B--2---:R0:W-:Y:S01]  /*b3760*/  STL.64 [R1+0x3580], R6 ;  /* 0x0035800601007387 */ /* 0x0041e20000100a00 */
[----:B-----5:R1:W-:Y:S03]  /*b3770*/  STL.64 [R1+0x3578], R4 ;  /* 0x0035780401007387 */ /* 0x0203e60000100a00 */
[----:B0-----:R-:W2:Y:S04]  /*b3780*/  LDL.LU.64 R6, [R1+0xf8] ;  /* 0x0000f80001067983 */ /* 0x001ea80000300a00 */
[----:B--2---:R0:W-:Y:S01]  /*b3790*/  STL.64 [R1+0x3590], R6 ;  /* 0x0035900601007387 */ /* 0x0041e20000100a00 */
[----:B-1----:R-:W2:Y:S02]  /*b37a0*/  LDL.LU R4, [R1+0xb80] ;  /* 0x000b800001047983 */ /* 0x002ea40000300800 */
[----:B------:R-:W2:Y:S01]  /*b37b0*/  LDL.LU R5, [R1+0xb84] ;  /* 0x000b840001057983 */ /* 0x000ea20000300800 */
[----:B0-----:R-:W2:Y:S01]  /*b37c0*/  LDL.LU R6, [R1+0xb88] ;  /* 0x000b880001067983 */ /* 0x001ea20000300800 */
[----:B------:R-:W2:Y:S02]  /*b37d0*/  LDL.LU R7, [R1+0xb8c] ;  /* 0x000b8c0001077983 */ /* 0x000ea40000300800 */
[----:B------:R-:W5:Y:S02]  /*b37e0*/  LDL.LU.64 R22, [R1+0xe8] ;  /* 0x0000e80001167983 */ /* 0x000f640000300a00 */
[----:B-----5:R0:W-:Y:S01]  /*b37f0*/  STL.64 [R1+0x3588], R22 ;  /* 0x0035881601007387 */ /* 0x0201e20000100a00 */
[----:B------:R-:W5:Y:S02]  /*b3800*/  LDL.LU R20, [R1+0xb40] ;  /* 0x000b400001147983 */ /* 0x000f640000300800 */
[----:B------:R-:W5:Y:S01]  /*b3810*/  LDL.LU R21, [R1+0xb44] ;  /* 0x000b440001157983 */ /* 0x000f620000300800 */
[----:B0-----:R-:W5:Y:S01]  /*b3820*/  LDL.LU R22, [R1+0xb48] ;  /* 0x000b480001167983 */ /* 0x001f620000300800 */
[----:B------:R-:W5:Y:S02]  /*b3830*/  LDL.LU R23, [R1+0xb4c] ;  /* 0x000b4c0001177983 */ /* 0x000f640000300800 */
[----:B----4-:R-:W-:Y:S02]  /*b3840*/  STL.64 [R1+0x3550], R18 ;  /* 0x0035501201007387 */ /* 0x010fe40000100a00 */
[----:B---3--:R0:W-:Y:S02]  /*b3850*/  STL.64 [R1+0x3548], R16 ;  /* 0x0035481001007387 */ /* 0x0081e40000100a00 */
[----:B0-----:R-:W3:Y:S01]  /*b3860*/  LDL.LU R16, [R1+0x800] ;  /* 0x0008000001107983 */ /* 0x001ee20000300800 */
[----:B------:R-:W3:Y:S02]  /*b3870*/  LDL.LU R17, [R1+0x804] ;  /* 0x0008040001117983 */ /* 0x000ee40000300800 */
[----:B------:R-:W4:Y:S02]  /*b3880*/  LDL.LU R18, [R1+0x808] ;  /* 0x0008080001127983 */ /* 0x000f240000300800 */
[----:B------:R-:W4:Y:S01]  /*b3890*/  LDL.LU R19, [R1+0x80c] ;  /* 0x00080c0001137983 */ /* 0x000f220000300800 */
[----:B------:R-:W-:Y:S01]  /*b38a0*/  MOV R12, R28 ;  /* 0x0000001c000c7202 */ /* 0x000fe20000000f00 */
[----:B------:R-:W-:Y:S01]  /*b38b0*/  IMAD.MOV.U32 R13, RZ, RZ, R3 ;  /* 0x000000ffff0d7224 */ /* 0x000fe200078e0003 */
[C---:B--2---:R-:W-:Y:S01]  /*b38c0*/  HMMA.16816.F32 R4, R24.reuse, R10, R4 ;  /* 0x0000000a1804723c */ /* 0x044fe20000001804 */
[----:B----4-:R-:W-:Y:S01]  /*b38d0*/  STL.64 [R1+0x3568], R18 ;  /* 0x0035681201007387 */ /* 0x010fe20000100a00 */
[----:B---3--:R0:W-:Y:S03]  /*b38e0*/  STL.64 [R1+0x3560], R16 ;  /* 0x0035601001007387 */ /* 0x0081e60000100a00 */
[----:B0-----:R-:W2:Y:S01]  /*b38f0*/  LDL.LU R16, [R1+0x820] ;  /* 0x0008200001107983 */ /* 0x001ea20000300800 */
[----:B------:R-:W2:Y:S02]  /*b3900*/  LDL.LU R17, [R1+0x824] ;  /* 0x0008240001117983 */ /* 0x000ea40000300800 */
[----:B------:R-:W2:Y:S02]  /*b3910*/  LDL.LU R18, [R1+0x828] ;  /* 0x0008280001127983 */ /* 0x000ea40000300800 */
[----:B------:R-:W2:Y:S01]  /*b3920*/  LDL.LU R19, [R1+0x82c] ;  /* 0x00082c0001137983 */ /* 0x000ea20000300800 */
[----:B------:R0:W-:Y:S04]  /*b3930*/  STL.64 [R1+0x3448], R12 ;  /* 0x0034480c01007387 */ /* 0x0001e80000100a00 */
        /* <DEDUP_REMOVED lines=12> */
[----:B0-----:R-:W5:Y:S02]  /*b3a00*/  LDL.LU.64 R6, [R1+0x3590] ;  /* 0x0035900001067983 */ /* 0x001f640000300a00 */
[----:B-----5:R-:W-:Y:S01]  /*b3a10*/  HMMA.16816.F32 R20, R24, R6, R20 ;  /* 0x000000061814723c */ /* 0x020fe20000001814 */
[----:B------:R-:W-:-:S02]  /*b3a20*/  MOV R2, R6 ;  /* 0x0000000600027202 */ /* 0x000fc40000000f00 */
[----:B------:R-:W-:Y:S11]  /*b3a30*/  MOV R0, R7 ;  /* 0x0000000700007202 */ /* 0x000ff60000000f00 */
[----:B------:R-:W-:Y:S09]  /*b3a40*/  @!UPT UIADD3 URZ, URZ, URZ, URZ ;  /* 0x0000003f3f3ff290 */ /* 0x000ff2000fffe03f */
[----:B------:R-:W-:Y:S01]  /*b3a50*/  STL.64 [R1+0xbb0], R20 ;  /* 0x000bb01401007387 */ /* 0x000fe20000100a00 */
[----:B------:R0:W-:Y:S03]  /*b3a60*/  STL.64 [R1+0xbb8], R22 ;  /* 0x000bb81601007387 */ /* 0x0001e60000100a00 */
[----:B0-----:R-:W4:Y:S01]  /*b3a70*/  LDL.LU.64 R22, [R1+0x3588] ;  /* 0x0035880001167983 */ /* 0x001f220000300a00 */
[----:B------:R-:W4:Y:S02]  /*b3a80*/  LDL.LU.64 R6, [R1+0x3580] ;  /* 0x0035800001067983 */ /* 0x000f240000300a00 */
[----:B------:R-:W4:Y:S02]  /*b3a90*/  LDL.LU.64 R4, [R1+0x3578] ;  /* 0x0035780001047983 */ /* 0x000f240000300a00 */
[----:B------:R-:W-:Y:S01]  /*b3aa0*/  STL [R1+0x34f4], R0 ;  /* 0x0034f40001007387 */ /* 0x000fe20000100800 */
[----:B------:R-:W-:Y:S01]  /*b3ab0*/  STL [R1+0x34f0], R2 ;  /* 0x0034f00201007387 */ /* 0x000fe20000100800 */
[C---:B----4-:R-:W-:Y:S11]  /*b3ac0*/  HMMA.16816.F32 R4, R24.reuse, R22, R4 ;  /* 0x000000161804723c */ /* 0x050ff60000001804 */
[----:B------:R-:W-:Y:S11]  /*b3ad0*/  @!UPT UIADD3 URZ, URZ, URZ, URZ ;  /* 0x0000003f3f3ff290 */ /* 0x000ff6000fffe03f */
[----:B------:R-:W-:Y:S01]  /*b3ae0*/  @!UPT UIADD3 URZ, URZ, URZ, URZ ;  /* 0x0000003f3f3ff290 */ /* 0x000fe2000fffe03f */
[----:B------:R-:W-:Y:S01]  /*b3af0*/  STL.64 [R1+0xba0], R4 ;  /* 0x000ba00401007387 */ /* 0x000fe20000100a00 */
[----:B------:R0:W-:Y:S02]  /*b3b00*/  STL.64 [R1+0xba8], R6 ;  /* 0x000ba80601007387 */ /* 0x0001e40000100a00 */
[----:B0-----:R-:W-:Y:S01]  /*b3b10*/  IMAD.MOV.U32 R7, RZ, RZ, R22 ;  /* 0x000000ffff077224 */ /* 0x001fe200078e0016 */
[----:B------:R-:W-:Y:S02]  /*b3b20*/  MOV R6, R23 ;  /* 0x0000001700067202 */ /* 0x000fe40000000f00 */
[----:B------:R-:W2:Y:S02]  /*b3b30*/  LDL.LU.64 R22, [R1+0x3570] ;  /* 0x0035700001167983 */ /* 0x000ea40000300a00 */
[----:B------:R-:W-:Y:S01]  /*b3b40*/  STL [R1+0x34f8], R7 ;  /* 0x0034f80701007387 */ /* 0x000fe20000100800 */
        /* <DEDUP_REMOVED lines=22> */
[----:B------:R1:W-:Y:S02]  /*b3cb0*/  STL.64 [R1+0xb78], R18 ;  /* 0x000b781201007387 */ /* 0x0003e40000100a00 */
[----:B0-----:R-:W-:Y:S01]  /*b3cc0*/  IMAD.MOV.U32 R17, RZ, RZ, R22 ;  /* 0x000000ffff117224 */ /* 0x001fe200078e0016 */
[----:B-1----:R-:W2:Y:S01]  /*b3cd0*/  LDL.LU.64 R18, [R1+0x3538] ;  /* 0x0035380001127983 */ /* 0x002ea20000300a00 */
[----:B------:R-:W-:Y:S02]  /*b3ce0*/  MOV R16, R23 ;  /* 0x0000001700107202 */ /* 0x000fe40000000f00 */
[----:B------:R-:W3:Y:S02]  /*b3cf0*/  LDL.LU.64 R22, [R1+0x3530] ;  /* 0x0035300001167983 */ /* 0x000ee40000300a00 */
        /* <DEDUP_REMOVED lines=8> */
[----:B------:R-:W2:Y:S02]  /*b3d80*/  LDL.LU.64 R22, [R1+0x3518] ;  /* 0x0035180001167983 */ /* 0x000ea40000300a00 */
[----:B------:R-:W2:Y:S02]  /*b3d90*/  LDL.LU.64 R20, [R1+0x3510] ;  /* 0x0035100001147983 */ /* 0x000ea40000300a00 */
[----:B--2---:R-:W-:Y:S01]  /*b3da0*/  HMMA.16816.F32 R24, R24, R18, R20 ;  /* 0x000000121818723c */ /* 0x004fe20000001814 */
[----:B------:R-:W3:Y:S01]  /*b3db0*/  LDL.LU.64 R22, [R1+0x3508] ;  /* 0x0035080001167983 */ /* 0x000ee20000300a00 */
[----:B------:R-:W3:Y:S02]  /*b3dc0*/  LDL.LU.64 R20, [R1+0x3500] ;  /* 0x0035000001147983 */ /* 0x000ee40000300a00 */
[----:B------:R-:W-:Y:S11]  /*b3dd0*/  STL.64 [R1+0x3450], R18 ;  /* 0x0034501201007387 */ /* 0x000ff60000100a00 */
[----:B------:R-:W-:Y:S08]  /*b3de0*/  @!UPT UIADD3 URZ, URZ, URZ, URZ ;  /* 0x0000003f3f3ff290 */ /* 0x000ff0000fffe03f */
[----:B------:R0:W-:Y:S01]  /*b3df0*/  STL.64 [R1+0xb50], R24 ;  /* 0x000b501801007387 */ /* 0x0001e20000100a00 */
[----:B------:R-:W-:Y:S03]  /*b3e00*/  STL.64 [R1+0xb58], R26 ;  /* 0x000b581a01007387 */ /* 0x000fe60000100a00 */
        /* <DEDUP_REMOVED lines=10> */
[----:B------:R-:W4:Y:S01]  /*b3eb0*/  LDL.LU R24, [R1+0x550] ;  /* 0x0005500001187983 */ /* 0x000f220000300800 */
        /* <DEDUP_REMOVED lines=9> */
[----:B------:R-:W2:Y:S04]  /*b3f50*/  LDL.64 R4, [R1+0x60] ;  /* 0x0000600001047983 */ /* 0x000ea80000100a00 */
[----:B--2---:R-:W-:Y:S01]  /*b3f60*/  STL.64 [R1+0x3458], R4 ;  /* 0x0034580401007387 */ /* 0x004fe20000100a00 */
[----:B-----5:R-:W-:Y:S02]  /*b3f70*/  STL.64 [R1+0x3420], R26 ;  /* 0x0034201a01007387 */ /* 0x020fe40000100a00 */
[----:B----4-:R0:W-:Y:S02]  /*b3f80*/  STL.64 [R1+0x3418], R24 ;  /* 0x0034181801007387 */ /* 0x0101e40000100a00 */
[----:B0-----:R-:W2:Y:S04]  /*b3f90*/  LDL R24, [R1+0x50] ;  /* 0x0000500001187983 */ /* 0x001ea80000100800 */
[----:B------:R-:W2:Y:S01]  /*b3fa0*/  LDL R25, [R1+0x54] ;  /* 0x0000540001197983 */ /* 0x000ea20000100800 */
[----:B------:R-:W4:Y:S02]  /*b3fb0*/  LDL.LU R12, [R1+0x5b0] ;  /* 0x0005b000010c7983 */ /* 0x000f240000300800 */
[----:B------:R-:W4:Y:S02]  /*b3fc0*/  LDL.LU R13, [R1+0x5b4] ;  /* 0x0005b400010d7983 */ /* 0x000f240000300800 */
[----:B------:R-:W5:Y:S01]  /*b3fd0*/  LDL.LU R14, [R1+0x5b8] ;  /* 0x0005b800010e7983 */ /* 0x000f620000300800 */
[----:B------:R-:W5:Y:S01]  /*b3fe0*/  LDL.LU R15, [R1+0x5bc] ;  /* 0x0005bc00010f7983 */ /* 0x000f620000300800 */
[----:B------:R-:W-:-:S02]  /*b3ff0*/  MOV R18, R7 ;  /* 0x0000000700127202 */ /* 0x000fc40000000f00 */
[----:B------:R-:W-:Y:S01]  /*b4000*/  MOV R19, R0 ;  /* 0x0000000000137202 */ /* 0x000fe20000000f00 */
[----:B-----5:R0:W-:Y:S01]  /*b4010*/  STL.64 [R1+0x3468], R14 ;  /* 0x0034680e01007387 */ /* 0x0201e20000100a00 */
[----:B----4-:R-:W-:Y:S02]  /*b4020*/  STL.64 [R1+0x3460], R12 ;  /* 0x0034600c01007387 */ /* 0x010fe40000100a00 */
[----:B------:R-:W4:Y:S02]  /*b4030*/  LDL.LU R7, [R1+0x34f8] ;  /* 0x0034f80001077983 */ /* 0x000f240000300800 */
[----:B------:R-:W5:Y:S01]  /*b4040*/  LDL.LU R0, [R1+0x34f4] ;  /* 0x0034f40001007983 */ /* 0x000f620000300800 */
[----:B------:R1:W-:Y:S01]  /*b4050*/  STL.64 [R1+0x3470], R18 ;  /* 0x0034701201007387 */ /* 0x0003e20000100a00 */
[----:B0-----:R-:W-:Y:S01]  /*b4060*/  IMAD.MOV.U32 R14, RZ, RZ, R17 ;  /* 0x000000ffff0e7224 */ /* 0x001fe200078e0011 */
[----:B------:R-:W-:-:S05]  /*b4070*/  MOV R15, R16 ;  /* 0x00000010000f7202 */ /* 0x000fca0000000f00 */
[----:B------:R0:W-:Y:S01]  /*b4080*/  STL.64 [R1+0x3478], R14 ;  /* 0x0034780e01007387 */ /* 0x0001e20000100a00 */
[----:B------:R-:W2:Y:S02]  /*b4090*/  LDL.LU R16, [R1+0x660] ;  /* 0x0006600001107983 */ /* 0x000ea40000300800 */
[----:B------:R-:W2:Y:S02]  /*b40a0*/  LDL.LU R17, [R1+0x664] ;  /* 0x0006640001117983 */ /* 0x000ea40000300800 */
[----:B-1----:R-:W2:Y:S01]  /*b40b0*/  LDL.LU R18, [R1+0x668] ;  /* 0x0006680001127983 */ /* 0x002ea20000300800 */
[----:B------:R-:W2:Y:S01]  /*b40c0*/  LDL.LU R19, [R1+0x66c] ;  /* 0x00066c0001137983 */ /* 0x000ea20000300800 */
[----:B0-----:R-:W-:Y:S01]  /*b40d0*/  MOV R14, R2 ;  /* 0x00000002000e7202 */ /* 0x001fe20000000f00 */
[----:B------:R-:W-:Y:S02]  /*b40e0*/  IMAD.MOV.U32 R15, RZ, RZ, R3 ;  /* 0x000000ffff0f7224 */ /* 0x000fe400078e0003 */
[----:B--2---:R-:W-:Y:S01]  /*b40f0*/  STL.64 [R1+0x3488], R18 ;  /* 0x0034881201007387 */ /* 0x004fe20000100a00 */
[----:B------:R-:W-:Y:S02]  /*b4100*/  STL.64 [R1+0x3480], R16 ;  /* 0x0034801001007387 */ /* 0x000fe40000100a00 */
[----:B------:R-:W2:Y:S02]  /*b4110*/  LDL.LU R2, [R1+0x34f0] ;  /* 0x0034f00001027983 */ /* 0x000ea40000300800 */
[----:B------:R-:W2:Y:S01]  /*b4120*/  LDL.LU R3, [R1+0x34ec] ;  /* 0x0034ec0001037983 */ /* 0x000ea20000300800 */
[----:B------:R0:W-:Y:S02]  /*b4130*/  STL.64 [R1+0x3490], R14 ;  /* 0x0034900e01007387 */ /* 0x0001e40000100a00 */
[----:B0-----:R-:W-:-:S02]  /*b4140*/  MOV R14, R29 ;  /* 0x0000001d000e7202 */ /* 0x001fc40000000f00 */
[----:B------:R-:W-:Y:S01]  /*b4150*/  MOV R15, R28 ;  /* 0x0000001c000f7202 */ /* 0x000fe20000000f00 */
[----:B------:R-:W2:Y:S01]  /*b4160*/  LDL.LU R29, [R1+0x34e8] ;  /* 0x0034e800011d7983 */ /* 0x000ea20000300800 */
[----:B------:R-:W2:Y:S03]  /*b4170*/  LDL.LU R28, [R1+0x34e4] ;  /* 0x0034e400011c7983 */ /* 0x000ea60000300800 */
[----:B------:R4:W-:Y:S01]  /*b4180*/  STL.64 [R1+0x34a8], R14 ;  /* 0x0034a80e01007387 */ /* 0x0009e20000100a00 */
[----:B------:R-:W2:Y:S02]  /*b4190*/  LDL.LU R16, [R1+0x6a0] ;  /* 0x0006a00001107983 */ /* 0x000ea40000300800 */
[----:B------:R-:W2:Y:S02]  /*b41a0*/  LDL.LU R17, [R1+0x6a4] ;  /* 0x0006a40001117983 */ /* 0x000ea40000300800 */
[----:B------:R-:W2:Y:S01]  /*b41b0*/  LDL.LU R18, [R1+0x6a8] ;  /* 0x0006a80001127983 */ /* 0x000ea20000300800 */
[----:B------:R-:W2:Y:S01]  /*b41c0*/  LDL.LU R19, [R1+0x6ac] ;  /* 0x0006ac0001137983 */ /* 0x000ea20000300800 */
[----:B----4-:R-:W-:Y:S01]  /*b41d0*/  IMAD.MOV.U32 R14, RZ, RZ, R7 ;  /* 0x000000ffff0e7224 */ /* 0x010fe200078e0007 */
[----:B------:R-:W-:-:S05]  /*b41e0*/  MOV R15, R6 ;  /* 0x00000006000f7202 */ /* 0x000fca0000000f00 */
[----:B------:R-:W-:Y:S04]  /*b41f0*/  STL.64 [R1+0x34c0], R14 ;  /* 0x0034c00e01007387 */ /* 0x000fe80000100a00 */
[----:B--2---:R-:W-:Y:S01]  /*b4200*/  STL.64 [R1+0x34a0], R18 ;  /* 0x0034a01201007387 */ /* 0x004fe20000100a00 */
        /* <DEDUP_REMOVED lines=21> */
[----:B------:R0:W-:Y:S04]  /*b4360*/  STL.64 [R1+0x3430], R24 ;  /* 0x0034301801007387 */ /* 0x0001e80000100a00 */
[----:B0-----:R-:W2:Y:S01]  /*b4370*/  LDL.LU R24, [R1+0x590] ;  /* 0x0005900001187983 */ /* 0x001ea20000300800 */
[----:B------:R-:W2:Y:S02]  /*b4380*/  LDL.LU R25, [R1+0x594] ;  /* 0x0005940001197983 */ /* 0x000ea40000300800 */
[----:B------:R-:W2:Y:S02]  /*b4390*/  LDL.LU R26, [R1+0x598] ;  /* 0x00059800011a7983 */ /* 0x000ea40000300800 */
[----:B------:R-:W2:Y:S01]  /*b43a0*/  LDL.LU R27, [R1+0x59c] ;  /* 0x00059c00011b7983 */ /* 0x000ea20000300800 */
[----:B---3--:R-:W-:Y:S01]  /*b43b0*/  STL.64 [R1+0x33e8], R10 ;  /* 0x0033e80a01007387 */ /* 0x008fe20000100a00 */
[----:B------:R0:W-:Y:S02]  /*b43c0*/  STL.64 [R1+0x33e0], R8 ;  /* 0x0033e00801007387 */ /* 0x0001e40000100a00 */
[----:B0-----:R-:W-:-:S02]  /*b43d0*/  MOV R8, R28 ;  /* 0x0000001c00087202 */ /* 0x001fc40000000f00 */
[----:B------:R-:W-:Y:S01]  /*b43e0*/  MOV R9, R29 ;  /* 0x0000001d00097202 */ /* 0x000fe20000000f00 */
[----:B------:R-:W3:Y:S01]  /*b43f0*/  LDL.LU R28, [R1+0x34e0] ;  /* 0x0034e000011c7983 */ /* 0x000ee20000300800 */
[----:B------:R-:W2:Y:S02]  /*b4400*/  LDL.LU R29, [R1+0x34dc] ;  /* 0x0034dc00011d7983 */ /* 0x000ea40000300800 */
[----:B------:R-:W-:Y:S02]  /*b4410*/  IMAD.MOV.U32 R10, RZ, RZ, R3 ;  /* 0x000000ffff0a7224 */ /* 0x000fe400078e0003 */
[----:B------:R-:W2:Y:S01]  /*b4420*/  LDL.LU R3, [R1+0x34d8] ;  /* 0x0034d80001037983 */ /* 0x000ea20000300800 */
[----:B------:R-:W2:Y:S01]  /*b4430*/  LDL.LU R11, [R1+0x50c] ;  /* 0x00050c00010b7983 */ /* 0x000ea20000300800 */
[----:B------:R-:W-:Y:S01]  /*b4440*/  MOV R14, R2 ;  /* 0x00000002000e7202 */ /* 0x000fe20000000f00 */
[----:B-----5:R-:W-:Y:S01]  /*b4450*/  IMAD.MOV.U32 R15, RZ, RZ, R0 ;  /* 0x000000ffff0f7224 */ /* 0x020fe200078e0000 */
[----:B--2---:R-:W-:Y:S01]  /*b4460*/  STL.64 [R1+0x3410], R10 ;  /* 0x0034100a01007387 */ /* 0x004fe20000100a00 */
[----:B------:R0:W-:Y:S03]  /*b4470*/  STL.64 [R1+0x3408], R8 ;  /* 0x0034080801007387 */ /* 0x0001e60000100a00 */
[----:B0-----:R-:W2:Y:S02]  /*b4480*/  LDL.64 R8, [R1+0x40] ;  /* 0x0000400001087983 */ /* 0x001ea40000100a00 */
[C---:B------:R-:W-:Y:S02]  /*b4490*/  HMMA.16816.F32 R12, R20.reuse, R14, R16 ;  /* 0x0000000e140c723c */ /* 0x040fe40000001810 */
[----:B--2---:R0:W-:Y:S04]  /*b44a0*/  STL.64 [R1+0x3428], R8 ;  /* 0x0034280801007387 */ /* 0x0041e80000100a00 */
[----:B0-----:R-:W2:Y:S01]  /*b44b0*/  LDL.LU R8, [R1+0x570] ;  /* 0x0005700001087983 */ /* 0x001ea20000300800 */
[----:B------:R-:W5:Y:S02]  /*b44c0*/  LDL.LU.64 R18, [R1+0x34d0] ;  /* 0x0034d00001127983 */ /* 0x000f640000300a00 */
[----:B------:R-:W5:Y:S11]  /*b44d0*/  LDL.LU.64 R16, [R1+0x34c8] ;  /* 0x0034c80001107983 */ /* 0x000f760000300a00 */
[----:B------:R-:W-:Y:S03]  /*b44e0*/  @!UPT UIADD3 URZ, URZ, URZ, URZ ;  /* 0x0000003f3f3ff290 */ /* 0x000fe6000fffe03f */
[----:B------:R-:W-:Y:S01]  /*b44f0*/  STL.64 [R1+0xb30], R12 ;  /* 0x000b300c01007387 */ /* 0x000fe20000100a00 */
[----:B------:R0:W-:Y:S04]  /*b4500*/  STL.64 [R1+0xb38], R14 ;  /* 0x000b380e01007387 */ /* 0x0001e80000100a00 */
[----:B0-----:R-:W5:Y:S02]  /*b4510*/  LDL.LU.64 R14, [R1+0x34c0] ;  /* 0x0034c000010e7983 */ /* 0x001f640000300a00 */
[C---:B-----5:R-:W-:Y:S02]  /*b4520*/  HMMA.16816.F32 R12, R20.reuse, R14, R16 ;  /* 0x0000000e140c723c */ /* 0x060fe40000001810 */
[----:B------:R-:W5:Y:S01]  /*b4530*/  LDL.LU.64 R18, [R1+0x34b8] ;  /* 0x0034b80001127983 */ /* 0x000f620000300a00 */
[----:B------:R-:W5:Y:S11]  /*b4540*/  LDL.LU.64 R16, [R1+0x34b0] ;  /* 0x0034b00001107983 */ /* 0x000f760000300a00 */
[----:B------:R-:W-:Y:S09]  /*b4550*/  @!UPT UIADD3 URZ, URZ, URZ, URZ ;  /* 0x0000003f3f3ff290 */ /* 0x000ff2000fffe03f */
[----:B------:R-:W-:Y:S01]  /*b4560*/  STL.64 [R1+0xb20], R12 ;  /* 0x000b200c01007387 */ /* 0x000fe20000100a00 */
[----:B------:R0:W-:Y:S03]  /*b4570*/  STL.64 [R1+0xb28], R14 ;  /* 0x000b280e01007387 */ /* 0x0001e60000100a00 */
[----:B0-----:R-:W5:Y:S01]  /*b4580*/  LDL.LU.64 R14, [R1+0x34a8] ;  /* 0x0034a800010e7983 */ /* 0x001f620000300a00 */
[----:B------:R-:W-:Y:S01]  /*b4590*/  MOV R9, R29 ;  /* 0x0000001d00097202 */ /* 0x000fe20000000f00 */
[----:B------:R-:W-:Y:S01]  /*b45a0*/  IMAD.MOV.U32 R11, RZ, RZ, R3 ;  /* 0x000000ffff0b7224 */ /* 0x000fe200078e0003 */
[C---:B-----5:R-:W-:Y:S01]  /*b45b0*/  HMMA.16816.F32 R12, R20.reuse, R14, R16 ;  /* 0x0000000e140c723c */ /* 0x060fe20000001810 */
[----:B------:R-:W5:Y:S01]  /*b45c0*/  LDL.LU.64 R18, [R1+0x34a0] ;  /* 0x0034a00001127983 */ /* 0x000f620000300a00 */
[----:B------:R-:W5:Y:S11]  /*b45d0*/  LDL.LU.64 R16, [R1+0x3498] ;  /* 0x0034980001107983 */ /* 0x000f760000300a00 */
[----:B------:R-:W-:Y:S10]  /*b45e0*/  @!UPT UIADD3 URZ, URZ, URZ, URZ ;  /* 0x0000003f3f3ff290 */ /* 0x000ff4000fffe03f */
[----:B------:R5:W-:Y:S01]  /*b45f0*/  STL.64 [R1+0xb10], R12 ;  /* 0x000b100c01007387 */ /* 0x000be20000100a00 */
[----:B------:R-:W-:Y:S02]  /*b4600*/  MOV R29, R14 ;  /* 0x0000000e001d7202 */ /* 0x000fe40000000f00 */
[----:B------:R-:W-:Y:S02]  /*b4610*/  MOV R3, R15 ;  /* 0x0000000f00037202 */ /* 0x000fe40000000f00 */
[----:B------:R-:W5:Y:S03]  /*b4620*/  LDL.LU.64 R14, [R1+0x3490] ;  /* 0x00349000010e7983 */ /* 0x000f660000300a00 */
[----:B------:R-:W-:Y:S02]  /*b4630*/  STL [R1+0x2d6c], R3 ;  /* 0x002d6c0301007387 */ /* 0x000fe40000100800 */
[----:B------:R0:W-:Y:S01]  /*b4640*/  STL [R1+0x2d68], R29 ;  /* 0x002d681d01007387 */ /* 0x0001e20000100800 */
[C---:B-----5:R-:W-:Y:S01]  /*b4650*/  HMMA.16816.F32 R12, R20.reuse, R14, R16 ;  /* 0x0000000e140c723c */ /* 0x060fe20000001810 */
[----:B------:R-:W5:Y:S01]  /*b4660*/  LDL.LU.64 R18, [R1+0x3488] ;  /* 0x0034880001127983 */ /* 0x000f620000300a00 */
[----:B------:R-:W5:Y:S11]  /*b4670*/  LDL.LU.64 R16, [R1+0x3480] ;  /* 0x0034800001107983 */ /* 0x000f760000300a00 */
[----:B------:R-:W-:Y:S10]  /*b4680*/  @!UPT UIADD3 URZ, URZ, URZ, URZ ;  /* 0x0000003f3f3ff290 */ /* 0x000ff4000fffe03f */
[----:B------:R-:W-:Y:S01]  /*b4690*/  STL.64 [R1+0xb00], R12 ;  /* 0x000b000c01007387 */ /* 0x000fe20000100a00 */
[----:B------:R1:W-:Y:S02]  /*b46a0*/  STL [R1+0xb08], R14 ;  /* 0x000b080e01007387 */ /* 0x0003e40000100800 */
[----:B0-----:R-:W-:Y:S02]  /*b46b0*/  IMAD.MOV.U32 R29, RZ, RZ, R15 ;  /* 0x000000ffff1d7224 */ /* 0x001fe400078e000f */
[----:B-1----:R-:W5:Y:S03]  /*b46c0*/  LDL.LU.64 R14, [R1+0x3478] ;  /* 0x00347800010e7983 */ /* 0x002f660000300a00 */
[----:B------:R-:W-:Y:S01]  /*b46d0*/  STL [R1+0x3108], R29 ;  /* 0x0031081d01007387 */ /* 0x000fe20000100800 */
[C---:B-----5:R-:W-:Y:S01]  /*b46e0*/  HMMA.16816.F32 R12, R20.reuse, R14, R16 ;  /* 0x0000000e140c723c */ /* 0x060fe20000001810 */
[----:B------:R-:W4:Y:S11]  /*b46f0*/  LDL.LU.64 R18, [R1+0x3470] ;  /* 0x0034700001127983 */ /* 0x000f360000300a00 */
[----:B------:R-:W-:Y:S11]  /*b4700*/  @!UPT UIADD3 URZ, URZ, URZ, URZ ;  /* 0x0000003f3f3ff290 */ /* 0x000ff6000fffe03f */
[----:B------:R-:W-:Y:S01]  /*b4710*/  STL.64 [R1+0xaf0], R12 ;  /* 0x000af00c01007387 */ /* 0x000fe20000100a00 */
[----:B------:R0:W-:Y:S03]  /*b4720*/  STL.64 [R1+0xaf8], R14 ;  /* 0x000af80e01007387 */ /* 0x0001e60000100a00 */
[----:B0-----:R-:W5:Y:S01]  /*b4730*/  LDL.LU.64 R14, [R1+0x3468] ;  /* 0x00346800010e7983 */ /* 0x001f620000300a00 */
[----:B------:R-:W5:Y:S01]  /*b4740*/  LDL.LU.64 R12, [R1+0x3460] ;  /* 0x00346000010c7983 */ /* 0x000f620000300a00 */
[C---:B----4-:R-:W-:Y:S02]  /*b4750*/  HMMA.16816.F32 R16, R20.reuse, R18, R4 ;  /* 0x000000121410723c */ /* 0x050fe40000001804 */
[----:B------:R-:W4:Y:S11]  /*b4760*/  LDL.LU.64 R4, [R1+0x3458] ;  /* 0x0034580001047983 */ /* 0x000f360000300a00 */
[----:B------:R-:W-:Y:S10]  /*b4770*/  @!UPT UIADD3 URZ, URZ, URZ, URZ ;  /* 0x0000003f3f3ff290 */ /* 0x000ff4000fffe03f */
[----:B------:R-:W-:Y:S01]  /*b4780*/  STL.64 [R1+0xa60], R16 ;  /* 0x000a601001007387 */ /* 0x000fe20000100a00 */
[----:B------:R0:W-:Y:S03]  /*b4790*/  STL.64 [R1+0xa68], R18 ;  /* 0x000a681201007387 */ /* 0x0001e60000100a00 */
[----:B0-----:R-:W5:Y:S02]  /*b47a0*/  LDL.LU.64 R18, [R1+0x3450] ;  /* 0x0034500001127983 */ /* 0x001f640000300a00 */
[----:B-----5:R-:W-:Y:S02]  /*b47b0*/  HMMA.16816.F32 R20, R20, R18, R12 ;  /* 0x000000121414723c */ /* 0x020fe4000000180c */
[----:B------:R-:W5:Y:S01]  /*b47c0*/  LDL.LU.64 R12, [R1+0x3448] ;  /* 0x00344800010c7983 */ /* 0x000f620000300a00 */
[----:B------:R-:W4:Y:S02]  /*b47d0*/  LDL.LU.64 R18, [R1+0x3440] ;  /* 0x0034400001127983 */ /* 0x000f240000300a00 */
[----:B------:R-:W4:Y:S11]  /*b47e0*/  LDL.LU.64 R16, [R1+0x3438] ;  /* 0x0034380001107983 */ /* 0x000f360000300a00 */
[----:B------:R-:W-:Y:S07]  /*b47f0*/  @!UPT UIADD3 URZ, URZ, URZ, URZ ;  /* 0x0000003f3f3ff290 */ /* 0x000fee000fffe03f */
[----:B------:R0:W-:Y:S01]  /*b4800*/  STL.64 [R1+0xa20], R20 ;  /* 0x000a201401007387 */ /* 0x0001e20000100a00 */
[----:B------:R-:W-:Y:S03]  /*b4810*/  STL.64 [R1+0xa28], R22 ;  /* 0x000a281601007387 */ /* 0x000fe60000100a00 */
[----:B0-----:R-:W2:Y:S01]  /*b4820*/  LDL.64 R20, [R1+0x10] ;  /* 0x0000100001147983 */ /* 0x001ea20000100a00 */
[----:B----4-:R-:W-:Y:S11]  /*b4830*/  HMMA.16816.F32 R24, R16, R4, R24 ;  /* 0x000000041018723c */ /* 0x010ff60000001818 */
[----:B------:R-:W-:Y:S11]  /*b4840*/  @!UPT UIADD3 URZ, URZ, URZ, URZ ;  /* 0x0000003f3f3ff290 */ /* 0x000ff6000fffe03f */
[----:B------:R-:W-:Y:S01]  /*b4850*/  @!UPT UIADD3 URZ, URZ, URZ, URZ ;  /* 0x0000003f3f3ff290 */ /* 0x000fe2000fffe03f */
[----:B------:R0:W-:Y:S01]  /*b4860*/  STL.64 [R1+0xa10], R24 ;  /* 0x000a101801007387 */ /* 0x0001e20000100a00 */
[----:B------:R2:W-:Y:S03]  /*b4870*/  STL [R1+0xa18], R26 ;  /* 0x000a181a01007387 */ /* 0x0005e60000100800 */
[----:B0-----:R-:W2:Y:S01]  /*b4880*/  LDL.LU.64 R24, [R1+0x3430] ;  /* 0x0034300001187983 */ /* 0x001ea20000300a00 */
[----:B---3--:R-:W-:Y:S01]  /*b4890*/  MOV R10, R28 ;  /* 0x0000001c000a7202 */ /* 0x008fe20000000f00 */
[----:B------:R-:W-:-:S05]  /*b48a0*/  IMAD.MOV.U32 R28, RZ, RZ, R27 ;  /* 0x000000ffff1c7224 */ /* 0x000fca00078e001b */
[----:B------:R-:W-:Y:S01]  /*b48b0*/  STL [R1+0x2cb0], R28 ;  /* 0x002cb01c01007387 */ /* 0x000fe20000100800 */
[C---:B--2---:R-:W-:Y:S03]  /*b48c0*/  HMMA.16816.F32 R24, R16.reuse, R24, R8 ;  /* 0x000000181018723c */ /* 0x044fe60000001808 */
[----:B------:R-:W2:Y:S11]  /*b48d0*/  LDL.LU.64 R8, [R1+0x3428] ;  /* 0x0034280001087983 */ /* 0x000eb60000300a00 */
[----:B------:R-:W-:Y:S09]  /*b48e0*/  @!UPT UIADD3 URZ, URZ, URZ, URZ ;  /* 0x0000003f3f3ff290 */ /* 0x000ff2000fffe03f */
[----:B------:R-:W-:Y:S01]  /*b48f0*/  STL.64 [R1+0xa00], R24 ;  /* 0x000a001801007387 */ /* 0x000fe20000100a00 */
[----:B------:R0:W-:Y:S03]  /*b4900*/  STL.64 [R1+0xa08], R26 ;  /* 0x000a081a01007387 */ /* 0x0001e60000100a00 */
[----:B0-----:R-:W3:Y:S01]  /*b4910*/  LDL.LU.64 R26, [R1+0x3420] ;  /* 0x00342000011a7983 */ /* 0x001ee20000300a00 */
[----:B------:R-:W3:Y:S02]  /*b4920*/  LDL.LU.64 R24, [R1+0x3418] ;  /* 0x0034180001187983 */ /* 0x000ee40000300a00 */
[----:B------:R-:W4:Y:S01]  /*b4930*/  LDL.LU.64 R10, [R1+0x3410] ;  /* 0x00341000010a7983 */ /* 0x000f220000300a00 */
[----:B--2---:R-:W-:Y:S02]  /*b4940*/  MOV R6, R8 ;  /* 0x0000000800067202 */ /* 0x004fe40000000f00 */
[----:B------:R-:W-:Y:S01]  /*b4950*/  MOV R3, R9 ;  /* 0x0000000900037202 */ /* 0x000fe20000000f00 */
[C---:B---3--:R-:W-:Y:S01]  /*b4960*/  HMMA.16816.F32 R24, R16.reuse, R8, R24 ;  /* 0x000000081018723c */ /* 0x048fe20000001818 */
[----:B------:R-:W4:Y:S11]  /*b4970*/  LDL.LU.64 R8, [R1+0x3408] ;  /* 0x0034080001087983 */ /* 0x000f360000300a00 */
[----:B------:R-:W-:Y:S11]  /*b4980*/  @!UPT UIADD3 URZ, URZ, URZ, URZ ;  /* 0x0000003f3f3ff290 */ /* 0x000ff6000fffe03f */
[----:B------:R-:W-:Y:S01]  /*b4990*/  STL.64 [R1+0x9f0], R24 ;  /* 0x0009f01801007387 */ /* 0x000fe20000100a00 */
[----:B------:R0:W-:Y:S02]  /*b49a0*/  STL [R1+0x9f8], R26 ;  /* 0x0009f81a01007387 */ /* 0x0001e40000100800 */
[----:B------:R-:W-:Y:S02]  /*b49b0*/  IMAD.MOV.U32 R28, RZ, RZ, R27 ;  /* 0x000000ffff1c7224 */ /* 0x000fe400078e001b */
[----:B0-----:R-:W5:Y:S01]  /*b49c0*/  LDL.LU.64 R26, [R1+0x3400] ;  /* 0x00340000011a7983 */ /* 0x001f620000300a00 */
[----:B------:R-:W5:Y:S02]  /*b49d0*/  LDL.LU.64 R24, [R1+0x33f8] ;  /* 0x0033f80001187983 */ /* 0x000f640000300a00 */
[----:B------:R-:W-:Y:S01]  /*b49e0*/  STL [R1+0x2cb4], R28 ;  /* 0x002cb41c01007387 */ /* 0x000fe20000100800 */
[C---:B-----5:R-:W-:Y:S11]  /*b49f0*/  HMMA.16816.F32 R24, R16.reuse, R12, R24 ;  /* 0x0000000c1018723c */ /* 0x060ff60000001818 */
[----:B------:R-:W-:Y:S11]  /*b4a00*/  @!UPT UIADD3 URZ, URZ, URZ, URZ ;  /* 0x0000003f3f3ff290 */ /* 0x000ff6000fffe03f */
[----:B------:R-:W-:Y:S01]  /*b4a10*/  @!UPT UIADD3 URZ, URZ, URZ, URZ ;  /* 0x0000003f3f3ff290 */ /* 0x000fe2000fffe03f */
[----:B------:R0:W-:Y:S01]  /*b4a20*/  STL.64 [R1+0x9d0], R24 ;  /* 0x0009d01801007387 */ /* 0x0001e20000100a00 */
[----:B------:R-:W-:Y:S03]  /*b4a30*/  STL.64 [R1+0x9d8], R26 ;  /* 0x0009d81a01007387 */ /* 0x000fe60000100a00 */
[----:B0-----:R-:W4:Y:S01]  /*b4a40*/  LDL.LU.64 R24, [R1+0x33f0] ;  /* 0x0033f00001187983 */ /* 0x001f220000300a00 */
[----:B------:R-:W-:Y:S01]  /*b4a50*/  STL.64 [R1+0x3398], R12 ;  /* 0x0033980c01007387 */ /* 0x000fe20000100a00 */
[C---:B----4-:R-:W-:Y:S11]  /*b4a60*/  HMMA.16816.F32 R8, R16.reuse, R24, R8 ;  /* 0x000000181008723c */ /* 0x050ff60000001808 */
[----:B------:R-:W-:Y:S11]  /*b4a70*/  @!UPT UIADD3 URZ, URZ, URZ, URZ ;  /* 0x0000003f3f3ff290 */ /* 0x000ff6000fffe03f */
[----:B------:R-:W-:Y:S01]  /*b4a80*/  @!UPT UIADD3 URZ, URZ, URZ, URZ ;  /* 0x0000003f3f3ff290 */ /* 0x000fe2000fffe03f */
[----:B------:R-:W-:Y:S01]  /*b4a90*/  STL.64 [R1+0x9c0], R8 ;  /* 0x0009c00801007387 */ /* 0x000fe20000100a00 */
[----:B------:R0:W-:Y:S03]  /*b4aa0*/  STL.64 [R1+0x9c8], R10 ;  /* 0x0009c80a01007387 */ /* 0x0001e60000100a00 */
[----:B0-----:R-:W2:Y:S01]  /*b4ab0*/  LDL.LU.64 R10, [R1+0x33e8] ;  /* 0x0033e800010a7983 */ /* 0x001ea20000300a00 */
[----:B------:R-:W2:Y:S02]  /*b4ac0*/  LDL.LU.64 R8, [R1+0x33e0] ;  /* 0x0033e00001087983 */ /* 0x000ea40000300a00 */
[----:B--2---:R-:W-:Y:S11]  /*b4ad0*/  HMMA.16816.F32 R8, R16, R20, R8 ;  /* 0x000000141008723c */ /* 0x004ff60000001808 */
[----:B------:R-:W-:Y:S11]  /*b4ae0*/  @!UPT UIADD3 URZ, URZ, URZ, URZ ;  /* 0x0000003f3f3ff290 */ /* 0x000ff6000fffe03f */
[----:B------:R-:W-:Y:S01]  /*b4af0*/  @!UPT UIADD3 URZ, URZ, URZ, URZ ;  /* 0x0000003f3f3ff290 */ /* 0x000fe2000fffe03f */
[----:B------:R0:W-:Y:S01]  /*b4b00*/  STL.64 [R1+0x9b0], R8 ;  /* 0x0009b00801007387 */ /* 0x0001e20000100a00 */
[----:B------:R1:W-:Y:S02]  /*b4b10*/  STL [R1+0x9bc], R11 ;  /* 0x0009bc0b01007387 */ /* 0x0003e40000100800 */
[----:B------:R-:W-:Y:S01]  /*b4b20*/  IMAD.MOV.U32 R28, RZ, RZ, R10 ;  /* 0x000000ffff1c7224 */ /* 0x000fe200078e000a */
[----:B0-----:R-:W2:Y:S01]  /*b4b30*/  LDL.LU R8, [R1+0x4b0] ;  /* 0x0004b00001087983 */ /* 0x001ea20000300800 */
[----:B------:R-:W2:Y:S02]  /*b4b40*/  LDL.LU R9, [R1+0x4b4] ;  /* 0x0004b40001097983 */ /* 0x000ea40000300800 */
[----:B------:R-:W3:Y:S02]  /*b4b50*/  LDL.LU R10, [R1+0x4b8] ;  /* 0x0004b800010a7983 */ /* 0x000ee40000300800 */
[----:B-1----:R-:W3:Y:S01]  /*b4b60*/  LDL.LU R11, [R1+0x4bc] ;  /* 0x0004bc00010b7983 */ /* 0x002ee20000300800 */
[----:B------:R-:W-:-:S02]  /*b4b70*/  MOV R14, R4 ;  /* 0x00000004000e7202 */ /* 0x000fc40000000f00 */
[----:B------:R-:W-:Y:S02]  /*b4b80*/  MOV R7, R5 ;  /* 0x0000000500077202 */ /* 0x000fe40000000f00 */
[----:B------:R-:W-:Y:S02]  /*b4b90*/  MOV R2, R24 ;  /* 0x0000001800027202 */ /* 0x000fe40000000f00 */
[----:B------:R-:W-:Y:S01]  /*b4ba0*/  MOV R0, R25 ;  /* 0x0000001900007202 */ /* 0x000fe20000000f00 */
[----:B---3--:R-:W-:Y:S01]  /*b4bb0*/  STL.64 [R1+0x33d8], R10 ;  /* 0x0033d80a01007387 */ /* 0x008fe20000100a00 */
[----:B--2---:R0:W-:Y:S02]  /*b4bc0*/  STL.64 [R1+0x33d0], R8 ;  /* 0x0033d00801007387 */ /* 0x0041e40000100a00 */
[----:B------:R-:W2:Y:S02]  /*b4bd0*/  LDL R4, [R1] ;  /* 0x0000000001047983 */ /* 0x000ea40000100800 */
[----:B------:R-:W2:Y:S01]  /*b4be0*/  LDL R5, [R1+0x4] ;  /* 0x0000040001057983 */ /* 0x000ea20000100800 */
[----:B0-----:R-:W2:Y:S01]  /*b4bf0*/  LDL.LU R8, [R1+0x4e0] ;  /* 0x0004e00001087983 */ /* 0x001ea20000300800 */
[----:B------:R-:W2:Y:S02]  /*b4c00*/  LDL.LU R9, [R1+0x4e4] ;  /* 0x0004e40001097983 */ /* 0x000ea40000300800 */
[----:B------:R-:W2:Y:S02]  /*b4c10*/  LDL.LU R10, [R1+0x4e8] ;  /* 0x0004e800010a7983 */ /* 0x000ea40000300800 */
[----:B------:R-:W2:Y:S01]  /*b4c20*/  LDL.LU R11, [R1+0x4ec] ;  /* 0x0004ec00010b7983 */ /* 0x000ea20000300800 */
[----:B------:R-:W3:Y:S01]  /*b4c30*/  LDL.LU R24, [R1+0x490] ;  /* 0x0004900001187983 */ /* 0x000ee20000300800 */
[----:B------:R-:W3:Y:S02]  /*b4c40*/  LDL.LU R25, [R1+0x494] ;  /* 0x0004940001197983 */ /* 0x000ee40000300800 */
[----:B------:R-:W4:Y:S02]  /*b4c50*/  LDL.LU R26, [R1+0x498] ;  /* 0x00049800011a7983 */ /* 0x000f240000300800 */
[----:B------:R-:W4:Y:S02]  /*b4c60*/  LDL.LU R27, [R1+0x49c] ;  /* 0x00049c00011b7983 */ /* 0x000f240000300800 */
[----:B----4-:R-:W-:Y:S01]  /*b4c70*/  STL.64 [R1+0x33a8], R26 ;  /* 0x0033a81a01007387 */ /* 0x010fe20000100a00 */
[----:B---3--:R0:W-:Y:S02]  /*b4c80*/  STL.64 [R1+0x33a0], R24 ;  /* 0x0033a01801007387 */ /* 0x0081e40000100a00 */
[----:B------:R-:W3:Y:S01]  /*b4c90*/  LDL.64 R12, [R1+0x50] ;  /* 0x00005000010c7983 */ /* 0x000ee20000100a00 */
[----:B0-----:R-:W-:Y:S01]  /*b4ca0*/  MOV R24, R14 ;  /* 0x0000000e00187202 */ /* 0x001fe20000000f00 */
[----:B---3--:R0:W-:Y:S04]  /*b4cb0*/  STL.64 [R1+0x33b0], R12 ;  /* 0x0033b00c01007387 */ /* 0x0081e80000100a00 */
[----:B0-----:R-:W3:Y:S01]  /*b4cc0*/  LDL.LU R12, [R1+0x4a0] ;  /* 0x0004a000010c7983 */ /* 0x001ee20000300800 */
[----:B------:R-:W3:Y:S02]  /*b4cd0*/  LDL.LU R13, [R1+0x4a4] ;  /* 0x0004a400010d7983 */ /* 0x000ee40000300800 */
[----:B------:R-:W3:Y:S02]  /*b4ce0*/  LDL.LU R14, [R1+0x4a8] ;  /* 0x0004a800010e7983 */ /* 0x000ee40000300800 */
[----:B------:R-:W3:Y:S01]  /*b4cf0*/  LDL.LU R15, [R1+0x4ac] ;  /* 0x0004ac00010f7983 */ /* 0x000ee20000300800 */
[----:B------:R0:W-:Y:S04]  /*b4d00*/  STL.64 [R1+0x3368], R20 ;  /* 0x0033681401007387 */ /* 0x0001e80000100a00 */
        /* <DEDUP_REMOVED lines=10> */
[----:B------:R-:W-:Y:S01]  /*b4db0*/  MOV R25, R7 ;  /* 0x0000000700197202 */ /* 0x000fe20000000f00 */
[----:B-----5:R-:W-:Y:S01]  /*b4dc0*/  STL.64 [R1+0x3388], R22 ;  /* 0x0033881601007387 */ /* 0x020fe20000100a00 */
[----:B----4-:R0:W-:Y:S02]  /*b4dd0*/  STL.64 [R1+0x3380], R20 ;  /* 0x0033801401007387 */ /* 0x0101e40000100a00 */
[----:B0-----:R-:W-:-:S02]  /*b4de0*/  IMAD.MOV.U32 R20, RZ, RZ, R6 ;  /* 0x000000ffff147224 */ /* 0x001fc400078e0006 */
[C---:B--2---:R-:W-:Y:S01]  /*b4df0*/  HMMA.16816.F32 R4, R16.reuse, R4, R8 ;  /* 0x000000041004723c */ /* 0x044fe20000001808 */
[----:B------:R-:W-:Y:S01]  /*b4e00*/  STL [R1+0x310c], R28 ;  /* 0x00310c1c01007387 */ /* 0x000fe20000100800 */
[----:B------:R-:W2:Y:S02]  /*b4e10*/  LDL.LU.64 R10, [R1+0x33d8] ;  /* 0x0033d800010a7983 */ /* 0x000ea40000300a00 */
[----:B------:R-:W2:Y:S11]  /*b4e20*/  LDL.LU.64 R8, [R1+0x33d0] ;  /* 0x0033d00001087983 */ /* 0x000eb60000300a00 */
[----:B------:R-:W-:Y:S08]  /*b4e30*/  @!UPT UIADD3 URZ, URZ, URZ, URZ ;  /* 0x0000003f3f3ff290 */ /* 0x000ff0000fffe03f */
[----:B------:R0:W-:Y:S01]  /*b4e40*/  STL.64 [R1+0x9a0], R4 ;  /* 0x0009a00401007387 */ /* 0x0001e20000100a00 */
[----:B------:R-:W-:Y:S03]  /*b4e50*/  STL.64 [R1+0x9a8], R6 ;  /* 0x0009a80601007387 */ /* 0x000fe60000100a00 */
[----:B0-----:R-:W2:Y:S02]  /*b4e60*/  LDL.LU.64 R4, [R1+0x33c8] ;  /* 0x0033c80001047983 */ /* 0x001ea40000300a00 */
[----:B--2---:R-:W-:Y:S02]  /*b4e70*/  HMMA.16816.F32 R16, R16, R4, R8 ;  /* 0x000000041010723c */ /* 0x004fe40000001808 */
[----:B------:R-:W3:Y:S01]  /*b4e80*/  LDL.LU.64 R10, [R1+0x33c0] ;  /* 0x0033c000010a7983 */ /* 0x000ee20000300a00 */
[----:B------:R-:W3:Y:S11]  /*b4e90*/  LDL.LU.64 R8, [R1+0x33b8] ;  /* 0x0033b80001087983 */ /* 0x000ef60000300a00 */
[----:B------:R-:W-:Y:S09]  /*b4ea0*/  @!UPT UIADD3 URZ, URZ, URZ, URZ ;  /* 0x0000003f3f3ff290 */ /* 0x000ff2000fffe03f */
[----:B------:R0:W-:Y:S01]  /*b4eb0*/  STL.64 [R1+0x990], R16 ;  /* 0x0009901001007387 */ /* 0x0001e20000100a00 */
[----:B------:R-:W-:Y:S01]  /*b4ec0*/  STL.64 [R1+0x998], R18 ;  /* 0x0009981201007387 */ /* 0x000fe20000100a00 */
[----:B0-----:R-:W-:Y:S01]  /*b4ed0*/  MOV R16, R2 ;  /* 0x0000000200107202 */ /* 0x001fe20000000f00 */
[----:B------:R-:W-:-:S05]  /*b4ee0*/  IMAD.MOV.U32 R17, RZ, RZ, R0 ;  /* 0x000000ffff117224 */ /* 0x000fca00078e0000 */
[----:B------:R0:W-:Y:S04]  /*b4ef0*/  STL.64 [R1+0x3390], R16 ;  /* 0x0033901001007387 */ /* 0x0001e80000100a00 */
[----:B0-----:R-:W2:Y:S01]  /*b4f00*/  LDL.LU R16, [R1+0x480] ;  /* 0x0004800001107983 */ /* 0x001ea20000300800 */
[----:B------:R-:W2:Y:S02]  /*b4f10*/  LDL.LU R17, [R1+0x484] ;  /* 0x0004840001117983 */ /* 0x000ea40000300800 */
[----:B------:R-:W2:Y:S02]  /*b4f20*/  LDL.LU R18, [R1+0x488] ;  /* 0x0004880001127983 */ /* 0x000ea40000300800 */
[----:B------:R-:W2:Y:S01]  /*b4f30*/  LDL.LU R19, [R1+0x48c] ;  /* 0x00048c0001137983 */ /* 0x000ea20000300800 */
[C---:B---3--:R-:W-:Y:S01]  /*b4f40*/  HMMA.16816.F32 R24, R8.reuse, R24, R12 ;  /* 0x000000180818723c */ /* 0x048fe2000000180c */
[----:B------:R-:W3:Y:S11]  /*b4f50*/  LDL.LU.64 R12, [R1+0x33b0] ;  /* 0x0033b000010c7983 */ /* 0x000ef60000300a00 */
[----:B------:R-:W-:Y:S11]  /*b4f60*/  @!UPT UIADD3 URZ, URZ, URZ, URZ ;  /* 0x0000003f3f3ff290 */ /* 0x000ff6000fffe03f */
[----:B------:R0:W-:Y:S01]  /*b4f70*/  STL.64 [R1+0x980], R24 ;  /* 0x0009801801007387 */ /* 0x0001e20000100a00 */
[----:B------:R-:W-:Y:S02]  /*b4f80*/  MOV R6, R26 ;  /* 0x0000001a00067202 */ /* 0x000fe40000000f00 */
[----:B------:R-:W-:Y:S02]  /*b4f90*/  MOV R7, R27 ;  /* 0x0000001b00077202 */ /* 0x000fe40000000f00 */
[----:B------:R-:W3:Y:S04]  /*b4fa0*/  LDL.LU.64 R26, [R1+0x33a8] ;  /* 0x0033a800011a7983 */ /* 0x000ee80000300a00 */
[----:B0-----:R-:W3:Y:S01]  /*b4fb0*/  LDL.LU.64 R24, [R1+0x33a0] ;  /* 0x0033a00001187983 */ /* 0x001ee20000300a00 */
[----:B------:R-:W-:Y:S01]  /*b4fc0*/  MOV R21, R3 ;  /* 0x0000000300157202 */ /* 0x000fe20000000f00 */
[----:B------:R-:W-:Y:S06]  /*b4fd0*/  STL [R1+0x2c14], R7 ;  /* 0x002c140701007387 */ /* 0x000fec0000100800 */
[C---:B--2---:R-:W-:Y:S01]  /*b4fe0*/  HMMA.16816.F32 R20, R8.reuse, R20, R16 ;  /* 0x000000140814723c */ /* 0x044fe20000001810 */
[----:B------:R-:W-:Y:S07]  /*b4ff0*/  STL [R1+0x2c10], R6 ;  /* 0x002c100601007387 */ /* 0x000fee0000100800 */
[----:B---3--:R-:W-:Y:S11]  /*b5000*/  HMMA.16816.F32 R24, R8, R12, R24 ;  /* 0x0000000c0818723c */ /* 0x008ff60000001818 */
[----:B------:R-:W-:Y:S11]  /*b5010*/  @!UPT UIADD3 URZ, URZ, URZ, URZ ;  /* 0x0000003f3f3ff290 */ /* 0x000ff6000fffe03f */
[----:B------:R-:W-:Y:S01]  /*b5020*/  @!UPT UIADD3 URZ, URZ, URZ, URZ ;  /* 0x0000003f3f3ff290 */ /* 0x000fe2000fffe03f */
[----:B------:R0:W-:Y:S01]  /*b5030*/  STL.64 [R1+0x970], R24 ;  /* 0x0009701801007387 */ /* 0x0001e20000100a00 */
[----:B------:R-:W-:Y:S02]  /*b5040*/  STL.64 [R1+0x978], R26 ;  /* 0x0009781a01007387 */ /* 0x000fe40000100a00 */
[----:B0-----:R-:W-:Y:S01]  /*b5050*/  IMAD.MOV.U32 R25, RZ, RZ, R12 ;  /* 0x000000ffff197224 */ /* 0x001fe200078e000c */
[----:B------:R-:W-:Y:S02]  /*b5060*/  MOV R24, R13 ;  /* 0x0000000d00187202 */ /* 0x000fe40000000f00 */
[----:B------:R-:W2:Y:S01]  /*b5070*/  LDL.LU.64 R12, [R1+0x3398] ;  /* 0x00339800010c7983 */ /* 0x000ea20000300a00 */
[----:B------:R-:W3:Y:S02]  /*b5080*/  LDL.LU.64 R16, [R1+0x3390] ;  /* 0x0033900001107983 */ /* 0x000ee40000300a00 */
[----:B------:R-:W-:Y:S02]  /*b5090*/  STL.64 [R1+0x950], R20 ;  /* 0x0009501401007387 */ /* 0x000fe40000100a00 */
[----:B------:R0:W-:Y:S02]  /*b50a0*/  STL.64 [R1+0x958], R22 ;  /* 0x0009581601007387 */ /* 0x0001e40000100a00 */
[----:B0-----:R-:W2:Y:S01]  /*b50b0*/  LDL.LU.64 R22, [R1+0x3388] ;  /* 0x0033880001167983 */ /* 0x001ea20000300a00 */
[----:B------:R-:W2:Y:S03]  /*b50c0*/  LDL.LU.64 R20, [R1+0x3380] ;  /* 0x0033800001147983 */ /* 0x000ea60000300a00 */
[----:B------:R-:W0:Y:S02]  /*b50d0*/  S2R R2, SR_TID.X ;  /* 0x0000000000027919 */ /* 0x000e240000002100 */
[----:B0-----:R-:W-:-:S05]  /*b50e0*/  LOP3.LUT R15, R2, 0x7, RZ, 0xc0, !PT ;  /* 0x00000007020f7812 */ /* 0x001fca00078ec0ff */
[----:B------:R-:W-:Y:S01]  /*b50f0*/  IMAD.SHL.U32 R3, R15, 0x10, RZ ;  /* 0x000000100f037824 */ /* 0x000fe200078e00ff */
[----:B------:R-:W-:-:S04]  /*b5100*/  SHF.L.U32 R0, R2, 0x8, RZ ;  /* 0x0000000802007819 */ /* 0x000fc800000006ff */
[----:B------:R-:W-:-:S04]  /*b5110*/  LOP3.LUT R3, R3, 0xf00, R0, 0xf8, !PT ;  /* 0x00000f0003037812 */ /* 0x000fc800078ef800 */
[----:B------:R-:W-:-:S04]  /*b5120*/  LOP3.LUT R3, R3, 0x10, R2, 0x78, !PT ;  /* 0x0000001003037812 */ /* 0x000fc800078e7802 */
[----:B------:R-:W-:Y:S01]  /*b5130*/  LOP3.LUT R3, R3, 0x40, RZ, 0x3c, !PT ;  /* 0x0000004003037812 */ /* 0x000fe200078e3cff */
[C---:B--2---:R-:W-:Y:S01]  /*b5140*/  HMMA.16816.F32 R12, R8.reuse, R12, R20 ;  /* 0x0000000c080c723c */ /* 0x044fe20000001814 */
[----:B------:R-:W3:Y:S01]  /*b5150*/  LDL.LU.64 R22, [R1+0x3378] ;  /* 0x0033780001167983 */ /* 0x000ee20000300a00 */
[----:B------:R-:W3:Y:S11]  /*b5160*/  LDL.LU.64 R20, [R1+0x3370] ;  /* 0x0033700001147983 */ /* 0x000ef60000300a00 */
[----:B------:R-:W-:Y:S10]  /*b5170*/  @!UPT UIADD3 URZ, URZ, URZ, URZ ;  /* 0x0000003f3f3ff290 */ /* 0x000ff4000fffe03f */
        /* <DEDUP_REMOVED lines=8> */
[----:B0-----:R-:W2:Y:S01]  /*b5200*/  LDL.LU R12, [R1+0x450] ;  /* 0x00045000010c7983 */ /* 0x001ea20000300800 */
[----:B------:R-:W2:Y:S02]  /*b5210*/  LDL.LU R13, [R1+0x454] ;  /* 0x00045400010d7983 */ /* 0x000ea40000300800 */
[----:B------:R-:W2:Y:S02]  /*b5220*/  LDL.LU R14, [R1+0x458] ;  /* 0x00045800010e7983 */ /* 0x000ea40000300800 */
[----:B------:R-:W2:Y:S01]  /*b5230*/  LDL.LU R15, [R1+0x45c] ;  /* 0x00045c00010f7983 */ /* 0x000ea20000300800 */
        /* <DEDUP_REMOVED lines=12> */
[----:B--2---:R-:W-:Y:S01]  /*b5300*/  HMMA.16816.F32 R12, R8, R20, R12 ;  /* 0x00000014080c723c */ /* 0x004fe2000000180c */
[----:B------:R-:W-:Y:S01]  /*b5310*/  IMAD.MOV.U32 R2, RZ, RZ, R20 ;  /* 0x000000ffff027224 */ /* 0x000fe200078e0014 */
[----:B------:R-:W-:-:S02]  /*b5320*/  MOV R0, R21 ;  /* 0x0000001500007202 */ /* 0x000fc40000000f00 */
[----:B------:R-:W0:Y:S11]  /*b5330*/  LDSM.16.M88.4 R20, [R3+0x64080] ;  /* 0x064080000314783b */ /* 0x000e360000000200 */
[----:B------:R-:W-:Y:S08]  /*b5340*/  @!UPT UIADD3 URZ, URZ, URZ, URZ ;  /* 0x0000003f3f3ff290 */ /* 0x000ff0000fffe03f */
[----:B------:R1:W-:Y:S01]  /*b5350*/  STL.64 [R1+0x910], R12 ;  /* 0x0009100c01007387 */ /* 0x0003e20000100a00 */
[----:B------:R-:W-:Y:S01]  /*b5360*/  IMAD.MOV.U32 R7, RZ, RZ, R15 ;  /* 0x000000ffff077224 */ /* 0x000fe200078e000f */
[----:B------:R-:W-:Y:S02]  /*b5370*/  MOV R6, R14 ;  /* 0x0000000e00067202 */ /* 0x000fe40000000f00 */
[----:B-1----:R-:W2:Y:S01]  /*b5380*/  LDL.LU R12, [R1+0x430] ;  /* 0x00043000010c7983 */ /* 0x002ea20000300800 */
[----:B------:R-:W2:Y:S02]  /*b5390*/  LDL.LU R13, [R1+0x434] ;  /* 0x00043400010d7983 */ /* 0x000ea40000300800 */
[----:B------:R-:W2:Y:S02]  /*b53a0*/  LDL.LU R14, [R1+0x438] ;  /* 0x00043800010e7983 */ /* 0x000ea40000300800 */
[----:B------:R-:W2:Y:S01]  /*b53b0*/  LDL.LU R15, [R1+0x43c] ;  /* 0x00043c00010f7983 */ /* 0x000ea20000300800 */
[----:B------:R-:W-:Y:S01]  /*b53c0*/  STL [R1+0x3114], R7 ;  /* 0x0031140701007387 */ /* 0x000fe20000100800 */
[----:B------:R-:W-:Y:S03]  /*b53d0*/  STL [R1+0x3110], R6 ;  /* 0x0031100601007387 */ /* 0x000fe60000100800 */
[----:B0-----:R-:W-:Y:S01]  /*b53e0*/  STL.64 [R1+0x3278], R22 ;  /* 0x0032781601007387 */ /* 0x001fe20000100a00 */
[----:B------:R0:W-:Y:S03]  /*b53f0*/  STL.64 [R1+0x3270], R20 ;  /* 0x0032701401007387 */ /* 0x0001e60000100a00 */
[----:B0-----:R-:W4:Y:S04]  /*b5400*/  LDL.64 R20, [R1+0x20] ;  /* 0x0000200001147983 */ /* 0x001f280000100a00 */
[----:B----4-:R0:W-:Y:S04]  /*b5410*/  STL.64 [R1+0x3310], R20 ;  /* 0x0033101401007387 */ /* 0x0101e80000100a00 */
[----:B0-----:R-:W4:Y:S04]  /*b5420*/  LDL.64 R20, [R1+0x30] ;  /* 0x0000300001147983 */ /* 0x001f280000100a00 */
[----:B----4-:R0:W-:Y:S04]  /*b5430*/  STL.64 [R1+0x3328], R20 ;  /* 0x0033281401007387 */ /* 0x0101e80000100a00 */
[----:B0-----:R-:W4:Y:S04]  /*b5440*/  LDL.64 R20, [R1+0x40] ;  /* 0x0000400001147983 */ /* 0x001f280000100a00 */
[----:B----4-:R0:W-:Y:S04]  /*b5450*/  STL.64 [R1+0x3338], R20 ;  /* 0x0033381401007387 */ /* 0x0101e80000100a00 */
[----:B0-----:R-:W3:Y:S02]  /*b5460*/  LDL.64 R20, [R1] ;  /* 0x0000000001147983 */ /* 0x001ee40000100a00 */
[C---:B---3--:R-:W-:Y:S11]  /*b5470*/  HMMA.16816.F32 R16, R8.reuse, R20, R16 ;  /* 0x000000140810723c */ /* 0x048ff60000001810 */
[----:B------:R-:W-:Y:S11]  /*b5480*/  @!UPT UIADD3 URZ, URZ, URZ, URZ ;  /* 0x0000003f3f3ff290 */ /* 0x000ff6000fffe03f */
[----:B------:R-:W-:Y:S01]  /*b5490*/  @!UPT UIADD3 URZ, URZ, URZ, URZ ;  /* 0x0000003f3f3ff290 */ /* 0x000fe2000fffe03f */
[----:B------:R-:W-:Y:S01]  /*b54a0*/  STL.64 [R1+0x8f0], R16 ;  /* 0x0008f01001007387 */ /* 0x000fe20000100a00 */
[----:B------:R0:W-:Y:S02]  /*b54b0*/  STL.64 [R1+0x8f8], R18 ;  /* 0x0008f81201007387 */ /* 0x0001e40000100a00 */
[----:B0-----:R-:W-:Y:S02]  /*b54c0*/  MOV R19, R20 ;  /* 0x0000001400137202 */ /* 0x001fe40000000f00 */
[----:B------:R-:W-:Y:S01]  /*b54d0*/  MOV R18, R21 ;  /* 0x0000001500127202 */ /* 0x000fe20000000f00 */
[----:B------:R-:W-:Y:S01]  /*b54e0*/  IMAD.MOV.U32 R20, RZ, RZ, R25 ;  /* 0x000000ffff147224 */ /* 0x000fe200078e0019 */
[----:B------:R-:W-:Y:S02]  /*b54f0*/  MOV R21, R24 ;  /* 0x0000001800157202 */ /* 0x000fe40000000f00 */
[----:B------:R-:W0:Y:S04]  /*b5500*/  LDSM.16.M88.4 R24, [R3+0x65080] ;  /* 0x065080000318783b */ /* 0x000e280000000200 */
[----:B------:R1:W-:Y:S04]  /*b5510*/  STL.64 [R1+0x3350], R20 ;  /* 0x0033501401007387 */ /* 0x0003e80000100a00 */
[----:B-1----:R-:W3:Y:S01]  /*b5520*/  LDL.LU R20, [R1+0x420] ;  /* 0x0004200001147983 */ /* 0x002ee20000300800 */
[----:B------:R-:W3:Y:S02]  /*b5530*/  LDL.LU R21, [R1+0x424] ;  /* 0x0004240001157983 */ /* 0x000ee40000300800 */
[----:B------:R-:W3:Y:S02]  /*b5540*/  LDL.LU R22, [R1+0x428] ;  /* 0x0004280001167983 */ /* 0x000ee40000300800 */
[----:B------:R-:W3:Y:S01]  /*b5550*/  LDL.LU R23, [R1+0x42c] ;  /* 0x00042c0001177983 */ /* 0x000ee20000300800 */
[----:B------:R1:W-:Y:S01]  /*b5560*/  STL.64 [R1+0x3330], R18 ;  /* 0x0033301201007387 */ /* 0x0003e20000100a00 */
[----:B------:R-:W4:Y:S02]  /*b5570*/  LDL.LU R16, [R1+0x400] ;  /* 0x0004000001107983 */ /* 0x000f240000300800 */
[----:B------:R-:W4:Y:S01]  /*b5580*/  LDL.LU R17, [R1+0x404] ;  /* 0x0004040001117983 */ /* 0x000f220000300800 */
[----:B-1----:R-:W5:Y:S01]  /*b5590*/  LDL.LU R18, [R1+0x408] ;  /* 0x0004080001127983 */ /* 0x002f620000300800 */
[----:B------:R-:W5:Y:S01]  /*b55a0*/  LDL.LU R19, [R1+0x40c] ;  /* 0x00040c0001137983 */ /* 0x000f620000300800 */
[----:B--2---:R-:W-:Y:S02]  /*b55b0*/  HMMA.16816.F32 R8, R8, R4, R12 ;  /* 0x000000040808723c */ /* 0x004fe4000000180c */
[----:B-----5:R-:W-:Y:S01]  /*b55c0*/  STL.64 [R1+0x3348], R18 ;  /* 0x0033481201007387 */ /* 0x020fe20000100a00 */
[----:B----4-:R1:W-:Y:S03]  /*b55d0*/  STL.64 [R1+0x3340], R16 ;  /* 0x0033401001007387 */ /* 0x0103e60000100a00 */
[----:B-1----:R-:W2:Y:S01]  /*b55e0*/  LDL.LU R16, [R1+0x410] ;  /* 0x0004100001107983 */ /* 0x002ea20000300800 */
[----:B------:R-:W2:Y:S02]  /*b55f0*/  LDL.LU R17, [R1+0x414] ;  /* 0x0004140001117983 */ /* 0x000ea40000300800 */
[----:B------:R-:W2:Y:S02]  /*b5600*/  LDL.LU R18, [R1+0x418] ;  /* 0x0004180001127983 */ /* 0x000ea40000300800 */
[----:B------:R-:W2:Y:S01]  /*b5610*/  LDL.LU R19, [R1+0x41c] ;  /* 0x00041c0001137983 */ /* 0x000ea20000300800 */
[----:B0-----:R-:W-:Y:S01]  /*b5620*/  STL.64 [R1+0x3208], R26 ;  /* 0x0032081a01007387 */ /* 0x001fe20000100a00 */
[----:B------:R0:W-:Y:S03]  /*b5630*/  STL.64 [R1+0x3200], R24 ;  /* 0x0032001801007387 */ /* 0x0001e60000100a00 */
[----:B0-----:R-:W3:Y:S01]  /*b5640*/  LDL.64 R24, [R1+0x60] ;  /* 0x0000600001187983 */ /* 0x001ee20000100a00 */
[----:B------:R-:W3:Y:S02]  /*b5650*/  LDL.LU.64 R14, [R1+0x3360] ;  /* 0x00336000010e7983 */ /* 0x000ee40000300a00 */
[----:B------:R-:W3:Y:S02]  /*b5660*/  LDL.LU.64 R12, [R1+0x3358] ;  /* 0x00335800010c7983 */ /* 0x000ee40000300a00 */
[----:B------:R0:W-:Y:S02]  /*b5670*/  STL.64 [R1+0x3308], R4 ;  /* 0x0033080401007387 */ /* 0x0001e40000100a00 */
[----:B0-----:R-:W4:Y:S01]  /*b5680*/  LDL.LU R4, [R1+0x3e0] ;  /* 0x0003e00001047983 */ /* 0x001f220000300800 */
[----:B------:R-:W-:Y:S02]  /*b5690*/  STL.64 [R1+0x8c0], R8 ;  /* 0x0008c00801007387 */ /* 0x000fe40000100a00 */
[----:B------:R-:W-:Y:S02]  /*b56a0*/  STL.64 [R1+0x8c8], R10 ;  /* 0x0008c80a01007387 */ /* 0x000fe40000100a00 */
[----:B------:R-:W4:Y:S01]  /*b56b0*/  LDL.LU R5, [R1+0x3e4] ;  /* 0x0003e40001057983 */ /* 0x000f220000300800 */
[----:B------:R-:W5:Y:S01]  /*b56c0*/  LDL.LU R6, [R1+0x3e8] ;  /* 0x0003e80001067983 */ /* 0x000f620000300800 */
[----:B------:R-:W5:Y:S03]  /*b56d0*/  LDL.LU R7, [R1+0x3ec] ;  /* 0x0003ec0001077983 */ /* 0x000f660000300800 */
        /* <DEDUP_REMOVED lines=9> */
[----:B------:R-:W-:Y:S09]  /*b5770*/  STL.64 [R1+0x3188], R8 ;  /* 0x0031880801007387 */ /* 0x000ff20000100a00 */
[----:B------:R0:W-:Y:S02]  /*b5780*/  STL.64 [R1+0x890], R20 ;  /* 0x0008901401007387 */ /* 0x0001e40000100a00 */
[----:B------:R-:W-:Y:S01]  /*b5790*/  STL.64 [R1+0x898], R22 ;  /* 0x0008981601007387 */ /* 0x000fe20000100a00 */
[----:B0-----:R-:W2:Y:S01]  /*b57a0*/  LDL.LU.64 R20, [R1+0x3350] ;  /* 0x0033500001147983 */ /* 0x001ea20000300a00 */
[----:B------:R0:W-:Y:S03]  /*b57b0*/  STL.64 [R1+0x3300], R24 ;  /* 0x0033001801007387 */ /* 0x0001e60000100a00 */
        /* <DEDUP_REMOVED lines=14> */
[----:B------:R0:W-:Y:S01]  /*b58a0*/  STL.64 [R1+0x870], R16 ;  /* 0x0008701001007387 */ /* 0x0001e20000100a00 */
[----:B------:R1:W-:Y:S01]  /*b58b0*/  STL.64 [R1+0x878], R18 ;  /* 0x0008781201007387 */ /* 0x0003e20000100a00 */
[----:B0-----:R-:W-:Y:S02]  /*b58c0*/  MOV R17, R20 ;  /* 0x0000001400117202 */ /* 0x001fe40000000f00 */
[----:B-1----:R-:W2:Y:S01]  /*b58d0*/  LDL.LU.64 R18, [R1+0x3330] ;  /* 0x0033300001127983 */ /* 0x002ea20000300a00 */
[----:B------:R-:W-:Y:S02]  /*b58e0*/  MOV R16, R21 ;  /* 0x0000001500107202 */ /* 0x000fe40000000f00 */
[----:B------:R-:W3:Y:S01]  /*b58f0*/  LDL.LU.64 R20, [R1+0x3328] ;  /* 0x0033280001147983 */ /* 0x000ee20000300a00 */
[----:B------:R-:W-:Y:S01]  /*b5900*/  MOV R8, R2 ;  /* 0x0000000200087202 */ /* 0x000fe20000000f00 */
[----:B------:R-:W-:Y:S01]  /*b5910*/  IMAD.MOV.U32 R9, RZ, RZ, R0 ;  /* 0x000000ffff097224 */ /* 0x000fe200078e0000 */
        /* <DEDUP_REMOVED lines=15> */
[----:B-1----:R-:W-:Y:S01]  /*b5a10*/  MOV R7, R20 ;  /* 0x0000001400077202 */ /* 0x002fe20000000f00 */
[----:B------:R-:W-:Y:S02]  /*b5a20*/  IMAD.MOV.U32 R6, RZ, RZ, R21 ;  /* 0x000000ffff067224 */ /* 0x000fe400078e0015 */
[----:B------:R-:W5:Y:S01]  /*b5a30*/  LDL.LU R20, [R1+0x250] ;  /* 0x0002500001147983 */ /* 0x000f620000300800 */
[----:B------:R-:W5:Y:S01]  /*b5a40*/  LDL.LU R21, [R1+0x254] ;  /* 0x0002540001157983 */ /* 0x000f620000300800 */
[----:B------:R-:W2:Y:S02]  /*b5a50*/  LDL.LU R22, [R1+0x258] ;  /* 0x0002580001167983 */ /* 0x000ea40000300800 */
[----:B------:R-:W2:Y:S01]  /*b5a60*/  LDL.LU R23, [R1+0x25c] ;  /* 0x00025c0001177983 */ /* 0x000ea20000300800 */
[----:B----4-:R-:W-:Y:S01]  /*b5a70*/  HMMA.16816.F32 R8, R12, R8, R24 ;  /* 0x000000080c08723c */ /* 0x010fe20000001818 */
[----:B--2---:R-:W-:Y:S01]  /*b5a80*/  STL.64 [R1+0x3288], R22 ;  /* 0x0032881601007387 */ /* 0x004fe20000100a00 */
[----:B-----5:R-:W-:Y:S02]  /*b5a90*/  STL.64 [R1+0x3280], R20 ;  /* 0x0032801401007387 */ /* 0x020fe40000100a00 */
[----:B------:R-:W2:Y:S11]  /*b5aa0*/  LDL.LU.64 R24, [R1+0x3300] ;  /* 0x0033000001187983 */ /* 0x000eb60000300a00 */
[----:B------:R-:W-:Y:S08]  /*b5ab0*/  @!UPT UIADD3 URZ, URZ, URZ, URZ ;  /* 0x0000003f3f3ff290 */ /* 0x000ff0000fffe03f */
[----:B------:R0:W-:Y:S01]  /*b5ac0*/  STL.64 [R1+0x840], R8 ;  /* 0x0008400801007387 */ /* 0x0001e20000100a00 */
[----:B------:R1:W-:Y:S04]  /*b5ad0*/  STL.64 [R1+0x848], R10 ;  /* 0x0008480a01007387 */ /* 0x0003e80000100a00 */
[----:B0-----:R-:W4:Y:S01]  /*b5ae0*/  LDL.LU R8, [R1+0x180] ;  /* 0x0001800001087983 */ /* 0x001f220000300800 */
[----:B------:R-:W4:Y:S02]  /*b5af0*/  LDL.LU R9, [R1+0x184] ;  /* 0x0001840001097983 */ /* 0x000f240000300800 */
[----:B-1----:R-:W5:Y:S02]  /*b5b00*/  LDL.LU R10, [R1+0x188] ;  /* 0x00018800010a7983 */ /* 0x002f640000300800 */
[----:B------:R-:W5:Y:S01]  /*b5b10*/  LDL.LU R11, [R1+0x18c] ;  /* 0x00018c00010b7983 */ /* 0x000f620000300800 */
[----:B------:R-:W-:-:S02]  /*b5b20*/  MOV R21, R18 ;  /* 0x0000001200157202 */ /* 0x000fc40000000f00 */
[----:B------:R-:W-:Y:S01]  /*b5b30*/  MOV R20, R19 ;  /* 0x0000001300147202 */ /* 0x000fe20000000f00 */
[----:B-----5:R-:W-:Y:S01]  /*b5b40*/  STL.64 [R1+0x31c0], R10 ;  /* 0x0031c00a01007387 */ /* 0x020fe20000100a00 */
[----:B----4-:R0:W-:Y:S02]  /*b5b50*/  STL.64 [R1+0x31b8], R8 ;  /* 0x0031b80801007387 */ /* 0x0101e40000100a00 */
[----:B0-----:R-:W-:Y:S01]  /*b5b60*/  IMAD.MOV.U32 R8, RZ, RZ, R17 ;  /* 0x000000ffff087224 */ /* 0x001fe200078e0011 */
[----:B------:R-:W-:Y:S02]  /*b5b70*/  MOV R9, R16 ;  /* 0x0000001000097202 */ /* 0x000fe40000000f00 */
[----:B------:R-:W3:Y:S01]  /*b5b80*/  LDL.LU R16, [R1+0x340] ;  /* 0x0003400001107983 */ /* 0x000ee20000300800 */
[----:B------:R-:W3:Y:S02]  /*b5b90*/  LDL.LU R17, [R1+0x344] ;  /* 0x0003440001117983 */ /* 0x000ee40000300800 */
[----:B------:R-:W3:Y:S02]  /*b5ba0*/  LDL.LU R18, [R1+0x348] ;  /* 0x0003480001127983 */ /* 0x000ee40000300800 */
[----:B------:R-:W3:Y:S01]  /*b5bb0*/  LDL.LU R19, [R1+0x34c] ;  /* 0x00034c0001137983 */ /* 0x000ee20000300800 */
[----:B------:R0:W-:Y:S04]  /*b5bc0*/  STL.64 [R1+0x32d0], R8 ;  /* 0x0032d00801007387 */ /* 0x0001e80000100a00 */
[----:B0-----:R-:W4:Y:S01]  /*b5bd0*/  LDL.LU R8, [R1+0x3c0] ;  /* 0x0003c00001087983 */ /* 0x001f220000300800 */
[----:B------:R-:W4:Y:S02]  /*b5be0*/  LDL.LU R9, [R1+0x3c4] ;  /* 0x0003c40001097983 */ /* 0x000f240000300800 */
[----:B------:R-:W4:Y:S02]  /*b5bf0*/  LDL.LU R10, [R1+0x3c8] ;  /* 0x0003c800010a7983 */ /* 0x000f240000300800 */
[----:B------:R-:W4:Y:S02]  /*b5c00*/  LDL.LU R11, [R1+0x3cc] ;  /* 0x0003cc00010b7983 */ /* 0x000f240000300800 */
[----:B----4-:R-:W-:Y:S11]  /*b5c10*/  HMMA.16816.F32 R8, R12, R20, R8 ;  /* 0x000000140c08723c */ /* 0x010ff60000001808 */
[----:B------:R-:W-:Y:S11]  /*b5c20*/  @!UPT UIADD3 URZ, URZ, URZ, URZ ;  /* 0x0000003f3f3ff290 */ /* 0x000ff6000fffe03f */
[----:B------:R-:W-:Y:S01]  /*b5c30*/  @!UPT UIADD3 URZ, URZ, URZ, URZ ;  /* 0x0000003f3f3ff290 */ /* 0x000fe2000fffe03f */
[----:B------:R0:W-:Y:S01]  /*b5c40*/  STL.64 [R1+0x830], R8 ;  /* 0x0008300801007387 */ /* 0x0001e20000100a00 */
[----:B------:R-:W-:Y:S03]  /*b5c50*/  STL.64 [R1+0x838], R10 ;  /* 0x0008380a01007387 */ /* 0x000fe60000100a00 */
[----:B0-----:R-:W4:Y:S04]  /*b5c60*/  LDL.64 R8, [R1+0x50] ;  /* 0x0000500001087983 */ /* 0x001f280000100a00 */
[----:B----4-:R0:W-:Y:S04]  /*b5c70*/  STL.64 [R1+0x32e8], R8 ;  /* 0x0032e80801007387 */ /* 0x0101e80000100a00 */
[----:B0-----:R-:W2:Y:S01]  /*b5c80*/  LDL.LU R8, [R1+0x330] ;  /* 0x0003300001087983 */ /* 0x001ea20000300800 */
[----:B------:R-:W2:Y:S02]  /*b5c90*/  LDL.LU R9, [R1+0x334] ;  /* 0x0003340001097983 */ /* 0x000ea40000300800 */
[----:B------:R-:W2:Y:S02]  /*b5ca0*/  LDL.LU R10, [R1+0x338] ;  /* 0x00033800010a7983 */ /* 0x000ea40000300800 */
[----:B------:R-:W2:Y:S01]  /*b5cb0*/  LDL.LU R11, [R1+0x33c] ;  /* 0x00033c00010b7983 */ /* 0x000ea20000300800 */
[----:B------:R0:W-:Y:S04]  /*b5cc0*/  STL.64 [R1+0x3298], R20 ;  /* 0x0032981401007387 */ /* 0x0001e80000100a00 */
[----:B0-----:R-:W4:Y:S04]  /*b5cd0*/  LDL.64 R20, [R1+0x10] ;  /* 0x0000100001147983 */ /* 0x001f280000100a00 */
[----:B----4-:R0:W-:Y:S02]  /*b5ce0*/  STL.64 [R1+0x32a0], R20 ;  /* 0x0032a01401007387 */ /* 0x0101e40000100a00 */
[----:B0-----:R-:W-:Y:S01]  /*b5cf0*/  MOV R20, R7 ;  /* 0x0000000700147202 */ /* 0x001fe20000000f00 */
[----:B------:R-:W-:-:S05]  /*b5d00*/  IMAD.MOV.U32 R21, RZ, RZ, R6 ;  /* 0x000000ffff157224 */ /* 0x000fca00078e0006 */
        /* <DEDUP_REMOVED lines=20> */
[----:B------:R-:W-:Y:S02]  /*b5e50*/  STL.64 [R1+0x820], R12 ;  /* 0x0008200c01007387 */ /* 0x000fe40000100a00 */
[----:B------:R-:W-:Y:S01]  /*b5e60*/  STL.64 [R1+0x828], R14 ;  /* 0x0008280e01007387 */ /* 0x000fe20000100a00 */
[C---:B--2---:R-:W-:Y:S11]  /*b5e70*/  HMMA.16816.F32 R8, R16.reuse, R24, R8 ;  /* 0x000000181008723c */ /* 0x044ff60000001808 */
[----:B------:R-:W-:Y:S11]  /*b5e80*/  @!UPT UIADD3 URZ, URZ, URZ, URZ ;  /* 0x0000003f3f3ff290 */ /* 0x000ff6000fffe03f */
[----:B------:R-:W-:Y:S01]  /*b5e90*/  @!UPT UIADD3 URZ, URZ, URZ, URZ ;  /* 0x0000003f3f3ff290 */ /* 0x000fe2000fffe03f */
[----:B------:R0:W-:Y:S01]  /*b5ea0*/  STL.64 [R1+0x800], R8 ;  /* 0x0008000801007387 */ /* 0x0001e20000100a00 */
[----:B------:R-:W-:Y:S03]  /*b5eb0*/  STL.64 [R1+0x808], R10 ;  /* 0x0008080a01007387 */ /* 0x000fe60000100a00 */
[----:B0-----:R-:W3:Y:S01]  /*b5ec0*/  LDL.LU.64 R8, [R1+0x32e8] ;  /* 0x0032e80001087983 */ /* 0x001ee20000300a00 */
[----:B------:R0:W-:Y:S03]  /*b5ed0*/  STL.64 [R1+0x3290], R24 ;  /* 0x0032901801007387 */ /* 0x0001e60000100a00 */
[----:B0-----:R-:W2:Y:S01]  /*b5ee0*/  LDL.LU R24, [R1+0x2d0] ;  /* 0x0002d00001187983 */ /* 0x001ea20000300800 */
[----:B------:R-:W2:Y:S02]  /*b5ef0*/  LDL.LU R25, [R1+0x2d4] ;  /* 0x0002d40001197983 */ /* 0x000ea40000300800 */
[----:B------:R-:W4:Y:S02]  /*b5f00*/  LDL.LU R26, [R1+0x2d8] ;  /* 0x0002d800011a7983 */ /* 0x000f240000300800 */
[----:B------:R-:W4:Y:S01]  /*b5f10*/  LDL.LU R27, [R1+0x2dc] ;  /* 0x0002dc00011b7983 */ /* 0x000f220000300800 */
[C---:B---3--:R-:W-:Y:S01]  /*b5f20*/  HMMA.16816.F32 R20, R16.reuse, R8, R20 ;  /* 0x000000081014723c */ /* 0x048fe20000001814 */
[----:B------:R-:W-:Y:S01]  /*b5f30*/  IMAD.MOV.U32 R7, RZ, RZ, R8 ;  /* 0x000000ffff077224 */ /* 0x000fe200078e0008 */
[----:B------:R-:W-:Y:S01]  /*b5f40*/  MOV R6, R9 ;  /* 0x0000000900067202 */ /* 0x000fe20000000f00 */
[----:B----4-:R-:W-:Y:S01]  /*b5f50*/  STL.64 [R1+0x32b0], R26 ;  /* 0x0032b01a01007387 */ /* 0x010fe20000100a00 */
[----:B--2---:R0:W-:Y:S03]  /*b5f60*/  STL.64 [R1+0x32a8], R24 ;  /* 0x0032a81801007387 */ /* 0x0041e60000100a00 */
[----:B0-----:R-:W2:Y:S01]  /*b5f70*/  LDL.LU R24, [R1+0x2f0] ;  /* 0x0002f00001187983 */ /* 0x001ea20000300800 */
[----:B------:R-:W2:Y:S02]  /*b5f80*/  LDL.LU R25, [R1+0x2f4] ;  /* 0x0002f40001197983 */ /* 0x000ea40000300800 */
[----:B------:R-:W2:Y:S02]  /*b5f90*/  LDL.LU R26, [R1+0x2f8] ;  /* 0x0002f800011a7983 */ /* 0x000ea40000300800 */
[----:B------:R-:W2:Y:S11]  /*b5fa0*/  LDL.LU R27, [R1+0x2fc] ;  /* 0x0002fc00011b7983 */ /* 0x000eb60000300800 */
        /* <DEDUP_REMOVED lines=8> */
[----:B------:R-:W-:Y:S01]  /*b6030*/  STL.64 [R1+0x7d0], R20 ;  /* 0x0007d01401007387 */ /* 0x000fe20000100a00 */
[----:B------:R0:W-:Y:S03]  /*b6040*/  STL.64 [R1+0x7d8], R22 ;  /* 0x0007d81601007387 */ /* 0x0001e60000100a00 */
[----:B0-----:R-:W3:Y:S01]  /*b6050*/  LDL.LU.64 R22, [R1+0x32c8] ;  /* 0x0032c80001167983 */ /* 0x001ee20000300a00 */
[----:B------:R-:W3:Y:S01]  /*b6060*/  LDL.LU.64 R20, [R1+0x32c0] ;  /* 0x0032c00001147983 */ /* 0x000ee20000300a00 */
[----:B------:R-:W-:Y:S02]  /*b6070*/  MOV R12, R2 ;  /* 0x00000002000c7202 */ /* 0x000fe40000000f00 */
[----:B------:R-:W-:Y:S01]  /*b6080*/  MOV R13, R0 ;  /* 0x00000000000d7202 */ /* 0x000fe20000000f00 */
        /* <DEDUP_REMOVED lines=22> */
[----:B0-----:R-:W4:Y:S02]  /*b61f0*/  LDL.LU.64 R20, [R1+0x32a0] ;  /* 0x0032a00001147983 */ /* 0x001f240000300a00 */
[C---:B----4-:R-:W-:Y:S11]  /*b6200*/  HMMA.16816.F32 R8, R16.reuse, R20, R8 ;  /* 0x000000141008723c */ /* 0x050ff60000001808 */
[----:B------:R-:W-:Y:S11]  /*b6210*/  @!UPT UIADD3 URZ, URZ, URZ, URZ ;  /* 0x0000003f3f3ff290 */ /* 0x000ff6000fffe03f */
[----:B------:R-:W-:Y:S01]  /*b6220*/  @!UPT UIADD3 URZ, URZ, URZ, URZ ;  /* 0x0000003f3f3ff290 */ /* 0x000fe2000fffe03f */
[----:B------:R-:W-:Y:S01]  /*b6230*/  STL.64 [R1+0x780], R8 ;  /* 0x0007800801007387 */ /* 0x000fe20000100a00 */
[----:B------:R0:W-:Y:S02]  /*b6240*/  STL.64 [R1+0x788], R10 ;  /* 0x0007880a01007387 */ /* 0x0001e40000100a00 */
[----:B0-----:R-:W-:Y:S01]  /*b6250*/  MOV R11, R20 ;  /* 0x00000014000b7202 */ /* 0x001fe20000000f00 */
[----:B------:R-:W-:Y:S02]  /*b6260*/  IMAD.MOV.U32 R10, RZ, RZ, R21 ;  /* 0x000000ffff0a7224 */ /* 0x000fe400078e0015 */
[----:B------:R-:W2:Y:S02]  /*b6270*/  LDL.LU.64 R20, [R1+0x3298] ;  /* 0x0032980001147983 */ /* 0x000ea40000300a00 */
[C---:B--2---:R-:W-:Y:S02]  /*b6280*/  HMMA.16816.F32 R20, R16.reuse, R20, R24 ;  /* 0x000000141014723c */ /* 0x044fe40000001818 */
[----:B------:R-:W3:Y:S11]  /*b6290*/  LDL.LU.64 R24, [R1+0x3290] ;  /* 0x0032900001187983 */ /* 0x000ef60000300a00 */
[----:B------:R-:W-:Y:S10]  /*b62a0*/  @!UPT UIADD3 URZ, URZ, URZ, URZ ;  /* 0x0000003f3f3ff290 */ /* 0x000ff4000fffe03f */
[----:B------:R-:W-:Y:S01]  /*b62b0*/  STL.64 [R1+0x770], R20 ;  /* 0x0007701401007387 */ /* 0x000fe20000100a00 */
[----:B------:R0:W-:Y:S03]  /*b62c0*/  STL.64 [R1+0x778], R22 ;  /* 0x0007781601007387 */ /* 0x0001e60000100a00 */
[----:B0-----:R-:W2:Y:S01]  /*b62d0*/  LDL.LU.64 R22, [R1+0x3288] ;  /* 0x0032880001167983 */ /* 0x001ea20000300a00 */
        /* <DEDUP_REMOVED lines=18> */
[----:B------:R-:W-:Y:S02]  /*b6400*/  MOV R2, R24 ;  /* 0x0000001800027202 */ /* 0x000fe40000000f00 */
[----:B------:R-:W-:-:S02]  /*b6410*/  MOV R0, R25 ;  /* 0x0000001900007202 */ /* 0x000fc40000000f00 */
        /* <DEDUP_REMOVED lines=19> */
[----:B------:R-:W2:Y:S02]  /*b6550*/  LDL.LU R7, [R1+0x1ec] ;  /* 0x0001ec0001077983 */ /* 0x000ea40000300800 */
[----:B--2---:R-:W-:Y:S01]  /*b6560*/  STL.64 [R1+0x3230], R6 ;  /* 0x0032300601007387 */ /* 0x004fe20000100a00 */
[----:B------:R0:W-:Y:S02]  /*b6570*/  STL.64 [R1+0x3228], R4 ;  /* 0x0032280401007387 */ /* 0x0001e40000100a00 */
[----:B0-----:R-:W-:Y:S01]  /*b6580*/  MOV R4, R11 ;  /* 0x0000000b00047202 */ /* 0x001fe20000000f00 */
[----:B------:R-:W-:-:S05]  /*b6590*/  IMAD.MOV.U32 R5, RZ, RZ, R10 ;  /* 0x000000ffff057224 */ /* 0x000fca00078e000a */
[----:B------:R0:W-:Y:S04]  /*b65a0*/  STL.64 [R1+0x3240], R4 ;  /* 0x0032400401007387 */ /* 0x0001e80000100a00 */
[----:B0-----:R-:W2:Y:S01]  /*b65b0*/  LDL.LU R4, [R1+0x200] ;  /* 0x0002000001047983 */ /* 0x001ea20000300800 */
[----:B------:R-:W2:Y:S02]  /*b65c0*/  LDL.LU R5, [R1+0x204] ;  /* 0x0002040001057983 */ /* 0x000ea40000300800 */
[----:B------:R-:W2:Y:S02]  /*b65d0*/  LDL.LU R6, [R1+0x208] ;  /* 0x0002080001067983 */ /* 0x000ea40000300800 */
[----:B------:R-:W2:Y:S01]  /*b65e0*/  LDL.LU R7, [R1+0x20c] ;  /* 0x00020c0001077983 */ /* 0x000ea20000300800 */
[----:B-----5:R-:W-:Y:S01]  /*b65f0*/  STL.64 [R1+0x3218], R26 ;  /* 0x0032181a01007387 */ /* 0x020fe20000100a00 */
[----:B----4-:R0:W-:Y:S03]  /*b6600*/  STL.64 [R1+0x3210], R24 ;  /* 0x0032101801007387 */ /* 0x0101e60000100a00 */
[----:B0-----:R-:W4:Y:S01]  /*b6610*/  LDL.64 R24, [R1] ;  /* 0x0000000001187983 */ /* 0x001f220000100a00 */
[C---:B------:R-:W-:Y:S03]  /*b6620*/  HMMA.16816.F32 R8, R20.reuse, R8, R12 ;  /* 0x000000081408723c */ /* 0x040fe6000000180c */
[----:B----4-:R0:W-:Y:S04]  /*b6630*/  STL.64 [R1+0x3238], R24 ;  /* 0x0032381801007387 */ /* 0x0101e80000100a00 */
[----:B0-----:R-:W4:Y:S01]  /*b6640*/  LDL.LU R24, [R1+0x1f0] ;  /* 0x0001f00001187983 */ /* 0x001f220000300800 */
[----:B------:R-:W4:Y:S02]  /*b6650*/  LDL.LU R25, [R1+0x1f4] ;  /* 0x0001f40001197983 */ /* 0x000f240000300800 */
[----:B------:R-:W4:Y:S02]  /*b6660*/  LDL.LU R26, [R1+0x1f8] ;  /* 0x0001f800011a7983 */ /* 0x000f240000300800 */
[----:B------:R-:W4:Y:S01]  /*b6670*/  LDL.LU R27, [R1+0x1fc] ;  /* 0x0001fc00011b7983 */ /* 0x000f220000300800 */
[----:B------:R-:W5:Y:S01]  /*b6680*/  LDL.LU.64 R14, [R1+0x3268] ;  /* 0x00326800010e7983 */ /* 0x000f620000300a00 */
[----:B------:R-:W5:Y:S09]  /*b6690*/  LDL.LU.64 R12, [R1+0x3260] ;  /* 0x00326000010c7983 */ /* 0x000f720000300a00 */
[----:B------:R0:W-:Y:S02]  /*b66a0*/  STL.64 [R1+0x720], R8 ;  /* 0x0007200801007387 */ /* 0x0001e40000100a00 */
[----:B------:R-:W-:Y:S01]  /*b66b0*/  STL.64 [R1+0x728], R10 ;  /* 0x0007280a01007387 */ /* 0x000fe20000100a00 */
[----:B0-----:R-:W5:Y:S02]  /*b66c0*/  LDL.LU.64 R8, [R1+0x3258] ;  /* 0x0032580001087983 */ /* 0x001f640000300a00 */
[C---:B-----5:R-:W-:Y:S11]  /*b66d0*/  HMMA.16816.F32 R12, R20.reuse, R8, R12 ;  /* 0x00000008140c723c */ /* 0x060ff6000000180c */
[----:B------:R-:W-:Y:S11]  /*b66e0*/  @!UPT UIADD3 URZ, URZ, URZ, URZ ;  /* 0x0000003f3f3ff290 */ /* 0x000ff6000fffe03f */
[----:B------:R-:W-:Y:S01]  /*b66f0*/  @!UPT UIADD3 URZ, URZ, URZ, URZ ;  /* 0x0000003f3f3ff290 */ /* 0x000fe2000fffe03f */
[----:B------:R0:W-:Y:S01]  /*b6700*/  STL.64 [R1+0x6f0], R12 ;  /* 0x0006f00c01007387 */ /* 0x0001e20000100a00 */
[----:B------:R-:W-:Y:S03]  /*b6710*/  STL.64 [R1+0x6f8], R14 ;  /* 0x0006f80e01007387 */ /* 0x000fe60000100a00 */
[----:B0-----:R-:W3:Y:S01]  /*b6720*/  LDL.LU.64 R12, [R1+0x3250] ;  /* 0x00325000010c7983 */ /* 0x001ee20000300a00 */
[----:B------:R0:W-:Y:S03]  /*b6730*/  STL.64 [R1+0x31d0], R8 ;  /* 0x0031d00801007387 */ /* 0x0001e60000100a00 */
[----:B0-----:R-:W5:Y:S01]  /*b6740*/  LDL.64 R8, [R1+0x50] ;  /* 0x0000500001087983 */ /* 0x001f620000100a00 */
[C---:B---3--:R-:W-:Y:S03]  /*b6750*/  HMMA.16816.F32 R16, R20.reuse, R12, R16 ;  /* 0x0000000c1410723c */ /* 0x048fe60000001810 */
[----:B-----5:R-:W-:Y:S11]  /*b6760*/  STL.64 [R1+0x31e8], R8 ;  /* 0x0031e80801007387 */ /* 0x020ff60000100a00 */
[----:B------:R-:W-:Y:S09]  /*b6770*/  @!UPT UIADD3 URZ, URZ, URZ, URZ ;  /* 0x0000003f3f3ff290 */ /* 0x000ff2000fffe03f */
[----:B------:R0:W-:Y:S01]  /*b6780*/  STL.64 [R1+0x6e0], R16 ;  /* 0x0006e01001007387 */ /* 0x0001e20000100a00 */
[----:B------:R-:W-:Y:S03]  /*b6790*/  STL.64 [R1+0x6e8], R18 ;  /* 0x0006e81201007387 */ /* 0x000fe60000100a00 */
[----:B0-----:R-:W2:Y:S01]  /*b67a0*/  LDL.LU.64 R16, [R1+0x3248] ;  /* 0x0032480001107983 */ /* 0x001ea20000300a00 */
        /* <DEDUP_REMOVED lines=11> */
[C---:B--2---:R-:W-:Y:S01]  /*b6860*/  HMMA.16816.F32 R4, R20.reuse, R16, R4 ;  /* 0x000000101404723c */ /* 0x044fe20000001804 */
[----:B-----5:R-:W-:Y:S01]  /*b6870*/  STL.64 [R1+0x31f8], R14 ;  /* 0x0031f80e01007387 */ /* 0x020fe20000100a00 */
[----:B---3--:R0:W-:Y:S03]  /*b6880*/  STL.64 [R1+0x31f0], R12 ;  /* 0x0031f00c01007387 */ /* 0x0081e60000100a00 */
[----:B0-----:R-:W2:Y:S01]  /*b6890*/  LDL.LU R12, [R1+0x1b0] ;  /* 0x0001b000010c7983 */ /* 0x001ea20000300800 */
[----:B------:R-:W2:Y:S02]  /*b68a0*/  LDL.LU R13, [R1+0x1b4] ;  /* 0x0001b400010d7983 */ /* 0x000ea40000300800 */
[----:B------:R-:W2:Y:S02]  /*b68b0*/  LDL.LU R14, [R1+0x1b8] ;  /* 0x0001b800010e7983 */ /* 0x000ea40000300800 */
[----:B------:R-:W2:Y:S11]  /*b68c0*/  LDL.LU R15, [R1+0x1bc] ;  /* 0x0001bc00010f7983 */ /* 0x000eb60000300800 */
[----:B------:R-:W-:Y:S02]  /*b68d0*/  @!UPT UIADD3 URZ, URZ, URZ, URZ ;  /* 0x0000003f3f3ff290 */ /* 0x000fe4000fffe03f */
[----:B------:R0:W-:Y:S01]  /*b68e0*/  STL.64 [R1+0x6d0], R4 ;  /* 0x0006d00401007387 */ /* 0x0001e20000100a00 */
[----:B------:R4:W-:Y:S03]  /*b68f0*/  STL.64 [R1+0x6d8], R6 ;  /* 0x0006d80601007387 */ /* 0x0009e60000100a00 */
[----:B0-----:R-:W4:Y:S02]  /*b6900*/  LDL.LU.64 R4, [R1+0x3240] ;  /* 0x0032400001047983 */ /* 0x001f240000300a00 */
[C---:B----4-:R-:W-:Y:S02]  /*b6910*/  HMMA.16816.F32 R4, R20.reuse, R4, R24 ;  /* 0x000000041404723c */ /* 0x050fe40000001818 */
        /* <DEDUP_REMOVED lines=15> */
[----:B------:R-:W3:Y:S01]  /*b6a10*/  LDL.LU.64 R24, [R1+0x3210] ;  /* 0x0032100001187983 */ /* 0x000ee20000300a00 */
[----:B------:R-:W-:Y:S02]  /*b6a20*/  MOV R8, R2 ;  /* 0x0000000200087202 */ /* 0x000fe40000000f00 */
[----:B------:R-:W-:Y:S01]  /*b6a30*/  MOV R9, R0 ;  /* 0x0000000000097202 */ /* 0x000fe20000000f00 */
[----:B---3--:R-:W-:Y:S01]  /*b6a40*/  HMMA.16816.F32 R20, R20, R4, R24 ;  /* 0x000000041414723c */ /* 0x008fe20000001818 */
[----:B------:R-:W2:Y:S01]  /*b6a50*/  LDL.LU.64 R26, [R1+0x3208] ;  /* 0x00320800011a7983 */ /* 0x000ea20000300a00 */
[----:B------:R-:W2:Y:S02]  /*b6a60*/  LDL.LU.64 R24, [R1+0x3200] ;  /* 0x0032000001187983 */ /* 0x000ea40000300a00 */
[----:B------:R-:W-:Y:S11]  /*b6a70*/  STL.64 [R1+0x3198], R4 ;  /* 0x0031980401007387 */ /* 0x000ff60000100a00 */
[----:B------:R-:W-:Y:S08]  /*b6a80*/  @!UPT UIADD3 URZ, URZ, URZ, URZ ;  /* 0x0000003f3f3ff290 */ /* 0x000ff0000fffe03f */
[----:B------:R0:W-:Y:S01]  /*b6a90*/  STL.64 [R1+0x680], R20 ;  /* 0x0006801401007387 */ /* 0x0001e20000100a00 */
[----:B------:R-:W-:Y:S03]  /*b6aa0*/  STL.64 [R1+0x688], R22 ;  /* 0x0006881601007387 */ /* 0x000fe60000100a00 */
[----:B0-----:R-:W3:Y:S01]  /*b6ab0*/  LDL.64 R20, [R1+0x10] ;  /* 0x0000100001147983 */ /* 0x001ee20000100a00 */
        /* <DEDUP_REMOVED lines=17> */
[----:B------:R-:W2:Y:S11]  /*b6bd0*/  LDL.LU.64 R12, [R1+0x31c8] ;  /* 0x0031c800010c7983 */ /* 0x000eb60000300a00 */
[----:B------:R-:W-:Y:S11]  /*b6be0*/  @!UPT UIADD3 URZ, URZ, URZ, URZ ;  /* 0x0000003f3f3ff290 */ /* 0x000ff6000fffe03f */
        /* <DEDUP_REMOVED lines=8> */
[----:B------:R1:W-:Y:S03]  /*b6c70*/  STL.64 [R1+0x608], R10 ;  /* 0x0006080a01007387 */ /* 0x0003e60000100a00 */
[----:B0-----:R-:W2:Y:S01]  /*b6c80*/  LDL.LU R8, [R1+0x130] ;  /* 0x0001300001087983 */ /* 0x001ea20000300800 */
[----:B------:R-:W2:Y:S02]  /*b6c90*/  LDL.LU R9, [R1+0x134] ;  /* 0x0001340001097983 */ /* 0x000ea40000300800 */
[----:B-1----:R-:W4:Y:S02]  /*b6ca0*/  LDL.LU R10, [R1+0x138] ;  /* 0x00013800010a7983 */ /* 0x002f240000300800 */
[----:B------:R-:W4:Y:S01]  /*b6cb0*/  LDL.LU R11, [R1+0x13c] ;  /* 0x00013c00010b7983 */ /* 0x000f220000300800 */
[----:B------:R-:W-:-:S02]  /*b6cc0*/  MOV R4, R7 ;  /* 0x0000000700047202 */ /* 0x000fc40000000f00 */
[----:B------:R-:W-:Y:S01]  /*b6cd0*/  MOV R5, R6 ;  /* 0x0000000600057202 */ /* 0x000fe20000000f00 */
[----:B----4-:R-:W-:Y:S01]  /*b6ce0*/  STL.64 [R1+0x31a8], R10 ;  /* 0x0031a80a01007387 */ /* 0x010fe20000100a00 */
[----:B--2---:R-:W-:Y:S03]  /*b6cf0*/  STL.64 [R1+0x31a0], R8 ;  /* 0x0031a00801007387 */ /* 0x004fe60000100a00 */
[----:B------:R0:W-:Y:S02]  /*b6d00*/  STL.64 [R1+0x31b0], R4 ;  /* 0x0031b00401007387 */ /* 0x0001e40000100a00 */
        /* <DEDUP_REMOVED lines=8> */
[----:B------:R0:W-:Y:S04]  /*b6d90*/  STL.64 [R1+0x3150], R12 ;  /* 0x0031500c01007387 */ /* 0x0001e80000100a00 */
[----:B0-----:R-:W4:Y:S04]  /*b6da0*/  LDL.64 R12, [R1+0x40] ;  /* 0x00004000010c7983 */ /* 0x001f280000100a00 */
[----:B----4-:R0:W-:Y:S04]  /*b6db0*/  STL.64 [R1+0x3158], R12 ;  /* 0x0031580c01007387 */ /* 0x0101e80000100a00 */
        /* <DEDUP_REMOVED lines=8> */
[----:B------:R-:W-:Y:S02]  /*b6e40*/  STL.64 [R1+0x5f8], R14 ;  /* 0x0005f80e01007387 */ /* 0x000fe40000100a00 */
[----:B0-----:R-:W-:Y:S01]  /*b6e50*/  IMAD.MOV.U32 R12, RZ, RZ, R2 ;  /* 0x000000ffff0c7224 */ /* 0x001fe200078e0002 */
[----:B------:R-:W-:-:S05]  /*b6e60*/  MOV R13, R0 ;  /* 0x00000000000d7202 */ /* 0x000fca0000000f00 */
[----:B------:R0:W-:Y:S04]  /*b6e70*/  STL.64 [R1+0x3170], R12 ;  /* 0x0031700c01007387 */ /* 0x0001e80000100a00 */
[----:B0-----:R-:W4:Y:S01]  /*b6e80*/  LDL.64 R12, [R1+0x60] ;  /* 0x00006000010c7983 */ /* 0x001f220000100a00 */
[----:B------:R0:W-:Y:S03]  /*b6e90*/  STL.64 [R1+0x3148], R16 ;  /* 0x0031481001007387 */ /* 0x0001e60000100a00 */
        /* <DEDUP_REMOVED lines=18> */
[----:B------:R-:W-:Y:S03]  /*b6fc0*/  STL.64 [R1+0x5e8], R6 ;  /* 0x0005e80601007387 */ /* 0x000fe60000100a00 */
[----:B0-----:R-:W3:Y:S01]  /*b6fd0*/  LDL.LU.64 R4, [R1+0x31b0] ;  /* 0x0031b00001047983 */ /* 0x001ee20000300a00 */
[----:B------:R0:W-:Y:S03]  /*b6fe0*/  STL.64 [R1+0x3140], R20 ;  /* 0x0031401401007387 */ /* 0x0001e60000100a00 */
[----:B0-----:R-:W5:Y:S01]  /*b6ff0*/  LDL.LU R20, [R1+0x140] ;  /* 0x0001400001147983 */ /* 0x001f620000300800 */
[----:B------:R-:W5:Y:S02]  /*b7000*/  LDL.LU R21, [R1+0x144] ;  /* 0x0001440001157983 */ /* 0x000f640000300800 */
[----:B------:R-:W5:Y:S02]  /*b7010*/  LDL.LU R22, [R1+0x148] ;  /* 0x0001480001167983 */ /* 0x000f640000300800 */
[----:B------:R-:W5:Y:S01]  /*b7020*/  LDL.LU R23, [R1+0x14c] ;  /* 0x00014c0001177983 */ /* 0x000f620000300800 */
[C---:B---3--:R-:W-:Y:S01]  /*b7030*/  HMMA.16816.F32 R4, R24.reuse, R4, R8 ;  /* 0x000000041804723c */ /* 0x048fe20000001808 */
[----:B------:R-:W3:Y:S01]  /*b7040*/  LDL.LU.64 R10, [R1+0x31a8] ;  /* 0x0031a800010a7983 */ /* 0x000ee20000300a00 */
[----:B------:R-:W3:Y:S11]  /*b7050*/  LDL.LU.64 R8, [R1+0x31a0] ;  /* 0x0031a00001087983 */ /* 0x000ef60000300a00 */
[----:B------:R-:W-:Y:S10]  /*b7060*/  @!UPT UIADD3 URZ, URZ, URZ, URZ ;  /* 0x0000003f3f3ff290 */ /* 0x000ff4000fffe03f */
[----:B------:R0:W-:Y:S01]  /*b7070*/  STL.64 [R1+0x5d0], R4 ;  /* 0x0005d00401007387 */ /* 0x0001e20000100a00 */
[----:B------:R4:W-:Y:S03]  /*b7080*/  STL.64 [R1+0x5d8], R6 ;  /* 0x0005d80601007387 */ /* 0x0009e60000100a00 */
[----:B0-----:R-:W3:Y:S02]  /*b7090*/  LDL.LU.64 R4, [R1+0x3198] ;  /* 0x0031980001047983 */ /* 0x001ee40000300a00 */
[----:B---3--:R-:W-:Y:S02]  /*b70a0*/  HMMA.16816.F32 R24, R24, R4, R8 ;  /* 0x000000041818723c */ /* 0x008fe40000001808 */
[----:B------:R-:W2:Y:S01]  /*b70b0*/  LDL.LU.64 R10, [R1+0x3190] ;  /* 0x00319000010a7983 */ /* 0x000ea20000300a00 */
[----:B------:R-:W2:Y:S01]  /*b70c0*/  LDL.LU.64 R8, [R1+0x3188] ;  /* 0x0031880001087983 */ /* 0x000ea20000300a00 */
[----:B----4-:R-:W-:Y:S01]  /*b70d0*/  MOV R7, R12 ;  /* 0x0000000c00077202 */ /* 0x010fe20000000f00 */
[----:B------:R-:W-:Y:S11]  /*b70e0*/  IMAD.MOV.U32 R6, RZ, RZ, R13 ;  /* 0x000000ffff067224 */ /* 0x000ff600078e000d */
[----:B------:R-:W-:Y:S07]  /*b70f0*/  @!UPT UIADD3 URZ, URZ, URZ, URZ ;  /* 0x0000003f3f3ff290 */ /* 0x000fee000fffe03f */
        /* <DEDUP_REMOVED lines=14> */
[----:B------:R-:W-:Y:S01]  /*b71e0*/  STL.64 [R1+0x3128], R6 ;  /* 0x0031280601007387 */ /* 0x000fe20000100a00 */
[----:B------:R0:W-:Y:S04]  /*b71f0*/  STL.64 [R1+0x3120], R4 ;  /* 0x0031200401007387 */ /* 0x0001e80000100a00 */
[----:B0-----:R-:W4:Y:S01]  /*b7200*/  LDL.LU R4, [R1+0x2c0] ;  /* 0x0002c00001047983 */ /* 0x001f220000300800 */
[----:B------:R-:W4:Y:S02]  /*b7210*/  LDL.LU R5, [R1+0x2c4] ;  /* 0x0002c40001057983 */ /* 0x000f240000300800 */
[----:B------:R-:W3:Y:S02]  /*b7220*/  LDL.LU R6, [R1+0x2c8] ;  /* 0x0002c80001067983 */ /* 0x000ee40000300800 */
[----:B------:R-:W3:Y:S01]  /*b7230*/  LDL.LU R7, [R1+0x2cc] ;  /* 0x0002cc0001077983 */ /* 0x000ee20000300800 */
[C---:B--2---:R-:W-:Y:S01]  /*b7240*/  HMMA.16816.F32 R12, R8.reuse, R12, R16 ;  /* 0x0000000c080c723c */ /* 0x044fe20000001810 */
[----:B---3--:R-:W-:Y:S01]  /*b7250*/  STL.64 [R1+0x3138], R6 ;  /* 0x0031380601007387 */ /* 0x008fe20000100a00 */
[----:B----4-:R0:W-:Y:S03]  /*b7260*/  STL.64 [R1+0x3130], R4 ;  /* 0x0031300401007387 */ /* 0x0101e60000100a00 */
        /* <DEDUP_REMOVED lines=8> */
[----:B0-----:R-:W4:Y:S02]  /*b72f0*/  LDL.LU.64 R12, [R1+0x3158] ;  /* 0x00315800010c7983 */ /* 0x001f240000300a00 */
[C---:B----4-:R-:W-:Y:S11]  /*b7300*/  HMMA.16816.F32 R24, R8.reuse, R12, R24 ;  /* 0x0000000c0818723c */ /* 0x050ff60000001818 */
[----:B------:R-:W-:Y:S11]  /*b7310*/  @!UPT UIADD3 URZ, URZ, URZ, URZ ;  /* 0x0000003f3f3ff290 */ /* 0x000ff6000fffe03f */
[----:B------:R-:W-:Y:S01]  /*b7320*/  @!UPT UIADD3 URZ, URZ, URZ, URZ ;  /* 0x0000003f3f3ff290 */ /* 0x000fe2000fffe03f */
[----:B------:R0:W-:Y:S01]  /*b7330*/  STL.64 [R1+0x590], R24 ;  /* 0x0005901801007387 */ /* 0x0001e20000100a00 */
[----:B------:R-:W-:Y:S01]  /*b7340*/  STL.64 [R1+0x598], R26 ;  /* 0x0005981a01007387 */ /* 0x000fe20000100a00 */
[----:B0-----:R-:W-:Y:S02]  /*b7350*/  MOV R25, R12 ;  /* 0x0000000c00197202 */ /* 0x001fe40000000f00 */
[----:B------:R-:W-:Y:S02]  /*b7360*/  MOV R24, R13 ;  /* 0x0000000d00187202 */ /* 0x000fe40000000f00 */
[----:B------:R-:W3:Y:S02]  /*b7370*/  LDL.LU.64 R12, [R1+0x3150] ;  /* 0x00315000010c7983 */ /* 0x000ee40000300a00 */
[C---:B---3--:R-:W-:Y:S02]  /*b7380*/  HMMA.16816.F32 R12, R8.reuse, R12, R16 ;  /* 0x0000000c080c723c */ /* 0x048fe40000001810 */
[----:B------:R-:W5:Y:S11]  /*b7390*/  LDL.LU.64 R16, [R1+0x3148] ;  /* 0x0031480001107983 */ /* 0x000f760000300a00 */
[----:B------:R-:W-:Y:S10]  /*b73a0*/  @!UPT UIADD3 URZ, URZ, URZ, URZ ;  /* 0x0000003f3f3ff290 */ /* 0x000ff4000fffe03f */
[----:B------:R-:W-:Y:S01]  /*b73b0*/  STL.64 [R1+0x570], R12 ;  /* 0x0005700c01007387 */ /* 0x000fe20000100a00 */
[----:B------:R-:W-:Y:S02]  /*b73c0*/  STL.64 [R1+0x578], R14 ;  /* 0x0005780e01007387 */ /* 0x000fe40000100a00 */
[----:B------:R-:W0:Y:S02]  /*b73d0*/  LDSM.16.M88.4 R12, [R3+0x67080] ;  /* 0x06708000030c783b */ /* 0x000e240000000200 */
[----:B0-----:R-:W-:Y:S02]  /*b73e0*/  STL [R1+0x311c], R14 ;  /* 0x00311c0e01007387 */ /* 0x001fe40000100800 */
[----:B------:R-:W-:Y:S01]  /*b73f0*/  STL [R1+0x3118], R15 ;  /* 0x0031180f01007387 */ /* 0x000fe20000100800 */
[C---:B-----5:R-:W-:Y:S11]  /*b7400*/  HMMA.16816.F32 R20, R8.reuse, R16, R20 ;  /* 0x000000100814723c */ /* 0x060ff60000001814 */
[----:B------:R-:W-:Y:S11]  /*b7410*/  @!UPT UIADD3 URZ, URZ, URZ, URZ ;  /* 0x0000003f3f3ff290 */ /* 0x000ff6000fffe03f */
[----:B------:R-:W-:Y:S01]  /*b7420*/  @!UPT UIADD3 URZ, URZ, URZ, URZ ;  /* 0x0000003f3f3ff290 */ /* 0x000fe2000fffe03f */
[----:B------:R0:W-:Y:S01]  /*b7430*/  STL.64 [R1+0x560], R20 ;  /* 0x0005601401007387 */ /* 0x0001e20000100a00 */
[----:B------:R-:W-:Y:S03]  /*b7440*/  STL.64 [R1+0x568], R22 ;  /* 0x0005681601007387 */ /* 0x000fe60000100a00 */
[----:B0-----:R-:W2:Y:S01]  /*b7450*/  LDL.LU.64 R20, [R1+0x3140] ;  /* 0x0031400001147983 */ /* 0x001ea20000300a00 */
[----:B------:R-:W-:Y:S01]  /*b7460*/  IMAD.MOV.U32 R28, RZ, RZ, R16 ;  /* 0x000000ffff1c7224 */ /* 0x000fe200078e0010 */
[----:B------:R-:W-:Y:S02]  /*b7470*/  MOV R29, R17 ;  /* 0x00000011001d7202 */ /* 0x000fe40000000f00 */
[----:B------:R-:W0:Y:S04]  /*b7480*/  LDSM.16.M88.4 R16, [R3+0x68080] ;  /* 0x068080000310783b */ /* 0x000e280000000200 */
[----:B0-----:R-:W-:Y:S01]  /*b7490*/  STL.64 [R1+0x3098], R18 ;  /* 0x0030981201007387 */ /* 0x001fe20000100a00 */
[----:B------:R0:W-:Y:S03]  /*b74a0*/  STL.64 [R1+0x3090], R16 ;  /* 0x0030901001007387 */ /* 0x0001e60000100a00 */
[----:B0-----:R-:W3:Y:S01]  /*b74b0*/  LDL.LU R16, [R1+0x2b0] ;  /* 0x0002b00001107983 */ /* 0x001ee20000300800 */
[----:B------:R-:W3:Y:S02]  /*b74c0*/  LDL.LU R17, [R1+0x2b4] ;  /* 0x0002b40001117983 */ /* 0x000ee40000300800 */
[----:B------:R-:W3:Y:S02]  /*b74d0*/  LDL.LU R18, [R1+0x2b8] ;  /* 0x0002b80001127983 */ /* 0x000ee40000300800 */
[----:B------:R-:W3:Y:S01]  /*b74e0*/  LDL.LU R19, [R1+0x2bc] ;  /* 0x0002bc0001137983 */ /* 0x000ee20000300800 */
[----:B--2---:R-:W-:Y:S01]  /*b74f0*/  HMMA.16816.F32 R4, R8, R20, R4 ;  /* 0x000000140804723c */ /* 0x004fe20000001804 */
[----:B------:R-:W-:Y:S01]  /*b7500*/  MOV R14, R20 ;  /* 0x00000014000e7202 */ /* 0x000fe20000000f00 */
[----:B------:R-:W-:-:S02]  /*b7510*/  IMAD.MOV.U32 R15, RZ, RZ, R21 ;  /* 0x000000ffff0f7224 */ /* 0x000fc400078e0015 */
[----:B------:R-:W0:Y:S11]  /*b7520*/  LDSM.16.M88.4 R20, [R3+0x69080] ;  /* 0x069080000314783b */ /* 0x000e360000000200 */
[----:B------:R-:W-:Y:S08]  /*b7530*/  @!UPT UIADD3 URZ, URZ, URZ, URZ ;  /* 0x0000003f3f3ff290 */ /* 0x000ff0000fffe03f */
[----:B------:R-:W-:Y:S01]  /*b7540*/  STL.64 [R1+0x550], R4 ;  /* 0x0005500401007387 */ /* 0x000fe20000100a00 */
[----:B------:R1:W-:Y:S03]  /*b7550*/  STL.64 [R1+0x558], R6 ;  /* 0x0005580601007387 */ /* 0x0003e60000100a00 */
[----:B-1----:R-:W2:Y:S01]  /*b7560*/  LDL.LU.64 R6, [R1+0x3138] ;  /* 0x0031380001067983 */ /* 0x002ea20000300a00 */
[----:B------:R-:W2:Y:S03]  /*b7570*/  LDL.LU.64 R4, [R1+0x3130] ;  /* 0x0031300001047983 */ /* 0x000ea60000300a00 */
[----:B0-----:R-:W-:Y:S01]  /*b7580*/  STL.64 [R1+0x3030], R22 ;  /* 0x0030301601007387 */ /* 0x001fe20000100a00 */
[----:B------:R0:W-:Y:S03]  /*b7590*/  STL.64 [R1+0x3028], R20 ;  /* 0x0030281401007387 */ /* 0x0001e60000100a00 */
[----:B0-----:R-:W2:Y:S02]  /*b75a0*/  LDL.64 R20, [R1] ;  /* 0x0000000001147983 */ /* 0x001ea40000100a00 */
[----:B--2---:R-:W-:Y:S01]  /*b75b0*/  HMMA.16816.F32 R4, R8, R20, R4 ;  /* 0x000000140804723c */ /* 0x004fe20000001804 */
[----:B------:R-:W-:-:S02]  /*b75c0*/  MOV R2, R20 ;  /* 0x0000001400027202 */ /* 0x000fc40000000f00 */
[----:B------:R-:W-:Y:S11]  /*b75d0*/  MOV R0, R21 ;  /* 0x0000001500007202 */ /* 0x000ff60000000f00 */
[----:B------:R-:W-:Y:S09]  /*b75e0*/  @!UPT UIADD3 URZ, URZ, URZ, URZ ;  /* 0x0000003f3f3ff290 */ /* 0x000ff2000fffe03f */
[----:B------:R-:W-:Y:S01]  /*b75f0*/  STL.64 [R1+0x520], R4 ;  /* 0x0005200401007387 */ /* 0x000fe20000100a00 */
[----:B------:R0:W-:Y:S03]  /*b7600*/  STL.64 [R1+0x528], R6 ;  /* 0x0005280601007387 */ /* 0x0001e60000100a00 */
[----:B0-----:R-:W2:Y:S01]  /*b7610*/  LDL.LU.64 R6, [R1+0x3128] ;  /* 0x0031280001067983 */ /* 0x001ea20000300a00 */
[----:B------:R-:W3:Y:S02]  /*b7620*/  LDL.LU.64 R4, [R1+0x3120] ;  /* 0x0031200001047983 */ /* 0x000ee40000300a00 */
        /* <DEDUP_REMOVED lines=9> */
[----:B------:R-:W5:Y:S01]  /*b76c0*/  LDL.LU R23, [R1+0x26c] ;  /* 0x00026c0001177983 */ /* 0x000f620000300800 */
[----:B---3--:R-:W-:Y:S07]  /*b76d0*/  HMMA.16816.F32 R8, R8, R4, R16 ;  /* 0x000000040808723c */ /* 0x008fee0000001810 */
[----:B--2---:R-:W-:-:S02]  /*b76e0*/  MOV R16, R7 ;  /* 0x0000000700107202 */ /* 0x004fc40000000f00 */
[----:B------:R-:W-:Y:S01]  /*b76f0*/  MOV R17, R6 ;  /* 0x0000000600117202 */ /* 0x000fe20000000f00 */
[----:B-----5:R-:W-:Y:S01]  /*b7700*/  STL.64 [R1+0x3050], R22 ;  /* 0x0030501601007387 */ /* 0x020fe20000100a00 */
[----:B----4-:R0:W-:Y:S02]  /*b7710*/  STL.64 [R1+0x3048], R20 ;  /* 0x0030481401007387 */ /* 0x0101e40000100a00 */
[----:B0-----:R-:W-:Y:S01]  /*b7720*/  IMAD.MOV.U32 R20, RZ, RZ, R25 ;  /* 0x000000ffff147224 */ /* 0x001fe200078e0019 */
[----:B------:R-:W-:Y:S02]  /*b7730*/  MOV R21, R24 ;  /* 0x0000001800157202 */ /* 0x000fe40000000f00 */
[----:B------:R-:W0:Y:S04]  /*b7740*/  LDSM.16.M88.4 R24, [R3+0x6a080] ;  /* 0x06a080000318783b */ /* 0x000e280000000200 */
[----:B------:R-:W-:Y:S04]  /*b7750*/  STL.64 [R1+0x30f0], R20 ;  /* 0x0030f01401007387 */ /* 0x000fe80000100a00 */
[----:B0-----:R-:W-:Y:S01]  /*b7760*/  STL.64 [R1+0x2f98], R26 ;  /* 0x002f981a01007387 */ /* 0x001fe20000100a00 */
[----:B------:R0:W-:Y:S02]  /*b7770*/  STL.64 [R1+0x2f90], R24 ;  /* 0x002f901801007387 */ /* 0x0001e40000100a00 */
[----:B0-----:R-:W-:Y:S01]  /*b7780*/  MOV R24, R14 ;  /* 0x0000000e00187202 */ /* 0x001fe20000000f00 */
[----:B------:R-:W-:Y:S01]  /*b7790*/  IMAD.MOV.U32 R25, RZ, RZ, R15 ;  /* 0x000000ffff197224 */ /* 0x000fe200078e000f */
[----:B------:R-:W2:Y:S01]  /*b77a0*/  LDL.LU R14, [R1+0x311c] ;  /* 0x00311c00010e7983 */ /* 0x000ea20000300800 */
[----:B------:R-:W2:Y:S03]  /*b77b0*/  LDL.LU R15, [R1+0x3118] ;  /* 0x00311800010f7983 */ /* 0x000ea60000300800 */
[----:B------:R0:W-:Y:S01]  /*b77c0*/  STL.64 [R1+0x30c8], R24 ;  /* 0x0030c81801007387 */ /* 0x0001e20000100a00 */
[----:B------:R-:W3:Y:S02]  /*b77d0*/  LDL.LU R7, [R1+0x3114] ;  /* 0x0031140001077983 */ /* 0x000ee40000300800 */
[----:B------:R-:W-:Y:S02]  /*b77e0*/  STL.64 [R1+0x500], R8 ;  /* 0x0005000801007387 */ /* 0x000fe40000100a00 */
[----:B------:R-:W-:Y:S01]  /*b77f0*/  STL.64 [R1+0x508], R10 ;  /* 0x0005080a01007387 */ /* 0x000fe20000100a00 */
[----:B------:R-:W3:Y:S04]  /*b7800*/  LDL.LU R6, [R1+0x3110] ;  /* 0x0031100001067983 */ /* 0x000ee80000300800 */
[----:B------:R-:W1:Y:S04]  /*b7810*/  LDSM.16.M88.4 R8, [R3+0x6b080] ;  /* 0x06b080000308783b */ /* 0x000e680000000200 */
[----:B0-----:R-:W4:Y:S01]  /*b7820*/  LDL.LU R24, [R1+0x370] ;  /* 0x0003700001187983 */ /* 0x001f220000300800 */
[----:B------:R-:W4:Y:S02]  /*b7830*/  LDL.LU R25, [R1+0x374] ;  /* 0x0003740001197983 */ /* 0x000f240000300800 */
[----:B------:R-:W5:Y:S02]  /*b7840*/  LDL.LU R26, [R1+0x378] ;  /* 0x00037800011a7983 */ /* 0x000f640000300800 */
[----:B------:R-:W5:Y:S02]  /*b7850*/  LDL.LU R27, [R1+0x37c] ;  /* 0x00037c00011b7983 */ /* 0x000f640000300800 */
[----:B-----5:R-:W-:Y:S01]  /*b7860*/  STL.64 [R1+0x30d8], R26 ;  /* 0x0030d81a01007387 */ /* 0x020fe20000100a00 */
[----:B----4-:R0:W-:Y:S03]  /*b7870*/  STL.64 [R1+0x30d0], R24 ;  /* 0x0030d01801007387 */ /* 0x0101e60000100a00 */
[----:B0-----:R-:W4:Y:S04]  /*b7880*/  LDL.64 R24, [R1+0x30] ;  /* 0x0000300001187983 */ /* 0x001f280000100a00 */
[----:B----4-:R0:W-:Y:S04]  /*b7890*/  STL.64 [R1+0x30e8], R24 ;  /* 0x0030e81801007387 */ /* 0x0101e80000100a00 */
        /* <DEDUP_REMOVED lines=10> */
[----:B------:R-:W4:Y:S01]  /*b7940*/  LDL.64 R20, [R1+0x50] ;  /* 0x0000500001147983 */ /* 0x000f220000100a00 */
[----:B---3--:R-:W-:Y:S02]  /*b7950*/  STL.64 [R1+0x30a8], R6 ;  /* 0x0030a80601007387 */ /* 0x008fe40000100a00 */
[----:B------:R0:W-:Y:S02]  /*b7960*/  STL.64 [R1+0x30a0], R4 ;  /* 0x0030a00401007387 */ /* 0x0001e40000100a00 */
[----:B0-----:R-:W2:Y:S01]  /*b7970*/  LDL.LU R4, [R1+0x3b0] ;  /* 0x0003b00001047983 */ /* 0x001ea20000300800 */
[----:B------:R-:W2:Y:S02]  /*b7980*/  LDL.LU R5, [R1+0x3b4] ;  /* 0x0003b40001057983 */ /* 0x000ea40000300800 */
[----:B------:R-:W2:Y:S02]  /*b7990*/  LDL.LU R6, [R1+0x3b8] ;  /* 0x0003b80001067983 */ /* 0x000ea40000300800 */
[----:B------:R-:W2:Y:S01]  /*b79a0*/  LDL.LU R7, [R1+0x3bc] ;  /* 0x0003bc0001077983 */ /* 0x000ea20000300800 */
[----:B-1----:R-:W-:Y:S01]  /*b79b0*/  STL.64 [R1+0x2f18], R10 ;  /* 0x002f180a01007387 */ /* 0x002fe20000100a00 */
[----:B------:R0:W-:Y:S02]  /*b79c0*/  STL.64 [R1+0x2f10], R8 ;  /* 0x002f100801007387 */ /* 0x0001e40000100a00 */
[----:B0-----:R-:W-:Y:S01]  /*b79d0*/  IMAD.MOV.U32 R8, RZ, RZ, R28 ;  /* 0x000000ffff087224 */ /* 0x001fe200078e001c */
[----:B------:R-:W-:Y:S01]  /*b79e0*/  MOV R9, R29 ;  /* 0x0000001d00097202 */ /* 0x000fe20000000f00 */
[----:B------:R-:W3:Y:S01]  /*b79f0*/  LDL.LU R28, [R1+0x310c] ;  /* 0x00310c00011c7983 */ /* 0x000ee20000300800 */
[----:B------:R-:W5:Y:S03]  /*b7a00*/  LDL.LU R29, [R1+0x3108] ;  /* 0x00310800011d7983 */ /* 0x000f660000300800 */
[----:B------:R0:W-:Y:S04]  /*b7a10*/  STL.64 [R1+0x30e0], R8 ;  /* 0x0030e00801007387 */ /* 0x0001e80000100a00 */
[----:B0-----:R-:W3:Y:S01]  /*b7a20*/  LDL.LU R8, [R1+0x380] ;  /* 0x0003800001087983 */ /* 0x001ee20000300800 */
[----:B------:R-:W3:Y:S02]  /*b7a30*/  LDL.LU R9, [R1+0x384] ;  /* 0x0003840001097983 */ /* 0x000ee40000300800 */
[----:B------:R-:W3:Y:S02]  /*b7a40*/  LDL.LU R10, [R1+0x388] ;  /* 0x00038800010a7983 */ /* 0x000ee40000300800 */
[----:B------:R-:W3:Y:S01]  /*b7a50*/  LDL.LU R11, [R1+0x38c] ;  /* 0x00038c00010b7983 */ /* 0x000ee20000300800 */
[C---:B--2---:R-:W-:Y:S07]  /*b7a60*/  HMMA.16816.F32 R16, R12.reuse, R16, R4 ;  /* 0x000000100c10723c */ /* 0x044fee0000001804 */
[----:B------:R-:W-:Y:S01]  /*b7a70*/  MOV R4, R2 ;  /* 0x0000000200047202 */ /* 0x000fe20000000f00 */
[----:B------:R-:W-:Y:S11]  /*b7a80*/  IMAD.MOV.U32 R5, RZ, RZ, R0 ;  /* 0x000000ffff057224 */ /* 0x000ff600078e0000 */
[----:B------:R-:W-:Y:S04]  /*b7a90*/  @!UPT UIADD3 URZ, URZ, URZ, URZ ;  /* 0x0000003f3f3ff290 */ /* 0x000fe8000fffe03f */
[----:B------:R0:W-:Y:S01]  /*b7aa0*/  STL.64 [R1+0x4f0], R16 ;  /* 0x0004f01001007387 */ /* 0x0001e20000100a00 */
[----:B------:R1:W-:Y:S02]  /*b7ab0*/  STL.64 [R1+0x4f8], R18 ;  /* 0x0004f81201007387 */ /* 0x0003e40000100a00 */
[----:B------:R2:W-:Y:S01]  /*b7ac0*/  STL.64 [R1+0x30c0], R4 ;  /* 0x0030c00401007387 */ /* 0x0005e20000100a00 */
[----:B0-----:R-:W3:Y:S01]  /*b7ad0*/  LDL.LU R16, [R1+0x2a0] ;  /* 0x0002a00001107983 */ /* 0x001ee20000300800 */
[----:B------:R-:W3:Y:S02]  /*b7ae0*/  LDL.LU R17, [R1+0x2a4] ;  /* 0x0002a40001117983 */ /* 0x000ee40000300800 */
[----:B-1----:R-:W3:Y:S02]  /*b7af0*/  LDL.LU R18, [R1+0x2a8] ;  /* 0x0002a80001127983 */ /* 0x002ee40000300800 */
[----:B------:R-:W3:Y:S01]  /*b7b00*/  LDL.LU R19, [R1+0x2ac] ;  /* 0x0002ac0001137983 */ /* 0x000ee20000300800 */
[----:B----4-:R-:W-:Y:S01]  /*b7b10*/  HMMA.16816.F32 R24, R12, R20, R24 ;  /* 0x000000140c18723c */ /* 0x010fe20000001818 */
[----:B--2---:R-:W2:Y:S01]  /*b7b20*/  LDL.LU R4, [R1+0x360] ;  /* 0x0003600001047983 */ /* 0x004ea20000300800 */
[----:B------:R-:W2:Y:S02]  /*b7b30*/  LDL.LU R5, [R1+0x364] ;  /* 0x0003640001057983 */ /* 0x000ea40000300800 */
[----:B------:R-:W2:Y:S02]  /*b7b40*/  LDL.LU R6, [R1+0x368] ;  /* 0x0003680001067983 */ /* 0x000ea40000300800 */
[----:B------:R-:W2:Y:S01]  /*b7b50*/  LDL.LU R7, [R1+0x36c] ;  /* 0x00036c0001077983 */ /* 0x000ea20000300800 */
[----:B------:R-:W-:-:S02]  /*b7b60*/  MOV R2, R20 ;  /* 0x0000001400027202 */ /* 0x000fc40000000f00 */
[----:B------:R-:W-:Y:S01]  /*b7b70*/  MOV R0, R21 ;  /* 0x0000001500007202 */ /* 0x000fe20000000f00 */
[----:B---3--:R-:W-:Y:S01]  /*b7b80*/  STL.64 [R1+0x30b8], R18 ;  /* 0x0030b81201007387 */ /* 0x008fe20000100a00 */
[----:B------:R0:W-:Y:S03]  /*b7b90*/  STL.64 [R1+0x30b0], R16 ;  /* 0x0030b01001007387 */ /* 0x0001e60000100a00 */
[----:B0-----:R-:W3:Y:S01]  /*b7ba0*/  LDL.LU R16, [R1+0x350] ;  /* 0x0003500001107983 */ /* 0x001ee20000300800 */
[----:B------:R-:W3:Y:S02]  /*b7bb0*/  LDL.LU R17, [R1+0x354] ;  /* 0x0003540001117983 */ /* 0x000ee40000300800 */
[----:B------:R-:W3:Y:S02]  /*b7bc0*/  LDL.LU R18, [R1+0x358] ;  /* 0x0003580001127983 */ /* 0x000ee40000300800 */
[----:B------:R-:W3:Y:S04]  /*b7bd0*/  LDL.LU R19, [R1+0x35c] ;  /* 0x00035c0001137983 */ /* 0x000ee80000300800 */
[----:B------:R-:W-:Y:S01]  /*b7be0*/  STL.64 [R1+0x4e0], R24 ;  /* 0x0004e01801007387 */ /* 0x000fe20000100a00 */
[----:B------:R0:W-:Y:S03]  /*b7bf0*/  STL.64 [R1+0x4e8], R26 ;  /* 0x0004e81a01007387 */ /* 0x0001e60000100a00 */
[----:B0-----:R-:W4:Y:S01]  /*b7c00*/  LDL.LU.64 R26, [R1+0x3100] ;  /* 0x00310000011a7983 */ /* 0x001f220000300a00 */
[----:B------:R-:W4:Y:S02]  /*b7c10*/  LDL.LU.64 R24, [R1+0x30f8] ;  /* 0x0030f80001187983 */ /* 0x000f240000300a00 */
[----:B------:R-:W4:Y:S02]  /*b7c20*/  LDL.LU.64 R20, [R1+0x30f0] ;  /* 0x0030f00001147983 */ /* 0x000f240000300a00 */
[----:B----4-:R-:W-:Y:S11]  /*b7c30*/  HMMA.16816.F32 R24, R12, R20, R24 ;  /* 0x000000140c18723c */ /* 0x010ff60000001818 */
[----:B------:R-:W-:Y:S11]  /*b7c40*/  @!UPT UIADD3 URZ, URZ, URZ, URZ ;  /* 0x0000003f3f3ff290 */ /* 0x000ff6000fffe03f */
[----:B------:R-:W-:Y:S01]  /*b7c50*/  @!UPT UIADD3 URZ, URZ, URZ, URZ ;  /* 0x0000003f3f3ff290 */ /* 0x000fe2000fffe03f */
[----:B------:R0:W-:Y:S01]  /*b7c60*/  STL.64 [R1+0x4c0], R24 ;  /* 0x0004c01801007387 */ /* 0x0001e20000100a00 */
[----:B------:R-:W-:Y:S03]  /*b7c70*/  STL.64 [R1+0x4c8], R26 ;  /* 0x0004c81a01007387 */ /* 0x000fe60000100a00 */
[----:B0-----:R-:W4:Y:S01]  /*b7c80*/  LDL.LU.64 R24, [R1+0x30e8] ;  /* 0x0030e80001187983 */ /* 0x001f220000300a00 */
[----:B------:R0:W-:Y:S02]  /*b7c90*/  STL.64 [R1+0x3060], R20 ;  /* 0x0030601401007387 */ /* 0x0001e40000100a00 */
[----:B0-----:R-:W-:Y:S01]  /*b7ca0*/  IMAD.MOV.U32 R20, RZ, RZ, R2 ;  /* 0x000000ffff147224 */ /* 0x001fe200078e0002 */
[----:B------:R-:W-:-:S05]  /*b7cb0*/  MOV R21, R0 ;  /* 0x0000000000157202 */ /* 0x000fca0000000f00 */
[----:B------:R0:W-:Y:S04]  /*b7cc0*/  STL.64 [R1+0x3078], R20 ;  /* 0x0030781401007387 */ /* 0x0001e80000100a00 */
[----:B0-----:R-:W2:Y:S01]  /*b7cd0*/  LDL.64 R20, [R1+0x60] ;  /* 0x0000600001147983 */ /* 0x001ea20000100a00 */
[C---:B----4-:R-:W-:Y:S01]  /*b7ce0*/  HMMA.16816.F32 R8, R12.reuse, R24, R8 ;  /* 0x000000180c08723c */ /* 0x050fe20000001808 */
[----:B------:R-:W-:Y:S01]  /*b7cf0*/  MOV R2, R24 ;  /* 0x0000001800027202 */ /* 0x000fe20000000f00 */
[----:B------:R-:W-:Y:S11]  /*b7d00*/  IMAD.MOV.U32 R0, RZ, RZ, R25 ;  /* 0x000000ffff007224 */ /* 0x000ff600078e0019 */
[----:B------:R-:W-:Y:S10]  /*b7d10*/  @!UPT UIADD3 URZ, URZ, URZ, URZ ;  /* 0x0000003f3f3ff290 */ /* 0x000ff4000fffe03f */
[----:B------:R0:W-:Y:S01]  /*b7d20*/  STL.64 [R1+0x4b0], R8 ;  /* 0x0004b00801007387 */ /* 0x0001e20000100a00 */
[----:B------:R-:W-:Y:S03]  /*b7d30*/  STL.64 [R1+0x4b8], R10 ;  /* 0x0004b80a01007387 */ /* 0x000fe60000100a00 */
        /* <DEDUP_REMOVED lines=37> */
[----:B0-----:R-:W4:Y:S01]  /*b7f90*/  LDL.LU.64 R6, [R1+0x30a8] ;  /* 0x0030a80001067983 */ /* 0x001f220000300a00 */
[----:B------:R-:W3:Y:S02]  /*b7fa0*/  LDL.LU.64 R4, [R1+0x30a0] ;  /* 0x0030a00001047983 */ /* 0x000ee40000300a00 */
[----:B---3--:R-:W-:Y:S01]  /*b7fb0*/  HMMA.16816.F32 R12, R12, R4, R16 ;  /* 0x000000040c0c723c */ /* 0x008fe20000001810 */
[----:B------:R-:W2:Y:S01]  /*b7fc0*/  LDL.LU.64 R18, [R1+0x3098] ;  /* 0x0030980001127983 */ /* 0x000ea20000300a00 */
[----:B------:R-:W2:Y:S11]  /*b7fd0*/  LDL.LU.64 R16, [R1+0x3090] ;  /* 0x0030900001107983 */ /* 0x000eb60000300a00 */
[----:B------:R-:W-:Y:S10]  /*b7fe0*/  @!UPT UIADD3 URZ, URZ, URZ, URZ ;  /* 0x0000003f3f3ff290 */ /* 0x000ff4000fffe03f */
[----:B------:R0:W-:Y:S01]  /*b7ff0*/  STL.64 [R1+0x470], R12 ;  /* 0x0004700c01007387 */ /* 0x0001e20000100a00 */
[----:B------:R-:W-:Y:S01]  /*b8000*/  STL.64 [R1+0x478], R14 ;  /* 0x0004780e01007387 */ /* 0x000fe20000100a00 */
[----:B0-----:R-:W-:Y:S02]  /*b8010*/  MOV R12, R2 ;  /* 0x00000002000c7202 */ /* 0x001fe40000000f00 */
[----:B------:R-:W-:Y:S01]  /*b8020*/  MOV R13, R0 ;  /* 0x00000000000d7202 */ /* 0x000fe20000000f00 */
[----:B------:R-:W-:Y:S01]  /*b8030*/  IMAD.MOV.U32 R2, RZ, RZ, R20 ;  /* 0x000000ffff027224 */ /* 0x000fe200078e0014 */
        /* <DEDUP_REMOVED lines=50> */
[----:B------:R-:W2:Y:S02]  /*b8360*/  LDL.LU R11, [R1+0x51c] ;  /* 0x00051c00010b7983 */ /* 0x000ea40000300800 */
[C---:B--2---:R-:W-:Y:S01]  /*b8370*/  HMMA.16816.F32 R24, R16.reuse, R24, R8 ;  /* 0x000000181018723c */ /* 0x044fe20000001808 */
[----:B------:R-:W2:Y:S11]  /*b8380*/  LDL.LU R8, [R1+0x790] ;  /* 0x0007900001087983 */ /* 0x000eb60000300800 */
[----:B------:R-:W-:Y:S11]  /*b8390*/  @!UPT UIADD3 URZ, URZ, URZ, URZ ;  /* 0x0000003f3f3ff290 */ /* 0x000ff6000fffe03f */
[----:B------:R0:W-:Y:S01]  /*b83a0*/  STL.64 [R1+0x300], R24 ;  /* 0x0003001801007387 */ /* 0x0001e20000100a00 */
[----:B------:R1:W-:Y:S02]  /*b83b0*/  STL.64 [R1+0x308], R26 ;  /* 0x0003081a01007387 */ /* 0x0003e40000100a00 */
[----:B------:R-:W2:Y:S02]  /*b83c0*/  LDL.LU R9, [R1+0x794] ;  /* 0x0007940001097983 */ /* 0x000ea40000300800 */
[----:B------:R-:W2:Y:S01]  /*b83d0*/  LDL.LU R10, [R1+0x798] ;  /* 0x00079800010a7983 */ /* 0x000ea20000300800 */
[----:B------:R-:W2:Y:S04]  /*b83e0*/  LDL.LU R11, [R1+0x79c] ;  /* 0x00079c00010b7983 */ /* 0x000ea80000300800 */
[----:B0-----:R-:W2:Y:S01]  /*b83f0*/  LDL.LU R24, [R1+0x700] ;  /* 0x0007000001187983 */ /* 0x001ea20000300800 */
[----:B------:R-:W2:Y:S02]  /*b8400*/  LDL.LU R25, [R1+0x704] ;  /* 0x0007040001197983 */ /* 0x000ea40000300800 */
[----:B-1----:R-:W2:Y:S02]  /*b8410*/  LDL.LU R26, [R1+0x708] ;  /* 0x00070800011a7983 */ /* 0x002ea40000300800 */
[----:B------:R-:W2:Y:S02]  /*b8420*/  LDL.LU R27, [R1+0x70c] ;  /* 0x00070c00011b7983 */ /* 0x000ea40000300800 */
[----:B--2---:R-:W-:Y:S01]  /*b8430*/  STL.64 [R1+0x2fa8], R26 ;  /* 0x002fa81a01007387 */ /* 0x004fe20000100a00 */
[----:B------:R0:W-:Y:S03]  /*b8440*/  STL.64 [R1+0x2fa0], R24 ;  /* 0x002fa01801007387 */ /* 0x0001e60000100a00 */
[----:B0-----:R-:W3:Y:S01]  /*b8450*/  LDL.64 R24, [R1] ;  /* 0x0000000001187983 */ /* 0x001ee20000100a00 */
[----:B------:R-:W-:Y:S02]  /*b8460*/  STL.64 [R1+0x2f68], R10 ;  /* 0x002f680a01007387 */ /* 0x000fe40000100a00 */
[----:B------:R0:W-:Y:S02]  /*b8470*/  STL.64 [R1+0x2f60], R8 ;  /* 0x002f600801007387 */ /* 0x0001e40000100a00 */
[----:B0-----:R-:W2:Y:S01]  /*b8480*/  LDL.64 R8, [R1+0x50] ;  /* 0x0000500001087983 */ /* 0x001ea20000100a00 */
[C---:B---3--:R-:W-:Y:S03]  /*b8490*/  HMMA.16816.F32 R12, R16.reuse, R24, R12 ;  /* 0x00000018100c723c */ /* 0x048fe6000000180c */
[----:B--2---:R0:W-:Y:S04]  /*b84a0*/  STL.64 [R1+0x3010], R8 ;  /* 0x0030100801007387 */ /* 0x0041e80000100a00 */
[----:B0-----:R-:W2:Y:S01]  /*b84b0*/  LDL.LU R8, [R1+0x530] ;  /* 0x0005300001087983 */ /* 0x001ea20000300800 */
[----:B------:R-:W2:Y:S02]  /*b84c0*/  LDL.LU R9, [R1+0x534] ;  /* 0x0005340001097983 */ /* 0x000ea40000300800 */
[----:B------:R-:W2:Y:S02]  /*b84d0*/  LDL.LU R10, [R1+0x538] ;  /* 0x00053800010a7983 */ /* 0x000ea40000300800 */
[----:B------:R-:W2:Y:S11]  /*b84e0*/  LDL.LU R11, [R1+0x53c] ;  /* 0x00053c00010b7983 */ /* 0x000eb60000300800 */
[----:B------:R0:W-:Y:S01]  /*b84f0*/  STL.64 [R1+0x2f0], R12 ;  /* 0x0002f00c01007387 */ /* 0x0001e20000100a00 */
[----:B------:R-:W-:Y:S03]  /*b8500*/  STL.64 [R1+0x2f8], R14 ;  /* 0x0002f80e01007387 */ /* 0x000fe60000100a00 */
[----:B0-----:R-:W3:Y:S04]  /*b8510*/  LDL.64 R12, [R1+0x40] ;  /* 0x00004000010c7983 */ /* 0x001ee80000100a00 */
[----:B---3--:R-:W-:Y:S01]  /*b8520*/  STL.64 [R1+0x3008], R12 ;  /* 0x0030080c01007387 */ /* 0x008fe20000100a00 */
[----:B------:R0:W-:Y:S03]  /*b8530*/  STL.64 [R1+0x2fc0], R24 ;  /* 0x002fc01801007387 */ /* 0x0001e60000100a00 */
[----:B0-----:R-:W3:Y:S01]  /*b8540*/  LDL.64 R24, [R1+0x10] ;  /* 0x0000100001187983 */ /* 0x001ee20000100a00 */
[----:B--2---:R-:W-:Y:S03]  /*b8550*/  HMMA.16816.F32 R12, R16, R4, R8 ;  /* 0x00000004100c723c */ /* 0x004fe60000001808 */
[----:B---3--:R-:W-:Y:S11]  /*b8560*/  STL.64 [R1+0x2fd8], R24 ;  /* 0x002fd81801007387 */ /* 0x008ff60000100a00 */
[----:B------:R-:W-:Y:S09]  /*b8570*/  @!UPT UIADD3 URZ, URZ, URZ, URZ ;  /* 0x0000003f3f3ff290 */ /* 0x000ff2000fffe03f */
[----:B------:R0:W-:Y:S02]  /*b8580*/  STL.64 [R1+0x250], R12 ;  /* 0x0002500c01007387 */ /* 0x0001e40000100a00 */
[----:B------:R1:W-:Y:S01]  /*b8590*/  STL.64 [R1+0x258], R14 ;  /* 0x0002580e01007387 */ /* 0x0003e20000100a00 */
[----:B0-----:R-:W2:Y:S01]  /*b85a0*/  LDL.LU R12, [R1+0x610] ;  /* 0x00061000010c7983 */ /* 0x001ea20000300800 */
[----:B------:R-:W2:Y:S02]  /*b85b0*/  LDL.LU R13, [R1+0x614] ;  /* 0x00061400010d7983 */ /* 0x000ea40000300800 */
[----:B-1----:R-:W3:Y:S02]  /*b85c0*/  LDL.LU R14, [R1+0x618] ;  /* 0x00061800010e7983 */ /* 0x002ee40000300800 */
        /* <DEDUP_REMOVED lines=11> */
[----:B--2---:R-:W-:Y:S01]  /*b8680*/  STL.64 [R1+0x2fe8], R26 ;  /* 0x002fe81a01007387 */ /* 0x004fe20000100a00 */
[----:B---3--:R0:W-:Y:S03]  /*b8690*/  STL.64 [R1+0x2fe0], R24 ;  /* 0x002fe01801007387 */ /* 0x0081e60000100a00 */
        /* <DEDUP_REMOVED lines=12> */
[----:B----4-:R-:W-:Y:S01]  /*b8760*/  STL.64 [R1+0x2fb8], R6 ;  /* 0x002fb80601007387 */ /* 0x010fe20000100a00 */
        /* <DEDUP_REMOVED lines=12> */
[----:B------:R-:W4:Y:S01]  /*b8830*/  LDL.64 R16, [R1+0x20] ;  /* 0x0000200001107983 */ /* 0x000f220000100a00 */
[----:B------:R-:W2:Y:S02]  /*b8840*/  LDL.LU.64 R14, [R1+0x3020] ;  /* 0x00302000010e7983 */ /* 0x000ea40000300a00 */
[----:B------:R-:W2:Y:S09]  /*b8850*/  LDL.LU.64 R12, [R1+0x3018] ;  /* 0x00301800010c7983 */ /* 0x000eb20000300a00 */
[----:B------:R0:W-:Y:S01]  /*b8860*/  STL.64 [R1+0x240], R8 ;  /* 0x0002400801007387 */ /* 0x0001e20000100a00 */
[----:B------:R-:W-:Y:S04]  /*b8870*/  STL.64 [R1+0x248], R10 ;  /* 0x0002480a01007387 */ /* 0x000fe80000100a00 */
[----:B0-----:R-:W2:Y:S02]  /*b8880*/  LDL.LU.64 R8, [R1+0x3010] ;  /* 0x0030100001087983 */ /* 0x001ea40000300a00 */
[C---:B--2---:R-:W-:Y:S11]  /*b8890*/  HMMA.16816.F32 R12, R20.reuse, R8, R12 ;  /* 0x00000008140c723c */ /* 0x044ff6000000180c */
[----:B------:R-:W-:Y:S11]  /*b88a0*/  @!UPT UIADD3 URZ, URZ, URZ, URZ ;  /* 0x0000003f3f3ff290 */ /* 0x000ff6000fffe03f */
[----:B------:R-:W-:Y:S01]  /*b88b0*/  @!UPT UIADD3 URZ, URZ, URZ, URZ ;  /* 0x0000003f3f3ff290 */ /* 0x000fe2000fffe03f */
[----:B------:R0:W-:Y:S01]  /*b88c0*/  STL.64 [R1+0x230], R12 ;  /* 0x0002300c01007387 */ /* 0x0001e20000100a00 */
[----:B------:R-:W-:Y:S03]  /*b88d0*/  STL.64 [R1+0x238], R14 ;  /* 0x0002380e01007387 */ /* 0x000fe60000100a00 */
[----:B0-----:R-:W2:Y:S01]  /*b88e0*/  LDL.LU.64 R12, [R1+0x3008] ;  /* 0x00300800010c7983 */ /* 0x001ea20000300a00 */
[----:B------:R0:W-:Y:S03]  /*b88f0*/  STL.64 [R1+0x2f78], R8 ;  /* 0x002f780801007387 */ /* 0x0001e60000100a00 */
[----:B0-----:R-:W3:Y:S01]  /*b8900*/  LDL.64 R8, [R1+0x60] ;  /* 0x0000600001087983 */ /* 0x001ee20000100a00 */
        /* <DEDUP_REMOVED lines=14> */
[----:B0-----:R-:W4:Y:S01]  /*b89f0*/  LDL.LU.64 R26, [R1+0x2fe8] ;  /* 0x002fe800011a7983 */ /* 0x001f220000300a00 */
[----:B------:R-:W4:Y:S02]  /*b8a00*/  LDL.LU.64 R24, [R1+0x2fe0] ;  /* 0x002fe00001187983 */ /* 0x000f240000300a00 */
[----:B------:R0:W-:Y:S02]  /*b8a10*/  STL.64 [R1+0x2f70], R12 ;  /* 0x002f700c01007387 */ /* 0x0001e40000100a00 */
        /* <DEDUP_REMOVED lines=31> */
[----:B------:R-:W4:Y:S02]  /*b8c10*/  LDL.LU.64 R4, [R1+0x2fb0] ;  /* 0x002fb00001047983 */ /* 0x000f240000300a00 */
[----:B------:R-:W4:Y:S02]  /*b8c20*/  LDL.LU.64 R26, [R1+0x2fa8] ;  /* 0x002fa800011a7983 */ /* 0x000f240000300a00 */
[----:B------:R-:W4:Y:S02]  /*b8c30*/  LDL.LU.64 R24, [R1+0x2fa0] ;  /* 0x002fa00001187983 */ /* 0x000f240000300a00 */
[----:B----4-:R-:W-:Y:S01]  /*b8c40*/  HMMA.16816.F32 R20, R20, R4, R24 ;  /* 0x000000041414723c */ /* 0x010fe20000001818 */
[----:B------:R-:W2:Y:S01]  /*b8c50*/  LDL.LU.64 R26, [R1+0x2f98] ;  /* 0x002f9800011a7983 */ /* 0x000ea20000300a00 */
[----:B------:R-:W2:Y:S02]  /*b8c60*/  LDL.LU.64 R24, [R1+0x2f90] ;  /* 0x002f900001187983 */ /* 0x000ea40000300a00 */
[----:B---3--:R-:W-:Y:S02]  /*b8c70*/  STL.64 [R1+0x2f28], R6 ;  /* 0x002f280601007387 */ /* 0x008fe40000100a00 */
[----:B------:R-:W-:Y:S11]  /*b8c80*/  STL.64 [R1+0x2f20], R4 ;  /* 0x002f200401007387 */ /* 0x000ff60000100a00 */
[----:B------:R-:W-:Y:S06]  /*b8c90*/  @!UPT UIADD3 URZ, URZ, URZ, URZ ;  /* 0x0000003f3f3ff290 */ /* 0x000fec000fffe03f */
[----:B------:R0:W-:Y:S01]  /*b8ca0*/  STL.64 [R1+0x140], R20 ;  /* 0x0001401401007387 */ /* 0x0001e20000100a00 */
[----:B------:R-:W-:Y:S02]  /*b8cb0*/  STL.64 [R1+0x148], R22 ;  /* 0x0001481601007387 */ /* 0x000fe40000100a00 */
[----:B0-----:R-:W-:Y:S01]  /*b8cc0*/  IMAD.MOV.U32 R20, RZ, RZ, R2 ;  /* 0x000000ffff147224 */ /* 0x001fe200078e0002 */
[----:B------:R-:W-:-:S05]  /*b8cd0*/  MOV R21, R0 ;  /* 0x0000000000157202 */ /* 0x000fca0000000f00 */
[----:B------:R0:W-:Y:S01]  /*b8ce0*/  STL.64 [R1+0x2f48], R20 ;  /* 0x002f481401007387 */ /* 0x0001e20000100a00 */
[----:B------:R-:W-:Y:S01]  /*b8cf0*/  MOV R2, R8 ;  /* 0x0000000800027202 */ /* 0x000fe20000000f00 */
[----:B------:R-:W-:Y:S02]  /*b8d00*/  IMAD.MOV.U32 R0, RZ, RZ, R9 ;  /* 0x000000ffff007224 */ /* 0x000fe400078e0009 */
        /* <DEDUP_REMOVED lines=12> */
[----:B------:R-:W-:Y:S02]  /*b8dd0*/  MOV R4, R11 ;  /* 0x0000000b00047202 */ /* 0x000fe40000000f00 */
[----:B------:R-:W-:Y:S01]  /*b8de0*/  MOV R5, R10 ;  /* 0x0000000a00057202 */ /* 0x000fe20000000f00 */
[C---:B--2---:R-:W-:Y:S11]  /*b8df0*/  HMMA.16816.F32 R12, R24.reuse, R8, R12 ;  /* 0x00000008180c723c */ /* 0x044ff6000000180c */
[----:B------:R-:W-:Y:S11]  /*b8e00*/  @!UPT UIADD3 URZ, URZ, URZ, URZ ;  /* 0x0000003f3f3ff290 */ /* 0x000ff6000fffe03f */
[----:B------:R-:W-:Y:S01]  /*b8e10*/  @!UPT UIADD3 URZ, URZ, URZ, URZ ;  /* 0x0000003f3f3ff290 */ /* 0x000fe2000fffe03f */
[----:B------:R0:W-:Y:S01]  /*b8e20*/  STL.64 [R1+0x120], R12 ;  /* 0x0001200c01007387 */ /* 0x0001e20000100a00 */
[----:B------:R1:W-:Y:S03]  /*b8e30*/  STL.64 [R1+0x128], R14 ;  /* 0x0001280e01007387 */ /* 0x0003e60000100a00 */
[----:B0-----:R-:W2:Y:S01]  /*b8e40*/  LDL.LU.64 R12, [R1+0x2f70] ;  /* 0x002f7000010c7983 */ /* 0x001ea20000300a00 */
[----:B-1----:R-:W-:Y:S02]  /*b8e50*/  MOV R15, R8 ;  /* 0x00000008000f7202 */ /* 0x002fe40000000f00 */
[----:B------:R-:W-:Y:S01]  /*b8e60*/  MOV R14, R9 ;  /* 0x00000009000e7202 */ /* 0x000fe20000000f00 */
[----:B------:R-:W4:Y:S01]  /*b8e70*/  LDL.LU.64 R10, [R1+0x2f68] ;  /* 0x002f6800010a7983 */ /* 0x000f220000300a00 */
[----:B------:R-:W4:Y:S02]  /*b8e80*/  LDL.LU.64 R8, [R1+0x2f60] ;  /* 0x002f600001087983 */ /* 0x000f240000300a00 */
[C---:B----4-:R-:W-:Y:S02]  /*b8e90*/  HMMA.16816.F32 R4, R24.reuse, R4, R8 ;  /* 0x000000041804723c */ /* 0x050fe40000001808 */
[----:B------:R-:W2:Y:S01]  /*b8ea0*/  LDL.LU.64 R10, [R1+0x2f58] ;  /* 0x002f5800010a7983 */ /* 0x000ea20000300a00 */
[----:B------:R-:W2:Y:S11]  /*b8eb0*/  LDL.LU.64 R8, [R1+0x2f50] ;  /* 0x002f500001087983 */ /* 0x000eb60000300a00 */
[----:B------:R-:W-:Y:S09]  /*b8ec0*/  @!UPT UIADD3 URZ, URZ, URZ, URZ ;  /* 0x0000003f3f3ff290 */ /* 0x000ff2000fffe03f */
        /* <DEDUP_REMOVED lines=8> */
[----:B------:R-:W4:Y:S01]  /*b8f50*/  LDL.LU R10, [R1+0x8a8] ;  /* 0x0008a800010a7983 */ /* 0x000f220000300800 */
[----:B------:R-:W4:Y:S01]  /*b8f60*/  LDL.LU R11, [R1+0x8ac] ;  /* 0x0008ac00010b7983 */ /* 0x000f220000300800 */
[----:B0-----:R-:W-:Y:S01]  /*b8f70*/  IMAD.MOV.U32 R4, RZ, RZ, R19 ;  /* 0x000000ffff047224 */ /* 0x001fe200078e0013 */
[----:B------:R-:W-:Y:S02]  /*b8f80*/  MOV R5, R18 ;  /* 0x0000001200057202 */ /* 0x000fe40000000f00 */
[----:B----4-:R-:W-:Y:S01]  /*b8f90*/  STL.64 [R1+0x2f38], R10 ;  /* 0x002f380a01007387 */ /* 0x010fe20000100a00 */
[----:B--2---:R0:W-:Y:S02]  /*b8fa0*/  STL.64 [R1+0x2f30], R8 ;  /* 0x002f300801007387 */ /* 0x0041e40000100a00 */
[----:B------:R1:W-:Y:S01]  /*b8fb0*/  STL.64 [R1+0x2f40], R4 ;  /* 0x002f400401007387 */ /* 0x0003e20000100a00 */
[----:B0-----:R-:W2:Y:S01]  /*b8fc0*/  LDL.LU R8, [R1+0x8b0] ;  /* 0x0008b00001087983 */ /* 0x001ea20000300800 */
[----:B------:R-:W2:Y:S02]  /*b8fd0*/  LDL.LU R9, [R1+0x8b4] ;  /* 0x0008b40001097983 */ /* 0x000ea40000300800 */
[----:B------:R-:W2:Y:S02]  /*b8fe0*/  LDL.LU R10, [R1+0x8b8] ;  /* 0x0008b800010a7983 */ /* 0x000ea40000300800 */
[----:B------:R-:W2:Y:S01]  /*b8ff0*/  LDL.LU R11, [R1+0x8bc] ;  /* 0x0008bc00010b7983 */ /* 0x000ea20000300800 */
[----:B-1----:R-:W4:Y:S01]  /*b9000*/  LDL.LU R4, [R1+0x810] ;  /* 0x0008100001047983 */ /* 0x002f220000300800 */
[----:B------:R-:W4:Y:S02]  /*b9010*/  LDL.LU R5, [R1+0x814] ;  /* 0x0008140001057983 */ /* 0x000f240000300800 */
[----:B------:R-:W4:Y:S02]  /*b9020*/  LDL.LU R6, [R1+0x818] ;  /* 0x0008180001067983 */ /* 0x000f240000300800 */
[----:B------:R-:W4:Y:S01]  /*b9030*/  LDL.LU R7, [R1+0x81c] ;  /* 0x00081c0001077983 */ /* 0x000f220000300800 */
[----:B------:R0:W-:Y:S04]  /*b9040*/  STL.64 [R1+0x2ec8], R12 ;  /* 0x002ec80c01007387 */ /* 0x0001e80000100a00 */
[----:B0-----:R-:W2:Y:S01]  /*b9050*/  LDL.64 R12, [R1+0x40] ;  /* 0x00004000010c7983 */ /* 0x001ea20000100a00 */
[----:B---3--:R-:W-:Y:S03]  /*b9060*/  HMMA.16816.F32 R20, R24, R16, R20 ;  /* 0x000000101814723c */ /* 0x008fe60000001814 */
[----:B--2---:R0:W-:Y:S02]  /*b9070*/  STL.64 [R1+0x2ee0], R12 ;  /* 0x002ee00c01007387 */ /* 0x0041e40000100a00 */
[----:B0-----:R-:W-:Y:S01]  /*b9080*/  MOV R12, R15 ;  /* 0x0000000f000c7202 */ /* 0x001fe20000000f00 */
[----:B------:R-:W-:-:S05]  /*b9090*/  IMAD.MOV.U32 R13, RZ, RZ, R14 ;  /* 0x000000ffff0d7224 */ /* 0x000fca00078e000e */
[----:B------:R-:W-:Y:S11]  /*b90a0*/  STL.64 [R1+0x2ef8], R12 ;  /* 0x002ef80c01007387 */ /* 0x000ff60000100a00 */
[----:B------:R-:W-:Y:S01]  /*b90b0*/  @!UPT UIADD3 URZ, URZ, URZ, URZ ;  /* 0x0000003f3f3ff290 */ /* 0x000fe2000fffe03f */
[----:B------:R0:W-:Y:S02]  /*b90c0*/  STL.64 [R1+0x1d0], R20 ;  /* 0x0001d01401007387 */ /* 0x0001e40000100a00 */
[----:B------:R-:W-:Y:S01]  /*b90d0*/  STL.64 [R1+0x1d8], R22 ;  /* 0x0001d81601007387 */ /* 0x000fe20000100a00 */
[----:B0-----:R-:W4:Y:S01]  /*b90e0*/  LDL.LU.64 R20, [R1+0x2f48] ;  /* 0x002f480001147983 */ /* 0x001f220000300a00 */
        /* <DEDUP_REMOVED lines=26> */
[----:B0-----:R-:W1:Y:S02]  /*b9290*/  LDL.LU.64 R4, [R1+0x2f40] ;  /* 0x002f400001047983 */ /* 0x001e640000300a00 */
[C---:B-1----:R-:W-:Y:S02]  /*b92a0*/  HMMA.16816.F32 R4, R24.reuse, R4, R8 ;  /* 0x000000041804723c */ /* 0x042fe40000001808 */
[----:B------:R-:W3:Y:S01]  /*b92b0*/  LDL.LU.64 R10, [R1+0x2f38] ;  /* 0x002f3800010a7983 */ /* 0x000ee20000300a00 */
[----:B------:R-:W3:Y:S11]  /*b92c0*/  LDL.LU.64 R8, [R1+0x2f30] ;  /* 0x002f300001087983 */ /* 0x000ef60000300a00 */
[----:B------:R-:W-:Y:S09]  /*b92d0*/  @!UPT UIADD3 URZ, URZ, URZ, URZ ;  /* 0x0000003f3f3ff290 */ /* 0x000ff2000fffe03f */
[----:B------:R-:W-:Y:S01]  /*b92e0*/  STL.64 [R1+0x3c0], R4 ;  /* 0x0003c00401007387 */ /* 0x000fe20000100a00 */
[----:B------:R0:W-:Y:S03]  /*b92f0*/  STL.64 [R1+0x3c8], R6 ;  /* 0x0003c80601007387 */ /* 0x0001e60000100a00 */
[----:B0-----:R-:W4:Y:S01]  /*b9300*/  LDL.LU.64 R6, [R1+0x2f28] ;  /* 0x002f280001067983 */ /* 0x001f220000300a00 */
[----:B------:R-:W3:Y:S01]  /*b9310*/  LDL.LU.64 R4, [R1+0x2f20] ;  /* 0x002f200001047983 */ /* 0x000ee20000300a00 */
[----:B------:R-:W-:Y:S02]  /*b9320*/  MOV R12, R2 ;  /* 0x00000002000c7202 */ /* 0x000fe40000000f00 */
[----:B------:R-:W-:Y:S01]  /*b9330*/  MOV R13, R0 ;  /* 0x00000000000d7202 */ /* 0x000fe20000000f00 */
        /* <DEDUP_REMOVED lines=45> */
[C---:B---3--:R-:W-:Y:S01]  /*b9610*/  HMMA.16816.F32 R24, R8.reuse, R20, R24 ;  /* 0x000000140818723c */ /* 0x048fe20000001818 */
[----:B------:R-:W-:Y:S07]  /*b9620*/  LDSM.16.M88.4 R20, [R3+0x6e080] ;  /* 0x06e080000314783b */ /* 0x000fee0000000200 */
        /* <DEDUP_REMOVED lines=10> */
[----:B0-----:R-:W2:Y:S01]  /*b96d0*/  LDL.64 R16, [R1] ;  /* 0x0000000001107983 */ /* 0x001ea20000100a00 */
[----:B------:R-:W-:Y:S02]  /*b96e0*/  STL.64 [R1+0x2d78], R22 ;  /* 0x002d781601007387 */ /* 0x000fe40000100a00 */
[----:B------:R-:W-:Y:S02]  /*b96f0*/  STL.64 [R1+0x3f0], R24 ;  /* 0x0003f01801007387 */ /* 0x000fe40000100a00 */
[----:B------:R-:W-:Y:S01]  /*b9700*/  STL.64 [R1+0x3f8], R26 ;  /* 0x0003f81a01007387 */ /* 0x000fe20000100a00 */
[----:B------:R0:W-:Y:S04]  /*b9710*/  STL.64 [R1+0x2d70], R20 ;  /* 0x002d701401007387 */ /* 0x0001e80000100a00 */
[----:B0-----:R-:W3:Y:S01]  /*b9720*/  LDL.LU R20, [R1+0xa30] ;  /* 0x000a300001147983 */ /* 0x001ee20000300800 */
[----:B------:R-:W3:Y:S02]  /*b9730*/  LDL.LU R21, [R1+0xa34] ;  /* 0x000a340001157983 */ /* 0x000ee40000300800 */
[----:B------:R-:W2:Y:S02]  /*b9740*/  LDL.LU R22, [R1+0xa38] ;  /* 0x000a380001167983 */ /* 0x000ea40000300800 */
[----:B------:R-:W2:Y:S01]  /*b9750*/  LDL.LU R23, [R1+0xa3c] ;  /* 0x000a3c0001177983 */ /* 0x000ea20000300800 */
[----:B------:R-:W3:Y:S01]  /*b9760*/  LDL.LU R24, [R1+0xa50] ;  /* 0x000a500001187983 */ /* 0x000ee20000300800 */
[----:B------:R-:W4:Y:S02]  /*b9770*/  LDL.LU R25, [R1+0xa54] ;  /* 0x000a540001197983 */ /* 0x000f240000300800 */
[----:B------:R-:W4:Y:S02]  /*b9780*/  LDL.LU R26, [R1+0xa58] ;  /* 0x000a5800011a7983 */ /* 0x000f240000300800 */
[----:B------:R-:W4:Y:S01]  /*b9790*/  LDL.LU R27, [R1+0xa5c] ;  /* 0x000a5c00011b7983 */ /* 0x000f220000300800 */
        /* <DEDUP_REMOVED lines=8> */
[----:B0-----:R-:W2:Y:S04]  /*b9820*/  LDL.LU.64 R20, [R1+0x10] ;  /* 0x0000100001147983 */ /* 0x001ea80000300a00 */
[----:B--2---:R0:W-:Y:S02]  /*b9830*/  STL.64 [R1+0x2e48], R20 ;  /* 0x002e481401007387 */ /* 0x0041e40000100a00 */
[----:B0-----:R-:W-:-:S02]  /*b9840*/  MOV R20, R13 ;  /* 0x0000000d00147202 */ /* 0x001fc40000000f00 */
[----:B------:R-:W-:-:S05]  /*b9850*/  MOV R21, R12 ;  /* 0x0000000c00157202 */ /* 0x000fca0000000f00 */
[----:B------:R0:W-:Y:S04]  /*b9860*/  STL.64 [R1+0x2e58], R20 ;  /* 0x002e581401007387 */ /* 0x0001e80000100a00 */
[----:B0-----:R-:W2:Y:S01]  /*b9870*/  LDL.LU R20, [R1+0xab0] ;  /* 0x000ab00001147983 */ /* 0x001ea20000300800 */
[----:B------:R-:W2:Y:S02]  /*b9880*/  LDL.LU R21, [R1+0xab4] ;  /* 0x000ab40001157983 */ /* 0x000ea40000300800 */
[----:B------:R-:W3:Y:S02]  /*b9890*/  LDL.LU R22, [R1+0xab8] ;  /* 0x000ab80001167983 */ /* 0x000ee40000300800 */
[----:B------:R-:W3:Y:S01]  /*b98a0*/  LDL.LU R23, [R1+0xabc] ;  /* 0x000abc0001177983 */ /* 0x000ee20000300800 */
[C---:B----4-:R-:W-:Y:S01]  /*b98b0*/  HMMA.16816.F32 R24, R8.reuse, R16, R24 ;  /* 0x000000100818723c */ /* 0x050fe20000001818 */
[----:B---3--:R-:W-:Y:S01]  /*b98c0*/  STL.64 [R1+0x2e68], R22 ;  /* 0x002e681601007387 */ /* 0x008fe20000100a00 */
[----:B--2---:R0:W-:Y:S02]  /*b98d0*/  STL.64 [R1+0x2e60], R20 ;  /* 0x002e601401007387 */ /* 0x0041e40000100a00 */
[----:B0-----:R-:W-:Y:S01]  /*b98e0*/  IMAD.MOV.U32 R20, RZ, RZ, R2 ;  /* 0x000000ffff147224 */ /* 0x001fe200078e0002 */
[----:B------:R-:W-:Y:S01]  /*b98f0*/  MOV R21, R0 ;  /* 0x0000000000157202 */ /* 0x000fe20000000f00 */
[----:B------:R-:W2:Y:S01]  /*b9900*/  LDL.LU R2, [R1+0x2ebc] ;  /* 0x002ebc0001027983 */ /* 0x000ea20000300800 */
[----:B------:R-:W3:Y:S02]  /*b9910*/  LDL.LU R0, [R1+0x2eb8] ;  /* 0x002eb80001007983 */ /* 0x000ee40000300800 */
[----:B------:R-:W4:Y:S02]  /*b9920*/  LDL.LU R12, [R1+0xa40] ;  /* 0x000a4000010c7983 */ /* 0x000f240000300800 */
[----:B------:R-:W4:Y:S01]  /*b9930*/  LDL.LU R13, [R1+0xa44] ;  /* 0x000a4400010d7983 */ /* 0x000f220000300800 */
[----:B------:R-:W4:Y:S01]  /*b9940*/  LDL.LU R14, [R1+0xa48] ;  /* 0x000a4800010e7983 */ /* 0x000f220000300800 */
[----:B------:R-:W4:Y:S02]  /*b9950*/  LDL.LU R15, [R1+0xa4c] ;  /* 0x000a4c00010f7983 */ /* 0x000f240000300800 */
[----:B------:R0:W-:Y:S02]  /*b9960*/  STL.64 [R1+0x2e80], R20 ;  /* 0x002e801401007387 */ /* 0x0001e40000100a00 */
[----:B0-----:R-:W2:Y:S01]  /*b9970*/  LDL.LU R20, [R1+0xad0] ;  /* 0x000ad00001147983 */ /* 0x001ea20000300800 */
[----:B------:R-:W2:Y:S02]  /*b9980*/  LDL.LU R21, [R1+0xad4] ;  /* 0x000ad40001157983 */ /* 0x000ea40000300800 */
[----:B------:R-:W2:Y:S02]  /*b9990*/  LDL.LU R22, [R1+0xad8] ;  /* 0x000ad80001167983 */ /* 0x000ea40000300800 */
[----:B------:R-:W2:Y:S02]  /*b99a0*/  LDL.LU R23, [R1+0xadc] ;  /* 0x000adc0001177983 */ /* 0x000ea40000300800 */
[----:B--2---:R-:W-:Y:S01]  /*b99b0*/  STL.64 [R1+0x2e90], R22 ;  /* 0x002e901601007387 */ /* 0x004fe20000100a00 */
[----:B------:R0:W-:Y:S03]  /*b99c0*/  STL.64 [R1+0x2e88], R20 ;  /* 0x002e881401007387 */ /* 0x0001e60000100a00 */
[----:B0-----:R-:W2:Y:S01]  /*b99d0*/  LDL.64 R20, [R1+0x60] ;  /* 0x0000600001147983 */ /* 0x001ea20000100a00 */
[----:B------:R0:W-:Y:S03]  /*b99e0*/  STL.64 [R1+0x2e50], R16 ;  /* 0x002e501001007387 */ /* 0x0001e60000100a00 */
[----:B0-----:R-:W2:Y:S01]  /*b99f0*/  LDL.LU R16, [R1+0xaa0] ;  /* 0x000aa00001107983 */ /* 0x001ea20000300800 */
[----:B------:R-:W-:Y:S02]  /*b9a00*/  STL.64 [R1+0x3e0], R24 ;  /* 0x0003e01801007387 */ /* 0x000fe40000100a00 */
[----:B------:R-:W-:Y:S02]  /*b9a10*/  STL.64 [R1+0x3e8], R26 ;  /* 0x0003e81a01007387 */ /* 0x000fe40000100a00 */
[----:B------:R-:W2:Y:S01]  /*b9a20*/  LDL.LU R17, [R1+0xaa4] ;  /* 0x000aa40001117983 */ /* 0x000ea20000300800 */
[----:B------:R-:W2:Y:S01]  /*b9a30*/  LDL.LU R18, [R1+0xaa8] ;  /* 0x000aa80001127983 */ /* 0x000ea20000300800 */
[----:B------:R-:W2:Y:S03]  /*b9a40*/  LDL.LU R19, [R1+0xaac] ;  /* 0x000aac0001137983 */ /* 0x000ea60000300800 */
[----:B------:R-:W0:Y:S04]  /*b9a50*/  LDSM.16.M88.4 R24, [R3+0x6f080] ;  /* 0x06f080000318783b */ /* 0x000e280000000200 */
[----:B--2---:R-:W-:Y:S01]  /*b9a60*/  STL.64 [R1+0x2e78], R18 ;  /* 0x002e781201007387 */ /* 0x004fe20000100a00 */
[----:B------:R1:W-:Y:S03]  /*b9a70*/  STL.64 [R1+0x2e70], R16 ;  /* 0x002e701001007387 */ /* 0x0003e60000100a00 */
[----:B-1----:R-:W2:Y:S01]  /*b9a80*/  LDL.LU R16, [R1+0xac0] ;  /* 0x000ac00001107983 */ /* 0x002ea20000300800 */
[----:B------:R-:W2:Y:S02]  /*b9a90*/  LDL.LU R17, [R1+0xac4] ;  /* 0x000ac40001117983 */ /* 0x000ea40000300800 */
[----:B------:R-:W2:Y:S02]  /*b9aa0*/  LDL.LU R18, [R1+0xac8] ;  /* 0x000ac80001127983 */ /* 0x000ea40000300800 */
[----:B------:R-:W2:Y:S01]  /*b9ab0*/  LDL.LU R19, [R1+0xacc] ;  /* 0x000acc0001137983 */ /* 0x000ea20000300800 */
[----:B----4-:R-:W-:Y:S01]  /*b9ac0*/  HMMA.16816.F32 R8, R8, R4, R12 ;  /* 0x000000040808723c */ /* 0x010fe2000000180c */
[----:B------:R-:W1:Y:S02]  /*b9ad0*/  S2R R23, SR_TID.X ;  /* 0x0000000000177919 */ /* 0x000e640000002100 */
[----:B-1----:R-:W-:-:S02]  /*b9ae0*/  LOP3.LUT R3, R23, 0x7, RZ, 0xc0, !PT ;  /* 0x0000000717037812 */ /* 0x002fc400078ec0ff */
[----:B------:R-:W-:Y:S01]  /*b9af0*/  SHF.L.U32 R22, R23, 0x8, RZ ;  /* 0x0000000817167819 */ /* 0x000fe200000006ff */
        /* <DEDUP_REMOVED lines=8> */
[----:B0-----:R-:W4:Y:S01]  /*b9b80*/  LDL.LU.64 R24, [R1+0x50] ;  /* 0x0000500001187983 */ /* 0x001f220000300a00 */
[----:B------:R-:W2:Y:S02]  /*b9b90*/  LDL.LU.64 R14, [R1+0x2eb0] ;  /* 0x002eb000010e7983 */ /* 0x000ea40000300a00 */
[----:B------:R-:W2:Y:S02]  /*b9ba0*/  LDL.LU.64 R12, [R1+0x2ea8] ;  /* 0x002ea800010c7983 */ /* 0x000ea40000300a00 */
[----:B------:R-:W-:-:S05]  /*b9bb0*/  IMAD.SHL.U32 R3, R3, 0x10, RZ ;  /* 0x0000001003037824 */ /* 0x000fca00078e00ff */
[----:B------:R-:W-:-:S04]  /*b9bc0*/  LOP3.LUT R3, R3, 0xf00, R22, 0xf8, !PT ;  /* 0x00000f0003037812 */ /* 0x000fc800078ef816 */
[----:B------:R-:W-:Y:S01]  /*b9bd0*/  LOP3.LUT R3, R3, 0x10, R23, 0x78, !PT ;  /* 0x0000001003037812 */ /* 0x000fe200078e7817 */
[----:B------:R-:W-:Y:S03]  /*b9be0*/  STL.64 [R1+0x3a0], R8 ;  /* 0x0003a00801007387 */ /* 0x000fe60000100a00 */
[----:B------:R-:W-:Y:S01]  /*b9bf0*/  LOP3.LUT R3, R3, 0x60, RZ, 0x3c, !PT ;  /* 0x0000006003037812 */ /* 0x000fe200078e3cff */
[----:B------:R-:W-:Y:S04]  /*b9c00*/  STL.64 [R1+0x3a8], R10 ;  /* 0x0003a80a01007387 */ /* 0x000fe80000100a00 */
[----:B------:R-:W0:Y:S04]  /*b9c10*/  LDSM.16.M88.4 R8, [R3+0x60080] ;  /* 0x060080000308783b */ /* 0x000e280000000200 */
[----:B0-----:R-:W-:Y:S01]  /*b9c20*/  STL.64 [R1+0x2c80], R10 ;  /* 0x002c800a01007387 */ /* 0x001fe20000100a00 */
[----:B------:R0:W-:Y:S03]  /*b9c30*/  STL.64 [R1+0x2c78], R8 ;  /* 0x002c780801007387 */ /* 0x0001e60000100a00 */
[----:B0-----:R-:W3:Y:S01]  /*b9c40*/  LDL.LU.64 R8, [R1+0x30] ;  /* 0x0000300001087983 */ /* 0x001ee20000300a00 */
[----:B------:R-:W-:-:S02]  /*b9c50*/  MOV R11, R20 ;  /* 0x00000014000b7202 */ /* 0x000fc40000000f00 */
        /* <DEDUP_REMOVED lines=34> */
[----:B0-----:R-:W2:Y:S01]  /*b9e80*/  LDL.LU.64 R20, [R1+0x2e58] ;  /* 0x002e580001147983 */ /* 0x001ea20000300a00 */
[----:B------:R-:W-:Y:S01]  /*b9e90*/  STL.64 [R1+0x2dd8], R8 ;  /* 0x002dd80801007387 */ /* 0x000fe20000100a00 */
[C---:B--2---:R-:W-:Y:S02]  /*b9ea0*/  HMMA.16816.F32 R20, R12.reuse, R20, R16 ;  /* 0x000000140c14723c */ /* 0x044fe40000001810 */
[----:B------:R-:W2:Y:S11]  /*b9eb0*/  LDL.LU.64 R16, [R1+0x2e50] ;  /* 0x002e500001107983 */ /* 0x000eb60000300a00 */
[----:B------:R-:W-:Y:S10]  /*b9ec0*/  @!UPT UIADD3 URZ, URZ, URZ, URZ ;  /* 0x0000003f3f3ff290 */ /* 0x000ff4000fffe03f */
[----:B------:R0:W-:Y:S01]  /*b9ed0*/  STL.64 [R1+0x350], R20 ;  /* 0x0003501401007387 */ /* 0x0001e20000100a00 */
[----:B------:R1:W-:Y:S03]  /*b9ee0*/  STL.64 [R1+0x358], R22 ;  /* 0x0003581601007387 */ /* 0x0003e60000100a00 */
[----:B0-----:R-:W4:Y:S02]  /*b9ef0*/  LDL.LU.64 R20, [R1+0x2e48] ;  /* 0x002e480001147983 */ /* 0x001f240000300a00 */
[C---:B----4-:R-:W-:Y:S01]  /*b9f00*/  HMMA.16816.F32 R24, R12.reuse, R20, R24 ;  /* 0x000000140c18723c */ /* 0x050fe20000001818 */
[----:B------:R-:W-:Y:S11]  /*b9f10*/  MOV R3, R21 ;  /* 0x0000001500037202 */ /* 0x000ff60000000f00 */
[----:B------:R-:W-:Y:S11]  /*b9f20*/  @!UPT UIADD3 URZ, URZ, URZ, URZ ;  /* 0x0000003f3f3ff290 */ /* 0x000ff6000fffe03f */
[----:B------:R-:W-:Y:S01]  /*b9f30*/  STL.64 [R1+0x340], R24 ;  /* 0x0003401801007387 */ /* 0x000fe20000100a00 */
[----:B------:R0:W-:Y:S02]  /*b9f40*/  STL.64 [R1+0x348], R26 ;  /* 0x0003481a01007387 */ /* 0x0001e40000100a00 */
[----:B-1----:R-:W2:Y:S02]  /*b9f50*/  LDL.LU.64 R22, [R1+0x2e40] ;  /* 0x002e400001167983 */ /* 0x002ea40000300a00 */
[----:B0-----:R-:W-:Y:S02]  /*b9f60*/  IMAD.MOV.U32 R26, RZ, RZ, R20 ;  /* 0x000000ffff1a7224 */ /* 0x001fe400078e0014 */
        /* <DEDUP_REMOVED lines=10> */
[----:B------:R-:W3:Y:S01]  /*ba010*/  LDL.LU.64 R18, [R1+0x2e20] ;  /* 0x002e200001127983 */ /* 0x000ee20000300a00 */
[----:B------:R-:W3:Y:S02]  /*ba020*/  LDL.LU.64 R16, [R1+0x2e18] ;  /* 0x002e180001107983 */ /* 0x000ee40000300a00 */
[----:B------:R-:W-:Y:S02]  /*ba030*/  STL.64 [R1+0x2d88], R6 ;  /* 0x002d880601007387 */ /* 0x000fe40000100a00 */
[----:B------:R0:W-:Y:S01]  /*ba040*/  STL.64 [R1+0x2d80], R4 ;  /* 0x002d800401007387 */ /* 0x0001e20000100a00 */
[----:B--2---:R-:W-:Y:S11]  /*ba050*/  HMMA.16816.F32 R12, R12, R4, R20 ;  /* 0x000000040c0c723c */ /* 0x004ff60000001814 */
[----:B------:R-:W-:Y:S11]  /*ba060*/  @!UPT UIADD3 URZ, URZ, URZ, URZ ;  /* 0x0000003f3f3ff290 */ /* 0x000ff6000fffe03f */
[----:B------:R-:W-:Y:S01]  /*ba070*/  @!UPT UIADD3 URZ, URZ, URZ, URZ ;  /* 0x0000003f3f3ff290 */ /* 0x000fe2000fffe03f */
[----:B------:R-:W-:Y:S01]  /*ba080*/  STL.64 [R1+0x2d0], R12 ;  /* 0x0002d00c01007387 */ /* 0x000fe20000100a00 */
[----:B------:R-:W-:Y:S02]  /*ba090*/  STL.64 [R1+0x2d8], R14 ;  /* 0x0002d80e01007387 */ /* 0x000fe40000100a00 */
[----:B------:R-:W2:Y:S02]  /*ba0a0*/  LDL.LU R20, [R1+0xbd0] ;  /* 0x000bd00001147983 */ /* 0x000ea40000300800 */
[----:B------:R-:W2:Y:S01]  /*ba0b0*/  LDL.LU R21, [R1+0xbd4] ;  /* 0x000bd40001157983 */ /* 0x000ea20000300800 */
[----:B------:R-:W4:Y:S01]  /*ba0c0*/  LDL.LU R22, [R1+0xbd8] ;  /* 0x000bd80001167983 */ /* 0x000f220000300800 */
[----:B------:R-:W4:Y:S01]  /*ba0d0*/  LDL.LU R23, [R1+0xbdc] ;  /* 0x000bdc0001177983 */ /* 0x000f220000300800 */
[----:B0-----:R-:W-:Y:S02]  /*ba0e0*/  MOV R4, R9 ;  /* 0x0000000900047202 */ /* 0x001fe40000000f00 */
[----:B------:R-:W-:Y:S01]  /*ba0f0*/  MOV R5, R8 ;  /* 0x0000000800057202 */ /* 0x000fe20000000f00 */
[----:B----4-:R-:W-:Y:S01]  /*ba100*/  STL.64 [R1+0x2d98], R22 ;  /* 0x002d981601007387 */ /* 0x010fe20000100a00 */
[----:B--2---:R-:W-:Y:S02]  /*ba110*/  STL.64 [R1+0x2d90], R20 ;  /* 0x002d901401007387 */ /* 0x004fe40000100a00 */
[----:B------:R-:W2:Y:S01]  /*ba120*/  LDL.LU.64 R8, [R1+0x40] ;  /* 0x0000400001087983 */ /* 0x000ea20000300a00 */
[----:B------:R-:W-:Y:S01]  /*ba130*/  MOV R25, R10 ;  /* 0x0000000a00197202 */ /* 0x000fe20000000f00 */
[----:B------:R-:W-:Y:S01]  /*ba140*/  IMAD.MOV.U32 R24, RZ, RZ, R11 ;  /* 0x000000ffff187224 */ /* 0x000fe200078e000b */
[----:B--2---:R-:W-:Y:S01]  /*ba150*/  STL.64 [R1+0x2de8], R8 ;  /* 0x002de80801007387 */ /* 0x004fe20000100a00 */
[----:B------:R0:W-:Y:S03]  /*ba160*/  STL.64 [R1+0x2da0], R4 ;  /* 0x002da00401007387 */ /* 0x0001e60000100a00 */
[----:B0-----:R-:W2:Y:S01]  /*ba170*/  LDL.LU R4, [R1+0xbf0] ;  /* 0x000bf00001047983 */ /* 0x001ea20000300800 */
[----:B------:R-:W2:Y:S02]  /*ba180*/  LDL.LU R5, [R1+0xbf4] ;  /* 0x000bf40001057983 */ /* 0x000ea40000300800 */
        /* <DEDUP_REMOVED lines=12> */
[----:B----4-:R-:W-:Y:S01]  /*ba250*/  STL.64 [R1+0x2db0], R6 ;  /* 0x002db00601007387 */ /* 0x010fe20000100a00 */
[----:B------:R0:W-:Y:S03]  /*ba260*/  STL.64 [R1+0x2da8], R4 ;  /* 0x002da80401007387 */ /* 0x0001e60000100a00 */
[----:B0-----:R-:W2:Y:S01]  /*ba270*/  LDL.64 R4, [R1+0x20] ;  /* 0x0000200001047983 */ /* 0x001ea20000100a00 */
[----:B------:R-:W-:Y:S01]  /*ba280*/  MOV R21, R0 ;  /* 0x0000000000157202 */ /* 0x000fe20000000f00 */
[----:B------:R-:W-:-:S02]  /*ba290*/  IMAD.MOV.U32 R22, RZ, RZ, R2 ;  /* 0x000000ffff167224 */ /* 0x000fc400078e0002 */
[----:B--2---:R0:W-:Y:S04]  /*ba2a0*/  STL.64 [R1+0x2de0], R4 ;  /* 0x002de00401007387 */ /* 0x0041e80000100a00 */
[----:B0-----:R-:W2:Y:S01]  /*ba2b0*/  LDL.LU R4, [R1+0xc20] ;  /* 0x000c200001047983 */ /* 0x001ea20000300800 */
[----:B------:R-:W2:Y:S02]  /*ba2c0*/  LDL.LU R5, [R1+0xc24] ;  /* 0x000c240001057983 */ /* 0x000ea40000300800 */
[----:B------:R-:W2:Y:S02]  /*ba2d0*/  LDL.LU R6, [R1+0xc28] ;  /* 0x000c280001067983 */ /* 0x000ea40000300800 */
[----:B------:R-:W2:Y:S01]  /*ba2e0*/  LDL.LU R7, [R1+0xc2c] ;  /* 0x000c2c0001077983 */ /* 0x000ea20000300800 */
[----:B------:R-:W4:Y:S01]  /*ba2f0*/  LDL.LU R20, [R1+0xbe0] ;  /* 0x000be00001147983 */ /* 0x000f220000300800 */
[----:B------:R-:W2:Y:S02]  /*ba300*/  LDL.LU R0, [R1+0x2e14] ;  /* 0x002e140001007983 */ /* 0x000ea40000300800 */
[----:B------:R-:W2:Y:S02]  /*ba310*/  LDL.LU R2, [R1+0x2e10] ;  /* 0x002e100001027983 */ /* 0x000ea40000300800 */
[----:B------:R-:W2:Y:S02]  /*ba320*/  LDL.LU R23, [R1+0xbec] ;  /* 0x000bec0001177983 */ /* 0x000ea40000300800 */
[----:B------:R-:W-:-:S02]  /*ba330*/  IMAD.MOV.U32 R12, RZ, RZ, R26 ;  /* 0x000000ffff0c7224 */ /* 0x000fc400078e001a */
[----:B---3--:R-:W-:Y:S01]  /*ba340*/  HMMA.16816.F32 R24, R16, R24, R8 ;  /* 0x000000181018723c */ /* 0x008fe20000001808 */
[----:B--2---:R-:W-:Y:S01]  /*ba350*/  STL.64 [R1+0x2dc0], R22 ;  /* 0x002dc01601007387 */ /* 0x004fe20000100a00 */
[----:B----4-:R0:W-:Y:S03]  /*ba360*/  STL.64 [R1+0x2db8], R20 ;  /* 0x002db81401007387 */ /* 0x0101e60000100a00 */
[----:B0-----:R-:W2:Y:S01]  /*ba370*/  LDL.LU R20, [R1+0xc00] ;  /* 0x000c000001147983 */ /* 0x001ea20000300800 */
[----:B------:R-:W2:Y:S01]  /*ba380*/  LDL.LU R21, [R1+0xc04] ;  /* 0x000c040001157983 */ /* 0x000ea20000300800 */
[----:B------:R-:W-:Y:S02]  /*ba390*/  MOV R22, R0 ;  /* 0x0000000000167202 */ /* 0x000fe40000000f00 */
[----:B------:R-:W-:Y:S01]  /*ba3a0*/  MOV R23, R2 ;  /* 0x0000000200177202 */ /* 0x000fe20000000f00 */
[----:B------:R-:W3:Y:S01]  /*ba3b0*/  LDL.LU R0, [R1+0x2e0c] ;  /* 0x002e0c0001007983 */ /* 0x000ee20000300800 */
[----:B------:R-:W4:Y:S03]  /*ba3c0*/  LDL.LU R2, [R1+0x2e08] ;  /* 0x002e080001027983 */ /* 0x000f260000300800 */
[----:B------:R-:W-:Y:S04]  /*ba3d0*/  STL.64 [R1+0x2dd0], R22 ;  /* 0x002dd01601007387 */ /* 0x000fe80000100a00 */
[----:B--2---:R0:W-:Y:S04]  /*ba3e0*/  STL.64 [R1+0x2dc8], R20 ;  /* 0x002dc81401007387 */ /* 0x0041e80000100a00 */
[----:B0-----:R-:W2:Y:S01]  /*ba3f0*/  LDL.LU R20, [R1+0xc10] ;  /* 0x000c100001147983 */ /* 0x001ea20000300800 */
[----:B------:R-:W2:Y:S02]  /*ba400*/  LDL.LU R21, [R1+0xc14] ;  /* 0x000c140001157983 */ /* 0x000ea40000300800 */
[----:B------:R-:W2:Y:S02]  /*ba410*/  LDL.LU R22, [R1+0xc18] ;  /* 0x000c180001167983 */ /* 0x000ea40000300800 */
[----:B------:R-:W2:Y:S01]  /*ba420*/  LDL.LU R23, [R1+0xc1c] ;  /* 0x000c1c0001177983 */ /* 0x000ea20000300800 */
[----:B------:R-:W2:Y:S01]  /*ba430*/  LDL.LU.64 R10, [R1+0x2e00] ;  /* 0x002e0000010a7983 */ /* 0x000ea20000300a00 */
[----:B------:R-:W2:Y:S02]  /*ba440*/  LDL.LU.64 R8, [R1+0x2df8] ;  /* 0x002df80001087983 */ /* 0x000ea40000300a00 */
[----:B------:R0:W-:Y:S02]  /*ba450*/  STL.64 [R1+0x2c0], R24 ;  /* 0x0002c01801007387 */ /* 0x0001e40000100a00 */
[----:B0-----:R-:W2:Y:S01]  /*ba460*/  LDL.LU.64 R24, [R1+0x2df0] ;  /* 0x002df00001187983 */ /* 0x001ea20000300a00 */
[----:B---3--:R-:W-:Y:S01]  /*ba470*/  IMAD.MOV.U32 R15, RZ, RZ, R0 ;  /* 0x000000ffff0f7224 */ /* 0x008fe200078e0000 */
[----:B----4-:R-:W-:-:S02]  /*ba480*/  MOV R14, R2 ;  /* 0x00000002000e7202 */ /* 0x010fc40000000f00 */
[----:B------:R-:W-:Y:S01]  /*ba490*/  MOV R0, R27 ;  /* 0x0000001b00007202 */ /* 0x000fe20000000f00 */
[----:B------:R-:W-:-:S04]  /*ba4a0*/  MOV R2, R26 ;  /* 0x0000001a00027202 */ /* 0x000fc80000000f00 */
[----:B------:R-:W-:Y:S01]  /*ba4b0*/  STL [R1+0x266c], R0 ;  /* 0x00266c0001007387 */ /* 0x000fe20000100800 */
[----:B------:R-:W-:Y:S01]  /*ba4c0*/  STL [R1+0x2668], R2 ;  /* 0x0026680201007387 */ /* 0x000fe20000100800 */
[C---:B--2---:R-:W-:Y:S11]  /*ba4d0*/  HMMA.16816.F32 R8, R16.reuse, R24, R8 ;  /* 0x000000181008723c */ /* 0x044ff60000001808 */
[----:B------:R-:W-:Y:S11]  /*ba4e0*/  @!UPT UIADD3 URZ, URZ, URZ, URZ ;  /* 0x0000003f3f3ff290 */ /* 0x000ff6000fffe03f */
[----:B------:R-:W-:Y:S01]  /*ba4f0*/  @!UPT UIADD3 URZ, URZ, URZ, URZ ;  /* 0x0000003f3f3ff290 */ /* 0x000fe2000fffe03f */
[----:B------:R0:W-:Y:S01]  /*ba500*/  STL.64 [R1+0x2b0], R8 ;  /* 0x0002b00801007387 */ /* 0x0001e20000100a00 */
[----:B------:R-:W-:Y:S03]  /*ba510*/  STL.64 [R1+0x2b8], R10 ;  /* 0x0002b80a01007387 */ /* 0x000fe60000100a00 */
[----:B0-----:R-:W2:Y:S01]  /*ba520*/  LDL.LU.64 R8, [R1+0x2de8] ;  /* 0x002de80001087983 */ /* 0x001ea20000300a00 */
[----:B------:R-:W-:Y:S01]  /*ba530*/  MOV R13, R3 ;  /* 0x00000003000d7202 */ /* 0x000fe20000000f00 */
        /* <DEDUP_REMOVED lines=8> */
[C---:B---3--:R-:W-:Y:S01]  /*ba5c0*/  HMMA.16816.F32 R20, R16.reuse, R8, R20 ;  /* 0x000000081014723c */ /* 0x048fe20000001814 */
[----:B------:R-:W-:Y:S11]  /*ba5d0*/  MOV R2, R8 ;  /* 0x0000000800027202 */ /* 0x000ff60000000f00 */
[----:B------:R-:W-:Y:S11]  /*ba5e0*/  @!UPT UIADD3 URZ, URZ, URZ, URZ ;  /* 0x0000003f3f3ff290 */ /* 0x000ff6000fffe03f */
[----:B------:R-:W-:Y:S01]  /*ba5f0*/  STL.64 [R1+0x290], R20 ;  /* 0x0002901401007387 */ /* 0x000fe20000100a00 */
[----:B------:R0:W-:Y:S03]  /*ba600*/  STL.64 [R1+0x298], R22 ;  /* 0x0002981601007387 */ /* 0x0001e60000100a00 */
[----:B0-----:R-:W3:Y:S01]  /*ba610*/  LDL.LU.64 R22, [R1+0x2dd0] ;  /* 0x002dd00001167983 */ /* 0x001ee20000300a00 */
[----:B------:R-:W3:Y:S02]  /*ba620*/  LDL.LU.64 R20, [R1+0x2dc8] ;  /* 0x002dc80001147983 */ /* 0x000ee40000300a00 */
[----:B------:R-:W-:Y:S02]  /*ba630*/  IMAD.MOV.U32 R0, RZ, RZ, R9 ;  /* 0x000000ffff007224 */ /* 0x000fe400078e0009 */
[----:B------:R-:W4:Y:S01]  /*ba640*/  LDL.LU R8, [R1+0xb00] ;  /* 0x000b000001087983 */ /* 0x000f220000300800 */
[----:B------:R-:W4:Y:S01]  /*ba650*/  LDL.LU R9, [R1+0xb04] ;  /* 0x000b040001097983 */ /* 0x000f220000300800 */
[----:B------:R-:W4:Y:S01]  /*ba660*/  LDL.LU R10, [R1+0xb08] ;  /* 0x000b0800010a7983 */ /* 0x000f220000300800 */
[----:B-----5:R-:W-:Y:S01]  /*ba670*/  MOV R11, R29 ;  /* 0x0000001d000b7202 */ /* 0x020fe20000000f00 */
[----:B--2---:R-:W-:Y:S01]  /*ba680*/  MOV R29, R5 ;  /* 0x00000005001d7202 */ /* 0x004fe20000000f00 */
[C---:B---3--:R-:W-:Y:S03]  /*ba690*/  HMMA.16816.F32 R20, R16.reuse, R4, R20 ;  /* 0x000000041014723c */ /* 0x048fe60000001814 */
[----:B----4-:R-:W-:Y:S01]  /*ba6a0*/  STL.64 [R1+0x2cc0], R10 ;  /* 0x002cc00a01007387 */ /* 0x010fe20000100a00 */
[----:B------:R0:W-:Y:S02]  /*ba6b0*/  STL.64 [R1+0x2cb8], R8 ;  /* 0x002cb80801007387 */ /* 0x0001e40000100a00 */
[----:B0-----:R-:W-:Y:S01]  /*ba6c0*/  MOV R8, R6 ;  /* 0x0000000600087202 */ /* 0x001fe20000000f00 */
[----:B------:R-:W-:Y:S01]  /*ba6d0*/  IMAD.MOV.U32 R9, RZ, RZ, R3 ;  /* 0x000000ffff097224 */ /* 0x000fe200078e0003 */
[----:B------:R-:W-:Y:S11]  /*ba6e0*/  MOV R3, R4 ;  /* 0x0000000400037202 */ /* 0x000ff60000000f00 */
[----:B------:R-:W-:Y:S04]  /*ba6f0*/  @!UPT UIADD3 URZ, URZ, URZ, URZ ;  /* 0x0000003f3f3ff290 */ /* 0x000fe8000fffe03f */
[----:B------:R-:W-:Y:S01]  /*ba700*/  STL.64 [R1+0x280], R20 ;  /* 0x0002801401007387 */ /* 0x000fe20000100a00 */
[----:B------:R0:W-:Y:S03]  /*ba710*/  STL.64 [R1+0x288], R22 ;  /* 0x0002881601007387 */ /* 0x0001e60000100a00 */
[----:B0-----:R-:W2:Y:S01]  /*ba720*/  LDL.LU.64 R22, [R1+0x2dc0] ;  /* 0x002dc00001167983 */ /* 0x001ea20000300a00 */
[----:B------:R-:W2:Y:S02]  /*ba730*/  LDL.LU.64 R20, [R1+0x2db8] ;  /* 0x002db80001147983 */ /* 0x000ea40000300a00 */
[----:B------:R-:W3:Y:S02]  /*ba740*/  LDL.LU.64 R6, [R1+0x2db0] ;  /* 0x002db00001067983 */ /* 0x000ee40000300a00 */
[----:B------:R-:W3:Y:S02]  /*ba750*/  LDL.LU.64 R4, [R1+0x2da8] ;  /* 0x002da80001047983 */ /* 0x000ee40000300a00 */
[C---:B---3--:R-:W-:Y:S11]  /*ba760*/  HMMA.16816.F32 R4, R16.reuse, R12, R4 ;  /* 0x0000000c1004723c */ /* 0x048ff60000001804 */
[----:B------:R-:W-:Y:S11]  /*ba770*/  @!UPT UIADD3 URZ, URZ, URZ, URZ ;  /* 0x0000003f3f3ff290 */ /* 0x000ff6000fffe03f */
[----:B------:R-:W-:Y:S01]  /*ba780*/  @!UPT UIADD3 URZ, URZ, URZ, URZ ;  /* 0x0000003f3f3ff290 */ /* 0x000fe2000fffe03f */
[----:B------:R0:W-:Y:S01]  /*ba790*/  STL.64 [R1+0x270], R4 ;  /* 0x0002700401007387 */ /* 0x0001e20000100a00 */
[----:B------:R-:W-:Y:S03]  /*ba7a0*/  STL.64 [R1+0x278], R6 ;  /* 0x0002780601007387 */ /* 0x000fe60000100a00 */
[----:B0-----:R-:W2:Y:S01]  /*ba7b0*/  LDL.LU.64 R4, [R1+0x2da0] ;  /* 0x002da00001047983 */ /* 0x001ea20000300a00 */
[----:B------:R-:W-:Y:S02]  /*ba7c0*/  STL.64 [R1+0x2d40], R14 ;  /* 0x002d400e01007387 */ /* 0x000fe40000100a00 */
        /* <DEDUP_REMOVED lines=10> */
[----:B------:R0:W-:Y:S03]  /*ba870*/  STL.64 [R1+0x268], R6 ;  /* 0x0002680601007387 */ /* 0x0001e60000100a00 */
[----:B0-----:R-:W4:Y:S01]  /*ba880*/  LDL.LU.64 R6, [R1+0x2d88] ;  /* 0x002d880001067983 */ /* 0x001f220000300a00 */
[----:B------:R-:W2:Y:S02]  /*ba890*/  LDL.LU.64 R4, [R1+0x2d80] ;  /* 0x002d800001047983 */ /* 0x000ea40000300a00 */
[----:B--2---:R-:W-:Y:S01]  /*ba8a0*/  HMMA.16816.F32 R16, R16, R4, R20 ;  /* 0x000000041010723c */ /* 0x004fe20000001814 */
[----:B------:R-:W2:Y:S01]  /*ba8b0*/  LDL.LU.64 R22, [R1+0x2d78] ;  /* 0x002d780001167983 */ /* 0x000ea20000300a00 */
[----:B------:R-:W2:Y:S02]  /*ba8c0*/  LDL.LU.64 R20, [R1+0x2d70] ;  /* 0x002d700001147983 */ /* 0x000ea40000300a00 */
[----:B----4-:R-:W-:Y:S02]  /*ba8d0*/  STL.64 [R1+0x2d18], R6 ;  /* 0x002d180601007387 */ /* 0x010fe40000100a00 */
[----:B------:R0:W-:Y:S11]  /*ba8e0*/  STL.64 [R1+0x2d10], R4 ;  /* 0x002d100401007387 */ /* 0x0001f60000100a00 */
[----:B------:R-:W-:Y:S06]  /*ba8f0*/  @!UPT UIADD3 URZ, URZ, URZ, URZ ;  /* 0x0000003f3f3ff290 */ /* 0x000fec000fffe03f */
[----:B------:R1:W-:Y:S01]  /*ba900*/  STL.64 [R1+0x1c0], R16 ;  /* 0x0001c01001007387 */ /* 0x0003e20000100a00 */
[----:B------:R-:W-:Y:S02]  /*ba910*/  STL.64 [R1+0x1c8], R18 ;  /* 0x0001c81201007387 */ /* 0x000fe40000100a00 */
[----:B0-----:R-:W4:Y:S02]  /*ba920*/  LDL.LU.64 R4, [R1+0x60] ;  /* 0x0000600001047983 */ /* 0x001f240000300a00 */
[----:B-1----:R-:W-:Y:S01]  /*ba930*/  IMAD.MOV.U32 R16, RZ, RZ, R2 ;  /* 0x000000ffff107224 */ /* 0x002fe200078e0002 */
[----:B------:R-:W-:-:S05]  /*ba940*/  MOV R17, R0 ;  /* 0x0000000000117202 */ /* 0x000fca0000000f00 */
[----:B------:R0:W-:Y:S04]  /*ba950*/  STL.64 [R1+0x2d60], R16 ;  /* 0x002d601001007387 */ /* 0x0001e80000100a00 */
[----:B0-----:R-:W2:Y:S01]  /*ba960*/  LDL.LU R16, [R1+0xbc0] ;  /* 0x000bc00001107983 */ /* 0x001ea20000300800 */
[----:B------:R-:W2:Y:S02]  /*ba970*/  LDL.LU R17, [R1+0xbc4] ;  /* 0x000bc40001117983 */ /* 0x000ea40000300800 */
[----:B------:R-:W2:Y:S02]  /*ba980*/  LDL.LU R18, [R1+0xbc8] ;  /* 0x000bc80001127983 */ /* 0x000ea40000300800 */
[----:B------:R-:W2:Y:S01]  /*ba990*/  LDL.LU R19, [R1+0xbcc] ;  /* 0x000bcc0001137983 */ /* 0x000ea20000300800 */
[----:B----4-:R-:W-:Y:S01]  /*ba9a0*/  MOV R2, R4 ;  /* 0x0000000400027202 */ /* 0x010fe20000000f00 */
[----:B------:R-:W-:Y:S01]  /*ba9b0*/  IMAD.MOV.U32 R0, RZ, RZ, R5 ;  /* 0x000000ffff007224 */ /* 0x000fe200078e0005 */
[C---:B--2---:R-:W-:Y:S08]  /*ba9c0*/  HMMA.16816.F32 R16, R20.reuse, R4, R16 ;  /* 0x000000041410723c */ /* 0x044ff00000001810 */
[----:B---3--:R-:W-:Y:S11]  /*ba9d0*/  HMMA.16816.F32 R4, R20, R24, R12 ;  /* 0x000000181404723c */ /* 0x008ff6000000180c */
[----:B------:R-:W-:Y:S04]  /*ba9e0*/  @!UPT UIADD3 URZ, URZ, URZ, URZ ;  /* 0x0000003f3f3ff290 */ /* 0x000fe8000fffe03f */
[----:B------:R0:W-:Y:S01]  /*ba9f0*/  STL.64 [R1+0x1b0], R16 ;  /* 0x0001b01001007387 */ /* 0x0001e20000100a00 */
[----:B------:R1:W-:Y:S03]  /*baa00*/  STL.64 [R1+0x1b8], R18 ;  /* 0x0001b81201007387 */ /* 0x0003e60000100a00 */
[----:B0-----:R-:W2:Y:S01]  /*baa10*/  LDL.LU R16, [R1+0xba0] ;  /* 0x000ba00001107983 */ /* 0x001ea20000300800 */
[----:B------:R-:W2:Y:S02]  /*baa20*/  LDL.LU R17, [R1+0xba4] ;  /* 0x000ba40001117983 */ /* 0x000ea40000300800 */
[----:B-1----:R-:W2:Y:S02]  /*baa30*/  LDL.LU R18, [R1+0xba8] ;  /* 0x000ba80001127983 */ /* 0x002ea40000300800 */
[----:B------:R-:W2:Y:S01]  /*baa40*/  LDL.LU R19, [R1+0xbac] ;  /* 0x000bac0001137983 */ /* 0x000ea20000300800 */
[----:B------:R0:W-:Y:S01]  /*baa50*/  STL.64 [R1+0x1a0], R4 ;  /* 0x0001a00401007387 */ /* 0x0001e20000100a00 */
[----:B------:R-:W-:Y:S03]  /*baa60*/  STL.64 [R1+0x1a8], R6 ;  /* 0x0001a80601007387 */ /* 0x000fe60000100a00 */
[----:B0-----:R-:W3:Y:S01]  /*baa70*/  LDL.LU.64 R4, [R1] ;  /* 0x0000000001047983 */ /* 0x001ee20000300a00 */
[----:B------:R-:W-:-:S02]  /*baa80*/  MOV R11, R24 ;  /* 0x00000018000b7202 */ /* 0x000fc40000000f00 */
[----:B------:R-:W-:Y:S01]  /*baa90*/  MOV R10, R25 ;  /* 0x00000019000a7202 */ /* 0x000fe20000000f00 */
[----:B---3--:R0:W-:Y:S01]  /*baaa0*/  STL.64 [R1+0x2d30], R4 ;  /* 0x002d300401007387 */ /* 0x0081e20000100a00 */
[----:B------:R-:W3:Y:S02]  /*baab0*/  LDL.LU R24, [R1+0xb50] ;  /* 0x000b500001187983 */ /* 0x000ee40000300800 */
[----:B------:R-:W3:Y:S02]  /*baac0*/  LDL.LU R25, [R1+0xb54] ;  /* 0x000b540001197983 */ /* 0x000ee40000300800 */
[----:B------:R-:W4:Y:S01]  /*baad0*/  LDL.LU R26, [R1+0xb58] ;  /* 0x000b5800011a7983 */ /* 0x000f220000300800 */
[----:B------:R-:W4:Y:S04]  /*baae0*/  LDL.LU R27, [R1+0xb5c] ;  /* 0x000b5c00011b7983 */ /* 0x000f280000300800 */
[----:B0-----:R-:W5:Y:S01]  /*baaf0*/  LDL.LU R4, [R1+0xb70] ;  /* 0x000b700001047983 */ /* 0x001f620000300800 */
[----:B------:R-:W5:Y:S02]  /*bab00*/  LDL.LU R5, [R1+0xb74] ;  /* 0x000b740001057983 */ /* 0x000f640000300800 */
[----:B------:R-:W3:Y:S02]  /*bab10*/  LDL.LU R6, [R1+0xb78] ;  /* 0x000b780001067983 */ /* 0x000ee40000300800 */
[----:B------:R-:W3:Y:S01]  /*bab20*/  LDL.LU R7, [R1+0xb7c] ;  /* 0x000b7c0001077983 */ /* 0x000ee20000300800 */
[----:B--2---:R-:W-:Y:S01]  /*bab30*/  HMMA.16816.F32 R16, R20, R8, R16 ;  /* 0x000000081410723c */ /* 0x004fe20000001810 */
[----:B------:R-:W-:Y:S01]  /*bab40*/  IMAD.MOV.U32 R12, RZ, RZ, R3 ;  /* 0x000000ffff0c7224 */ /* 0x000fe200078e0003 */
[----:B------:R-:W-:Y:S01]  /*bab50*/  MOV R13, R29 ;  /* 0x0000001d000d7202 */ /* 0x000fe20000000f00 */
[----:B---3--:R-:W-:Y:S01]  /*bab60*/  STL.64 [R1+0x2d50], R6 ;  /* 0x002d500601007387 */ /* 0x008fe20000100a00 */
[----:B-----5:R-:W-:Y:S02]  /*bab70*/  STL.64 [R1+0x2d48], R4 ;  /* 0x002d480401007387 */ /* 0x020fe40000100a00 */
[----:B------:R-:W2:Y:S02]  /*bab80*/  LDL.LU R3, [R1+0x2d6c] ;  /* 0x002d6c0001037983 */ /* 0x000ea40000300800 */
[----:B------:R-:W3:Y:S01]  /*bab90*/  LDL.LU R29, [R1+0x2d68] ;  /* 0x002d6800011d7983 */ /* 0x000ee20000300800 */
[----:B------:R0:W-:Y:S04]  /*baba0*/  STL.64 [R1+0x2d58], R12 ;  /* 0x002d580c01007387 */ /* 0x0001e80000100a00 */
[----:B0-----:R-:W5:Y:S01]  /*babb0*/  LDL.LU R12, [R1+0xb90] ;  /* 0x000b9000010c7983 */ /* 0x001f620000300800 */
[----:B------:R-:W5:Y:S02]  /*babc0*/  LDL.LU R13, [R1+0xb94] ;  /* 0x000b9400010d7983 */ /* 0x000f640000300800 */
[----:B------:R-:W5:Y:S02]  /*babd0*/  LDL.LU R14, [R1+0xb98] ;  /* 0x000b9800010e7983 */ /* 0x000f640000300800 */
[----:B------:R-:W5:Y:S01]  /*babe0*/  LDL.LU R15, [R1+0xb9c] ;  /* 0x000b9c00010f7983 */ /* 0x000f620000300800 */
[----:B------:R-:W2:Y:S01]  /*babf0*/  LDL.LU R4, [R1+0xb80] ;  /* 0x000b800001047983 */ /* 0x000ea20000300800 */
[----:B------:R-:W2:Y:S02]  /*bac00*/  LDL.LU R5, [R1+0xb84] ;  /* 0x000b840001057983 */ /* 0x000ea40000300800 */
[----:B------:R-:W2:Y:S02]  /*bac10*/  LDL.LU R6, [R1+0xb88] ;  /* 0x000b880001067983 */ /* 0x000ea40000300800 */
[----:B------:R-:W2:Y:S01]  /*bac20*/  LDL.LU R7, [R1+0xb8c] ;  /* 0x000b8c0001077983 */ /* 0x000ea20000300800 */
[----:B----4-:R-:W-:Y:S01]  /*bac30*/  STL.64 [R1+0x2d28], R26 ;  /* 0x002d281a01007387 */ /* 0x010fe20000100a00 */
[----:B------:R0:W-:Y:S03]  /*bac40*/  STL.64 [R1+0x2d20], R24 ;  /* 0x002d201801007387 */ /* 0x0001e60000100a00 */
[----:B0-----:R-:W4:Y:S01]  /*bac50*/  LDL.LU R24, [R1+0xb60] ;  /* 0x000b600001187983 */ /* 0x001f220000300800 */
[----:B------:R-:W4:Y:S02]  /*bac60*/  LDL.LU R25, [R1+0xb64] ;  /* 0x000b640001197983 */ /* 0x000f240000300800 */
[----:B------:R-:W4:Y:S02]  /*bac70*/  LDL.LU R26, [R1+0xb68] ;  /* 0x000b6800011a7983 */ /* 0x000f240000300800 */
[----:B------:R-:W4:Y:S01]  /*bac80*/  LDL.LU R27, [R1+0xb6c] ;  /* 0x000b6c00011b7983 */ /* 0x000f220000300800 */
[----:B------:R0:W-:Y:S01]  /*bac90*/  STL.64 [R1+0x190], R16 ;  /* 0x0001901001007387 */ /* 0x0001e20000100a00 */
[----:B------:R-:W-:Y:S03]  /*baca0*/  STL.64 [R1+0x198], R18 ;  /* 0x0001981201007387 */ /* 0x000fe60000100a00 */
[----:B0-----:R-:W5:Y:S01]  /*bacb0*/  LDL.LU.64 R16, [R1+0x2d60] ;  /* 0x002d600001107983 */ /* 0x001f620000300a00 */
[----:B------:R0:W-:Y:S02]  /*bacc0*/  STL.64 [R1+0x2cd0], R8 ;  /* 0x002cd00801007387 */ /* 0x0001e40000100a00 */
[----:B0-----:R-:W-:Y:S01]  /*bacd0*/  MOV R8, R11 ;  /* 0x0000000b00087202 */ /* 0x001fe20000000f00 */
[----:B------:R-:W-:-:S05]  /*bace0*/  IMAD.MOV.U32 R9, RZ, RZ, R10 ;  /* 0x000000ffff097224 */ /* 0x000fca00078e000a */
        /* <DEDUP_REMOVED lines=23> */
[----:B------:R-:W2:Y:S02]  /*bae60*/  LDL.LU R18, [R1+0xb48] ;  /* 0x000b480001127983 */ /* 0x000ea40000300800 */
[----:B------:R-:W2:Y:S01]  /*bae70*/  LDL.LU R19, [R1+0xb4c] ;  /* 0x000b4c0001137983 */ /* 0x000ea20000300800 */
[----:B------:R-:W5:Y:S01]  /*bae80*/  LDL.LU.64 R6, [R1+0x2d50] ;  /* 0x002d500001067983 */ /* 0x000f620000300a00 */
[----:B------:R-:W5:Y:S11]  /*bae90*/  LDL.LU.64 R4, [R1+0x2d48] ;  /* 0x002d480001047983 */ /* 0x000f760000300a00 */
[----:B------:R-:W-:Y:S02]  /*baea0*/  STL.64 [R1+0x170], R12 ;  /* 0x0001700c01007387 */ /* 0x000fe40000100a00 */
[----:B------:R0:W-:Y:S02]  /*baeb0*/  STL.64 [R1+0x178], R14 ;  /* 0x0001780e01007387 */ /* 0x0001e40000100a00 */
[----:B0-----:R-:W2:Y:S01]  /*baec0*/  LDL.LU.64 R14, [R1+0x2d40] ;  /* 0x002d4000010e7983 */ /* 0x001ea20000300a00 */
[----:B------:R-:W5:Y:S02]  /*baed0*/  LDL.LU.64 R12, [R1+0x2d38] ;  /* 0x002d3800010c7983 */ /* 0x000f640000300a00 */
[C---:B-----5:R-:W-:Y:S11]  /*baee0*/  HMMA.16816.F32 R4, R20.reuse, R12, R4 ;  /* 0x0000000c1404723c */ /* 0x060ff60000001804 */
[----:B------:R-:W-:Y:S11]  /*baef0*/  @!UPT UIADD3 URZ, URZ, URZ, URZ ;  /* 0x0000003f3f3ff290 */ /* 0x000ff6000fffe03f */
[----:B------:R-:W-:Y:S01]  /*baf00*/  @!UPT UIADD3 URZ, URZ, URZ, URZ ;  /* 0x0000003f3f3ff290 */ /* 0x000fe2000fffe03f */
[----:B------:R0:W-:Y:S01]  /*baf10*/  STL.64 [R1+0x160], R4 ;  /* 0x0001600401007387 */ /* 0x0001e20000100a00 */
[----:B------:R-:W-:Y:S03]  /*baf20*/  STL.64 [R1+0x168], R6 ;  /* 0x0001680601007387 */ /* 0x000fe60000100a00 */
[----:B0-----:R-:W4:Y:S01]  /*baf30*/  LDL.LU.64 R4, [R1+0x2d30] ;  /* 0x002d300001047983 */ /* 0x001f220000300a00 */
[----:B------:R-:W-:Y:S02]  /*baf40*/  MOV R8, R2 ;  /* 0x0000000200087202 */ /* 0x000fe40000000f00 */
[----:B------:R-:W-:Y:S01]  /*baf50*/  MOV R9, R0 ;  /* 0x0000000000097202 */ /* 0x000fe20000000f00 */
        /* <DEDUP_REMOVED lines=8> */
[----:B------:R-:W5:Y:S02]  /*bafe0*/  LDL.LU.64 R6, [R1+0x2d18] ;  /* 0x002d180001067983 */ /* 0x000f640000300a00 */
[----:B------:R-:W4:Y:S02]  /*baff0*/  LDL.LU.64 R4, [R1+0x2d10] ;  /* 0x002d100001047983 */ /* 0x000f240000300a00 */
[----:B----4-:R-:W-:Y:S01]  /*bb000*/  HMMA.16816.F32 R20, R20, R4, R24 ;  /* 0x000000041414723c */ /* 0x010fe20000001818 */
[----:B------:R-:W2:Y:S01]  /*bb010*/  LDL.LU.64 R26, [R1+0x2d08] ;  /* 0x002d0800011a7983 */ /* 0x000ea20000300a00 */
[----:B------:R-:W2:Y:S02]  /*bb020*/  LDL.LU.64 R24, [R1+0x2d00] ;  /* 0x002d000001187983 */ /* 0x000ea40000300a00 */
[----:B-----5:R-:W-:Y:S02]  /*bb030*/  STL.64 [R1+0x2c90], R6 ;  /* 0x002c900601007387 */ /* 0x020fe40000100a00 */
[----:B------:R0:W-:Y:S11]  /*bb040*/  STL.64 [R1+0x2c88], R4 ;  /* 0x002c880401007387 */ /* 0x0001f60000100a00 */
[----:B------:R-:W-:Y:S06]  /*bb050*/  @!UPT UIADD3 URZ, URZ, URZ, URZ ;  /* 0x0000003f3f3ff290 */ /* 0x000fec000fffe03f */
[----:B------:R1:W-:Y:S01]  /*bb060*/  STL.64 [R1+0xf0], R20 ;  /* 0x0000f01401007387 */ /* 0x0003e20000100a00 */
[----:B------:R4:W-:Y:S02]  /*bb070*/  STL.64 [R1+0xf8], R22 ;  /* 0x0000f81601007387 */ /* 0x0009e40000100a00 */
[----:B0-----:R-:W5:Y:S02]  /*bb080*/  LDL.LU R4, [R1+0xb10] ;  /* 0x000b100001047983 */ /* 0x001f640000300800 */
[----:B------:R-:W5:Y:S01]  /*bb090*/  LDL.LU R5, [R1+0xb14] ;  /* 0x000b140001057983 */ /* 0x000f620000300800 */
[----:B-1----:R-:W3:Y:S01]  /*bb0a0*/  LDL.LU.64 R20, [R1+0x20] ;  /* 0x0000200001147983 */ /* 0x002ee20000300a00 */
[----:B----4-:R-:W4:Y:S01]  /*bb0b0*/  LDL.64 R22, [R1+0x28] ;  /* 0x0000280001167983 */ /* 0x010f220000100a00 */
[C---:B--2---:R-:W-:Y:S02]  /*bb0c0*/  HMMA.16816.F32 R8, R24.reuse, R8, R16 ;  /* 0x000000081808723c */ /* 0x044fe40000001810 */
[----:B------:R-:W2:Y:S01]  /*bb0d0*/  LDL.LU.64 R18, [R1+0x2cf8] ;  /* 0x002cf80001127983 */ /* 0x000ea20000300a00 */
[----:B------:R-:W2:Y:S11]  /*bb0e0*/  LDL.LU.64 R16, [R1+0x2cf0] ;  /* 0x002cf00001107983 */ /* 0x000eb60000300a00 */
[----:B------:R-:W-:Y:S09]  /*bb0f0*/  @!UPT UIADD3 URZ, URZ, URZ, URZ ;  /* 0x0000003f3f3ff290 */ /* 0x000ff2000fffe03f */
[----:B------:R0:W-:Y:S01]  /*bb100*/  STL.64 [R1+0xe0], R8 ;  /* 0x0000e00801007387 */ /* 0x0001e20000100a00 */
[----:B------:R2:W-:Y:S03]  /*bb110*/  STL.64 [R1+0xe8], R10 ;  /* 0x0000e80a01007387 */ /* 0x0005e60000100a00 */
[----:B0-----:R-:W2:Y:S02]  /*bb120*/  LDL.LU.64 R8, [R1+0x2ce8] ;  /* 0x002ce80001087983 */ /* 0x001ea40000300a00 */
[----:B--2---:R-:W-:Y:S02]  /*bb130*/  HMMA.16816.F32 R8, R24, R8, R16 ;  /* 0x000000081808723c */ /* 0x004fe40000001810 */
[----:B------:R-:W2:Y:S01]  /*bb140*/  LDL.LU.64 R18, [R1+0x2ce0] ;  /* 0x002ce00001127983 */ /* 0x000ea20000300a00 */
[----:B------:R-:W2:Y:S11]  /*bb150*/  LDL.LU.64 R16, [R1+0x2cd8] ;  /* 0x002cd80001107983 */ /* 0x000eb60000300a00 */
[----:B------:R-:W-:Y:S09]  /*bb160*/  @!UPT UIADD3 URZ, URZ, URZ, URZ ;  /* 0x0000003f3f3ff290 */ /* 0x000ff2000fffe03f */
[----:B------:R0:W-:Y:S04]  /*bb170*/  STL.64 [R1+0xd0], R8 ;  /* 0x0000d00801007387 */ /* 0x0001e80000100a00 */
[----:B0-----:R-:W2:Y:S01]  /*bb180*/  LDL.LU.64 R8, [R1+0x2cd0] ;  /* 0x002cd00001087983 */ /* 0x001ea20000300a00 */
[----:B------:R-:W-:Y:S01]  /*bb190*/  IMAD.MOV.U32 R7, RZ, RZ, R3 ;  /* 0x000000ffff077224 */ /* 0x000fe200078e0003 */
[----:B---3--:R-:W-:Y:S02]  /*bb1a0*/  MOV R6, R29 ;  /* 0x0000001d00067202 */ /* 0x008fe40000000f00 */
[----:B------:R-:W-:Y:S01]  /*bb1b0*/  MOV R3, R11 ;  /* 0x0000000b00037202 */ /* 0x000fe20000000f00 */
[----:B------:R-:W-:-:S04]  /*bb1c0*/  MOV R29, R10 ;  /* 0x0000000a001d7202 */ /* 0x000fc80000000f00 */
[----:B------:R-:W-:Y:S01]  /*bb1d0*/  STL [R1+0x2508], R3 ;  /* 0x0025080301007387 */ /* 0x000fe20000100800 */
[----:B------:R-:W-:Y:S01]  /*bb1e0*/  STL [R1+0x2504], R29 ;  /* 0x0025041d01007387 */ /* 0x000fe20000100800 */
[C---:B--2---:R-:W-:Y:S02]  /*bb1f0*/  HMMA.16816.F32 R8, R24.reuse, R8, R16 ;  /* 0x000000081808723c */ /* 0x044fe40000001810 */
[----:B------:R-:W5:Y:S11]  /*bb200*/  LDL.LU.64 R16, [R1+0x2cc8] ;  /* 0x002cc80001107983 */ /* 0x000f760000300a00 */
[----:B------:R-:W-:Y:S10]  /*bb210*/  @!UPT UIADD3 URZ, URZ, URZ, URZ ;  /* 0x0000003f3f3ff290 */ /* 0x000ff4000fffe03f */
[----:B------:R-:W-:Y:S01]  /*bb220*/  STL.64 [R1+0xc0], R8 ;  /* 0x0000c00801007387 */ /* 0x000fe20000100a00 */
[----:B------:R0:W-:Y:S03]  /*bb230*/  STL.64 [R1+0xc8], R10 ;  /* 0x0000c80a01007387 */ /* 0x0001e60000100a00 */
[----:B0-----:R-:W2:Y:S01]  /*bb240*/  LDL.LU.64 R10, [R1+0x2cc0] ;  /* 0x002cc000010a7983 */ /* 0x001ea20000300a00 */
[----:B------:R-:W2:Y:S01]  /*bb250*/  LDL.LU.64 R8, [R1+0x2cb8] ;  /* 0x002cb80001087983 */ /* 0x000ea20000300a00 */
[C---:B-----5:R-:W-:Y:S11]  /*bb260*/  HMMA.16816.F32 R4, R24.reuse, R16, R4 ;  /* 0x000000101804723c */ /* 0x060ff60000001804 */
[----:B------:R-:W-:Y:S11]  /*bb270*/  @!UPT UIADD3 URZ, URZ, URZ, URZ ;  /* 0x0000003f3f3ff290 */ /* 0x000ff6000fffe03f */
[----:B------:R-:W-:Y:S01]  /*bb280*/  @!UPT UIADD3 URZ, URZ, URZ, URZ ;  /* 0x0000003f3f3ff290 */ /* 0x000fe2000fffe03f */
[----:B------:R2:W-:Y:S01]  /*bb290*/  STL.64 [R1+0xb0], R4 ;  /* 0x0000b00401007387 */ /* 0x0005e20000100a00 */
[----:B------:R-:W-:Y:S01]  /*bb2a0*/  IMAD.MOV.U32 R3, RZ, RZ, R6 ;  /* 0x000000ffff037224 */ /* 0x000fe200078e0006 */
[----:B------:R-:W-:Y:S02]  /*bb2b0*/  MOV R29, R7 ;  /* 0x00000007001d7202 */ /* 0x000fe40000000f00 */
[----:B--2---:R-:W-:Y:S03]  /*bb2c0*/  HMMA.16816.F32 R4, R24, R20, R8 ;  /* 0x000000141804723c */ /* 0x004fe60000001808 */
[----:B------:R-:W-:Y:S01]  /*bb2d0*/  STL [R1+0x256c], R29 ;  /* 0x00256c1d01007387 */ /* 0x000fe20000100800 */
[----:B------:R-:W-:Y:S02]  /*bb2e0*/  STL [R1+0x2568], R3 ;  /* 0x0025680301007387 */ /* 0x000fe40000100800 */
[----:B----4-:R0:W-:Y:S02]  /*bb2f0*/  STL.64 [R1+0x2c20], R22 ;  /* 0x002c201601007387 */ /* 0x0101e40000100a00 */
[----:B------:R-:W2:Y:S11]  /*bb300*/  LDL.LU R20, [R1+0x9d0] ;  /* 0x0009d00001147983 */ /* 0x000eb60000300800 */
[----:B------:R-:W-:Y:S04]  /*bb310*/  @!UPT UIADD3 URZ, URZ, URZ, URZ ;  /* 0x0000003f3f3ff290 */ /* 0x000fe8000fffe03f */
[----:B------:R-:W-:Y:S01]  /*bb320*/  STL.64 [R1+0xa0], R4 ;  /* 0x0000a00401007387 */ /* 0x000fe20000100a00 */
[----:B------:R-:W-:Y:S02]  /*bb330*/  STL.64 [R1+0xa8], R6 ;  /* 0x0000a80601007387 */ /* 0x000fe40000100a00 */
[----:B------:R-:W2:Y:S02]  /*bb340*/  LDL.LU R21, [R1+0x9d4] ;  /* 0x0009d40001157983 */ /* 0x000ea40000300800 */
[----:B0-----:R-:W3:Y:S01]  /*bb350*/  LDL.LU R22, [R1+0x9d8] ;  /* 0x0009d80001167983 */ /* 0x001ee20000300800 */
[----:B------:R-:W3:Y:S04]  /*bb360*/  LDL.LU R23, [R1+0x9dc] ;  /* 0x0009dc0001177983 */ /* 0x000ee80000300800 */
[----:B---3--:R0:W-:Y:S01]  /*bb370*/  STL.64 [R1+0x2c30], R22 ;  /* 0x002c301601007387 */ /* 0x0081e20000100a00 */
[----:B--2---:R-:W-:Y:S03]  /*bb380*/  STL.64 [R1+0x2c28], R20 ;  /* 0x002c281401007387 */ /* 0x004fe60000100a00 */
[----:B0-----:R-:W2:Y:S04]  /*bb390*/  LDL R22, [R1+0x48] ;  /* 0x0000480001167983 */ /* 0x001ea80000100800 */
[----:B------:R-:W2:Y:S04]  /*bb3a0*/  LDL R23, [R1+0x4c] ;  /* 0x00004c0001177983 */ /* 0x000ea80000100800 */
[----:B--2---:R0:W-:Y:S04]  /*bb3b0*/  STL.64 [R1+0x2c48], R22 ;  /* 0x002c481601007387 */ /* 0x0041e80000100a00 */
[----:B0-----:R-:W2:Y:S04]  /*bb3c0*/  LDL R22, [R1+0x58] ;  /* 0x0000580001167983 */ /* 0x001ea80000100800 */
[----:B------:R-:W2:Y:S04]  /*bb3d0*/  LDL R23, [R1+0x5c] ;  /* 0x00005c0001177983 */ /* 0x000ea80000100800 */
[----:B--2---:R-:W-:Y:S01]  /*bb3e0*/  STL.64 [R1+0x2c98], R22 ;  /* 0x002c981601007387 */ /* 0x004fe20000100a00 */
[----:B------:R-:W2:Y:S02]  /*bb3f0*/  LDL.LU R8, [R1+0xa20] ;  /* 0x000a200001087983 */ /* 0x000ea40000300800 */
[----:B------:R-:W2:Y:S02]  /*bb400*/  LDL.LU R9, [R1+0xa24] ;  /* 0x000a240001097983 */ /* 0x000ea40000300800 */
[----:B------:R-:W3:Y:S01]  /*bb410*/  LDL.LU R10, [R1+0xa28] ;  /* 0x000a2800010a7983 */ /* 0x000ee20000300800 */
[----:B------:R-:W3:Y:S01]  /*bb420*/  LDL.LU R11, [R1+0xa2c] ;  /* 0x000a2c00010b7983 */ /* 0x000ee20000300800 */
[----:B------:R-:W-:-:S03]  /*bb430*/  MOV R18, R28 ;  /* 0x0000001c00127202 */ /* 0x000fc60000000f00 */
        /* <DEDUP_REMOVED lines=13> */
[----:B------:R-:W2:Y:S02]  /*bb510*/  LDL.LU R19, [R1+0x9bc] ;  /* 0x0009bc0001137983 */ /* 0x000ea40000300800 */
[----:B--2---:R-:W-:Y:S01]  /*bb520*/  STL.64 [R1+0x2c40], R18 ;  /* 0x002c401201007387 */ /* 0x004fe20000100a00 */
[----:B----4-:R0:W-:Y:S03]  /*bb530*/  STL.64 [R1+0x2c38], R16 ;  /* 0x002c381001007387 */ /* 0x0101e60000100a00 */
[----:B0-----:R-:W2:Y:S01]  /*bb540*/  LDL.LU R16, [R1+0x9f0] ;  /* 0x0009f00001107983 */ /* 0x001ea20000300800 */
[----:B------:R-:W2:Y:S02]  /*bb550*/  LDL.LU R17, [R1+0x9f4] ;  /* 0x0009f40001117983 */ /* 0x000ea40000300800 */
[----:B------:R-:W4:Y:S01]  /*bb560*/  LDL.LU R18, [R1+0x9f8] ;  /* 0x0009f80001127983 */ /* 0x000f220000300800 */
[----:B-----5:R-:W-:-:S02]  /*bb570*/  MOV R19, R28 ;  /* 0x0000001c00137202 */ /* 0x020fc40000000f00 */
[----:B------:R-:W5:Y:S01]  /*bb580*/  LDL.LU R28, [R1+0x2cb0] ;  /* 0x002cb000011c7983 */ /* 0x000f620000300800 */
[C---:B------:R-:W-:Y:S01]  /*bb590*/  HMMA.16816.F32 R8, R24.reuse, R12, R8 ;  /* 0x0000000c1808723c */ /* 0x040fe20000001808 */
[----:B------:R-:W-:Y:S01]  /*bb5a0*/  MOV R4, R2 ;  /* 0x0000000200047202 */ /* 0x000fe20000000f00 */
[----:B------:R-:W-:Y:S01]  /*bb5b0*/  IMAD.MOV.U32 R5, RZ, RZ, R0 ;  /* 0x000000ffff057224 */ /* 0x000fe200078e0000 */
[----:B----4-:R-:W-:Y:S01]  /*bb5c0*/  STL.64 [R1+0x2c58], R18 ;  /* 0x002c581201007387 */ /* 0x010fe20000100a00 */
[----:B--2---:R0:W-:Y:S03]  /*bb5d0*/  STL.64 [R1+0x2c50], R16 ;  /* 0x002c501001007387 */ /* 0x0041e60000100a00 */
[----:B0-----:R-:W2:Y:S01]  /*bb5e0*/  LDL.LU R16, [R1+0xa00] ;  /* 0x000a000001107983 */ /* 0x001ea20000300800 */
[----:B------:R-:W2:Y:S02]  /*bb5f0*/  LDL.LU R17, [R1+0xa04] ;  /* 0x000a040001117983 */ /* 0x000ea40000300800 */
[----:B------:R-:W4:Y:S02]  /*bb600*/  LDL.LU R18, [R1+0xa08] ;  /* 0x000a080001127983 */ /* 0x000f240000300800 */
[----:B------:R-:W4:Y:S01]  /*bb610*/  LDL.LU R19, [R1+0xa0c] ;  /* 0x000a0c0001137983 */ /* 0x000f220000300800 */
[----:B---3--:R-:W-:Y:S11]  /*bb620*/  HMMA.16816.F32 R4, R24, R4, R20 ;  /* 0x000000041804723c */ /* 0x008ff60000001814 */
[----:B------:R-:W-:Y:S01]  /*bb630*/  IMAD.MOV.U32 R29, RZ, RZ, R10 ;  /* 0x000000ffff1d7224 */ /* 0x000fe200078e000a */
[----:B------:R-:W-:Y:S01]  /*bb640*/  MOV R3, R11 ;  /* 0x0000000b00037202 */ /* 0x000fe20000000f00 */
[----:B----4-:R0:W-:Y:S01]  /*bb650*/  STL.64 [R1+0x2c68], R18 ;  /* 0x002c681201007387 */ /* 0x0101e20000100a00 */
[----:B--2---:R-:W-:Y:S03]  /*bb660*/  STL.64 [R1+0x2c60], R16 ;  /* 0x002c601001007387 */ /* 0x004fe60000100a00 */
[----:B0-----:R-:W2:Y:S04]  /*bb670*/  LDL R18, [R1+0x68] ;  /* 0x0000680001127983 */ /* 0x001ea80000100800 */
[----:B------:R-:W2:Y:S01]  /*bb680*/  LDL R19, [R1+0x6c] ;  /* 0x00006c0001137983 */ /* 0x000ea20000100800 */
[----:B------:R0:W-:Y:S02]  /*bb690*/  STL.64 [R1+0x90], R8 ;  /* 0x0000900801007387 */ /* 0x0001e40000100a00 */
[----:B------:R-:W3:Y:S01]  /*bb6a0*/  LDL.LU.64 R10, [R1+0x2ca8] ;  /* 0x002ca800010a7983 */ /* 0x000ee20000300a00 */
[----:B0-----:R-:W3:Y:S01]  /*bb6b0*/  LDL.LU.64 R8, [R1+0x2ca0] ;  /* 0x002ca00001087983 */ /* 0x001ee20000300a00 */
[----:B------:R0:W-:Y:S02]  /*bb6c0*/  STL.64 [R1+0x2c70], R14 ;  /* 0x002c700e01007387 */ /* 0x0001e40000100a00 */
[----:B------:R-:W2:Y:S02]  /*bb6d0*/  LDL.LU R12, [R1+0xa10] ;  /* 0x000a1000010c7983 */ /* 0x000ea40000300800 */
[----:B------:R-:W2:Y:S01]  /*bb6e0*/  LDL.LU R13, [R1+0xa14] ;  /* 0x000a1400010d7983 */ /* 0x000ea20000300800 */
[----:B0-----:R-:W2:Y:S01]  /*bb6f0*/  LDL.LU R14, [R1+0xa18] ;  /* 0x000a1800010e7983 */ /* 0x001ea20000300800 */
[----:B------:R-:W-:Y:S02]  /*bb700*/  STL [R1+0x25a4], R3 ;  /* 0x0025a40301007387 */ /* 0x000fe40000100800 */
[----:B------:R-:W-:Y:S02]  /*bb710*/  STL [R1+0x25a0], R29 ;  /* 0x0025a01d01007387 */ /* 0x000fe40000100800 */
[----:B------:R-:W4:Y:S01]  /*bb720*/  LDL.LU.64 R22, [R1+0x2c98] ;  /* 0x002c980001167983 */ /* 0x000f220000300a00 */
[----:B-----5:R-:W-:Y:S01]  /*bb730*/  MOV R15, R28 ;  /* 0x0000001c000f7202 */ /* 0x020fe20000000f00 */
[----:B------:R-:W-:Y:S01]  /*bb740*/  STL.64 [R1+0x80], R4 ;  /* 0x0000800401007387 */ /* 0x000fe20000100a00 */
[----:B------:R0:W-:Y:S02]  /*bb750*/  STL [R1+0x88], R6 ;  /* 0x0000880601007387 */ /* 0x0001e40000100800 */
[----:B------:R-:W-:-:S02]  /*bb760*/  IMAD.MOV.U32 R28, RZ, RZ, R7 ;  /* 0x000000ffff1c7224 */ /* 0x000fc400078e0007 */
[----:B0-----:R-:W5:Y:S01]  /*bb770*/  LDL.LU.64 R6, [R1+0x2c90] ;  /* 0x002c900001067983 */ /* 0x001f620000300a00 */
[----:B------:R-:W3:Y:S02]  /*bb780*/  LDL.LU.64 R4, [R1+0x2c88] ;  /* 0x002c880001047983 */ /* 0x000ee40000300a00 */
[----:B------:R-:W-:Y:S01]  /*bb790*/  STL [R1+0x26e8], R28 ;  /* 0x0026e81c01007387 */ /* 0x000fe20000100800 */
[----:B---3--:R-:W-:Y:S01]  /*bb7a0*/  HMMA.16816.F32 R24, R24, R4, R8 ;  /* 0x000000041818723c */ /* 0x008fe20000001808 */
[----:B------:R-:W2:Y:S01]  /*bb7b0*/  LDL.LU.64 R10, [R1+0x2c80] ;  /* 0x002c8000010a7983 */ /* 0x000ea20000300a00 */
[----:B------:R-:W2:Y:S11]  /*bb7c0*/  LDL.LU.64 R8, [R1+0x2c78] ;  /* 0x002c780001087983 */ /* 0x000eb60000300a00 */
[----:B------:R-:W-:Y:S11]  /*bb7d0*/  @!UPT UIADD3 URZ, URZ, URZ, URZ ;  /* 0x0000003f3f3ff290 */ /* 0x000ff6000fffe03f */
[----:B------:R-:W-:Y:S02]  /*bb7e0*/  MOV R29, R27 ;  /* 0x0000001b001d7202 */ /* 0x000fe40000000f00 */
[----:B------:R-:W-:Y:S01]  /*bb7f0*/  MOV R3, R26 ;  /* 0x0000001a00037202 */ /* 0x000fe20000000f00 */
[----:B------:R-:W-:Y:S01]  /*bb800*/  STL.64 [R1+0x70], R24 ;  /* 0x0000701801007387 */ /* 0x000fe20000100a00 */
[----:B------:R-:W3:Y:S02]  /*bb810*/  LDL R26, [R1+0x38] ;  /* 0x00003800011a7983 */ /* 0x000ee40000100800 */
[----:B------:R-:W3:Y:S02]  /*bb820*/  LDL R27, [R1+0x3c] ;  /* 0x00003c00011b7983 */ /* 0x000ee40000100800 */
[----:B------:R-:W-:Y:S01]  /*bb830*/  STL [R1+0x26f0], R29 ;  /* 0x0026f01d01007387 */ /* 0x000fe20000100800 */
[----:B------:R-:W-:Y:S01]  /*bb840*/  STL [R1+0x26ec], R3 ;  /* 0x0026ec0301007387 */ /* 0x000fe20000100800 */
[----:B--2---:R-:W-:Y:S03]  /*bb850*/  HMMA.16816.F32 R16, R8, R18, R12 ;  /* 0x000000120810723c */ /* 0x004fe6000000180c */
[----:B------:R-:W2:Y:S11]  /*bb860*/  LDL.LU.64 R14, [R1+0x2c70] ;  /* 0x002c7000010e7983 */ /* 0x000eb60000300a00 */
[----:B------:R-:W-:Y:S09]  /*bb870*/  @!UPT UIADD3 URZ, URZ, URZ, URZ ;  /* 0x0000003f3f3ff290 */ /* 0x000ff2000fffe03f */
[----:B------:R-:W-:Y:S01]  /*bb880*/  STL.64 [R1+0x670], R16 ;  /* 0x0006701001007387 */ /* 0x000fe20000100a00 */
[----:B------:R0:W-:Y:S03]  /*bb890*/  STL.64 [R1+0x678], R18 ;  /* 0x0006781201007387 */ /* 0x0001e60000100a00 */
[----:B0-----:R-:W4:Y:S01]  /*bb8a0*/  LDL.LU.64 R18, [R1+0x2c68] ;  /* 0x002c680001127983 */ /* 0x001f220000300a00 */
[----:B------:R-:W4:Y:S03]  /*bb8b0*/  LDL.LU.64 R16, [R1+0x2c60] ;  /* 0x002c600001107983 */ /* 0x000f260000300a00 */
[----:B------:R-:W0:Y:S02]  /*bb8c0*/  S2R R0, SR_TID.X ;  /* 0x0000000000007919 */ /* 0x000e240000002100 */
[----:B0-----:R-:W-:-:S04]  /*bb8d0*/  LOP3.LUT R21, R0, 0x7, RZ, 0xc0, !PT ;  /* 0x0000000700157812 */ /* 0x001fc800078ec0ff */
[----:B------:R-:W-:Y:S02]  /*bb8e0*/  SHF.L.U32 R5, R21, 0x4, RZ ;  /* 0x0000000415057819 */ /* 0x000fe400000006ff */
[C---:B----4-:R-:W-:Y:S01]  /*bb8f0*/  HMMA.16816.F32 R20, R8.reuse, R22, R16 ;  /* 0x000000160814723c */ /* 0x050fe20000001810 */
[----:B------:R-:W4:Y:S01]  /*bb900*/  LDL.LU.64 R18, [R1+0x2c58] ;  /* 0x002c580001127983 */ /* 0x000f220000300a00 */
[----:B------:R-:W4:Y:S11]  /*bb910*/  LDL.LU.64 R16, [R1+0x2c50] ;  /* 0x002c500001107983 */ /* 0x000f360000300a00 */
[----:B------:R-:W-:Y:S10]  /*bb920*/  @!UPT UIADD3 URZ, URZ, URZ, URZ ;  /* 0x0000003f3f3ff290 */ /* 0x000ff4000fffe03f */
[----:B------:R-:W-:Y:S01]  /*bb930*/  STL.64 [R1+0x640], R20 ;  /* 0x0006401401007387 */ /* 0x000fe20000100a00 */
[----:B------:R0:W-:Y:S03]  /*bb940*/  STL.64 [R1+0x648], R22 ;  /* 0x0006481601007387 */ /* 0x0001e60000100a00 */
[----:B0-----:R-:W4:Y:S02]  /*bb950*/  LDL.LU.64 R22, [R1+0x2c48] ;  /* 0x002c480001167983 */ /* 0x001f240000300a00 */
[----:B----4-:R-:W-:Y:S02]  /*bb960*/  HMMA.16816.F32 R20, R8, R22, R16 ;  /* 0x000000160814723c */ /* 0x010fe40000001810 */
[----:B------:R-:W2:Y:S01]  /*bb970*/  LDL.LU.64 R18, [R1+0x2c40] ;  /* 0x002c400001127983 */ /* 0x000ea20000300a00 */
[----:B------:R-:W2:Y:S11]  /*bb980*/  LDL.LU.64 R16, [R1+0x2c38] ;  /* 0x002c380001107983 */ /* 0x000eb60000300a00 */
[----:B------:R-:W-:Y:S09]  /*bb990*/  @!UPT UIADD3 URZ, URZ, URZ, URZ ;  /* 0x0000003f3f3ff290 */ /* 0x000ff2000fffe03f */
[----:B------:R-:W-:Y:S01]  /*bb9a0*/  STL.64 [R1+0x610], R20 ;  /* 0x0006101401007387 */ /* 0x000fe20000100a00 */
[----:B------:R0:W-:Y:S03]  /*bb9b0*/  STL.64 [R1+0x618], R22 ;  /* 0x0006181601007387 */ /* 0x0001e60000100a00 */
[----:B0-----:R-:W3:Y:S01]  /*bb9c0*/  LDL.LU.64 R22, [R1+0x2c30] ;  /* 0x002c300001167983 */ /* 0x001ee20000300a00 */
[----:B------:R-:W3:Y:S02]  /*bb9d0*/  LDL.LU.64 R20, [R1+0x2c28] ;  /* 0x002c280001147983 */ /* 0x000ee40000300a00 */
[----:B------:R-:W-:-:S05]  /*bb9e0*/  IMAD.SHL.U32 R2, R0, 0x100, RZ ;  /* 0x0000010000027824 */ /* 0x000fca00078e00ff */
[----:B------:R-:W-:-:S04]  /*bb9f0*/  LOP3.LUT R5, R5, 0xf00, R2, 0xf8, !PT ;  /* 0x00000f0005057812 */ /* 0x000fc800078ef802 */
[----:B------:R-:W-:-:S04]  /*bba00*/  LOP3.LUT R5, R5, 0x10, R0, 0x78, !PT ;  /* 0x0000001005057812 */ /* 0x000fc800078e7800 */
[----:B------:R-:W-:Y:S01]  /*bba10*/  LOP3.LUT R5, R5, 0x60, RZ, 0x3c, !PT ;  /* 0x0000006005057812 */ /* 0x000fe200078e3cff */
[C---:B---3--:R-:W-:Y:S01]  /*bba20*/  HMMA.16816.F32 R24, R8.reuse, R26, R20 ;  /* 0x0000001a0818723c */ /* 0x048fe20000001814 */
[----:B------:R-:W3:Y:S11]  /*bba30*/  LDL.LU.64 R22, [R1+0x2c20] ;  /* 0x002c200001167983 */ /* 0x000ef60000300a00 */
        /* <DEDUP_REMOVED lines=9> */
[----:B------:R-:W4:Y:S01]  /*bbad0*/  LDL.LU R27, [R1+0x9cc] ;  /* 0x0009cc00011b7983 */ /* 0x000f220000300800 */
[----:B--2---:R-:W-:Y:S01]  /*bbae0*/  HMMA.16816.F32 R16, R8, R14, R16 ;  /* 0x0000000e0810723c */ /* 0x004fe20000001810 */
[----:B---3--:R-:W-:Y:S01]  /*bbaf0*/  MOV R2, R22 ;  /* 0x0000001600027202 */ /* 0x008fe20000000f00 */
[----:B------:R-:W-:-:S06]  /*bbb00*/  IMAD.MOV.U32 R0, RZ, RZ, R23 ;  /* 0x000000ffff007224 */ /* 0x000fcc00078e0017 */
[----:B----4-:R-:W-:Y:S01]  /*bbb10*/  HMMA.16816.F32 R24, R8, R22, R24 ;  /* 0x000000160818723c */ /* 0x010fe20000001818 */
[----:B------:R-:W0:Y:S11]  /*bbb20*/  LDSM.16.M88.4 R20, [R5+0x62080] ;  /* 0x062080000514783b */ /* 0x000e360000000200 */
[----:B------:R-:W-:Y:S11]  /*bbb30*/  @!UPT UIADD3 URZ, URZ, URZ, URZ ;  /* 0x0000003f3f3ff290 */ /* 0x000ff6000fffe03f */
[----:B------:R-:W-:Y:S01]  /*bbb40*/  STL.64 [R1+0x540], R24 ;  /* 0x0005401801007387 */ /* 0x000fe20000100a00 */
[----:B------:R-:W-:Y:S03]  /*bbb50*/  STL.64 [R1+0x548], R26 ;  /* 0x0005481a01007387 */ /* 0x000fe60000100a00 */
[----:B0-----:R0:W-:Y:S01]  /*bbb60*/  STL.64 [R1+0x2b78], R22 ;  /* 0x002b781601007387 */ /* 0x0011e20000100a00 */
[----:B------:R-:W-:Y:S03]  /*bbb70*/  STL.64 [R1+0x2b70], R20 ;  /* 0x002b701401007387 */ /* 0x000fe60000100a00 */
[----:B0-----:R-:W2:Y:S01]  /*bbb80*/  LDL.64 R22, [R1+0x8] ;  /* 0x0000080001167983 */ /* 0x001ea20000100a00 */
[----:B------:R-:W2:Y:S02]  /*bbb90*/  LDL.LU R12, [R1+0x9a0] ;  /* 0x0009a000010c7983 */ /* 0x000ea40000300800 */
[----:B------:R-:W-:Y:S02]  /*bbba0*/  STL.64 [R1+0x530], R16 ;  /* 0x0005301001007387 */ /* 0x000fe40000100a00 */
[----:B------:R-:W-:Y:S02]  /*bbbb0*/  STL.64 [R1+0x538], R18 ;  /* 0x0005381201007387 */ /* 0x000fe40000100a00 */
[----:B------:R-:W0:Y:S04]  /*bbbc0*/  LDSM.16.M88.4 R16, [R5+0x63080] ;  /* 0x063080000510783b */ /* 0x000e280000000200 */
[----:B------:R-:W2:Y:S01]  /*bbbd0*/  LDL.LU R13, [R1+0x9a4] ;  /* 0x0009a400010d7983 */ /* 0x000ea20000300800 */
[----:B------:R-:W2:Y:S02]  /*bbbe0*/  LDL.LU R14, [R1+0x9a8] ;  /* 0x0009a800010e7983 */ /* 0x000ea40000300800 */
[----:B------:R-:W2:Y:S01]  /*bbbf0*/  LDL.LU R15, [R1+0x9ac] ;  /* 0x0009ac00010f7983 */ /* 0x000ea20000300800 */
[----:B0-----:R-:W-:Y:S01]  /*bbc00*/  STL.64 [R1+0x2ae0], R18 ;  /* 0x002ae01201007387 */ /* 0x001fe20000100a00 */
[----:B------:R0:W-:Y:S03]  /*bbc10*/  STL.64 [R1+0x2ad8], R16 ;  /* 0x002ad81001007387 */ /* 0x0001e60000100a00 */
[----:B0-----:R-:W3:Y:S01]  /*bbc20*/  LDL.LU R16, [R1+0x8f0] ;  /* 0x0008f00001107983 */ /* 0x001ee20000300800 */
[----:B------:R-:W3:Y:S02]  /*bbc30*/  LDL.LU R17, [R1+0x8f4] ;  /* 0x0008f40001117983 */ /* 0x000ee40000300800 */
[----:B------:R-:W4:Y:S02]  /*bbc40*/  LDL.LU R18, [R1+0x8f8] ;  /* 0x0008f80001127983 */ /* 0x000f240000300800 */
[----:B------:R-:W4:Y:S02]  /*bbc50*/  LDL.LU R19, [R1+0x8fc] ;  /* 0x0008fc0001137983 */ /* 0x000f240000300800 */
[----:B----4-:R-:W-:Y:S01]  /*bbc60*/  STL.64 [R1+0x2b90], R18 ;  /* 0x002b901201007387 */ /* 0x010fe20000100a00 */
[----:B---3--:R0:W-:Y:S03]  /*bbc70*/  STL.64 [R1+0x2b88], R16 ;  /* 0x002b881001007387 */ /* 0x0081e60000100a00 */
[----:B0-----:R-:W3:Y:S01]  /*bbc80*/  LDL.LU R16, [R1+0x910] ;  /* 0x0009100001107983 */ /* 0x001ee20000300800 */
[----:B------:R-:W3:Y:S01]  /*bbc90*/  LDL.LU R17, [R1+0x914] ;  /* 0x0009140001117983 */ /* 0x000ee20000300800 */
[----:B-----5:R-:W-:-:S02]  /*bbca0*/  MOV R18, R6 ;  /* 0x0000000600127202 */ /* 0x020fc40000000f00 */
[----:B------:R-:W-:Y:S01]  /*bbcb0*/  MOV R19, R7 ;  /* 0x0000000700137202 */ /* 0x000fe20000000f00 */
[----:B------:R-:W4:Y:S01]  /*bbcc0*/  LDL.LU R6, [R1+0x2c1c] ;  /* 0x002c1c0001067983 */ /* 0x000f220000300800 */
[----:B------:R-:W5:Y:S03]  /*bbcd0*/  LDL.LU R7, [R1+0x2c18] ;  /* 0x002c180001077983 */ /* 0x000f660000300800 */
[----:B------:R-:W-:Y:S04]  /*bbce0*/  STL.64 [R1+0x2ba0], R18 ;  /* 0x002ba01201007387 */ /* 0x000fe80000100a00 */
[----:B---3--:R0:W-:Y:S04]  /*bbcf0*/  STL.64 [R1+0x2b98], R16 ;  /* 0x002b981001007387 */ /* 0x0081e80000100a00 */
        /* <DEDUP_REMOVED lines=8> */
[----:B--2---:R0:W-:Y:S01]  /*bbd80*/  STL.64 [R1+0x2bb0], R18 ;  /* 0x002bb01201007387 */ /* 0x0041e20000100a00 */
[----:B---3--:R-:W-:Y:S03]  /*bbd90*/  STL.64 [R1+0x2ba8], R16 ;  /* 0x002ba81001007387 */ /* 0x008fe60000100a00 */
[----:B0-----:R-:W2:Y:S04]  /*bbda0*/  LDL.64 R18, [R1+0x38] ;  /* 0x0000380001127983 */ /* 0x001ea80000100a00 */
[----:B--2---:R0:W-:Y:S04]  /*bbdb0*/  STL.64 [R1+0x2bc0], R18 ;  /* 0x002bc01201007387 */ /* 0x0041e80000100a00 */
[----:B0-----:R-:W2:Y:S01]  /*bbdc0*/  LDL.64 R18, [R1+0x48] ;  /* 0x0000480001127983 */ /* 0x001ea20000100a00 */
[----:B------:R-:W-:Y:S03]  /*bbdd0*/  HMMA.16816.F32 R12, R8, R22, R12 ;  /* 0x00000016080c723c */ /* 0x000fe6000000180c */
[----:B--2---:R0:W-:Y:S04]  /*bbde0*/  STL.64 [R1+0x2bc8], R18 ;  /* 0x002bc81201007387 */ /* 0x0041e80000100a00 */
[----:B0-----:R-:W2:Y:S04]  /*bbdf0*/  LDL.64 R18, [R1+0x58] ;  /* 0x0000580001127983 */ /* 0x001ea80000100a00 */
[----:B--2---:R0:W-:Y:S04]  /*bbe00*/  STL.64 [R1+0x2be0], R18 ;  /* 0x002be01201007387 */ /* 0x0041e80000100a00 */
[----:B0-----:R-:W2:Y:S01]  /*bbe10*/  LDL.64 R18, [R1+0x68] ;  /* 0x0000680001127983 */ /* 0x001ea20000100a00 */
[----:B------:R5:W-:Y:S02]  /*bbe20*/  STL.64 [R1+0x2bb8], R22 ;  /* 0x002bb81601007387 */ /* 0x000be40000100a00 */
[----:B------:R-:W3:Y:S05]  /*bbe30*/  LDL.LU R20, [R1+0x940] ;  /* 0x0009400001147983 */ /* 0x000eea0000300800 */
[----:B------:R-:W-:Y:S01]  /*bbe40*/  STL.64 [R1+0x510], R12 ;  /* 0x0005100c01007387 */ /* 0x000fe20000100a00 */
[----:B------:R-:W-:Y:S01]  /*bbe50*/  STL.64 [R1+0x518], R14 ;  /* 0x0005180e01007387 */ /* 0x000fe20000100a00 */
[----:B------:R-:W3:Y:S02]  /*bbe60*/  LDL.LU R21, [R1+0x944] ;  /* 0x0009440001157983 */ /* 0x000ee40000300800 */
[----:B------:R-:W0:Y:S04]  /*bbe70*/  LDSM.16.M88.4 R12, [R5+0x64080] ;  /* 0x06408000050c783b */ /* 0x000e280000000200 */
[----:B-----5:R-:W-:Y:S01]  /*bbe80*/  IMAD.MOV.U32 R22, RZ, RZ, R7 ;  /* 0x000000ffff167224 */ /* 0x020fe200078e0007 */
[----:B----4-:R-:W-:Y:S01]  /*bbe90*/  MOV R23, R6 ;  /* 0x0000000600177202 */ /* 0x010fe20000000f00 */
[----:B------:R-:W4:Y:S01]  /*bbea0*/  LDL.LU R7, [R1+0x2c14] ;  /* 0x002c140001077983 */ /* 0x000f220000300800 */
[----:B------:R-:W5:Y:S03]  /*bbeb0*/  LDL.LU R6, [R1+0x2c10] ;  /* 0x002c100001067983 */ /* 0x000f660000300800 */
[----:B------:R-:W-:Y:S04]  /*bbec0*/  STL.64 [R1+0x2bd8], R22 ;  /* 0x002bd81601007387 */ /* 0x000fe80000100a00 */
[----:B---3--:R1:W-:Y:S04]  /*bbed0*/  STL.64 [R1+0x2bd0], R20 ;  /* 0x002bd01401007387 */ /* 0x0083e80000100a00 */
[----:B-1----:R-:W3:Y:S01]  /*bbee0*/  LDL.LU R20, [R1+0x970] ;  /* 0x0009700001147983 */ /* 0x002ee20000300800 */
[----:B------:R-:W3:Y:S02]  /*bbef0*/  LDL.LU R21, [R1+0x974] ;  /* 0x0009740001157983 */ /* 0x000ee40000300800 */
[----:B------:R-:W2:Y:S02]  /*bbf00*/  LDL.LU R22, [R1+0x978] ;  /* 0x0009780001167983 */ /* 0x000ea40000300800 */
[----:B------:R-:W2:Y:S02]  /*bbf10*/  LDL.LU R23, [R1+0x97c] ;  /* 0x00097c0001177983 */ /* 0x000ea40000300800 */
[----:B--2---:R5:W-:Y:S01]  /*bbf20*/  STL.64 [R1+0x2bf0], R22 ;  /* 0x002bf01601007387 */ /* 0x004be20000100a00 */
[----:B---3--:R1:W-:Y:S01]  /*bbf30*/  STL.64 [R1+0x2be8], R20 ;  /* 0x002be81401007387 */ /* 0x0083e20000100a00 */
[----:B-----5:R-:W-:-:S02]  /*bbf40*/  MOV R22, R6 ;  /* 0x0000000600167202 */ /* 0x020fc40000000f00 */
[----:B-1----:R-:W2:Y:S01]  /*bbf50*/  LDL.LU R20, [R1+0x980] ;  /* 0x0009800001147983 */ /* 0x002ea20000300800 */
[----:B------:R-:W2:Y:S02]  /*bbf60*/  LDL.LU R21, [R1+0x984] ;  /* 0x0009840001157983 */ /* 0x000ea40000300800 */
[----:B------:R-:W3:Y:S02]  /*bbf70*/  LDL.LU R6, [R1+0x2c0c] ;  /* 0x002c0c0001067983 */ /* 0x000ee40000300800 */
[----:B----4-:R-:W-:Y:S02]  /*bbf80*/  IMAD.MOV.U32 R23, RZ, RZ, R7 ;  /* 0x000000ffff177224 */ /* 0x010fe400078e0007 */
[----:B------:R-:W3:Y:S01]  /*bbf90*/  LDL.LU R7, [R1+0x2c08] ;  /* 0x002c080001077983 */ /* 0x000ee20000300800 */
[----:B0-----:R-:W-:Y:S02]  /*bbfa0*/  STL.64 [R1+0x2a70], R14 ;  /* 0x002a700e01007387 */ /* 0x001fe40000100a00 */
[----:B------:R0:W-:Y:S02]  /*bbfb0*/  STL.64 [R1+0x2a68], R12 ;  /* 0x002a680c01007387 */ /* 0x0001e40000100a00 */
[----:B0-----:R-:W4:Y:S01]  /*bbfc0*/  LDL.LU R12, [R1+0x950] ;  /* 0x00095000010c7983 */ /* 0x001f220000300800 */
[----:B------:R-:W4:Y:S02]  /*bbfd0*/  LDL.LU R13, [R1+0x954] ;  /* 0x00095400010d7983 */ /* 0x000f240000300800 */
[----:B------:R-:W4:Y:S02]  /*bbfe0*/  LDL.LU R14, [R1+0x958] ;  /* 0x00095800010e7983 */ /* 0x000f240000300800 */
[----:B------:R-:W4:Y:S01]  /*bbff0*/  LDL.LU R15, [R1+0x95c] ;  /* 0x00095c00010f7983 */ /* 0x000f220000300800 */
[----:B---3--:R-:W-:Y:S01]  /*bc000*/  HMMA.16816.F32 R8, R8, R6, R24 ;  /* 0x000000060808723c */ /* 0x008fe20000001818 */
[----:B------:R-:W2:Y:S01]  /*bc010*/  LDL.LU.64 R26, [R1+0x2c00] ;  /* 0x002c0000011a7983 */ /* 0x000ea20000300a00 */
[----:B------:R-:W2:Y:S02]  /*bc020*/  LDL.LU.64 R24, [R1+0x2bf8] ;  /* 0x002bf80001187983 */ /* 0x000ea40000300a00 */
[----:B------:R-:W-:Y:S02]  /*bc030*/  STL [R1+0x2b84], R6 ;  /* 0x002b840601007387 */ /* 0x000fe40000100800 */
[----:B------:R-:W-:Y:S11]  /*bc040*/  STL [R1+0x2b80], R7 ;  /* 0x002b800701007387 */ /* 0x000ff60000100800 */
[----:B------:R-:W-:Y:S06]  /*bc050*/  @!UPT UIADD3 URZ, URZ, URZ, URZ ;  /* 0x0000003f3f3ff290 */ /* 0x000fec000fffe03f */
[----:B------:R-:W-:Y:S01]  /*bc060*/  STL.64 [R1+0x4d0], R8 ;  /* 0x0004d00801007387 */ /* 0x000fe20000100a00 */
[----:B------:R-:W-:Y:S02]  /*bc070*/  STL.64 [R1+0x4d8], R10 ;  /* 0x0004d80a01007387 */ /* 0x000fe40000100a00 */
[----:B------:R-:W0:Y:S04]  /*bc080*/  LDSM.16.M88.4 R8, [R5+0x65080] ;  /* 0x065080000508783b */ /* 0x000e280000000200 */
[----:B------:R-:W-:Y:S01]  /*bc090*/  IMAD.MOV.U32 R4, RZ, RZ, R18 ;  /* 0x000000ffff047224 */ /* 0x000fe200078e0012 */
[----:B------:R-:W-:Y:S01]  /*bc0a0*/  MOV R3, R19 ;  /* 0x0000001300037202 */ /* 0x000fe20000000f00 */
[----:B0-----:R-:W-:Y:S01]  /*bc0b0*/  STL.64 [R1+0x29e8], R10 ;  /* 0x0029e80a01007387 */ /* 0x001fe20000100a00 */
[----:B------:R-:W-:Y:S01]  /*bc0c0*/  STL.64 [R1+0x29e0], R8 ;  /* 0x0029e00801007387 */ /* 0x000fe20000100a00 */
        /* <DEDUP_REMOVED lines=16> */
[----:B------:R-:W4:Y:S02]  /*bc1d0*/  LDL.LU.64 R18, [R1+0x2bc8] ;  /* 0x002bc80001127983 */ /* 0x000f240000300a00 */
[C---:B----4-:R-:W-:Y:S11]  /*bc1e0*/  HMMA.16816.F32 R12, R24.reuse, R18, R12 ;  /* 0x00000012180c723c */ /* 0x050ff6000000180c */
[----:B------:R-:W-:Y:S11]  /*bc1f0*/  @!UPT UIADD3 URZ, URZ, URZ, URZ ;  /* 0x0000003f3f3ff290 */ /* 0x000ff6000fffe03f */
[----:B------:R-:W-:Y:S01]  /*bc200*/  @!UPT UIADD3 URZ, URZ, URZ, URZ ;  /* 0x0000003f3f3ff290 */ /* 0x000fe2000fffe03f */
[----:B------:R0:W-:Y:S01]  /*bc210*/  STL.64 [R1+0x760], R12 ;  /* 0x0007600c01007387 */ /* 0x0001e20000100a00 */
[----:B------:R-:W-:Y:S01]  /*bc220*/  STL.64 [R1+0x768], R14 ;  /* 0x0007680e01007387 */ /* 0x000fe20000100a00 */
[----:B0-----:R-:W-:Y:S02]  /*bc230*/  MOV R13, R18 ;  /* 0x00000012000d7202 */ /* 0x001fe40000000f00 */
[----:B------:R-:W-:Y:S02]  /*bc240*/  MOV R12, R19 ;  /* 0x00000013000c7202 */ /* 0x000fe40000000f00 */
        /* <DEDUP_REMOVED lines=20> */
[----:B0-----:R-:W3:Y:S02]  /*bc390*/  LDL.64 R10, [R1+0x18] ;  /* 0x00001800010a7983 */ /* 0x001ee40000100a00 */
[C---:B---3--:R-:W-:Y:S11]  /*bc3a0*/  HMMA.16816.F32 R16, R24.reuse, R10, R16 ;  /* 0x0000000a1810723c */ /* 0x048ff60000001810 */
        /* <DEDUP_REMOVED lines=13> */
[----:B-1----:R-:W3:Y:S02]  /*bc480*/  LDL.LU R18, [R1+0x828] ;  /* 0x0008280001127983 */ /* 0x002ee40000300800 */
[----:B------:R-:W3:Y:S01]  /*bc490*/  LDL.LU R19, [R1+0x82c] ;  /* 0x00082c0001137983 */ /* 0x000ee20000300800 */
[----:B------:R-:W-:-:S02]  /*bc4a0*/  MOV R8, R23 ;  /* 0x0000001700087202 */ /* 0x000fc40000000f00 */
[----:B------:R-:W-:Y:S02]  /*bc4b0*/  MOV R9, R22 ;  /* 0x0000001600097202 */ /* 0x000fe40000000f00 */
[----:B------:R-:W-:Y:S01]  /*bc4c0*/  MOV R6, R10 ;  /* 0x0000000a00067202 */ /* 0x000fe20000000f00 */
[----:B------:R-:W-:Y:S01]  /*bc4d0*/  IMAD.MOV.U32 R7, RZ, RZ, R11 ;  /* 0x000000ffff077224 */ /* 0x000fe200078e000b */
[----:B---3--:R0:W-:Y:S01]  /*bc4e0*/  STL.64 [R1+0x2af0], R18 ;  /* 0x002af01201007387 */ /* 0x0081e20000100a00 */
[----:B--2---:R-:W-:Y:S01]  /*bc4f0*/  STL.64 [R1+0x2ae8], R16 ;  /* 0x002ae81001007387 */ /* 0x004fe20000100a00 */
[----:B0-----:R-:W-:Y:S01]  /*bc500*/  MOV R19, R8 ;  /* 0x0000000800137202 */ /* 0x001fe20000000f00 */
[----:B------:R-:W-:Y:S01]  /*bc510*/  IMAD.MOV.U32 R18, RZ, RZ, R9 ;  /* 0x000000ffff127224 */ /* 0x000fe200078e0009 */
[----:B------:R-:W2:Y:S01]  /*bc520*/  LDL.LU R8, [R1+0x860] ;  /* 0x0008600001087983 */ /* 0x000ea20000300800 */
[----:B------:R-:W2:Y:S02]  /*bc530*/  LDL.LU R9, [R1+0x864] ;  /* 0x0008640001097983 */ /* 0x000ea40000300800 */
[----:B------:R-:W3:Y:S02]  /*bc540*/  LDL.LU R10, [R1+0x868] ;  /* 0x00086800010a7983 */ /* 0x000ee40000300800 */
[----:B------:R-:W3:Y:S02]  /*bc550*/  LDL.LU R11, [R1+0x86c] ;  /* 0x00086c00010b7983 */ /* 0x000ee40000300800 */
[----:B---3--:R0:W-:Y:S01]  /*bc560*/  STL.64 [R1+0x2b38], R10 ;  /* 0x002b380a01007387 */ /* 0x0081e20000100a00 */
[----:B--2---:R-:W-:Y:S01]  /*bc570*/  STL.64 [R1+0x2b30], R8 ;  /* 0x002b300801007387 */ /* 0x004fe20000100a00 */
[----:B0-----:R-:W-:Y:S01]  /*bc580*/  MOV R10, R13 ;  /* 0x0000000d000a7202 */ /* 0x001fe20000000f00 */
[----:B------:R-:W-:-:S05]  /*bc590*/  IMAD.MOV.U32 R11, RZ, RZ, R12 ;  /* 0x000000ffff0b7224 */ /* 0x000fca00078e000c */
[----:B------:R0:W-:Y:S01]  /*bc5a0*/  STL.64 [R1+0x2b50], R10 ;  /* 0x002b500a01007387 */ /* 0x0001e20000100a00 */
[----:B------:R1:W-:Y:S02]  /*bc5b0*/  STL.64 [R1+0x2b08], R18 ;  /* 0x002b081201007387 */ /* 0x0003e40000100a00 */
[----:B------:R-:W2:Y:S02]  /*bc5c0*/  LDL.LU R12, [R1+0x7d0] ;  /* 0x0007d000010c7983 */ /* 0x000ea40000300800 */
[----:B------:R-:W2:Y:S01]  /*bc5d0*/  LDL.LU R13, [R1+0x7d4] ;  /* 0x0007d400010d7983 */ /* 0x000ea20000300800 */
[----:B------:R-:W3:Y:S01]  /*bc5e0*/  LDL.LU R14, [R1+0x7d8] ;  /* 0x0007d800010e7983 */ /* 0x000ee20000300800 */
[----:B------:R-:W3:Y:S02]  /*bc5f0*/  LDL.LU R15, [R1+0x7dc] ;  /* 0x0007dc00010f7983 */ /* 0x000ee40000300800 */
[----:B------:R-:W4:Y:S02]  /*bc600*/  LDL.LU R20, [R1+0x8c0] ;  /* 0x0008c00001147983 */ /* 0x000f240000300800 */
[----:B------:R-:W4:Y:S01]  /*bc610*/  LDL.LU R21, [R1+0x8c4] ;  /* 0x0008c40001157983 */ /* 0x000f220000300800 */
[----:B------:R-:W4:Y:S01]  /*bc620*/  LDL.LU R22, [R1+0x8c8] ;  /* 0x0008c80001167983 */ /* 0x000f220000300800 */
[----:B------:R-:W4:Y:S02]  /*bc630*/  LDL.LU R23, [R1+0x8cc] ;  /* 0x0008cc0001177983 */ /* 0x000f240000300800 */
[----:B0-----:R-:W-:Y:S01]  /*bc640*/  IMAD.MOV.U32 R10, RZ, RZ, R29 ;  /* 0x000000ffff0a7224 */ /* 0x001fe200078e001d */
[----:B------:R-:W-:-:S02]  /*bc650*/  MOV R11, R28 ;  /* 0x0000001c000b7202 */ /* 0x000fc40000000f00 */
[----:B-1----:R-:W-:Y:S02]  /*bc660*/  MOV R18, R6 ;  /* 0x0000000600127202 */ /* 0x002fe40000000f00 */
[----:B------:R-:W-:Y:S01]  /*bc670*/  MOV R19, R7 ;  /* 0x0000000700137202 */ /* 0x000fe20000000f00 */
[----:B------:R-:W4:Y:S01]  /*bc680*/  LDL.LU R6, [R1+0x2b84] ;  /* 0x002b840001067983 */ /* 0x000f220000300800 */
[----:B------:R-:W4:Y:S02]  /*bc690*/  LDL.LU R7, [R1+0x2b80] ;  /* 0x002b800001077983 */ /* 0x000f240000300800 */
[----:B------:R-:W-:Y:S01]  /*bc6a0*/  STL.64 [R1+0x2b68], R10 ;  /* 0x002b680a01007387 */ /* 0x000fe20000100a00 */
[----:B------:R0:W-:Y:S01]  /*bc6b0*/  STL.64 [R1+0x2b20], R18 ;  /* 0x002b201201007387 */ /* 0x0001e20000100a00 */
[----:B------:R-:W5:Y:S02]  /*bc6c0*/  LDL.LU R16, [R1+0x850] ;  /* 0x0008500001107983 */ /* 0x000f640000300800 */
[----:B------:R-:W5:Y:S01]  /*bc6d0*/  LDL.LU R17, [R1+0x854] ;  /* 0x0008540001117983 */ /* 0x000f620000300800 */
[----:B0-----:R-:W2:Y:S01]  /*bc6e0*/  LDL.LU R18, [R1+0x858] ;  /* 0x0008580001127983 */ /* 0x001ea20000300800 */
[----:B------:R-:W2:Y:S02]  /*bc6f0*/  LDL.LU R19, [R1+0x85c] ;  /* 0x00085c0001137983 */ /* 0x000ea40000300800 */
[----:B------:R-:W3:Y:S02]  /*bc700*/  LDL.LU R8, [R1+0x890] ;  /* 0x0008900001087983 */ /* 0x000ee40000300800 */
[----:B------:R-:W3:Y:S01]  /*bc710*/  LDL.LU R9, [R1+0x894] ;  /* 0x0008940001097983 */ /* 0x000ee20000300800 */
[----:B------:R-:W3:Y:S01]  /*bc720*/  LDL.LU R10, [R1+0x898] ;  /* 0x00089800010a7983 */ /* 0x000ee20000300800 */
[----:B------:R-:W3:Y:S03]  /*bc730*/  LDL.LU R11, [R1+0x89c] ;  /* 0x00089c00010b7983 */ /* 0x000ee60000300800 */
        /* <DEDUP_REMOVED lines=11> */
[----:B------:R-:W2:Y:S02]  /*bc7f0*/  LDL.LU R18, [R1+0x888] ;  /* 0x0008880001127983 */ /* 0x000ea40000300800 */
[----:B------:R-:W2:Y:S01]  /*bc800*/  LDL.LU R19, [R1+0x88c] ;  /* 0x00088c0001137983 */ /* 0x000ea20000300800 */
[----:B---3--:R0:W-:Y:S01]  /*bc810*/  STL.64 [R1+0x2ac8], R14 ;  /* 0x002ac80e01007387 */ /* 0x0081e20000100a00 */
[----:B------:R-:W-:Y:S02]  /*bc820*/  STL.64 [R1+0x2ac0], R12 ;  /* 0x002ac00c01007387 */ /* 0x000fe40000100a00 */
[----:B------:R-:W3:Y:S02]  /*bc830*/  LDL.LU.64 R22, [R1+0x2b78] ;  /* 0x002b780001167983 */ /* 0x000ee40000300a00 */
[----:B------:R-:W3:Y:S01]  /*bc840*/  LDL.LU.64 R20, [R1+0x2b70] ;  /* 0x002b700001147983 */ /* 0x000ee20000300a00 */
[----:B------:R-:W-:Y:S01]  /*bc850*/  STL.64 [R1+0x2b00], R6 ;  /* 0x002b000601007387 */ /* 0x000fe20000100a00 */
[----:B------:R1:W-:Y:S05]  /*bc860*/  STL [R1+0x2af8], R5 ;  /* 0x002af80501007387 */ /* 0x0003ea0000100800 */
[----:B------:R-:W-:Y:S02]  /*bc870*/  STL.64 [R1+0x690], R24 ;  /* 0x0006901801007387 */ /* 0x000fe40000100a00 */
[----:B------:R-:W-:Y:S01]  /*bc880*/  STL.64 [R1+0x698], R26 ;  /* 0x0006981a01007387 */ /* 0x000fe20000100a00 */
[----:B0-----:R-:W-:-:S02]  /*bc890*/  MOV R14, R4 ;  /* 0x00000004000e7202 */ /* 0x001fc40000000f00 */
[----:B------:R-:W4:Y:S01]  /*bc8a0*/  LDL.LU R4, [R1+0x830] ;  /* 0x0008300001047983 */ /* 0x000f220000300800 */
[----:B-1----:R-:W4:Y:S02]  /*bc8b0*/  LDL.LU R5, [R1+0x834] ;  /* 0x0008340001057983 */ /* 0x002f240000300800 */
[----:B------:R-:W5:Y:S02]  /*bc8c0*/  LDL.LU R6, [R1+0x838] ;  /* 0x0008380001067983 */ /* 0x000f640000300800 */
[----:B------:R-:W5:Y:S02]  /*bc8d0*/  LDL.LU R7, [R1+0x83c] ;  /* 0x00083c0001077983 */ /* 0x000f640000300800 */
[----:B------:R-:W-:-:S07]  /*bc8e0*/  IMAD.MOV.U32 R15, RZ, RZ, R3 ;  /* 0x000000ffff0f7224 */ /* 0x000fce00078e0003 */
        /* <DEDUP_REMOVED lines=18> */
[----:B--2---:R-:W-:Y:S02]  /*bca10*/  HMMA.16816.F32 R8, R20, R10, R16 ;  /* 0x0000000a1408723c */ /* 0x004fe40000001810 */
[----:B------:R-:W2:Y:S01]  /*bca20*/  LDL.LU.64 R18, [R1+0x2b48] ;  /* 0x002b480001127983 */ /* 0x000ea20000300a00 */
[----:B------:R-:W2:Y:S11]  /*bca30*/  LDL.LU.64 R16, [R1+0x2b40] ;  /* 0x002b400001107983 */ /* 0x000eb60000300a00 */
[----:B------:R-:W-:Y:S09]  /*bca40*/  @!UPT UIADD3 URZ, URZ, URZ, URZ ;  /* 0x0000003f3f3ff290 */ /* 0x000ff2000fffe03f */
[----:B------:R-:W-:Y:S01]  /*bca50*/  STL.64 [R1+0x870], R8 ;  /* 0x0008700801007387 */ /* 0x000fe20000100a00 */
[----:B------:R0:W-:Y:S03]  /*bca60*/  STL.64 [R1+0x878], R10 ;  /* 0x0008780a01007387 */ /* 0x0001e60000100a00 */
[----:B0-----:R-:W4:Y:S01]  /*bca70*/  LDL.LU.64 R10, [R1+0x2b38] ;  /* 0x002b3800010a7983 */ /* 0x001f220000300a00 */
[----:B------:R-:W4:Y:S01]  /*bca80*/  LDL.LU.64 R8, [R1+0x2b30] ;  /* 0x002b300001087983 */ /* 0x000f220000300a00 */
[----:B------:R-:W-:Y:S02]  /*bca90*/  MOV R26, R2 ;  /* 0x00000002001a7202 */ /* 0x000fe40000000f00 */
[----:B------:R-:W-:-:S07]  /*bcaa0*/  MOV R27, R0 ;  /* 0x00000000001b7202 */ /* 0x000fce0000000f00 */
[C---:B----4-:R-:W-:Y:S11]  /*bcab0*/  HMMA.16816.F32 R8, R20.reuse, R26, R8 ;  /* 0x0000001a1408723c */ /* 0x050ff60000001808 */
[----:B------:R-:W-:Y:S11]  /*bcac0*/  @!UPT UIADD3 URZ, URZ, URZ, URZ ;  /* 0x0000003f3f3ff290 */ /* 0x000ff6000fffe03f */
[----:B------:R-:W-:Y:S01]  /*bcad0*/  @!UPT UIADD3 URZ, URZ, URZ, URZ ;  /* 0x0000003f3f3ff290 */ /* 0x000fe2000fffe03f */
[----:B------:R-:W-:Y:S01]  /*bcae0*/  STL.64 [R1+0x860], R8 ;  /* 0x0008600801007387 */ /* 0x000fe20000100a00 */
[----:B------:R0:W-:Y:S03]  /*bcaf0*/  STL.64 [R1+0x868], R10 ;  /* 0x0008680a01007387 */ /* 0x0001e60000100a00 */
[----:B0-----:R-:W2:Y:S01]  /*bcb00*/  LDL.LU.64 R10, [R1+0x2b28] ;  /* 0x002b2800010a7983 */ /* 0x001ea20000300a00 */
[----:B------:R0:W-:Y:S02]  /*bcb10*/  STL.64 [R1+0x2ad0], R26 ;  /* 0x002ad01a01007387 */ /* 0x0001e40000100a00 */
[----:B------:R-:W4:Y:S02]  /*bcb20*/  LDL.LU R24, [R1+0x800] ;  /* 0x0008000001187983 */ /* 0x000f240000300800 */
[----:B------:R-:W4:Y:S01]  /*bcb30*/  LDL.LU R25, [R1+0x804] ;  /* 0x0008040001197983 */ /* 0x000f220000300800 */
[----:B0-----:R-:W4:Y:S01]  /*bcb40*/  LDL.LU R26, [R1+0x808] ;  /* 0x00080800011a7983 */ /* 0x001f220000300800 */
[----:B------:R-:W4:Y:S01]  /*bcb50*/  LDL.LU R27, [R1+0x80c] ;  /* 0x00080c00011b7983 */ /* 0x000f220000300800 */
[C---:B--2---:R-:W-:Y:S02]  /*bcb60*/  HMMA.16816.F32 R8, R20.reuse, R10, R16 ;  /* 0x0000000a1408723c */ /* 0x044fe40000001810 */
[----:B------:R-:W3:Y:S11]  /*bcb70*/  LDL.LU.64 R18, [R1+0x2b20] ;  /* 0x002b200001127983 */ /* 0x000ef60000300a00 */
[----:B------:R-:W-:Y:S10]  /*bcb80*/  @!UPT UIADD3 URZ, URZ, URZ, URZ ;  /* 0x0000003f3f3ff290 */ /* 0x000ff4000fffe03f */
[----:B------:R0:W-:Y:S01]  /*bcb90*/  STL.64 [R1+0x850], R8 ;  /* 0x0008500801007387 */ /* 0x0001e20000100a00 */
[----:B------:R1:W-:Y:S03]  /*bcba0*/  STL.64 [R1+0x858], R10 ;  /* 0x0008580a01007387 */ /* 0x0003e60000100a00 */
[----:B0-----:R-:W2:Y:S01]  /*bcbb0*/  LDL.LU R8, [R1+0x6e0] ;  /* 0x0006e00001087983 */ /* 0x001ea20000300800 */
[----:B------:R-:W2:Y:S02]  /*bcbc0*/  LDL.LU R9, [R1+0x6e4] ;  /* 0x0006e40001097983 */ /* 0x000ea40000300800 */
[----:B-1----:R-:W5:Y:S02]  /*bcbd0*/  LDL.LU R10, [R1+0x6e8] ;  /* 0x0006e800010a7983 */ /* 0x002f640000300800 */
[----:B------:R-:W5:Y:S01]  /*bcbe0*/  LDL.LU R11, [R1+0x6ec] ;  /* 0x0006ec00010b7983 */ /* 0x000f620000300800 */
[C---:B---3--:R-:W-:Y:S01]  /*bcbf0*/  HMMA.16816.F32 R16, R20.reuse, R18, R4 ;  /* 0x000000121410723c */ /* 0x048fe20000001804 */
[----:B-----5:R0:W-:Y:S01]  /*bcc00*/  STL.64 [R1+0x2a28], R10 ;  /* 0x002a280a01007387 */ /* 0x0201e20000100a00 */
[----:B--2---:R-:W-:Y:S03]  /*bcc10*/  STL.64 [R1+0x2a20], R8 ;  /* 0x002a200801007387 */ /* 0x004fe60000100a00 */
[----:B0-----:R-:W2:Y:S01]  /*bcc20*/  LDL.64 R10, [R1+0x48] ;  /* 0x00004800010a7983 */ /* 0x001ea20000100a00 */
[----:B------:R-:W3:Y:S02]  /*bcc30*/  LDL.LU.64 R6, [R1+0x2b18] ;  /* 0x002b180001067983 */ /* 0x000ee40000300a00 */
[----:B------:R-:W3:Y:S11]  /*bcc40*/  LDL.LU.64 R4, [R1+0x2b10] ;  /* 0x002b100001047983 */ /* 0x000ef60000300a00 */
[----:B------:R-:W-:Y:S04]  /*bcc50*/  @!UPT UIADD3 URZ, URZ, URZ, URZ ;  /* 0x0000003f3f3ff290 */ /* 0x000fe8000fffe03f */
[----:B------:R-:W-:Y:S01]  /*bcc60*/  STL.64 [R1+0x840], R16 ;  /* 0x0008401001007387 */ /* 0x000fe20000100a00 */
[----:B------:R0:W-:Y:S04]  /*bcc70*/  STL.64 [R1+0x848], R18 ;  /* 0x0008481201007387 */ /* 0x0001e80000100a00 */
[----:B0-----:R-:W3:Y:S02]  /*bcc80*/  LDL.LU.64 R18, [R1+0x2b08] ;  /* 0x002b080001127983 */ /* 0x001ee40000300a00 */
[C---:B---3--:R-:W-:Y:S02]  /*bcc90*/  HMMA.16816.F32 R16, R20.reuse, R18, R4 ;  /* 0x000000121410723c */ /* 0x048fe40000001804 */
[----:B------:R-:W3:Y:S01]  /*bcca0*/  LDL.LU.64 R6, [R1+0x2b00] ;  /* 0x002b000001067983 */ /* 0x000ee20000300a00 */
[----:B------:R-:W5:Y:S11]  /*bccb0*/  LDL.LU R5, [R1+0x2af8] ;  /* 0x002af80001057983 */ /* 0x000f760000300800 */
[----:B------:R-:W-:Y:S09]  /*bccc0*/  @!UPT UIADD3 URZ, URZ, URZ, URZ ;  /* 0x0000003f3f3ff290 */ /* 0x000ff2000fffe03f */
[----:B------:R-:W-:Y:S01]  /*bccd0*/  STL.64 [R1+0x810], R16 ;  /* 0x0008101001007387 */ /* 0x000fe20000100a00 */
[----:B------:R0:W-:Y:S03]  /*bcce0*/  STL.64 [R1+0x818], R18 ;  /* 0x0008181201007387 */ /* 0x0001e60000100a00 */
[----:B0-----:R-:W3:Y:S01]  /*bccf0*/  LDL.LU.64 R18, [R1+0x2af0] ;  /* 0x002af00001127983 */ /* 0x001ee20000300a00 */
[----:B------:R-:W3:Y:S02]  /*bcd00*/  LDL.LU.64 R16, [R1+0x2ae8] ;  /* 0x002ae80001107983 */ /* 0x000ee40000300a00 */
[----:B---3--:R-:W-:Y:S01]  /*bcd10*/  HMMA.16816.F32 R20, R20, R6, R16 ;  /* 0x000000061414723c */ /* 0x008fe20000001810 */
[----:B------:R-:W4:Y:S01]  /*bcd20*/  LDL.LU.64 R18, [R1+0x2ae0] ;  /* 0x002ae00001127983 */ /* 0x000f220000300a00 */
[----:B------:R-:W4:Y:S02]  /*bcd30*/  LDL.LU.64 R16, [R1+0x2ad8] ;  /* 0x002ad80001107983 */ /* 0x000f240000300a00 */
[----:B------:R0:W-:Y:S02]  /*bcd40*/  STL.64 [R1+0x2a90], R6 ;  /* 0x002a900601007387 */ /* 0x0001e40000100a00 */
[----:B-----5:R-:W-:Y:S11]  /*bcd50*/  STL [R1+0x2a88], R5 ;  /* 0x002a880501007387 */ /* 0x020ff60000100800 */
[----:B------:R-:W-:Y:S06]  /*bcd60*/  @!UPT UIADD3 URZ, URZ, URZ, URZ ;  /* 0x0000003f3f3ff290 */ /* 0x000fec000fffe03f */
[----:B------:R-:W-:Y:S01]  /*bcd70*/  STL.64 [R1+0x7f0], R20 ;  /* 0x0007f01401007387 */ /* 0x000fe20000100a00 */
[----:B------:R1:W-:Y:S02]  /*bcd80*/  STL.64 [R1+0x7f8], R22 ;  /* 0x0007f81601007387 */ /* 0x0003e40000100a00 */
[----:B0-----:R-:W3:Y:S01]  /*bcd90*/  LDL.64 R6, [R1+0x58] ;  /* 0x0000580001067983 */ /* 0x001ee20000100a00 */
[----:B-1----:R-:W5:Y:S01]  /*bcda0*/  LDL.64 R22, [R1+0x28] ;  /* 0x0000280001167983 */ /* 0x002f620000100a00 */
[C---:B----4-:R-:W-:Y:S03]  /*bcdb0*/  HMMA.16816.F32 R12, R16.reuse, R14, R24 ;  /* 0x0000000e100c723c */ /* 0x050fe60000001818 */
[----:B-----5:R0:W-:Y:S01]  /*bcdc0*/  STL.64 [R1+0x2ab8], R22 ;  /* 0x002ab81601007387 */ /* 0x0201e20000100a00 */
[----:B------:R-:W4:Y:S02]  /*bcdd0*/  LDL.LU R20, [R1+0x7e0] ;  /* 0x0007e00001147983 */ /* 0x000f240000300800 */
[----:B------:R-:W4:Y:S01]  /*bcde0*/  LDL.LU R21, [R1+0x7e4] ;  /* 0x0007e40001157983 */ /* 0x000f220000300800 */
[----:B0-----:R-:W4:Y:S01]  /*bcdf0*/  LDL.LU R22, [R1+0x7e8] ;  /* 0x0007e80001167983 */ /* 0x001f220000300800 */
[----:B------:R-:W4:Y:S02]  /*bce00*/  LDL.LU R23, [R1+0x7ec] ;  /* 0x0007ec0001177983 */ /* 0x000f240000300800 */
[----:B------:R-:W5:Y:S11]  /*bce10*/  LDL.LU.64 R26, [R1+0x2ad0] ;  /* 0x002ad000011a7983 */ /* 0x000f760000300a00 */
[----:B------:R-:W-:Y:S02]  /*bce20*/  @!UPT UIADD3 URZ, URZ, URZ, URZ ;  /* 0x0000003f3f3ff290 */ /* 0x000fe4000fffe03f */
[----:B------:R-:W-:Y:S01]  /*bce30*/  STL.64 [R1+0x800], R12 ;  /* 0x0008000c01007387 */ /* 0x000fe20000100a00 */
[----:B------:R0:W-:Y:S04]  /*bce40*/  STL.64 [R1+0x808], R14 ;  /* 0x0008080e01007387 */ /* 0x0001e80000100a00 */
[----:B0-----:R-:W2:Y:S01]  /*bce50*/  LDL.LU.64 R14, [R1+0x2ac8] ;  /* 0x002ac800010e7983 */ /* 0x001ea20000300a00 */
[----:B------:R-:W2:Y:S02]  /*bce60*/  LDL.LU.64 R12, [R1+0x2ac0] ;  /* 0x002ac000010c7983 */ /* 0x000ea40000300a00 */
[----:B---3--:R-:W-:Y:S01]  /*bce70*/  IMAD.MOV.U32 R2, RZ, RZ, R6 ;  /* 0x000000ffff027224 */ /* 0x008fe200078e0006 */
[----:B------:R-:W-:Y:S01]  /*bce80*/  MOV R0, R7 ;  /* 0x0000000700007202 */ /* 0x000fe20000000f00 */
[C---:B----4-:R-:W-:Y:S08]  /*bce90*/  HMMA.16816.F32 R20, R16.reuse, R6, R20 ;  /* 0x000000061014723c */ /* 0x050ff00000001814 */
[C---:B--2---:R-:W-:Y:S11]  /*bcea0*/  HMMA.16816.F32 R4, R16.reuse, R10, R12 ;  /* 0x0000000a1004723c */ /* 0x044ff6000000180c */
[----:B------:R-:W-:Y:S04]  /*bceb0*/  @!UPT UIADD3 URZ, URZ, URZ, URZ ;  /* 0x0000003f3f3ff290 */ /* 0x000fe8000fffe03f */
[----:B------:R0:W-:Y:S01]  /*bcec0*/  STL.64 [R1+0x7e0], R20 ;  /* 0x0007e01401007387 */ /* 0x0001e20000100a00 */
[----:B------:R1:W-:Y:S03]  /*bced0*/  STL.64 [R1+0x7e8], R22 ;  /* 0x0007e81601007387 */ /* 0x0003e60000100a00 */
[----:B0-----:R-:W5:Y:S01]  /*bcee0*/  LDL.LU R20, [R1+0x7c0] ;  /* 0x0007c00001147983 */ /* 0x001f620000300800 */
[----:B------:R-:W5:Y:S02]  /*bcef0*/  LDL.LU R21, [R1+0x7c4] ;  /* 0x0007c40001157983 */ /* 0x000f640000300800 */
[----:B-1----:R-:W5:Y:S02]  /*bcf00*/  LDL.LU R22, [R1+0x7c8] ;  /* 0x0007c80001167983 */ /* 0x002f640000300800 */
[----:B------:R-:W5:Y:S01]  /*bcf10*/  LDL.LU R23, [R1+0x7cc] ;  /* 0x0007cc0001177983 */ /* 0x000f620000300800 */
[----:B------:R-:W2:Y:S01]  /*bcf20*/  LDL.LU R12, [R1+0x750] ;  /* 0x00075000010c7983 */ /* 0x000ea20000300800 */
[----:B------:R0:W-:Y:S02]  /*bcf30*/  STL.64 [R1+0x7d0], R4 ;  /* 0x0007d00401007387 */ /* 0x0001e40000100a00 */
[----:B------:R1:W-:Y:S02]  /*bcf40*/  STL.64 [R1+0x7d8], R6 ;  /* 0x0007d80601007387 */ /* 0x0003e40000100a00 */
[----:B------:R-:W2:Y:S01]  /*bcf50*/  LDL.LU R13, [R1+0x754] ;  /* 0x00075400010d7983 */ /* 0x000ea20000300800 */
[----:B------:R-:W3:Y:S01]  /*bcf60*/  LDL.LU R14, [R1+0x758] ;  /* 0x00075800010e7983 */ /* 0x000ee20000300800 */
[----:B------:R-:W3:Y:S03]  /*bcf70*/  LDL.LU R15, [R1+0x75c] ;  /* 0x00075c00010f7983 */ /* 0x000ee60000300800 */
[----:B0-----:R-:W4:Y:S01]  /*bcf80*/  LDL.LU R4, [R1+0x770] ;  /* 0x0007700001047983 */ /* 0x001f220000300800 */
[----:B------:R-:W4:Y:S02]  /*bcf90*/  LDL.LU R5, [R1+0x774] ;  /* 0x0007740001057983 */ /* 0x000f240000300800 */
[----:B-1----:R-:W2:Y:S02]  /*bcfa0*/  LDL.LU R6, [R1+0x778] ;  /* 0x0007780001067983 */ /* 0x002ea40000300800 */
[----:B------:R-:W2:Y:S02]  /*bcfb0*/  LDL.LU R7, [R1+0x77c] ;  /* 0x00077c0001077983 */ /* 0x000ea40000300800 */
[----:B--2---:R0:W-:Y:S01]  /*bcfc0*/  STL.64 [R1+0x2aa0], R6 ;  /* 0x002aa00601007387 */ /* 0x0041e20000100a00 */
[----:B----4-:R1:W-:Y:S03]  /*bcfd0*/  STL.64 [R1+0x2a98], R4 ;  /* 0x002a980401007387 */ /* 0x0103e60000100a00 */
[----:B0-----:R-:W2:Y:S01]  /*bcfe0*/  LDL.64 R6, [R1+0x18] ;  /* 0x0000180001067983 */ /* 0x001ea20000100a00 */
[----:B-----5:R-:W-:Y:S03]  /*bcff0*/  HMMA.16816.F32 R20, R16, R26, R20 ;  /* 0x0000001a1014723c */ /* 0x020fe60000001814 */
[----:B--2---:R0:W-:Y:S01]  /*bd000*/  STL.64 [R1+0x2ab0], R6 ;  /* 0x002ab00601007387 */ /* 0x0041e20000100a00 */
[----:B-1----:R-:W2:Y:S02]  /*bd010*/  LDL.LU R4, [R1+0x7a0] ;  /* 0x0007a00001047983 */ /* 0x002ea40000300800 */
[----:B------:R-:W2:Y:S01]  /*bd020*/  LDL.LU R5, [R1+0x7a4] ;  /* 0x0007a40001057983 */ /* 0x000ea20000300800 */
[----:B0-----:R-:W2:Y:S01]  /*bd030*/  LDL.LU R6, [R1+0x7a8] ;  /* 0x0007a80001067983 */ /* 0x001ea20000300800 */
[----:B------:R-:W2:Y:S02]  /*bd040*/  LDL.LU R7, [R1+0x7ac] ;  /* 0x0007ac0001077983 */ /* 0x000ea40000300800 */
[----:B---3--:R0:W-:Y:S02]  /*bd050*/  STL.64 [R1+0x2a80], R14 ;  /* 0x002a800e01007387 */ /* 0x0081e40000100a00 */
[----:B------:R1:W-:Y:S01]  /*bd060*/  STL.64 [R1+0x2a78], R12 ;  /* 0x002a780c01007387 */ /* 0x0003e20000100a00 */
[----:B0-----:R-:W3:Y:S04]  /*bd070*/  LDL.64 R14, [R1+0x8] ;  /* 0x00000800010e7983 */ /* 0x001ee80000100a00 */
[----:B---3--:R0:W-:Y:S01]  /*bd080*/  STL.64 [R1+0x2aa8], R14 ;  /* 0x002aa80e01007387 */ /* 0x0081e20000100a00 */
[----:B-1----:R-:W3:Y:S02]  /*bd090*/  LDL.LU R12, [R1+0x780] ;  /* 0x00078000010c7983 */ /* 0x002ee40000300800 */
[----:B------:R-:W3:Y:S01]  /*bd0a0*/  LDL.LU R13, [R1+0x784] ;  /* 0x00078400010d7983 */ /* 0x000ee20000300800 */
[----:B0-----:R-:W3:Y:S01]  /*bd0b0*/  LDL.LU R14, [R1+0x788] ;  /* 0x00078800010e7983 */ /* 0x001ee20000300800 */
[----:B------:R-:W3:Y:S02]  /*bd0c0*/  LDL.LU R15, [R1+0x78c] ;  /* 0x00078c00010f7983 */ /* 0x000ee40000300800 */
[----:B------:R0:W-:Y:S02]  /*bd0d0*/  STL.64 [R1+0x2a38], R10 ;  /* 0x002a380a01007387 */ /* 0x0001e40000100a00 */
[----:B0-----:R-:W-:Y:S01]  /*bd0e0*/  MOV R10, R2 ;  /* 0x00000002000a7202 */ /* 0x001fe20000000f00 */
[----:B------:R-:W-:-:S05]  /*bd0f0*/  IMAD.MOV.U32 R11, RZ, RZ, R0 ;  /* 0x000000ffff0b7224 */ /* 0x000fca00078e0000 */
[----:B------:R0:W-:Y:S04]  /*bd100*/  STL.64 [R1+0x2a50], R10 ;  /* 0x002a500a01007387 */ /* 0x0001e80000100a00 */
[----:B0-----:R-:W4:Y:S01]  /*bd110*/  LDL.64 R10, [R1+0x68] ;  /* 0x00006800010a7983 */ /* 0x001f220000100a00 */
[----:B------:R-:W-:Y:S02]  /*bd120*/  STL.64 [R1+0x7c0], R20 ;  /* 0x0007c01401007387 */ /* 0x000fe40000100a00 */
[----:B------:R0:W-:Y:S02]  /*bd130*/  STL.64 [R1+0x7c8], R22 ;  /* 0x0007c81601007387 */ /* 0x0001e40000100a00 */
        /* <DEDUP_REMOVED lines=23> */
[C---:B---3--:R-:W-:Y:S01]  /*bd2b0*/  HMMA.16816.F32 R12, R16.reuse, R6, R12 ;  /* 0x00000006100c723c */ /* 0x048fe2000000180c */
[----:B------:R-:W-:Y:S02]  /*bd2c0*/  MOV R2, R6 ;  /* 0x0000000600027202 */ /* 0x000fe40000000f00 */
[----:B------:R-:W-:Y:S11]  /*bd2d0*/  MOV R0, R7 ;  /* 0x0000000700007202 */ /* 0x000ff60000000f00 */
[----:B------:R-:W-:Y:S09]  /*bd2e0*/  @!UPT UIADD3 URZ, URZ, URZ, URZ ;  /* 0x0000003f3f3ff290 */ /* 0x000ff2000fffe03f */
[----:B------:R-:W-:Y:S01]  /*bd2f0*/  STL.64 [R1+0x780], R12 ;  /* 0x0007800c01007387 */ /* 0x000fe20000100a00 */
[----:B------:R0:W-:Y:S03]  /*bd300*/  STL.64 [R1+0x788], R14 ;  /* 0x0007880e01007387 */ /* 0x0001e60000100a00 */
[----:B0-----:R-:W3:Y:S01]  /*bd310*/  LDL.LU.64 R14, [R1+0x2aa8] ;  /* 0x002aa800010e7983 */ /* 0x001ee20000300a00 */
[----:B------:R-:W3:Y:S02]  /*bd320*/  LDL.LU.64 R6, [R1+0x2aa0] ;  /* 0x002aa00001067983 */ /* 0x000ee40000300a00 */
[----:B------:R-:W3:Y:S02]  /*bd330*/  LDL.LU.64 R4, [R1+0x2a98] ;  /* 0x002a980001047983 */ /* 0x000ee40000300a00 */
[C---:B---3--:R-:W-:Y:S01]  /*bd340*/  HMMA.16816.F32 R4, R16.reuse, R14, R4 ;  /* 0x0000000e1004723c */ /* 0x048fe20000001804 */
[----:B------:R-:W-:Y:S11]  /*bd350*/  MOV R3, R15 ;  /* 0x0000000f00037202 */ /* 0x000ff60000000f00 */
[----:B------:R-:W-:Y:S11]  /*bd360*/  @!UPT UIADD3 URZ, URZ, URZ, URZ ;  /* 0x0000003f3f3ff290 */ /* 0x000ff6000fffe03f */
[----:B------:R0:W-:Y:S01]  /*bd370*/  STL.64 [R1+0x770], R4 ;  /* 0x0007700401007387 */ /* 0x0001e20000100a00 */
[----:B------:R1:W-:Y:S02]  /*bd380*/  STL.64 [R1+0x778], R6 ;  /* 0x0007780601007387 */ /* 0x0003e40000100a00 */
[----:B0-----:R-:W-:Y:S01]  /*bd390*/  IMAD.MOV.U32 R4, RZ, RZ, R14 ;  /* 0x000000ffff047224 */ /* 0x001fe200078e000e */
[----:B-1----:R-:W3:Y:S01]  /*bd3a0*/  LDL.LU.64 R6, [R1+0x2a90] ;  /* 0x002a900001067983 */ /* 0x002ee20000300a00 */
[----:B------:R-:W5:Y:S02]  /*bd3b0*/  LDL.LU R5, [R1+0x2a88] ;  /* 0x002a880001057983 */ /* 0x000f640000300800 */
[----:B------:R-:W3:Y:S02]  /*bd3c0*/  LDL.LU.64 R14, [R1+0x2a80] ;  /* 0x002a8000010e7983 */ /* 0x000ee40000300a00 */
[----:B------:R-:W3:Y:S02]  /*bd3d0*/  LDL.LU.64 R12, [R1+0x2a78] ;  /* 0x002a7800010c7983 */ /* 0x000ee40000300a00 */
[----:B---3--:R-:W-:Y:S01]  /*bd3e0*/  HMMA.16816.F32 R16, R16, R6, R12 ;  /* 0x000000061010723c */ /* 0x008fe2000000180c */
[----:B------:R-:W2:Y:S01]  /*bd3f0*/  LDL.LU.64 R14, [R1+0x2a70] ;  /* 0x002a7000010e7983 */ /* 0x000ea20000300a00 */
[----:B------:R-:W2:Y:S02]  /*bd400*/  LDL.LU.64 R12, [R1+0x2a68] ;  /* 0x002a6800010c7983 */ /* 0x000ea40000300a00 */
[----:B------:R-:W-:Y:S02]  /*bd410*/  STL.64 [R1+0x29f8], R6 ;  /* 0x0029f80601007387 */ /* 0x000fe40000100a00 */
[----:B-----5:R-:W-:Y:S11]  /*bd420*/  STL [R1+0x29f0], R5 ;  /* 0x0029f00501007387 */ /* 0x020ff60000100800 */
[----:B------:R-:W-:Y:S06]  /*bd430*/  @!UPT UIADD3 URZ, URZ, URZ, URZ ;  /* 0x0000003f3f3ff290 */ /* 0x000fec000fffe03f */
[----:B------:R-:W-:Y:S01]  /*bd440*/  STL.64 [R1+0x750], R16 ;  /* 0x0007501001007387 */ /* 0x000fe20000100a00 */
[----:B------:R0:W-:Y:S02]  /*bd450*/  STL.64 [R1+0x758], R18 ;  /* 0x0007581201007387 */ /* 0x0001e40000100a00 */
[----:B0-----:R-:W-:Y:S01]  /*bd460*/  MOV R18, R2 ;  /* 0x0000000200127202 */ /* 0x001fe20000000f00 */
[----:B------:R-:W-:-:S05]  /*bd470*/  IMAD.MOV.U32 R19, RZ, RZ, R0 ;  /* 0x000000ffff137224 */ /* 0x000fca00078e0000 */
[----:B------:R0:W-:Y:S01]  /*bd480*/  STL.64 [R1+0x2a18], R18 ;  /* 0x002a181201007387 */ /* 0x0001e20000100a00 */
[----:B------:R-:W3:Y:S02]  /*bd490*/  LDL.LU R16, [R1+0x6d0] ;  /* 0x0006d00001107983 */ /* 0x000ee40000300800 */
[----:B------:R-:W3:Y:S01]  /*bd4a0*/  LDL.LU R17, [R1+0x6d4] ;  /* 0x0006d40001117983 */ /* 0x000ee20000300800 */
[----:B----4-:R-:W-:Y:S02]  /*bd4b0*/  MOV R2, R10 ;  /* 0x0000000a00027202 */ /* 0x010fe40000000f00 */
[----:B------:R-:W-:Y:S01]  /*bd4c0*/  MOV R0, R11 ;  /* 0x0000000b00007202 */ /* 0x000fe20000000f00 */
        /* <DEDUP_REMOVED lines=25> */
[----:B------:R-:W2:Y:S01]  /*bd660*/  LDL.LU.64 R8, [R1+0x2a20] ;  /* 0x002a200001087983 */ /* 0x000ea20000300a00 */
[----:B------:R-:W-:Y:S01]  /*bd670*/  MOV R7, R3 ;  /* 0x0000000300077202 */ /* 0x000fe20000000f00 */
[----:B--2---:R-:W-:Y:S01]  /*bd680*/  HMMA.16816.F32 R8, R12, R26, R8 ;  /* 0x0000001a0c08723c */ /* 0x004fe20000001808 */
[----:B------:R0:W-:Y:S06]  /*bd690*/  STL.64 [R1+0x29a8], R26 ;  /* 0x0029a81a01007387 */ /* 0x0001ec0000100a00 */
[----:B0-----:R-:W-:Y:S01]  /*bd6a0*/  MOV R26, R6 ;  /* 0x00000006001a7202 */ /* 0x001fe20000000f00 */
[----:B------:R-:W-:-:S02]  /*bd6b0*/  MOV R6, R4 ;  /* 0x0000000400067202 */ /* 0x000fc40000000f00 */
[----:B------:R-:W-:Y:S11]  /*bd6c0*/  IMAD.MOV.U32 R27, RZ, RZ, R5 ;  /* 0x000000ffff1b7224 */ /* 0x000ff600078e0005 */
[----:B------:R-:W-:Y:S02]  /*bd6d0*/  @!UPT UIADD3 URZ, URZ, URZ, URZ ;  /* 0x0000003f3f3ff290 */ /* 0x000fe4000fffe03f */
[----:B------:R-:W-:Y:S01]  /*bd6e0*/  STL.64 [R1+0x6e0], R8 ;  /* 0x0006e00801007387 */ /* 0x000fe20000100a00 */
[----:B------:R-:W-:Y:S02]  /*bd6f0*/  STL.64 [R1+0x6e8], R10 ;  /* 0x0006e80a01007387 */ /* 0x000fe40000100a00 */
[----:B------:R0:W-:Y:S02]  /*bd700*/  STL.64 [R1+0x2a10], R6 ;  /* 0x002a100601007387 */ /* 0x0001e40000100a00 */
[----:B------:R-:W2:Y:S01]  /*bd710*/  LDL.LU R4, [R1+0x6c0] ;  /* 0x0006c00001047983 */ /* 0x000ea20000300800 */
[----:B------:R-:W2:Y:S04]  /*bd720*/  LDL.LU R5, [R1+0x6c4] ;  /* 0x0006c40001057983 */ /* 0x000ea80000300800 */
[----:B0-----:R-:W2:Y:S01]  /*bd730*/  LDL.LU R6, [R1+0x6c8] ;  /* 0x0006c80001067983 */ /* 0x001ea20000300800 */
[----:B------:R-:W2:Y:S02]  /*bd740*/  LDL.LU R7, [R1+0x6cc] ;  /* 0x0006cc0001077983 */ /* 0x000ea40000300800 */
[----:B------:R-:W4:Y:S02]  /*bd750*/  LDL.LU R8, [R1+0x680] ;  /* 0x0006800001087983 */ /* 0x000f240000300800 */
[----:B------:R-:W4:Y:S01]  /*bd760*/  LDL.LU R9, [R1+0x684] ;  /* 0x0006840001097983 */ /* 0x000f220000300800 */
[----:B------:R-:W5:Y:S01]  /*bd770*/  LDL.LU R10, [R1+0x688] ;  /* 0x00068800010a7983 */ /* 0x000f620000300800 */
[----:B------:R-:W5:Y:S01]  /*bd780*/  LDL.LU R11, [R1+0x68c] ;  /* 0x00068c00010b7983 */ /* 0x000f620000300800 */
[C---:B---3--:R-:W-:Y:S02]  /*bd790*/  HMMA.16816.F32 R16, R12.reuse, R22, R16 ;  /* 0x000000160c10723c */ /* 0x048fe40000001810 */
[----:B-----5:R-:W-:Y:S01]  /*bd7a0*/  STL.64 [R1+0x2a08], R10 ;  /* 0x002a080a01007387 */ /* 0x020fe20000100a00 */
[----:B----4-:R0:W-:Y:S03]  /*bd7b0*/  STL.64 [R1+0x2a00], R8 ;  /* 0x002a000801007387 */ /* 0x0101e60000100a00 */
[----:B0-----:R-:W3:Y:S01]  /*bd7c0*/  LDL.LU R8, [R1+0x6a0] ;  /* 0x0006a00001087983 */ /* 0x001ee20000300800 */
[----:B------:R-:W3:Y:S02]  /*bd7d0*/  LDL.LU R9, [R1+0x6a4] ;  /* 0x0006a40001097983 */ /* 0x000ee40000300800 */
[----:B------:R-:W3:Y:S02]  /*bd7e0*/  LDL.LU R10, [R1+0x6a8] ;  /* 0x0006a800010a7983 */ /* 0x000ee40000300800 */
[----:B------:R-:W3:Y:S01]  /*bd7f0*/  LDL.LU R11, [R1+0x6ac] ;  /* 0x0006ac00010b7983 */ /* 0x000ee20000300800 */
[----:B------:R0:W-:Y:S04]  /*bd800*/  STL.64 [R1+0x29c0], R26 ;  /* 0x0029c01a01007387 */ /* 0x0001e80000100a00 */
[----:B0-----:R-:W4:Y:S04]  /*bd810*/  LDL.64 R26, [R1+0x58] ;  /* 0x00005800011a7983 */ /* 0x001f280000100a00 */
[----:B----4-:R-:W-:Y:S03]  /*bd820*/  STL.64 [R1+0x29c8], R26 ;  /* 0x0029c81a01007387 */ /* 0x010fe60000100a00 */
[----:B------:R-:W-:Y:S02]  /*bd830*/  STL.64 [R1+0x6d0], R16 ;  /* 0x0006d01001007387 */ /* 0x000fe40000100a00 */
[----:B------:R0:W-:Y:S02]  /*bd840*/  STL.64 [R1+0x6d8], R18 ;  /* 0x0006d81201007387 */ /* 0x0001e40000100a00 */
[----:B0-----:R-:W2:Y:S01]  /*bd850*/  LDL.LU.64 R18, [R1+0x2a18] ;  /* 0x002a180001127983 */ /* 0x001ea20000300a00 */
[----:B------:R0:W-:Y:S02]  /*bd860*/  STL.64 [R1+0x29a0], R22 ;  /* 0x0029a01601007387 */ /* 0x0001e40000100a00 */
[----:B------:R-:W4:Y:S02]  /*bd870*/  LDL.LU R20, [R1+0x600] ;  /* 0x0006000001147983 */ /* 0x000f240000300800 */
[----:B------:R-:W4:Y:S01]  /*bd880*/  LDL.LU R21, [R1+0x604] ;  /* 0x0006040001157983 */ /* 0x000f220000300800 */
[----:B0-----:R-:W5:Y:S01]  /*bd890*/  LDL.LU R22, [R1+0x608] ;  /* 0x0006080001167983 */ /* 0x001f620000300800 */
[----:B------:R-:W5:Y:S03]  /*bd8a0*/  LDL.LU R23, [R1+0x60c] ;  /* 0x00060c0001177983 */ /* 0x000f660000300800 */
[----:B-----5:R-:W-:Y:S01]  /*bd8b0*/  STL.64 [R1+0x29b8], R22 ;  /* 0x0029b81601007387 */ /* 0x020fe20000100a00 */
[----:B----4-:R0:W-:Y:S03]  /*bd8c0*/  STL.64 [R1+0x29b0], R20 ;  /* 0x0029b01401007387 */ /* 0x0101e60000100a00 */
[----:B0-----:R-:W4:Y:S01]  /*bd8d0*/  LDL.LU R20, [R1+0x620] ;  /* 0x0006200001147983 */ /* 0x001f220000300800 */
[----:B------:R-:W4:Y:S02]  /*bd8e0*/  LDL.LU R21, [R1+0x624] ;  /* 0x0006240001157983 */ /* 0x000f240000300800 */
[----:B------:R-:W5:Y:S02]  /*bd8f0*/  LDL.LU R22, [R1+0x628] ;  /* 0x0006280001167983 */ /* 0x000f640000300800 */
[----:B------:R-:W5:Y:S01]  /*bd900*/  LDL.LU R23, [R1+0x62c] ;  /* 0x00062c0001177983 */ /* 0x000f620000300800 */
        /* <DEDUP_REMOVED lines=22> */
[----:B0-----:R-:W3:Y:S01]  /*bda70*/  LDL.LU.64 R6, [R1+0x29f8] ;  /* 0x0029f80001067983 */ /* 0x001ee20000300a00 */
[----:B------:R-:W5:Y:S02]  /*bda80*/  LDL.LU R5, [R1+0x29f0] ;  /* 0x0029f00001057983 */ /* 0x000f640000300800 */
[----:B------:R-:W-:Y:S01]  /*bda90*/  IMAD.MOV.U32 R26, RZ, RZ, R2 ;  /* 0x000000ffff1a7224 */ /* 0x000fe200078e0002 */
        /* <DEDUP_REMOVED lines=17> */
[----:B0-----:R-:W3:Y:S02]  /*bdbb0*/  LDL.LU.64 R26, [R1+0x29c8] ;  /* 0x0029c800011a7983 */ /* 0x001ee40000300a00 */
        /* <DEDUP_REMOVED lines=15> */
[----:B------:R-:W4:Y:S11]  /*bdcb0*/  LDL.LU.64 R22, [R1+0x29a0] ;  /* 0x0029a00001167983 */ /* 0x000f360000300a00 */
[----:B------:R-:W-:Y:S10]  /*bdcc0*/  @!UPT UIADD3 URZ, URZ, URZ, URZ ;  /* 0x0000003f3f3ff290 */ /* 0x000ff4000fffe03f */
[----:B------:R-:W-:Y:S01]  /*bdcd0*/  STL.64 [R1+0x600], R24 ;  /* 0x0006001801007387 */ /* 0x000fe20000100a00 */
[----:B------:R-:W-:Y:S02]  /*bdce0*/  STL.64 [R1+0x608], R26 ;  /* 0x0006081a01007387 */ /* 0x000fe40000100a00 */
[----:B-----5:R-:W0:Y:S02]  /*bdcf0*/  LDSM.16.M88.4 R24, [R5+0x66080] ;  /* 0x066080000518783b */ /* 0x020e240000000200 */
[----:B0-----:R-:W-:Y:S02]  /*bdd00*/  STL.64 [R1+0x2980], R26 ;  /* 0x0029801a01007387 */ /* 0x001fe40000100a00 */
[----:B------:R0:W-:Y:S02]  /*bdd10*/  STL.64 [R1+0x2978], R24 ;  /* 0x0029781801007387 */ /* 0x0001e40000100a00 */
[----:B0-----:R-:W2:Y:S01]  /*bdd20*/  LDL.LU R24, [R1+0x5e0] ;  /* 0x0005e00001187983 */ /* 0x001ea20000300800 */
[----:B------:R-:W2:Y:S02]  /*bdd30*/  LDL.LU R25, [R1+0x5e4] ;  /* 0x0005e40001197983 */ /* 0x000ea40000300800 */
[----:B------:R-:W2:Y:S02]  /*bdd40*/  LDL.LU R26, [R1+0x5e8] ;  /* 0x0005e800011a7983 */ /* 0x000ea40000300800 */
[----:B------:R-:W2:Y:S01]  /*bdd50*/  LDL.LU R27, [R1+0x5ec] ;  /* 0x0005ec00011b7983 */ /* 0x000ea20000300800 */
[C---:B----4-:R-:W-:Y:S11]  /*bdd60*/  HMMA.16816.F32 R16, R8.reuse, R22, R16 ;  /* 0x000000160810723c */ /* 0x050ff60000001810 */
[----:B------:R-:W-:Y:S11]  /*bdd70*/  @!UPT UIADD3 URZ, URZ, URZ, URZ ;  /* 0x0000003f3f3ff290 */ /* 0x000ff6000fffe03f */
[----:B------:R-:W-:Y:S01]  /*bdd80*/  @!UPT UIADD3 URZ, URZ, URZ, URZ ;  /* 0x0000003f3f3ff290 */ /* 0x000fe2000fffe03f */
[----:B------:R-:W-:Y:S01]  /*bdd90*/  STL.64 [R1+0x5f0], R16 ;  /* 0x0005f01001007387 */ /* 0x000fe20000100a00 */
[----:B------:R0:W-:Y:S03]  /*bdda0*/  STL.64 [R1+0x5f8], R18 ;  /* 0x0005f81201007387 */ /* 0x0001e60000100a00 */
[----:B0-----:R-:W2:Y:S01]  /*bddb0*/  LDL.LU.64 R18, [R1+0x2998] ;  /* 0x0029980001127983 */ /* 0x001ea20000300a00 */
[----:B------:R-:W-:Y:S02]  /*bddc0*/  MOV R2, R22 ;  /* 0x0000001600027202 */ /* 0x000fe40000000f00 */
[----:B------:R-:W-:Y:S01]  /*bddd0*/  MOV R0, R23 ;  /* 0x0000001700007202 */ /* 0x000fe20000000f00 */
[----:B------:R-:W3:Y:S01]  /*bdde0*/  LDL.64 R14, [R1+0x8] ;  /* 0x00000800010e7983 */ /* 0x000ee20000100a00 */
[----:B------:R-:W0:Y:S04]  /*bddf0*/  LDSM.16.M88.4 R20, [R5+0x67080] ;  /* 0x067080000514783b */ /* 0x000e280000000200 */
[----:B0-----:R-:W-:Y:S01]  /*bde00*/  STL.64 [R1+0x2908], R22 ;  /* 0x0029081601007387 */ /* 0x001fe20000100a00 */
[----:B------:R2:W-:Y:S02]  /*bde10*/  STL.64 [R1+0x2900], R20 ;  /* 0x0029001401007387 */ /* 0x0005e40000100a00 */
[----:B------:R-:W-:Y:S01]  /*bde20*/  STL.64 [R1+0x2990], R6 ;  /* 0x0029900601007387 */ /* 0x000fe20000100a00 */
[C---:B--2---:R-:W-:Y:S01]  /*bde30*/  HMMA.16816.F32 R20, R8.reuse, R18, R24 ;  /* 0x000000120814723c */ /* 0x044fe20000001818 */
[----:B------:R-:W0:Y:S11]  /*bde40*/  LDSM.16.M88.4 R16, [R5+0x68080] ;  /* 0x068080000510783b */ /* 0x000e360000000200 */
[----:B------:R-:W-:Y:S11]  /*bde50*/  @!UPT UIADD3 URZ, URZ, URZ, URZ ;  /* 0x0000003f3f3ff290 */ /* 0x000ff6000fffe03f */
[----:B------:R-:W-:Y:S01]  /*bde60*/  STL.64 [R1+0x5e0], R20 ;  /* 0x0005e01401007387 */ /* 0x000fe20000100a00 */
[----:B------:R-:W-:Y:S02]  /*bde70*/  STL.64 [R1+0x5e8], R22 ;  /* 0x0005e81601007387 */ /* 0x000fe40000100a00 */
[----:B------:R1:W-:Y:S02]  /*bde80*/  STL [R1+0x2988], R5 ;  /* 0x0029880501007387 */ /* 0x0003e40000100800 */
[----:B------:R-:W3:Y:S01]  /*bde90*/  LDL.LU R4, [R1+0x5d0] ;  /* 0x0005d00001047983 */ /* 0x000ee20000300800 */
[----:B-1----:R-:W3:Y:S01]  /*bdea0*/  LDL.LU R5, [R1+0x5d4] ;  /* 0x0005d40001057983 */ /* 0x002ee20000300800 */
[----:B------:R-:W3:Y:S02]  /*bdeb0*/  LDL.LU R6, [R1+0x5d8] ;  /* 0x0005d80001067983 */ /* 0x000ee40000300800 */
[----:B------:R-:W3:Y:S01]  /*bdec0*/  LDL.LU R7, [R1+0x5dc] ;  /* 0x0005dc0001077983 */ /* 0x000ee20000300800 */
[----:B0-----:R-:W-:Y:S01]  /*bded0*/  STL.64 [R1+0x2898], R18 ;  /* 0x0028981201007387 */ /* 0x001fe20000100a00 */
[----:B------:R-:W-:Y:S02]  /*bdee0*/  STL.64 [R1+0x2890], R16 ;  /* 0x0028901001007387 */ /* 0x000fe40000100a00 */
[----:B------:R-:W2:Y:S02]  /*bdef0*/  LDL.LU R20, [R1+0x550] ;  /* 0x0005500001147983 */ /* 0x000ea40000300800 */
[----:B------:R-:W2:Y:S01]  /*bdf00*/  LDL.LU R21, [R1+0x554] ;  /* 0x0005540001157983 */ /* 0x000ea20000300800 */
[----:B------:R-:W4:Y:S01]  /*bdf10*/  LDL.LU R22, [R1+0x558] ;  /* 0x0005580001167983 */ /* 0x000f220000300800 */
[----:B------:R-:W4:Y:S02]  /*bdf20*/  LDL.LU R23, [R1+0x55c] ;  /* 0x00055c0001177983 */ /* 0x000f240000300800 */
[----:B------:R-:W5:Y:S02]  /*bdf30*/  LDL.LU R24, [R1+0x5c0] ;  /* 0x0005c00001187983 */ /* 0x000f640000300800 */
[----:B------:R-:W5:Y:S01]  /*bdf40*/  LDL.LU R25, [R1+0x5c4] ;  /* 0x0005c40001197983 */ /* 0x000f620000300800 */
[----:B------:R-:W5:Y:S01]  /*bdf50*/  LDL.LU R26, [R1+0x5c8] ;  /* 0x0005c800011a7983 */ /* 0x000f620000300800 */
[----:B------:R-:W5:Y:S03]  /*bdf60*/  LDL.LU R27, [R1+0x5cc] ;  /* 0x0005cc00011b7983 */ /* 0x000f660000300800 */
[----:B----4-:R0:W-:Y:S01]  /*bdf70*/  STL.64 [R1+0x2938], R22 ;  /* 0x0029381601007387 */ /* 0x0101e20000100a00 */
[----:B--2---:R-:W-:Y:S03]  /*bdf80*/  STL.64 [R1+0x2930], R20 ;  /* 0x0029301401007387 */ /* 0x004fe60000100a00 */
[----:B0-----:R-:W2:Y:S04]  /*bdf90*/  LDL.64 R22, [R1+0x38] ;  /* 0x0000380001167983 */ /* 0x001ea80000100a00 */
[----:B--2---:R0:W-:Y:S04]  /*bdfa0*/  STL.64 [R1+0x2948], R22 ;  /* 0x0029481601007387 */ /* 0x0041e80000100a00 */
[----:B0-----:R-:W2:Y:S01]  /*bdfb0*/  LDL.64 R22, [R1+0x48] ;  /* 0x0000480001167983 */ /* 0x001ea20000100a00 */
[----:B---3--:R-:W-:Y:S03]  /*bdfc0*/  HMMA.16816.F32 R4, R8, R14, R4 ;  /* 0x0000000e0804723c */ /* 0x008fe60000001804 */
        /* <DEDUP_REMOVED lines=14> */
[----:B------:R-:W3:Y:S02]  /*be0b0*/  LDL.LU R5, [R1+0x2988] ;  /* 0x0029880001057983 */ /* 0x000ee40000300800 */
[----:B------:R-:W-:Y:S01]  /*be0c0*/  IMAD.MOV.U32 R18, RZ, RZ, R12 ;  /* 0x000000ffff127224 */ /* 0x000fe200078e000c */
[----:B------:R-:W-:Y:S01]  /*be0d0*/  MOV R28, R14 ;  /* 0x0000000e001c7202 */ /* 0x000fe20000000f00 */
[----:B------:R-:W-:-:S02]  /*be0e0*/  IMAD.MOV.U32 R17, RZ, RZ, R15 ;  /* 0x000000ffff117224 */ /* 0x000fc400078e000f */
[----:B---3--:R-:W0:Y:S04]  /*be0f0*/  LDSM.16.M88.4 R12, [R5+0x69080] ;  /* 0x06908000050c783b */ /* 0x008e280000000200 */
[----:B0-----:R0:W-:Y:S01]  /*be100*/  STL.64 [R1+0x2800], R14 ;  /* 0x0028000e01007387 */ /* 0x0011e20000100a00 */
[----:B------:R1:W-:Y:S01]  /*be110*/  STL.64 [R1+0x27f8], R12 ;  /* 0x0027f80c01007387 */ /* 0x0003e20000100a00 */
[----:B0-----:R-:W-:Y:S02]  /*be120*/  MOV R14, R2 ;  /* 0x00000002000e7202 */ /* 0x001fe40000000f00 */
[----:B------:R-:W-:-:S05]  /*be130*/  MOV R15, R0 ;  /* 0x00000000000f7202 */ /* 0x000fca0000000f00 */
[----:B------:R0:W-:Y:S01]  /*be140*/  STL.64 [R1+0x2940], R14 ;  /* 0x0029400e01007387 */ /* 0x0001e20000100a00 */
[----:B-1----:R-:W3:Y:S02]  /*be150*/  LDL.LU R12, [R1+0x570] ;  /* 0x00057000010c7983 */ /* 0x002ee40000300800 */
[----:B------:R-:W3:Y:S01]  /*be160*/  LDL.LU R13, [R1+0x574] ;  /* 0x00057400010d7983 */ /* 0x000ee20000300800 */
[----:B0-----:R-:W4:Y:S01]  /*be170*/  LDL.LU R14, [R1+0x578] ;  /* 0x00057800010e7983 */ /* 0x001f220000300800 */
[----:B------:R-:W4:Y:S01]  /*be180*/  LDL.LU R15, [R1+0x57c] ;  /* 0x00057c00010f7983 */ /* 0x000f220000300800 */
[----:B-----5:R-:W-:Y:S02]  /*be190*/  HMMA.16816.F32 R8, R8, R6, R24 ;  /* 0x000000060808723c */ /* 0x020fe40000001818 */
[----:B----4-:R-:W-:Y:S01]  /*be1a0*/  STL.64 [R1+0x2958], R14 ;  /* 0x0029580e01007387 */ /* 0x010fe20000100a00 */
[----:B---3--:R0:W-:Y:S03]  /*be1b0*/  STL.64 [R1+0x2950], R12 ;  /* 0x0029500c01007387 */ /* 0x0081e60000100a00 */
[----:B0-----:R-:W3:Y:S01]  /*be1c0*/  LDL.LU R12, [R1+0x590] ;  /* 0x00059000010c7983 */ /* 0x001ee20000300800 */
[----:B------:R-:W3:Y:S02]  /*be1d0*/  LDL.LU R13, [R1+0x594] ;  /* 0x00059400010d7983 */ /* 0x000ee40000300800 */
[----:B------:R-:W3:Y:S02]  /*be1e0*/  LDL.LU R14, [R1+0x598] ;  /* 0x00059800010e7983 */ /* 0x000ee40000300800 */
[----:B------:R-:W3:Y:S01]  /*be1f0*/  LDL.LU R15, [R1+0x59c] ;  /* 0x00059c00010f7983 */ /* 0x000ee20000300800 */
[----:B------:R-:W2:Y:S01]  /*be200*/  LDL.LU.64 R26, [R1+0x2980] ;  /* 0x00298000011a7983 */ /* 0x000ea20000300a00 */
[----:B------:R-:W2:Y:S10]  /*be210*/  LDL.LU.64 R24, [R1+0x2978] ;  /* 0x0029780001187983 */ /* 0x000eb40000300a00 */
[----:B------:R-:W-:Y:S02]  /*be220*/  STL.64 [R1+0x5c0], R8 ;  /* 0x0005c00801007387 */ /* 0x000fe40000100a00 */
[----:B------:R-:W-:Y:S01]  /*be230*/  STL.64 [R1+0x5c8], R10 ;  /* 0x0005c80a01007387 */ /* 0x000fe20000100a00 */
[----:B------:R0:W-:Y:S01]  /*be240*/  STL.64 [R1+0x2918], R6 ;  /* 0x0029180601007387 */ /* 0x0001e20000100a00 */
[----:B------:R-:W-:Y:S03]  /*be250*/  STL [R1+0x2910], R5 ;  /* 0x0029100501007387 */ /* 0x000fe60000100800 */
[----:B------:R-:W1:Y:S04]  /*be260*/  LDSM.16.M88.4 R8, [R5+0x6a080] ;  /* 0x06a080000508783b */ /* 0x000e680000000200 */
[----:B0-----:R-:W2:Y:S04]  /*be270*/  LDL.64 R6, [R1+0x68] ;  /* 0x0000680001067983 */ /* 0x001ea80000100a00 */
[----:B-1----:R-:W-:Y:S01]  /*be280*/  STL.64 [R1+0x2768], R10 ;  /* 0x0027680a01007387 */ /* 0x002fe20000100a00 */
[----:B------:R0:W-:Y:S03]  /*be290*/  STL.64 [R1+0x2760], R8 ;  /* 0x0027600801007387 */ /* 0x0001e60000100a00 */
[----:B0-----:R-:W4:Y:S01]  /*be2a0*/  LDL.LU R8, [R1+0x560] ;  /* 0x0005600001087983 */ /* 0x001f220000300800 */
[----:B------:R-:W4:Y:S02]  /*be2b0*/  LDL.LU R9, [R1+0x564] ;  /* 0x0005640001097983 */ /* 0x000f240000300800 */
[----:B------:R-:W4:Y:S02]  /*be2c0*/  LDL.LU R10, [R1+0x568] ;  /* 0x00056800010a7983 */ /* 0x000f240000300800 */
[----:B------:R-:W4:Y:S01]  /*be2d0*/  LDL.LU R11, [R1+0x56c] ;  /* 0x00056c00010b7983 */ /* 0x000f220000300800 */
[----:B--2---:R-:W-:Y:S11]  /*be2e0*/  HMMA.16816.F32 R20, R24, R6, R20 ;  /* 0x000000061814723c */ /* 0x004ff60000001814 */
[----:B------:R-:W-:Y:S11]  /*be2f0*/  @!UPT UIADD3 URZ, URZ, URZ, URZ ;  /* 0x0000003f3f3ff290 */ /* 0x000ff6000fffe03f */
[----:B------:R-:W-:Y:S01]  /*be300*/  @!UPT UIADD3 URZ, URZ, URZ, URZ ;  /* 0x0000003f3f3ff290 */ /* 0x000fe2000fffe03f */
[----:B------:R-:W-:Y:S01]  /*be310*/  STL.64 [R1+0xd30], R20 ;  /* 0x000d301401007387 */ /* 0x000fe20000100a00 */
[----:B------:R0:W-:Y:S03]  /*be320*/  STL.64 [R1+0xd38], R22 ;  /* 0x000d381601007387 */ /* 0x0001e60000100a00 */
[----:B0-----:R-:W2:Y:S01]  /*be330*/  LDL.LU.64 R22, [R1+0x2970] ;  /* 0x0029700001167983 */ /* 0x001ea20000300a00 */
[----:B------:R-:W2:Y:S01]  /*be340*/  LDL.LU.64 R20, [R1+0x2968] ;  /* 0x0029680001147983 */ /* 0x000ea20000300a00 */
[----:B------:R-:W-:-:S07]  /*be350*/  MOV R19, R3 ;  /* 0x0000000300137202 */ /* 0x000fce0000000f00 */
[C---:B--2---:R-:W-:Y:S11]  /*be360*/  HMMA.16816.F32 R20, R24.reuse, R18, R20 ;  /* 0x000000121814723c */ /* 0x044ff60000001814 */
[----:B------:R-:W-:Y:S11]  /*be370*/  @!UPT UIADD3 URZ, URZ, URZ, URZ ;  /* 0x0000003f3f3ff290 */ /* 0x000ff6000fffe03f */
[----:B------:R-:W-:Y:S01]  /*be380*/  @!UPT UIADD3 URZ, URZ, URZ, URZ ;  /* 0x0000003f3f3ff290 */ /* 0x000fe2000fffe03f */
[----:B------:R-:W-:Y:S01]  /*be390*/  STL.64 [R1+0xd20], R20 ;  /* 0x000d201401007387 */ /* 0x000fe20000100a00 */
[----:B------:R0:W-:Y:S03]  /*be3a0*/  STL.64 [R1+0xd28], R22 ;  /* 0x000d281601007387 */ /* 0x0001e60000100a00 */
[----:B0-----:R-:W3:Y:S01]  /*be3b0*/  LDL.LU.64 R22, [R1+0x2960] ;  /* 0x0029600001167983 */ /* 0x001ee20000300a00 */
[----:B------:R-:W-:Y:S01]  /*be3c0*/  STL.64 [R1+0x28e8], R18 ;  /* 0x0028e81201007387 */ /* 0x000fe20000100a00 */
[C---:B---3--:R-:W-:Y:S01]  /*be3d0*/  HMMA.16816.F32 R12, R24.reuse, R22, R12 ;  /* 0x00000016180c723c */ /* 0x048fe2000000180c */
        /* <DEDUP_REMOVED lines=14> */
[----:B------:R-:W-:Y:S02]  /*be4c0*/  MOV R2, R22 ;  /* 0x0000001600027202 */ /* 0x000fe40000000f00 */
[----:B------:R-:W-:Y:S02]  /*be4d0*/  MOV R0, R23 ;  /* 0x0000001700007202 */ /* 0x000fe40000000f00 */
[----:B------:R-:W2:Y:S01]  /*be4e0*/  LDL.LU.64 R22, [R1+0x2938] ;  /* 0x0029380001167983 */ /* 0x000ea20000300a00 */
[----:B------:R-:W2:Y:S01]  /*be4f0*/  LDL.LU.64 R20, [R1+0x2930] ;  /* 0x0029300001147983 */ /* 0x000ea20000300a00 */
[C---:B----4-:R-:W-:Y:S02]  /*be500*/  HMMA.16816.F32 R12, R24.reuse, R14, R8 ;  /* 0x0000000e180c723c */ /* 0x050fe40000001808 */
[----:B------:R-:W3:Y:S11]  /*be510*/  LDL.LU R8, [R1+0x250] ;  /* 0x0002500001087983 */ /* 0x000ef60000300800 */
[----:B------:R-:W-:Y:S10]  /*be520*/  @!UPT UIADD3 URZ, URZ, URZ, URZ ;  /* 0x0000003f3f3ff290 */ /* 0x000ff4000fffe03f */
[----:B------:R-:W-:Y:S01]  /*be530*/  STL.64 [R1+0x960], R12 ;  /* 0x0009600c01007387 */ /* 0x000fe20000100a00 */
[----:B------:R-:W-:Y:S02]  /*be540*/  STL.64 [R1+0x968], R14 ;  /* 0x0009680e01007387 */ /* 0x000fe40000100a00 */
[----:B------:R-:W3:Y:S02]  /*be550*/  LDL.LU R9, [R1+0x254] ;  /* 0x0002540001097983 */ /* 0x000ee40000300800 */
[----:B------:R-:W4:Y:S01]  /*be560*/  LDL.LU R10, [R1+0x258] ;  /* 0x00025800010a7983 */ /* 0x000f220000300800 */
[----:B------:R-:W4:Y:S04]  /*be570*/  LDL.LU R11, [R1+0x25c] ;  /* 0x00025c00010b7983 */ /* 0x000f280000300800 */
[----:B----4-:R0:W-:Y:S01]  /*be580*/  STL.64 [R1+0x2810], R10 ;  /* 0x0028100a01007387 */ /* 0x0101e20000100a00 */
[----:B---3--:R-:W-:Y:S03]  /*be590*/  STL.64 [R1+0x2808], R8 ;  /* 0x0028080801007387 */ /* 0x008fe60000100a00 */
[----:B0-----:R-:W2:Y:S02]  /*be5a0*/  LDL.64 R10, [R1+0x18] ;  /* 0x00001800010a7983 */ /* 0x001ea40000100a00 */
[----:B--2---:R-:W-:Y:S02]  /*be5b0*/  HMMA.16816.F32 R20, R24, R10, R20 ;  /* 0x0000000a1814723c */ /* 0x004fe40000001814 */
        /* <DEDUP_REMOVED lines=39> */
[----:B------:R-:W5:Y:S02]  /*be830*/  LDL.LU R15, [R1+0x31c] ;  /* 0x00031c00010f7983 */ /* 0x000f640000300800 */
[----:B------:R-:W-:Y:S01]  /*be840*/  IMAD.MOV.U32 R16, RZ, RZ, R6 ;  /* 0x000000ffff107224 */ /* 0x000fe200078e0006 */
[----:B-----5:R-:W-:Y:S01]  /*be850*/  STL.64 [R1+0x2840], R14 ;  /* 0x0028400e01007387 */ /* 0x020fe20000100a00 */
[----:B---3--:R0:W-:Y:S03]  /*be860*/  STL.64 [R1+0x2838], R12 ;  /* 0x0028380c01007387 */ /* 0x0081e60000100a00 */
[----:B0-----:R-:W3:Y:S01]  /*be870*/  LDL.LU R12, [R1+0x320] ;  /* 0x00032000010c7983 */ /* 0x001ee20000300800 */
[----:B------:R-:W3:Y:S02]  /*be880*/  LDL.LU R13, [R1+0x324] ;  /* 0x00032400010d7983 */ /* 0x000ee40000300800 */
[----:B------:R-:W5:Y:S02]  /*be890*/  LDL.LU R14, [R1+0x328] ;  /* 0x00032800010e7983 */ /* 0x000f640000300800 */
[----:B------:R-:W5:Y:S01]  /*be8a0*/  LDL.LU R15, [R1+0x32c] ;  /* 0x00032c00010f7983 */ /* 0x000f620000300800 */
[----:B------:R-:W-:Y:S01]  /*be8b0*/  MOV R5, R7 ;  /* 0x0000000700057202 */ /* 0x000fe20000000f00 */
[----:B------:R-:W-:Y:S01]  /*be8c0*/  IMAD.MOV.U32 R6, RZ, RZ, R28 ;  /* 0x000000ffff067224 */ /* 0x000fe200078e001c */
[----:B------:R-:W-:-:S03]  /*be8d0*/  MOV R7, R17 ;  /* 0x0000001100077202 */ /* 0x000fc60000000f00 */
[----:B------:R-:W-:Y:S01]  /*be8e0*/  IMAD.MOV.U32 R19, RZ, RZ, R5 ;  /* 0x000000ffff137224 */ /* 0x000fe200078e0005 */
[----:B-----5:R0:W-:Y:S02]  /*be8f0*/  STL.64 [R1+0x2850], R14 ;  /* 0x0028500e01007387 */ /* 0x0201e40000100a00 */
[----:B0-----:R-:W-:Y:S02]  /*be900*/  MOV R14, R4 ;  /* 0x00000004000e7202 */ /* 0x001fe40000000f00 */
[C---:B----4-:R-:W-:Y:S01]  /*be910*/  HMMA.16816.F32 R4, R24.reuse, R6, R20 ;  /* 0x000000061804723c */ /* 0x050fe20000001814 */
[----:B---3--:R-:W-:Y:S01]  /*be920*/  STL.64 [R1+0x2848], R12 ;  /* 0x0028480c01007387 */ /* 0x008fe20000100a00 */
[----:B------:R-:W3:Y:S02]  /*be930*/  LDL.LU.64 R22, [R1+0x2928] ;  /* 0x0029280001167983 */ /* 0x000ee40000300a00 */
[----:B------:R-:W3:Y:S11]  /*be940*/  LDL.LU.64 R20, [R1+0x2920] ;  /* 0x0029200001147983 */ /* 0x000ef60000300a00 */
[----:B------:R-:W-:Y:S08]  /*be950*/  @!UPT UIADD3 URZ, URZ, URZ, URZ ;  /* 0x0000003f3f3ff290 */ /* 0x000ff0000fffe03f */
[----:B------:R-:W-:Y:S01]  /*be960*/  STL.64 [R1+0x830], R4 ;  /* 0x0008300401007387 */ /* 0x000fe20000100a00 */
[----:B------:R0:W-:Y:S03]  /*be970*/  STL.64 [R1+0x838], R6 ;  /* 0x0008380601007387 */ /* 0x0001e60000100a00 */
[----:B0-----:R-:W3:Y:S01]  /*be980*/  LDL.LU.64 R6, [R1+0x2918] ;  /* 0x0029180001067983 */ /* 0x001ee20000300a00 */
[----:B------:R-:W4:Y:S01]  /*be990*/  LDL.LU R5, [R1+0x2910] ;  /* 0x0029100001057983 */ /* 0x000f220000300800 */
[----:B------:R-:W-:Y:S01]  /*be9a0*/  MOV R18, R16 ;  /* 0x0000001000127202 */ /* 0x000fe20000000f00 */
[----:B---3--:R-:W-:Y:S01]  /*be9b0*/  HMMA.16816.F32 R24, R24, R6, R20 ;  /* 0x000000061818723c */ /* 0x008fe20000001814 */
[----:B------:R-:W2:Y:S01]  /*be9c0*/  LDL.LU.64 R22, [R1+0x2908] ;  /* 0x0029080001167983 */ /* 0x000ea20000300a00 */
[----:B------:R-:W2:Y:S02]  /*be9d0*/  LDL.LU.64 R20, [R1+0x2900] ;  /* 0x0029000001147983 */ /* 0x000ea40000300a00 */
[----:B------:R-:W-:Y:S02]  /*be9e0*/  STL.64 [R1+0x28d0], R6 ;  /* 0x0028d00601007387 */ /* 0x000fe40000100a00 */
[----:B----4-:R0:W-:Y:S11]  /*be9f0*/  STL [R1+0x28c8], R5 ;  /* 0x0028c80501007387 */ /* 0x0101f60000100800 */
[----:B------:R-:W-:Y:S06]  /*bea00*/  @!UPT UIADD3 URZ, URZ, URZ, URZ ;  /* 0x0000003f3f3ff290 */ /* 0x000fec000fffe03f */
[----:B------:R-:W-:Y:S01]  /*bea10*/  STL.64 [R1+0x820], R24 ;  /* 0x0008201801007387 */ /* 0x000fe20000100a00 */
[----:B------:R-:W-:Y:S02]  /*bea20*/  STL.64 [R1+0x828], R26 ;  /* 0x0008281a01007387 */ /* 0x000fe40000100a00 */
[----:B------:R-:W3:Y:S02]  /*bea30*/  LDL.LU R4, [R1+0x4e0] ;  /* 0x0004e00001047983 */ /* 0x000ee40000300800 */
[----:B0-----:R-:W3:Y:S01]  /*bea40*/  LDL.LU R5, [R1+0x4e4] ;  /* 0x0004e40001057983 */ /* 0x001ee20000300800 */
[----:B------:R-:W3:Y:S01]  /*bea50*/  LDL.LU R6, [R1+0x4e8] ;  /* 0x0004e80001067983 */ /* 0x000ee20000300800 */
[----:B------:R-:W3:Y:S01]  /*bea60*/  LDL.LU R7, [R1+0x4ec] ;  /* 0x0004ec0001077983 */ /* 0x000ee20000300800 */
[C---:B--2---:R-:W-:Y:S02]  /*bea70*/  HMMA.16816.F32 R16, R20.reuse, R18, R8 ;  /* 0x000000121410723c */ /* 0x044fe40000001808 */
[----:B------:R-:W2:Y:S01]  /*bea80*/  LDL.LU.64 R10, [R1+0x28f8] ;  /* 0x0028f800010a7983 */ /* 0x000ea20000300a00 */
[----:B------:R-:W2:Y:S11]  /*bea90*/  LDL.LU.64 R8, [R1+0x28f0] ;  /* 0x0028f00001087983 */ /* 0x000eb60000300a00 */
[----:B------:R-:W-:Y:S09]  /*beaa0*/  @!UPT UIADD3 URZ, URZ, URZ, URZ ;  /* 0x0000003f3f3ff290 */ /* 0x000ff2000fffe03f */
[----:B------:R-:W-:Y:S01]  /*beab0*/  STL.64 [R1+0xda0], R16 ;  /* 0x000da01001007387 */ /* 0x000fe20000100a00 */
[----:B------:R0:W-:Y:S03]  /*beac0*/  STL.64 [R1+0xda8], R18 ;  /* 0x000da81201007387 */ /* 0x0001e60000100a00 */
[----:B0-----:R-:W3:Y:S01]  /*bead0*/  LDL.LU.64 R18, [R1+0x28e8] ;  /* 0x0028e80001127983 */ /* 0x001ee20000300a00 */
[----:B------:R-:W4:Y:S01]  /*beae0*/  LDL.LU R16, [R1+0x470] ;  /* 0x0004700001107983 */ /* 0x000f220000300800 */
[----:B---3--:R-:W-:Y:S11]  /*beaf0*/  HMMA.16816.F32 R4, R20, R18, R4 ;  /* 0x000000121404723c */ /* 0x008ff60000001804 */
[----:B------:R-:W-:Y:S11]  /*beb00*/  @!UPT UIADD3 URZ, URZ, URZ, URZ ;  /* 0x0000003f3f3ff290 */ /* 0x000ff6000fffe03f */
[----:B------:R-:W-:Y:S01]  /*beb10*/  @!UPT UIADD3 URZ, URZ, URZ, URZ ;  /* 0x0000003f3f3ff290 */ /* 0x000fe2000fffe03f */
[----:B------:R-:W-:Y:S01]  /*beb20*/  STL.64 [R1+0xd90], R4 ;  /* 0x000d900401007387 */ /* 0x000fe20000100a00 */
[----:B------:R-:W-:Y:S02]  /*beb30*/  STL.64 [R1+0xd98], R6 ;  /* 0x000d980601007387 */ /* 0x000fe40000100a00 */
[----:B------:R-:W4:Y:S02]  /*beb40*/  LDL.LU R17, [R1+0x474] ;  /* 0x0004740001117983 */ /* 0x000f240000300800 */
[----:B------:R-:W3:Y:S01]  /*beb50*/  LDL.LU R18, [R1+0x478] ;  /* 0x0004780001127983 */ /* 0x000ee20000300800 */
[----:B------:R-:W3:Y:S01]  /*beb60*/  LDL.LU R19, [R1+0x47c] ;  /* 0x00047c0001137983 */ /* 0x000ee20000300800 */
[----:B------:R-:W-:-:S07]  /*beb70*/  MOV R15, R3 ;  /* 0x00000003000f7202 */ /* 0x000fce0000000f00 */
[----:B--2---:R-:W-:Y:S01]  /*beb80*/  HMMA.16816.F32 R8, R20, R14, R8 ;  /* 0x0000000e1408723c */ /* 0x004fe20000001808 */
[----:B---3--:R0:W-:Y:S01]  /*beb90*/  STL.64 [R1+0x28a8], R18 ;  /* 0x0028a81201007387 */ /* 0x0081e20000100a00 */
[----:B----4-:R-:W-:Y:S03]  /*beba0*/  STL.64 [R1+0x28a0], R16 ;  /* 0x0028a01001007387 */ /* 0x010fe60000100a00 */
[----:B0-----:R-:W2:Y:S04]  /*bebb0*/  LDL.64 R18, [R1+0x8] ;  /* 0x0000080001127983 */ /* 0x001ea80000100a00 */
[----:B--2---:R-:W-:Y:S01]  /*bebc0*/  STL.64 [R1+0x28b8], R18 ;  /* 0x0028b81201007387 */ /* 0x004fe20000100a00 */
[----:B------:R-:W2:Y:S11]  /*bebd0*/  LDL.LU R4, [R1+0x4a0] ;  /* 0x0004a00001047983 */ /* 0x000eb60000300800 */
[----:B------:R-:W-:Y:S02]  /*bebe0*/  @!UPT UIADD3 URZ, URZ, URZ, URZ ;  /* 0x0000003f3f3ff290 */ /* 0x000fe4000fffe03f */
[----:B------:R-:W-:Y:S02]  /*bebf0*/  STL.64 [R1+0xd80], R8 ;  /* 0x000d800801007387 */ /* 0x000fe40000100a00 */
[----:B------:R-:W-:Y:S01]  /*bec00*/  STL.64 [R1+0xd88], R10 ;  /* 0x000d880a01007387 */ /* 0x000fe20000100a00 */
[----:B------:R-:W2:Y:S01]  /*bec10*/  LDL.LU R5, [R1+0x4a4] ;  /* 0x0004a40001057983 */ /* 0x000ea20000300800 */
        /* <DEDUP_REMOVED lines=8> */
[----:B------:R-:W3:Y:S01]  /*beca0*/  LDL.64 R10, [R1+0x28] ;  /* 0x00002800010a7983 */ /* 0x000ee20000100a00 */
[----:B------:R-:W4:Y:S02]  /*becb0*/  LDL.LU R16, [R1+0x490] ;  /* 0x0004900001107983 */ /* 0x000f240000300800 */
[----:B------:R-:W4:Y:S02]  /*becc0*/  LDL.LU R17, [R1+0x494] ;  /* 0x0004940001117983 */ /* 0x000f240000300800 */
[----:B------:R-:W4:Y:S01]  /*becd0*/  LDL.LU R18, [R1+0x498] ;  /* 0x0004980001127983 */ /* 0x000f220000300800 */
[----:B------:R-:W4:Y:S01]  /*bece0*/  LDL.LU R19, [R1+0x49c] ;  /* 0x00049c0001137983 */ /* 0x000f220000300800 */
[----:B------:R0:W-:Y:S03]  /*becf0*/  STL.64 [R1+0x2860], R14 ;  /* 0x0028600e01007387 */ /* 0x0001e60000100a00 */
[----:B0-----:R-:W5:Y:S01]  /*bed00*/  LDL.64 R14, [R1+0x58] ;  /* 0x00005800010e7983 */ /* 0x001f620000100a00 */
[----:B------:R-:W-:Y:S01]  /*bed10*/  IMAD.MOV.U32 R26, RZ, RZ, R2 ;  /* 0x000000ffff1a7224 */ /* 0x000fe200078e0002 */
[----:B------:R-:W-:-:S02]  /*bed20*/  MOV R27, R0 ;  /* 0x00000000001b7202 */ /* 0x000fc40000000f00 */
[----:B-----5:R0:W-:Y:S04]  /*bed30*/  STL.64 [R1+0x2878], R14 ;  /* 0x0028780e01007387 */ /* 0x0201e80000100a00 */
[----:B0-----:R-:W5:Y:S01]  /*bed40*/  LDL.64 R14, [R1+0x68] ;  /* 0x00006800010e7983 */ /* 0x001f620000100a00 */
[C---:B--2---:R-:W-:Y:S03]  /*bed50*/  HMMA.16816.F32 R4, R20.reuse, R26, R4 ;  /* 0x0000001a1404723c */ /* 0x044fe60000001804 */
[----:B-----5:R0:W-:Y:S01]  /*bed60*/  STL.64 [R1+0x28b0], R14 ;  /* 0x0028b00e01007387 */ /* 0x0201e20000100a00 */
[----:B------:R-:W2:Y:S02]  /*bed70*/  LDL.LU R12, [R1+0x480] ;  /* 0x00048000010c7983 */ /* 0x000ea40000300800 */
[----:B------:R-:W2:Y:S01]  /*bed80*/  LDL.LU R13, [R1+0x484] ;  /* 0x00048400010d7983 */ /* 0x000ea20000300800 */
[----:B0-----:R-:W2:Y:S01]  /*bed90*/  LDL.LU R14, [R1+0x488] ;  /* 0x00048800010e7983 */ /* 0x001ea20000300800 */
[----:B------:R-:W2:Y:S11]  /*beda0*/  LDL.LU R15, [R1+0x48c] ;  /* 0x00048c00010f7983 */ /* 0x000eb60000300800 */
[----:B------:R-:W-:Y:S04]  /*bedb0*/  @!UPT UIADD3 URZ, URZ, URZ, URZ ;  /* 0x0000003f3f3ff290 */ /* 0x000fe8000fffe03f */
[----:B------:R-:W-:Y:S02]  /*bedc0*/  STL.64 [R1+0xd70], R4 ;  /* 0x000d700401007387 */ /* 0x000fe40000100a00 */
[----:B------:R0:W-:Y:S02]  /*bedd0*/  STL.64 [R1+0xd78], R6 ;  /* 0x000d780601007387 */ /* 0x0001e40000100a00 */
[----:B0-----:R-:W3:Y:S01]  /*bede0*/  LDL.LU.64 R6, [R1+0x28e0] ;  /* 0x0028e00001067983 */ /* 0x001ee20000300a00 */
[----:B------:R-:W3:Y:S02]  /*bedf0*/  LDL.LU.64 R4, [R1+0x28d8] ;  /* 0x0028d80001047983 */ /* 0x000ee40000300a00 */
        /* <DEDUP_REMOVED lines=12> */
[----:B------:R-:W-:Y:S01]  /*beec0*/  IMAD.MOV.U32 R3, RZ, RZ, R11 ;  /* 0x000000ffff037224 */ /* 0x000fe200078e000b */
[----:B-----5:R-:W-:Y:S01]  /*beed0*/  STL.64 [R1+0x2888], R26 ;  /* 0x0028881a01007387 */ /* 0x020fe20000100a00 */
[----:B--2---:R0:W-:Y:S03]  /*beee0*/  STL.64 [R1+0x2880], R24 ;  /* 0x0028801801007387 */ /* 0x0041e60000100a00 */
[----:B0-----:R-:W2:Y:S01]  /*beef0*/  LDL.LU R24, [R1+0x460] ;  /* 0x0004600001187983 */ /* 0x001ea20000300800 */
[----:B------:R-:W2:Y:S02]  /*bef00*/  LDL.LU R25, [R1+0x464] ;  /* 0x0004640001197983 */ /* 0x000ea40000300800 */
[----:B------:R-:W2:Y:S02]  /*bef10*/  LDL.LU R26, [R1+0x468] ;  /* 0x00046800011a7983 */ /* 0x000ea40000300800 */
[----:B------:R-:W2:Y:S11]  /*bef20*/  LDL.LU R27, [R1+0x46c] ;  /* 0x00046c00011b7983 */ /* 0x000eb60000300800 */
[----:B------:R-:W-:Y:S01]  /*bef30*/  @!UPT UIADD3 URZ, URZ, URZ, URZ ;  /* 0x0000003f3f3ff290 */ /* 0x000fe2000fffe03f */
[----:B------:R0:W-:Y:S01]  /*bef40*/  STL.64 [R1+0xd60], R4 ;  /* 0x000d600401007387 */ /* 0x0001e20000100a00 */
[----:B------:R1:W-:Y:S01]  /*bef50*/  STL.64 [R1+0xd68], R6 ;  /* 0x000d680601007387 */ /* 0x0003e20000100a00 */
[----:B0-----:R-:W-:Y:S02]  /*bef60*/  MOV R4, R10 ;  /* 0x0000000a00047202 */ /* 0x001fe40000000f00 */
[----:B-1----:R-:W3:Y:S01]  /*bef70*/  LDL.LU.64 R6, [R1+0x28d0] ;  /* 0x0028d00001067983 */ /* 0x002ee20000300a00 */
[----:B------:R-:W5:Y:S02]  /*bef80*/  LDL.LU R5, [R1+0x28c8] ;  /* 0x0028c80001057983 */ /* 0x000f640000300800 */
[----:B------:R-:W4:Y:S02]  /*bef90*/  LDL.LU.64 R10, [R1+0x28c0] ;  /* 0x0028c000010a7983 */ /* 0x000f240000300a00 */
[C---:B----4-:R-:W-:Y:S11]  /*befa0*/  HMMA.16816.F32 R16, R20.reuse, R10, R16 ;  /* 0x0000000a1410723c */ /* 0x050ff60000001810 */
[----:B------:R-:W-:Y:S11]  /*befb0*/  @!UPT UIADD3 URZ, URZ, URZ, URZ ;  /* 0x0000003f3f3ff290 */ /* 0x000ff6000fffe03f */
        /* <DEDUP_REMOVED lines=11> */
[----:B------:R-:W3:Y:S02]  /*bf070*/  LDL.LU.64 R18, [R1+0x28a8] ;  /* 0x0028a80001127983 */ /* 0x000ee40000300a00 */
[----:B------:R-:W3:Y:S02]  /*bf080*/  LDL.LU.64 R16, [R1+0x28a0] ;  /* 0x0028a00001107983 */ /* 0x000ee40000300a00 */
[----:B---3--:R-:W-:Y:S01]  /*bf090*/  HMMA.16816.F32 R20, R20, R6, R16 ;  /* 0x000000061414723c */ /* 0x008fe20000001810 */
[----:B------:R-:W2:Y:S01]  /*bf0a0*/  LDL.LU.64 R18, [R1+0x2898] ;  /* 0x0028980001127983 */ /* 0x000ea20000300a00 */
[----:B------:R-:W2:Y:S11]  /*bf0b0*/  LDL.LU.64 R16, [R1+0x2890] ;  /* 0x0028900001107983 */ /* 0x000eb60000300a00 */
[----:B------:R-:W-:Y:S10]  /*bf0c0*/  @!UPT UIADD3 URZ, URZ, URZ, URZ ;  /* 0x0000003f3f3ff290 */ /* 0x000ff4000fffe03f */
[----:B------:R-:W-:Y:S01]  /*bf0d0*/  STL.64 [R1+0x4b0], R20 ;  /* 0x0004b01401007387 */ /* 0x000fe20000100a00 */
[----:B------:R0:W-:Y:S02]  /*bf0e0*/  STL.64 [R1+0x4b8], R22 ;  /* 0x0004b81601007387 */ /* 0x0001e40000100a00 */
[----:B0-----:R-:W-:Y:S01]  /*bf0f0*/  IMAD.MOV.U32 R22, RZ, RZ, R4 ;  /* 0x000000ffff167224 */ /* 0x001fe200078e0004 */
[----:B------:R-:W-:Y:S02]  /*bf100*/  MOV R23, R3 ;  /* 0x0000000300177202 */ /* 0x000fe40000000f00 */
[----:B----4-:R-:W-:Y:S01]  /*bf110*/  MOV R4, R14 ;  /* 0x0000000e00047202 */ /* 0x010fe20000000f00 */
        /* <DEDUP_REMOVED lines=32> */
[----:B------:R-:W-:Y:S01]  /*bf320*/  STL.64 [R1+0x27b8], R26 ;  /* 0x0027b81a01007387 */ /* 0x000fe20000100a00 */
[----:B--2---:R-:W-:Y:S11]  /*bf330*/  HMMA.16816.F32 R12, R16, R22, R12 ;  /* 0x00000016100c723c */ /* 0x004ff6000000180c */
[----:B------:R-:W-:Y:S11]  /*bf340*/  @!UPT UIADD3 URZ, URZ, URZ, URZ ;  /* 0x0000003f3f3ff290 */ /* 0x000ff6000fffe03f */
[----:B------:R-:W-:Y:S01]  /*bf350*/  @!UPT UIADD3 URZ, URZ, URZ, URZ ;  /* 0x0000003f3f3ff290 */ /* 0x000fe2000fffe03f */
[----:B------:R-:W-:Y:S01]  /*bf360*/  STL.64 [R1+0xdd0], R12 ;  /* 0x000dd00c01007387 */ /* 0x000fe20000100a00 */
[----:B------:R0:W-:Y:S03]  /*bf370*/  STL.64 [R1+0xdd8], R14 ;  /* 0x000dd80e01007387 */ /* 0x0001e60000100a00 */
[----:B0-----:R-:W2:Y:S01]  /*bf380*/  LDL.LU.64 R14, [R1+0x2830] ;  /* 0x00283000010e7983 */ /* 0x001ea20000300a00 */
[----:B------:R-:W2:Y:S02]  /*bf390*/  LDL.LU.64 R12, [R1+0x2828] ;  /* 0x00282800010c7983 */ /* 0x000ea40000300a00 */
[----:B------:R-:W-:Y:S02]  /*bf3a0*/  STL.64 [R1+0x27b0], R22 ;  /* 0x0027b01601007387 */ /* 0x000fe40000100a00 */
[----:B------:R-:W-:Y:S01]  /*bf3b0*/  IMAD.MOV.U32 R26, RZ, RZ, R2 ;  /* 0x000000ffff1a7224 */ /* 0x000fe200078e0002 */
[----:B------:R-:W-:-:S02]  /*bf3c0*/  MOV R27, R0 ;  /* 0x00000000001b7202 */ /* 0x000fc40000000f00 */
[----:B------:R-:W-:Y:S01]  /*bf3d0*/  MOV R2, R10 ;  /* 0x0000000a00027202 */ /* 0x000fe20000000f00 */
        /* <DEDUP_REMOVED lines=9> */
[----:B------:R-:W3:Y:S01]  /*bf470*/  LDL.LU.64 R8, [R1+0x2808] ;  /* 0x0028080001087983 */ /* 0x000ee20000300a00 */
[C---:B--2---:R-:W-:Y:S08]  /*bf480*/  HMMA.16816.F32 R24, R16.reuse, R26, R12 ;  /* 0x0000001a1018723c */ /* 0x044ff0000000180c */
[----:B---3--:R-:W-:Y:S01]  /*bf490*/  HMMA.16816.F32 R8, R16, R6, R8 ;  /* 0x000000061008723c */ /* 0x008fe20000001808 */
[----:B------:R-:W2:Y:S01]  /*bf4a0*/  LDL.LU.64 R14, [R1+0x2800] ;  /* 0x00280000010e7983 */ /* 0x000ea20000300a00 */
[----:B------:R-:W2:Y:S02]  /*bf4b0*/  LDL.LU.64 R12, [R1+0x27f8] ;  /* 0x0027f800010c7983 */ /* 0x000ea40000300a00 */
[----:B------:R-:W-:Y:S11]  /*bf4c0*/  STL.64 [R1+0x2778], R6 ;  /* 0x0027780601007387 */ /* 0x000ff60000100a00 */
[----:B------:R-:W-:Y:S01]  /*bf4d0*/  STL.64 [R1+0xdb0], R24 ;  /* 0x000db01801007387 */ /* 0x000fe20000100a00 */
[----:B------:R-:W-:Y:S02]  /*bf4e0*/  STL.64 [R1+0xdb8], R26 ;  /* 0x000db81a01007387 */ /* 0x000fe40000100a00 */
[----:B-----5:R-:W-:Y:S05]  /*bf4f0*/  STL [R1+0x2770], R5 ;  /* 0x0027700501007387 */ /* 0x020fea0000100800 */
[----:B------:R-:W-:Y:S01]  /*bf500*/  STL.64 [R1+0x3d0], R8 ;  /* 0x0003d00801007387 */ /* 0x000fe20000100a00 */
[----:B------:R-:W-:Y:S01]  /*bf510*/  STL.64 [R1+0x3d8], R10 ;  /* 0x0003d80a01007387 */ /* 0x000fe20000100a00 */
[----:B------:R-:W3:Y:S02]  /*bf520*/  LDL.LU R16, [R1+0x2e0] ;  /* 0x0002e00001107983 */ /* 0x000ee40000300800 */
[----:B------:R-:W3:Y:S02]  /*bf530*/  LDL.LU R17, [R1+0x2e4] ;  /* 0x0002e40001117983 */ /* 0x000ee40000300800 */
[----:B------:R-:W4:Y:S01]  /*bf540*/  LDL.LU R18, [R1+0x2e8] ;  /* 0x0002e80001127983 */ /* 0x000f220000300800 */
[----:B------:R-:W4:Y:S04]  /*bf550*/  LDL.LU R19, [R1+0x2ec] ;  /* 0x0002ec0001137983 */ /* 0x000f280000300800 */
        /* <DEDUP_REMOVED lines=14> */
[----:B------:R-:W2:Y:S02]  /*bf640*/  LDL.LU R10, [R1+0x148] ;  /* 0x00014800010a7983 */ /* 0x000ea40000300800 */
[----:B------:R-:W2:Y:S01]  /*bf650*/  LDL.LU R11, [R1+0x14c] ;  /* 0x00014c00010b7983 */ /* 0x000ea20000300800 */
[----:B------:R-:W2:Y:S01]  /*bf660*/  LDL.LU R24, [R1+0x220] ;  /* 0x0002200001187983 */ /* 0x000ea20000300800 */
[----:B------:R-:W2:Y:S02]  /*bf670*/  LDL.LU R25, [R1+0x224] ;  /* 0x0002240001197983 */ /* 0x000ea40000300800 */
[----:B------:R-:W2:Y:S02]  /*bf680*/  LDL.LU R26, [R1+0x228] ;  /* 0x00022800011a7983 */ /* 0x000ea40000300800 */
[----:B------:R-:W2:Y:S02]  /*bf690*/  LDL.LU R27, [R1+0x22c] ;  /* 0x00022c00011b7983 */ /* 0x000ea40000300800 */
[----:B--2---:R0:W-:Y:S01]  /*bf6a0*/  STL.64 [R1+0x27c8], R26 ;  /* 0x0027c81a01007387 */ /* 0x0041e20000100a00 */
[----:B------:R-:W-:Y:S01]  /*bf6b0*/  STL.64 [R1+0x27c0], R24 ;  /* 0x0027c01801007387 */ /* 0x000fe20000100a00 */
[----:B0-----:R-:W-:-:S02]  /*bf6c0*/  MOV R26, R21 ;  /* 0x00000015001a7202 */ /* 0x001fc40000000f00 */
[----:B------:R-:W-:-:S05]  /*bf6d0*/  MOV R27, R20 ;  /* 0x00000014001b7202 */ /* 0x000fca0000000f00 */
[----:B------:R-:W-:Y:S01]  /*bf6e0*/  STL.64 [R1+0x27e0], R26 ;  /* 0x0027e01a01007387 */ /* 0x000fe20000100a00 */
        /* <DEDUP_REMOVED lines=16> */
[----:B------:R-:W-:Y:S01]  /*bf7f0*/  STL.64 [R1+0x2788], R10 ;  /* 0x0027880a01007387 */ /* 0x000fe20000100a00 */
[----:B-----5:R0:W-:Y:S03]  /*bf800*/  STL.64 [R1+0x2780], R8 ;  /* 0x0027800801007387 */ /* 0x0201e60000100a00 */
[----:B0-----:R-:W5:Y:S01]  /*bf810*/  LDL.LU R8, [R1+0x1e0] ;  /* 0x0001e00001087983 */ /* 0x001f620000300800 */
[----:B------:R-:W5:Y:S02]  /*bf820*/  LDL.LU R9, [R1+0x1e4] ;  /* 0x0001e40001097983 */ /* 0x000f640000300800 */
[----:B------:R-:W2:Y:S02]  /*bf830*/  LDL.LU R10, [R1+0x1e8] ;  /* 0x0001e800010a7983 */ /* 0x000ea40000300800 */
[----:B------:R-:W2:Y:S02]  /*bf840*/  LDL.LU R11, [R1+0x1ec] ;  /* 0x0001ec00010b7983 */ /* 0x000ea40000300800 */
[----:B------:R-:W-:Y:S01]  /*bf850*/  IMAD.MOV.U32 R26, RZ, RZ, R4 ;  /* 0x000000ffff1a7224 */ /* 0x000fe200078e0004 */
[----:B------:R-:W-:Y:S01]  /*bf860*/  MOV R27, R3 ;  /* 0x00000003001b7202 */ /* 0x000fe20000000f00 */
[----:B--2---:R0:W-:Y:S01]  /*bf870*/  STL.64 [R1+0x2798], R10 ;  /* 0x0027980a01007387 */ /* 0x0041e20000100a00 */
[----:B-----5:R1:W-:Y:S01]  /*bf880*/  STL.64 [R1+0x2790], R8 ;  /* 0x0027900801007387 */ /* 0x0203e20000100a00 */
[----:B0-----:R-:W-:Y:S01]  /*bf890*/  MOV R10, R2 ;  /* 0x00000002000a7202 */ /* 0x001fe20000000f00 */
[----:B------:R-:W-:-:S05]  /*bf8a0*/  IMAD.MOV.U32 R11, RZ, RZ, R0 ;  /* 0x000000ffff0b7224 */ /* 0x000fca00078e0000 */
[----:B------:R0:W-:Y:S01]  /*bf8b0*/  STL.64 [R1+0x27a8], R10 ;  /* 0x0027a80a01007387 */ /* 0x0001e20000100a00 */
[----:B-1----:R-:W2:Y:S02]  /*bf8c0*/  LDL.LU R8, [R1+0x200] ;  /* 0x0002000001087983 */ /* 0x002ea40000300800 */
[----:B------:R-:W2:Y:S01]  /*bf8d0*/  LDL.LU R9, [R1+0x204] ;  /* 0x0002040001097983 */ /* 0x000ea20000300800 */
[----:B0-----:R-:W2:Y:S01]  /*bf8e0*/  LDL.LU R10, [R1+0x208] ;  /* 0x00020800010a7983 */ /* 0x001ea20000300800 */
[----:B------:R-:W2:Y:S02]  /*bf8f0*/  LDL.LU R11, [R1+0x20c] ;  /* 0x00020c00010b7983 */ /* 0x000ea40000300800 */
[----:B------:R-:W5:Y:S01]  /*bf900*/  LDL.64 R6, [R1+0x8] ;  /* 0x0000080001067983 */ /* 0x000f620000100a00 */
[C---:B------:R-:W-:Y:S01]  /*bf910*/  HMMA.16816.F32 R24, R12.reuse, R26, R20 ;  /* 0x0000001a0c18723c */ /* 0x040fe20000001814 */
[----:B-----5:R0:W-:Y:S01]  /*bf920*/  STL.64 [R1+0x27a0], R6 ;  /* 0x0027a00601007387 */ /* 0x0201e20000100a00 */
[----:B------:R-:W5:Y:S02]  /*bf930*/  LDL.LU R4, [R1+0x1f0] ;  /* 0x0001f00001047983 */ /* 0x000f640000300800 */
[----:B------:R-:W5:Y:S01]  /*bf940*/  LDL.LU R5, [R1+0x1f4] ;  /* 0x0001f40001057983 */ /* 0x000f620000300800 */
[----:B0-----:R-:W5:Y:S01]  /*bf950*/  LDL.LU R6, [R1+0x1f8] ;  /* 0x0001f80001067983 */ /* 0x001f620000300800 */
[----:B------:R-:W5:Y:S02]  /*bf960*/  LDL.LU R7, [R1+0x1fc] ;  /* 0x0001fc0001077983 */ /* 0x000f640000300800 */
[----:B----4-:R0:W-:Y:S02]  /*bf970*/  STL.64 [R1+0x2720], R18 ;  /* 0x0027201201007387 */ /* 0x0101e40000100a00 */
[----:B---3--:R-:W-:Y:S01]  /*bf980*/  STL.64 [R1+0x2718], R16 ;  /* 0x0027181001007387 */ /* 0x008fe20000100a00 */
[----:B0-----:R-:W3:Y:S01]  /*bf990*/  LDL.64 R18, [R1+0x48] ;  /* 0x0000480001127983 */ /* 0x001ee20000100a00 */
[----:B------:R-:W4:Y:S02]  /*bf9a0*/  LDL.LU.64 R22, [R1+0x27f0] ;  /* 0x0027f00001167983 */ /* 0x000f240000300a00 */
[----:B------:R-:W4:Y:S09]  /*bf9b0*/  LDL.LU.64 R20, [R1+0x27e8] ;  /* 0x0027e80001147983 */ /* 0x000f320000300a00 */
[----:B------:R-:W-:Y:S01]  /*bf9c0*/  STL.64 [R1+0xe90], R24 ;  /* 0x000e901801007387 */ /* 0x000fe20000100a00 */
[----:B------:R0:W-:Y:S04]  /*bf9d0*/  STL.64 [R1+0xe98], R26 ;  /* 0x000e981a01007387 */ /* 0x0001e80000100a00 */
[----:B0-----:R-:W4:Y:S02]  /*bf9e0*/  LDL.LU.64 R26, [R1+0x27e0] ;  /* 0x0027e000011a7983 */ /* 0x001f240000300a00 */
[C---:B----4-:R-:W-:Y:S02]  /*bf9f0*/  HMMA.16816.F32 R24, R12.reuse, R26, R20 ;  /* 0x0000001a0c18723c */ /* 0x050fe40000001814 */
[----:B------:R-:W4:Y:S01]  /*bfa00*/  LDL.LU.64 R22, [R1+0x27d8] ;  /* 0x0027d80001167983 */ /* 0x000f220000300a00 */
[----:B------:R-:W4:Y:S11]  /*bfa10*/  LDL.LU.64 R20, [R1+0x27d0] ;  /* 0x0027d00001147983 */ /* 0x000f360000300a00 */
        /* <DEDUP_REMOVED lines=10> */
[----:B0-----:R-:W4:Y:S01]  /*bfac0*/  LDL.LU.64 R26, [R1+0x27b8] ;  /* 0x0027b800011a7983 */ /* 0x001f220000300a00 */
[----:B------:R0:W-:Y:S03]  /*bfad0*/  STL.64 [R1+0x2730], R18 ;  /* 0x0027301201007387 */ /* 0x0001e60000100a00 */
[----:B0-----:R-:W3:Y:S01]  /*bfae0*/  LDL.64 R18, [R1+0x58] ;  /* 0x0000580001127983 */ /* 0x001ee20000100a00 */
[C---:B----4-:R-:W-:Y:S03]  /*bfaf0*/  HMMA.16816.F32 R20, R12.reuse, R26, R20 ;  /* 0x0000001a0c14723c */ /* 0x050fe60000001814 */
[----:B---3--:R0:W-:Y:S04]  /*bfb00*/  STL.64 [R1+0x2748], R18 ;  /* 0x0027481201007387 */ /* 0x0081e80000100a00 */
[----:B0-----:R-:W3:Y:S11]  /*bfb10*/  LDL.64 R18, [R1+0x68] ;  /* 0x0000680001127983 */ /* 0x001ef60000100a00 */
[----:B------:R-:W-:Y:S05]  /*bfb20*/  @!UPT UIADD3 URZ, URZ, URZ, URZ ;  /* 0x0000003f3f3ff290 */ /* 0x000fea000fffe03f */
[----:B------:R-:W-:Y:S02]  /*bfb30*/  STL.64 [R1+0xe60], R20 ;  /* 0x000e601401007387 */ /* 0x000fe40000100a00 */
[----:B------:R0:W-:Y:S02]  /*bfb40*/  STL.64 [R1+0xe68], R22 ;  /* 0x000e681601007387 */ /* 0x0001e40000100a00 */
[----:B0-----:R-:W2:Y:S01]  /*bfb50*/  LDL.LU.64 R22, [R1+0x27b0] ;  /* 0x0027b00001167983 */ /* 0x001ea20000300a00 */
        /* <DEDUP_REMOVED lines=21> */
[----:B0-----:R-:W5:Y:S02]  /*bfcb0*/  LDL.LU.64 R10, [R1+0x27a8] ;  /* 0x0027a800010a7983 */ /* 0x001f640000300a00 */
[C---:B-----5:R-:W-:Y:S02]  /*bfcc0*/  HMMA.16816.F32 R8, R12.reuse, R10, R4 ;  /* 0x0000000a0c08723c */ /* 0x060fe40000001804 */
[----:B------:R-:W4:Y:S11]  /*bfcd0*/  LDL.LU.64 R6, [R1+0x27a0] ;  /* 0x0027a00001067983 */ /* 0x000f360000300a00 */
[----:B------:R-:W-:Y:S10]  /*bfce0*/  @!UPT UIADD3 URZ, URZ, URZ, URZ ;  /* 0x0000003f3f3ff290 */ /* 0x000ff4000fffe03f */
[----:B------:R-:W-:Y:S01]  /*bfcf0*/  STL.64 [R1+0xe40], R8 ;  /* 0x000e400801007387 */ /* 0x000fe20000100a00 */
[----:B------:R0:W-:Y:S03]  /*bfd00*/  STL.64 [R1+0xe48], R10 ;  /* 0x000e480a01007387 */ /* 0x0001e60000100a00 */
[----:B0-----:R-:W5:Y:S01]  /*bfd10*/  LDL.LU.64 R10, [R1+0x2798] ;  /* 0x00279800010a7983 */ /* 0x001f620000300a00 */
[----:B------:R-:W5:Y:S01]  /*bfd20*/  LDL.LU.64 R8, [R1+0x2790] ;  /* 0x0027900001087983 */ /* 0x000f620000300a00 */
[----:B----4-:R-:W-:Y:S02]  /*bfd30*/  MOV R2, R6 ;  /* 0x0000000600027202 */ /* 0x010fe40000000f00 */
[----:B------:R-:W-:Y:S01]  /*bfd40*/  MOV R0, R7 ;  /* 0x0000000700007202 */ /* 0x000fe20000000f00 */
[C---:B-----5:R-:W-:Y:S11]  /*bfd50*/  HMMA.16816.F32 R8, R12.reuse, R6, R8 ;  /* 0x000000060c08723c */ /* 0x060ff60000001808 */
[----:B------:R-:W-:Y:S11]  /*bfd60*/  @!UPT UIADD3 URZ, URZ, URZ, URZ ;  /* 0x0000003f3f3ff290 */ /* 0x000ff6000fffe03f */
[----:B------:R-:W-:Y:S01]  /*bfd70*/  @!UPT UIADD3 URZ, URZ, URZ, URZ ;  /* 0x0000003f3f3ff290 */ /* 0x000fe2000fffe03f */
[----:B------:R-:W-:Y:S01]  /*bfd80*/  STL.64 [R1+0xe30], R8 ;  /* 0x000e300801007387 */ /* 0x000fe20000100a00 */
[----:B------:R0:W-:Y:S03]  /*bfd90*/  STL.64 [R1+0xe38], R10 ;  /* 0x000e380a01007387 */ /* 0x0001e60000100a00 */
[----:B0-----:R-:W4:Y:S01]  /*bfda0*/  LDL.LU.64 R10, [R1+0x2788] ;  /* 0x00278800010a7983 */ /* 0x001f220000300a00 */
[----:B------:R-:W4:Y:S02]  /*bfdb0*/  LDL.LU.64 R8, [R1+0x2780] ;  /* 0x0027800001087983 */ /* 0x000f240000300a00 */
[----:B------:R-:W4:Y:S02]  /*bfdc0*/  LDL.LU.64 R6, [R1+0x2778] ;  /* 0x0027780001067983 */ /* 0x000f240000300a00 */
[----:B------:R-:W5:Y:S01]  /*bfdd0*/  LDL.LU R5, [R1+0x2770] ;  /* 0x0027700001057983 */ /* 0x000f620000300800 */
[----:B----4-:R-:W-:Y:S01]  /*bfde0*/  HMMA.16816.F32 R12, R12, R6, R8 ;  /* 0x000000060c0c723c */ /* 0x010fe20000001808 */
[----:B------:R-:W2:Y:S01]  /*bfdf0*/  LDL.LU.64 R10, [R1+0x2768] ;  /* 0x00276800010a7983 */ /* 0x000ea20000300a00 */
[----:B------:R-:W2:Y:S01]  /*bfe00*/  LDL.LU.64 R8, [R1+0x2760] ;  /* 0x0027600001087983 */ /* 0x000ea20000300a00 */
[----:B---3--:R-:W-:Y:S01]  /*bfe10*/  MOV R28, R18 ;  /* 0x00000012001c7202 */ /* 0x008fe20000000f00 */
[----:B------:R-:W-:Y:S11]  /*bfe20*/  IMAD.MOV.U32 R4, RZ, RZ, R19 ;  /* 0x000000ffff047224 */ /* 0x000ff600078e0013 */
[----:B------:R-:W-:Y:S08]  /*bfe30*/  @!UPT UIADD3 URZ, URZ, URZ, URZ ;  /* 0x0000003f3f3ff290 */ /* 0x000ff0000fffe03f */
        /* <DEDUP_REMOVED lines=10> */
[----:B------:R-:W-:Y:S01]  /*bfee0*/  IMAD.MOV.U32 R14, RZ, RZ, R2 ;  /* 0x000000ffff0e7224 */ /* 0x000fe200078e0002 */
[----:B------:R-:W-:Y:S01]  /*bfef0*/  MOV R15, R0 ;  /* 0x00000000000f7202 */ /* 0x000fe20000000f00 */
        /* <DEDUP_REMOVED lines=23> */
[----:B------:R-:W-:Y:S02]  /*c0070*/  STL.64 [R1+0xee8], R26 ;  /* 0x000ee81a01007387 */ /* 0x000fe40000100a00 */
[----:B-----5:R-:W-:Y:S01]  /*c0080*/  LDSM.16.M88.4 R24, [R5+0x6b080] ;  /* 0x06b080000518783b */ /* 0x020fe20000000200 */
[C---:B--2---:R-:W-:Y:S01]  /*c0090*/  HMMA.16816.F32 R20, R8.reuse, R22, R16 ;  /* 0x000000160814723c */ /* 0x044fe20000001810 */
[----:B------:R-:W2:Y:S02]  /*c00a0*/  LDL.LU.64 R18, [R1+0x2700] ;  /* 0x0027000001127983 */ /* 0x000ea40000300a00 */
[----:B------:R-:W2:Y:S11]  /*c00b0*/  LDL.LU.64 R16, [R1+0x26f8] ;  /* 0x0026f80001107983 */ /* 0x000eb60000300a00 */
[----:B------:R-:W-:Y:S09]  /*c00c0*/  @!UPT UIADD3 URZ, URZ, URZ, URZ ;  /* 0x0000003f3f3ff290 */ /* 0x000ff2000fffe03f */
[----:B------:R-:W-:Y:S01]  /*c00d0*/  STL.64 [R1+0xed0], R20 ;  /* 0x000ed01401007387 */ /* 0x000fe20000100a00 */
[----:B------:R-:W-:Y:S02]  /*c00e0*/  STL.64 [R1+0xed8], R22 ;  /* 0x000ed81601007387 */ /* 0x000fe40000100a00 */
[----:B------:R-:W0:Y:S02]  /*c00f0*/  LDSM.16.M88.4 R20, [R5+0x6c080] ;  /* 0x06c080000514783b */ /* 0x000e240000000200 */
[----:B0-----:R0:W-:Y:S02]  /*c0100*/  STL.64 [R1+0x2678], R22 ;  /* 0x0026781601007387 */ /* 0x0011e40000100a00 */
[----:B------:R1:W-:Y:S02]  /*c0110*/  STL.64 [R1+0x2670], R20 ;  /* 0x0026701401007387 */ /* 0x0003e40000100a00 */
[----:B0-----:R-:W2:Y:S04]  /*c0120*/  LDL R22, [R1+0x18] ;  /* 0x0000180001167983 */ /* 0x001ea80000100800 */
[----:B------:R-:W2:Y:S02]  /*c0130*/  LDL R23, [R1+0x1c] ;  /* 0x00001c0001177983 */ /* 0x000ea40000100800 */
[C---:B--2---:R-:W-:Y:S02]  /*c0140*/  HMMA.16816.F32 R16, R8.reuse, R22, R16 ;  /* 0x000000160810723c */ /* 0x044fe40000001810 */
[----:B------:R0:W-:Y:S01]  /*c0150*/  STL.64 [R1+0x2690], R22 ;  /* 0x0026901601007387 */ /* 0x0001e20000100a00 */
[----:B-1----:R-:W2:Y:S11]  /*c0160*/  LDL.LU R20, [R1+0x3b0] ;  /* 0x0003b00001147983 */ /* 0x002eb60000300800 */
[----:B------:R-:W-:Y:S09]  /*c0170*/  @!UPT UIADD3 URZ, URZ, URZ, URZ ;  /* 0x0000003f3f3ff290 */ /* 0x000ff2000fffe03f */
[----:B------:R-:W-:Y:S01]  /*c0180*/  STL.64 [R1+0xec0], R16 ;  /* 0x000ec01001007387 */ /* 0x000fe20000100a00 */
[----:B------:R-:W-:Y:S02]  /*c0190*/  STL.64 [R1+0xec8], R18 ;  /* 0x000ec81201007387 */ /* 0x000fe40000100a00 */
[----:B------:R-:W1:Y:S04]  /*c01a0*/  LDSM.16.M88.4 R16, [R5+0x6d080] ;  /* 0x06d080000510783b */ /* 0x000e680000000200 */
[----:B------:R-:W2:Y:S01]  /*c01b0*/  LDL.LU R21, [R1+0x3b4] ;  /* 0x0003b40001157983 */ /* 0x000ea20000300800 */
[----:B0-----:R-:W2:Y:S01]  /*c01c0*/  LDL.LU R22, [R1+0x3b8] ;  /* 0x0003b80001167983 */ /* 0x001ea20000300800 */
[----:B------:R-:W2:Y:S03]  /*c01d0*/  LDL.LU R23, [R1+0x3bc] ;  /* 0x0003bc0001177983 */ /* 0x000ea60000300800 */
[----:B-1----:R-:W-:Y:S01]  /*c01e0*/  STL.64 [R1+0x25e0], R18 ;  /* 0x0025e01201007387 */ /* 0x002fe20000100a00 */
[----:B------:R0:W-:Y:S03]  /*c01f0*/  STL.64 [R1+0x25d8], R16 ;  /* 0x0025d81001007387 */ /* 0x0001e60000100a00 */
[----:B0-----:R-:W3:Y:S01]  /*c0200*/  LDL.LU R16, [R1+0x3c0] ;  /* 0x0003c00001107983 */ /* 0x001ee20000300800 */
[----:B------:R-:W3:Y:S02]  /*c0210*/  LDL.LU R17, [R1+0x3c4] ;  /* 0x0003c40001117983 */ /* 0x000ee40000300800 */
[----:B------:R-:W3:Y:S02]  /*c0220*/  LDL.LU R18, [R1+0x3c8] ;  /* 0x0003c80001127983 */ /* 0x000ee40000300800 */
[----:B------:R-:W3:Y:S02]  /*c0230*/  LDL.LU R19, [R1+0x3cc] ;  /* 0x0003cc0001137983 */ /* 0x000ee40000300800 */
[C---:B---3--:R-:W-:Y:S01]  /*c0240*/  HMMA.16816.F32 R16, R8.reuse, R14, R16 ;  /* 0x0000000e0810723c */ /* 0x048fe20000001810 */
[----:B------:R-:W0:Y:S07]  /*c0250*/  LDSM.16.M88.4 R12, [R5+0x6e080] ;  /* 0x06e08000050c783b */ /* 0x000e2e0000000200 */
[----:B--2---:R-:W-:Y:S01]  /*c0260*/  HMMA.16816.F32 R8, R8, R6, R20 ;  /* 0x000000060808723c */ /* 0x004fe20000001814 */
[----:B0-----:R0:W-:Y:S11]  /*c0270*/  STL.64 [R1+0x2578], R14 ;  /* 0x0025780e01007387 */ /* 0x0011f60000100a00 */
[----:B------:R-:W-:Y:S03]  /*c0280*/  @!UPT UIADD3 URZ, URZ, URZ, URZ ;  /* 0x0000003f3f3ff290 */ /* 0x000fe6000fffe03f */
[----:B------:R-:W-:Y:S02]  /*c0290*/  STL.64 [R1+0xeb0], R16 ;  /* 0x000eb01001007387 */ /* 0x000fe40000100a00 */
[----:B------:R-:W-:Y:S02]  /*c02a0*/  STL.64 [R1+0xeb8], R18 ;  /* 0x000eb81201007387 */ /* 0x000fe40000100a00 */
[----:B------:R1:W-:Y:S01]  /*c02b0*/  STL.64 [R1+0x2570], R12 ;  /* 0x0025700c01007387 */ /* 0x0003e20000100a00 */
[----:B0-----:R-:W-:Y:S01]  /*c02c0*/  MOV R14, R29 ;  /* 0x0000001d000e7202 */ /* 0x001fe20000000f00 */
[----:B------:R-:W-:Y:S01]  /*c02d0*/  IMAD.MOV.U32 R15, RZ, RZ, R3 ;  /* 0x000000ffff0f7224 */ /* 0x000fe200078e0003 */
[----:B------:R-:W2:Y:S01]  /*c02e0*/  LDL.LU R29, [R1+0x26f0] ;  /* 0x0026f000011d7983 */ /* 0x000ea20000300800 */
[----:B------:R-:W3:Y:S03]  /*c02f0*/  LDL.LU R3, [R1+0x26ec] ;  /* 0x0026ec0001037983 */ /* 0x000ee60000300800 */
[----:B------:R0:W-:Y:S01]  /*c0300*/  STL.64 [R1+0x26c0], R14 ;  /* 0x0026c00e01007387 */ /* 0x0001e20000100a00 */
[----:B-1----:R-:W4:Y:S02]  /*c0310*/  LDL.LU R12, [R1+0x430] ;  /* 0x00043000010c7983 */ /* 0x002f240000300800 */
[----:B------:R-:W-:Y:S02]  /*c0320*/  STL.64 [R1+0xea0], R8 ;  /* 0x000ea00801007387 */ /* 0x000fe40000100a00 */
[----:B------:R-:W-:Y:S01]  /*c0330*/  STL.64 [R1+0xea8], R10 ;  /* 0x000ea80a01007387 */ /* 0x000fe20000100a00 */
[----:B------:R-:W4:Y:S04]  /*c0340*/  LDL.LU R13, [R1+0x434] ;  /* 0x00043400010d7983 */ /* 0x000f280000300800 */
[----:B------:R-:W1:Y:S04]  /*c0350*/  LDSM.16.M88.4 R8, [R5+0x6f080] ;  /* 0x06f080000508783b */ /* 0x000e680000000200 */
[----:B0-----:R-:W5:Y:S01]  /*c0360*/  LDL.LU R14, [R1+0x438] ;  /* 0x00043800010e7983 */ /* 0x001f620000300800 */
[----:B------:R-:W5:Y:S03]  /*c0370*/  LDL.LU R15, [R1+0x43c] ;  /* 0x00043c00010f7983 */ /* 0x000f660000300800 */
[----:B-----5:R0:W-:Y:S01]  /*c0380*/  STL.64 [R1+0x26d0], R14 ;  /* 0x0026d00e01007387 */ /* 0x0201e20000100a00 */
[----:B----4-:R-:W-:Y:S01]  /*c0390*/  STL.64 [R1+0x26c8], R12 ;  /* 0x0026c80c01007387 */ /* 0x010fe20000100a00 */
[----:B0-----:R-:W-:-:S02]  /*c03a0*/  MOV R14, R28 ;  /* 0x0000001c000e7202 */ /* 0x001fc40000000f00 */
[----:B------:R-:W4:Y:S01]  /*c03b0*/  LDL.LU R28, [R1+0x26e8] ;  /* 0x0026e800011c7983 */ /* 0x000f220000300800 */
[----:B------:R-:W-:Y:S02]  /*c03c0*/  STL.64 [R1+0x2698], R6 ;  /* 0x0026980601007387 */ /* 0x000fe40000100a00 */
        /* <DEDUP_REMOVED lines=16> */
[----:B------:R-:W-:Y:S01]  /*c04d0*/  MOV R15, R4 ;  /* 0x00000004000f7202 */ /* 0x000fe20000000f00 */
[----:B-----5:R-:W-:Y:S01]  /*c04e0*/  STL.64 [R1+0x26e0], R22 ;  /* 0x0026e01601007387 */ /* 0x020fe20000100a00 */
[----:B--2---:R0:W-:Y:S03]  /*c04f0*/  STL.64 [R1+0x26d8], R20 ;  /* 0x0026d81401007387 */ /* 0x0041e60000100a00 */
[----:B0-----:R-:W2:Y:S01]  /*c0500*/  LDL.LU R20, [R1+0x440] ;  /* 0x0004400001147983 */ /* 0x001ea20000300800 */
[----:B------:R-:W2:Y:S02]  /*c0510*/  LDL.LU R21, [R1+0x444] ;  /* 0x0004440001157983 */ /* 0x000ea40000300800 */
[----:B------:R-:W2:Y:S02]  /*c0520*/  LDL.LU R22, [R1+0x448] ;  /* 0x0004480001167983 */ /* 0x000ea40000300800 */
[----:B------:R-:W2:Y:S01]  /*c0530*/  LDL.LU R23, [R1+0x44c] ;  /* 0x00044c0001177983 */ /* 0x000ea20000300800 */
[----:B------:R-:W5:Y:S04]  /*c0540*/  LDL.64 R6, [R1+0x38] ;  /* 0x0000380001067983 */ /* 0x000f680000100a00 */
[----:B------:R-:W3:Y:S01]  /*c0550*/  LDL.64 R18, [R1+0x28] ;  /* 0x0000280001127983 */ /* 0x000ee20000100a00 */
[----:B-1----:R-:W-:Y:S02]  /*c0560*/  STL.64 [R1+0x24e8], R10 ;  /* 0x0024e80a01007387 */ /* 0x002fe40000100a00 */
[----:B------:R0:W-:Y:S02]  /*c0570*/  STL.64 [R1+0x24e0], R8 ;  /* 0x0024e00801007387 */ /* 0x0001e40000100a00 */
[----:B0-----:R-:W3:Y:S01]  /*c0580*/  LDL.LU R8, [R1+0x2a0] ;  /* 0x0002a00001087983 */ /* 0x001ee20000300800 */
[----:B------:R-:W3:Y:S02]  /*c0590*/  LDL.LU R9, [R1+0x2a4] ;  /* 0x0002a40001097983 */ /* 0x000ee40000300800 */
[----:B------:R-:W3:Y:S02]  /*c05a0*/  LDL.LU R10, [R1+0x2a8] ;  /* 0x0002a800010a7983 */ /* 0x000ee40000300800 */
[----:B------:R-:W3:Y:S01]  /*c05b0*/  LDL.LU R11, [R1+0x2ac] ;  /* 0x0002ac00010b7983 */ /* 0x000ee20000300800 */
[----:B--2---:R-:W-:Y:S01]  /*c05c0*/  HMMA.16816.F32 R12, R24, R14, R20 ;  /* 0x0000000e180c723c */ /* 0x004fe20000001814 */
[----:B---3--:R-:W-:Y:S01]  /*c05d0*/  STL.64 [R1+0x25b0], R10 ;  /* 0x0025b00a01007387 */ /* 0x008fe20000100a00 */
[----:B------:R-:W-:Y:S02]  /*c05e0*/  STL.64 [R1+0x25a8], R8 ;  /* 0x0025a80801007387 */ /* 0x000fe40000100a00 */
[----:B------:R-:W2:Y:S02]  /*c05f0*/  LDL.LU.64 R22, [R1+0x26e0] ;  /* 0x0026e00001167983 */ /* 0x000ea40000300a00 */
[----:B------:R-:W2:Y:S11]  /*c0600*/  LDL.LU.64 R20, [R1+0x26d8] ;  /* 0x0026d80001147983 */ /* 0x000eb60000300a00 */
[----:B------:R-:W-:Y:S06]  /*c0610*/  @!UPT UIADD3 URZ, URZ, URZ, URZ ;  /* 0x0000003f3f3ff290 */ /* 0x000fec000fffe03f */
        /* <DEDUP_REMOVED lines=18> */
[----:B---3--:R-:W-:Y:S01]  /*c0740*/  STL.64 [R1+0x2688], R10 ;  /* 0x0026880a01007387 */ /* 0x008fe20000100a00 */
[----:B------:R0:W-:Y:S03]  /*c0750*/  STL.64 [R1+0x2680], R8 ;  /* 0x0026800801007387 */ /* 0x0001e60000100a00 */
[----:B0-----:R-:W2:Y:S01]  /*c0760*/  LDL.LU R8, [R1+0x3f0] ;  /* 0x0003f00001087983 */ /* 0x001ea20000300800 */
[----:B------:R-:W2:Y:S02]  /*c0770*/  LDL.LU R9, [R1+0x3f4] ;  /* 0x0003f40001097983 */ /* 0x000ea40000300800 */
[----:B------:R-:W2:Y:S02]  /*c0780*/  LDL.LU R10, [R1+0x3f8] ;  /* 0x0003f800010a7983 */ /* 0x000ea40000300800 */
[----:B------:R-:W2:Y:S11]  /*c0790*/  LDL.LU R11, [R1+0x3fc] ;  /* 0x0003fc00010b7983 */ /* 0x000eb60000300800 */
[----:B------:R-:W-:Y:S01]  /*c07a0*/  @!UPT UIADD3 URZ, URZ, URZ, URZ ;  /* 0x0000003f3f3ff290 */ /* 0x000fe2000fffe03f */
[----:B------:R-:W-:Y:S01]  /*c07b0*/  STL.64 [R1+0xf70], R20 ;  /* 0x000f701401007387 */ /* 0x000fe20000100a00 */
[----:B------:R0:W-:Y:S03]  /*c07c0*/  STL.64 [R1+0xf78], R22 ;  /* 0x000f781601007387 */ /* 0x0001e60000100a00 */
[----:B0-----:R-:W5:Y:S01]  /*c07d0*/  LDL.LU.64 R22, [R1+0x26b8] ;  /* 0x0026b80001167983 */ /* 0x001f620000300a00 */
[----:B------:R-:W5:Y:S02]  /*c07e0*/  LDL.LU.64 R20, [R1+0x26b0] ;  /* 0x0026b00001147983 */ /* 0x000f640000300a00 */
[----:B------:R0:W-:Y:S02]  /*c07f0*/  STL.64 [R1+0x2648], R14 ;  /* 0x0026480e01007387 */ /* 0x0001e40000100a00 */
[----:B------:R-:W3:Y:S01]  /*c0800*/  LDL.LU R12, [R1+0x3e0] ;  /* 0x0003e000010c7983 */ /* 0x000ee20000300800 */
[----:B------:R-:W3:Y:S04]  /*c0810*/  LDL.LU R13, [R1+0x3e4] ;  /* 0x0003e400010d7983 */ /* 0x000ee80000300800 */
[----:B0-----:R-:W3:Y:S01]  /*c0820*/  LDL.LU R14, [R1+0x3e8] ;  /* 0x0003e800010e7983 */ /* 0x001ee20000300800 */
[----:B------:R-:W3:Y:S01]  /*c0830*/  LDL.LU R15, [R1+0x3ec] ;  /* 0x0003ec00010f7983 */ /* 0x000ee20000300800 */
[----:B-----5:R-:W-:Y:S11]  /*c0840*/  HMMA.16816.F32 R20, R24, R6, R20 ;  /* 0x000000061814723c */ /* 0x020ff60000001814 */
        /* <DEDUP_REMOVED lines=8> */
[----:B------:R-:W2:Y:S01]  /*c08d0*/  LDL.LU.64 R6, [R1+0x2698] ;  /* 0x0026980001067983 */ /* 0x000ea20000300a00 */
[----:B------:R-:W-:-:S02]  /*c08e0*/  MOV R5, R18 ;  /* 0x0000001200057202 */ /* 0x000fc40000000f00 */
[----:B------:R-:W-:Y:S01]  /*c08f0*/  MOV R4, R19 ;  /* 0x0000001300047202 */ /* 0x000fe20000000f00 */
[C---:B-----5:R-:W-:Y:S11]  /*c0900*/  HMMA.16816.F32 R20, R24.reuse, R18, R20 ;  /* 0x000000121814723c */ /* 0x060ff60000001814 */
[----:B------:R-:W-:Y:S11]  /*c0910*/  @!UPT UIADD3 URZ, URZ, URZ, URZ ;  /* 0x0000003f3f3ff290 */ /* 0x000ff6000fffe03f */
[----:B------:R-:W-:Y:S01]  /*c0920*/  @!UPT UIADD3 URZ, URZ, URZ, URZ ;  /* 0x0000003f3f3ff290 */ /* 0x000fe2000fffe03f */
[----:B------:R-:W-:Y:S01]  /*c0930*/  STL.64 [R1+0xf50], R20 ;  /* 0x000f501401007387 */ /* 0x000fe20000100a00 */
[----:B------:R0:W-:Y:S03]  /*c0940*/  STL.64 [R1+0xf58], R22 ;  /* 0x000f581601007387 */ /* 0x0001e60000100a00 */
[----:B0-----:R-:W2:Y:S01]  /*c0950*/  LDL.LU.64 R22, [R1+0x2690] ;  /* 0x0026900001167983 */ /* 0x001ea20000300a00 */
[----:B------:R-:W5:Y:S02]  /*c0960*/  LDL.LU R16, [R1+0x2d0] ;  /* 0x0002d00001107983 */ /* 0x000f640000300800 */
[----:B------:R-:W5:Y:S02]  /*c0970*/  LDL.LU R17, [R1+0x2d4] ;  /* 0x0002d40001117983 */ /* 0x000f640000300800 */
[----:B------:R-:W2:Y:S01]  /*c0980*/  LDL.LU R18, [R1+0x2d8] ;  /* 0x0002d80001127983 */ /* 0x000ea20000300800 */
[----:B------:R-:W2:Y:S04]  /*c0990*/  LDL.LU R19, [R1+0x2dc] ;  /* 0x0002dc0001137983 */ /* 0x000ea80000300800 */
[----:B--2---:R0:W-:Y:S01]  /*c09a0*/  STL.64 [R1+0x25f0], R18 ;  /* 0x0025f01201007387 */ /* 0x0041e20000100a00 */
[----:B-----5:R-:W-:Y:S03]  /*c09b0*/  STL.64 [R1+0x25e8], R16 ;  /* 0x0025e81001007387 */ /* 0x020fe60000100a00 */
[----:B0-----:R-:W3:Y:S01]  /*c09c0*/  LDL.LU.64 R18, [R1+0x8] ;  /* 0x0000080001127983 */ /* 0x001ee20000300a00 */
[C---:B------:R-:W-:Y:S01]  /*c09d0*/  HMMA.16816.F32 R20, R24.reuse, R22, R8 ;  /* 0x000000161814723c */ /* 0x040fe20000001808 */
[----:B------:R-:W2:Y:S02]  /*c09e0*/  LDL.LU.64 R10, [R1+0x2688] ;  /* 0x00268800010a7983 */ /* 0x000ea40000300a00 */
[----:B------:R-:W2:Y:S11]  /*c09f0*/  LDL.LU.64 R8, [R1+0x2680] ;  /* 0x0026800001087983 */ /* 0x000eb60000300a00 */
[----:B------:R-:W-:Y:S09]  /*c0a00*/  @!UPT UIADD3 URZ, URZ, URZ, URZ ;  /* 0x0000003f3f3ff290 */ /* 0x000ff2000fffe03f */
[----:B------:R-:W-:Y:S01]  /*c0a10*/  STL.64 [R1+0xf40], R20 ;  /* 0x000f401401007387 */ /* 0x000fe20000100a00 */
[----:B------:R0:W-:Y:S03]  /*c0a20*/  STL.64 [R1+0xf48], R22 ;  /* 0x000f481601007387 */ /* 0x0001e60000100a00 */
[----:B0-----:R-:W5:Y:S01]  /*c0a30*/  LDL.LU.64 R22, [R1+0x2678] ;  /* 0x0026780001167983 */ /* 0x001f620000300a00 */
[----:B------:R-:W5:Y:S01]  /*c0a40*/  LDL.LU.64 R20, [R1+0x2670] ;  /* 0x0026700001147983 */ /* 0x000f620000300a00 */
[C---:B---3--:R-:W-:Y:S02]  /*c0a50*/  HMMA.16816.F32 R12, R24.reuse, R18, R12 ;  /* 0x00000012180c723c */ /* 0x048fe4000000180c */
[----:B------:R0:W-:Y:S04]  /*c0a60*/  STL.64 [R1+0x2600], R18 ;  /* 0x0026001201007387 */ /* 0x0001e80000100a00 */
[----:B0-----:R-:W3:Y:S02]  /*c0a70*/  LDL.LU.64 R18, [R1+0x18] ;  /* 0x0000180001127983 */ /* 0x001ee40000300a00 */
[----:B--2---:R-:W-:Y:S11]  /*c0a80*/  HMMA.16816.F32 R8, R24, R6, R8 ;  /* 0x000000061808723c */ /* 0x004ff60000001808 */
[----:B------:R-:W-:Y:S04]  /*c0a90*/  @!UPT UIADD3 URZ, URZ, URZ, URZ ;  /* 0x0000003f3f3ff290 */ /* 0x000fe8000fffe03f */
[----:B------:R0:W-:Y:S01]  /*c0aa0*/  STL.64 [R1+0xf30], R12 ;  /* 0x000f300c01007387 */ /* 0x0001e20000100a00 */
[----:B------:R1:W-:Y:S03]  /*c0ab0*/  STL.64 [R1+0xf38], R14 ;  /* 0x000f380e01007387 */ /* 0x0003e60000100a00 */
[----:B---3--:R-:W-:Y:S04]  /*c0ac0*/  STL.64 [R1+0x2618], R18 ;  /* 0x0026181201007387 */ /* 0x008fe80000100a00 */
[----:B------:R2:W-:Y:S02]  /*c0ad0*/  STL.64 [R1+0xf20], R8 ;  /* 0x000f200801007387 */ /* 0x0005e40000100a00 */
[----:B------:R3:W-:Y:S02]  /*c0ae0*/  STL.64 [R1+0xf28], R10 ;  /* 0x000f280a01007387 */ /* 0x0007e40000100a00 */
[----:B0-----:R-:W4:Y:S01]  /*c0af0*/  LDL.LU R12, [R1+0x380] ;  /* 0x00038000010c7983 */ /* 0x001f220000300800 */
[----:B------:R-:W4:Y:S01]  /*c0b00*/  LDL.LU R13, [R1+0x384] ;  /* 0x00038400010d7983 */ /* 0x000f220000300800 */
[----:B-1----:R-:W4:Y:S02]  /*c0b10*/  LDL.LU R14, [R1+0x388] ;  /* 0x00038800010e7983 */ /* 0x002f240000300800 */
[----:B------:R-:W4:Y:S01]  /*c0b20*/  LDL.LU R15, [R1+0x38c] ;  /* 0x00038c00010f7983 */ /* 0x000f220000300800 */
[----:B--2---:R-:W5:Y:S01]  /*c0b30*/  LDL.LU R8, [R1+0x390] ;  /* 0x0003900001087983 */ /* 0x004f620000300800 */
[----:B------:R-:W5:Y:S02]  /*c0b40*/  LDL.LU R9, [R1+0x394] ;  /* 0x0003940001097983 */ /* 0x000f640000300800 */
[----:B------:R-:W-:Y:S01]  /*c0b50*/  IMAD.MOV.U32 R18, RZ, RZ, R5 ;  /* 0x000000ffff127224 */ /* 0x000fe200078e0005 */
[----:B------:R-:W-:Y:S01]  /*c0b60*/  MOV R19, R4 ;  /* 0x0000000400137202 */ /* 0x000fe20000000f00 */
[----:B---3--:R-:W5:Y:S01]  /*c0b70*/  LDL.LU R10, [R1+0x398] ;  /* 0x00039800010a7983 */ /* 0x008f620000300800 */
[----:B------:R-:W5:Y:S03]  /*c0b80*/  LDL.LU R11, [R1+0x39c] ;  /* 0x00039c00010b7983 */ /* 0x000f660000300800 */
[----:B----4-:R0:W-:Y:S01]  /*c0b90*/  STL.64 [R1+0x2658], R14 ;  /* 0x0026580e01007387 */ /* 0x0101e20000100a00 */
[----:B------:R-:W-:Y:S03]  /*c0ba0*/  STL.64 [R1+0x2650], R12 ;  /* 0x0026500c01007387 */ /* 0x000fe60000100a00 */
[----:B0-----:R-:W5:Y:S01]  /*c0bb0*/  LDL.64 R14, [R1+0x68] ;  /* 0x00006800010e7983 */ /* 0x001f620000100a00 */
[----:B------:R-:W-:Y:S02]  /*c0bc0*/  STL.64 [R1+0x2630], R18 ;  /* 0x0026301201007387 */ /* 0x000fe40000100a00 */
[----:B------:R0:W-:Y:S02]  /*c0bd0*/  STL.64 [R1+0x25f8], R6 ;  /* 0x0025f80601007387 */ /* 0x0001e40000100a00 */
[----:B------:R-:W2:Y:S01]  /*c0be0*/  LDL.LU R4, [R1+0x330] ;  /* 0x0003300001047983 */ /* 0x000ea20000300800 */
[----:B------:R-:W2:Y:S04]  /*c0bf0*/  LDL.LU R5, [R1+0x334] ;  /* 0x0003340001057983 */ /* 0x000ea80000300800 */
[----:B0-----:R-:W3:Y:S01]  /*c0c00*/  LDL.LU R6, [R1+0x338] ;  /* 0x0003380001067983 */ /* 0x001ee20000300800 */
[----:B------:R-:W3:Y:S02]  /*c0c10*/  LDL.LU R7, [R1+0x33c] ;  /* 0x00033c0001077983 */ /* 0x000ee40000300800 */
[----:B------:R-:W4:Y:S02]  /*c0c20*/  LDL.LU R16, [R1+0x360] ;  /* 0x0003600001107983 */ /* 0x000f240000300800 */
[----:B------:R-:W4:Y:S01]  /*c0c30*/  LDL.LU R17, [R1+0x364] ;  /* 0x0003640001117983 */ /* 0x000f220000300800 */
[----:B------:R-:W2:Y:S01]  /*c0c40*/  LDL.LU R18, [R1+0x368] ;  /* 0x0003680001127983 */ /* 0x000ea20000300800 */
[----:B------:R-:W2:Y:S03]  /*c0c50*/  LDL.LU R19, [R1+0x36c] ;  /* 0x00036c0001137983 */ /* 0x000ea60000300800 */
[----:B--2---:R-:W-:Y:S01]  /*c0c60*/  STL.64 [R1+0x2640], R18 ;  /* 0x0026401201007387 */ /* 0x004fe20000100a00 */
[----:B----4-:R0:W-:Y:S03]  /*c0c70*/  STL.64 [R1+0x2638], R16 ;  /* 0x0026381001007387 */ /* 0x0101e60000100a00 */
        /* <DEDUP_REMOVED lines=8> */
[----:B------:R-:W4:Y:S02]  /*c0d00*/  LDL.LU R6, [R1+0x348] ;  /* 0x0003480001067983 */ /* 0x000f240000300800 */
[----:B------:R-:W4:Y:S01]  /*c0d10*/  LDL.LU R7, [R1+0x34c] ;  /* 0x00034c0001077983 */ /* 0x000f220000300800 */
[----:B-----5:R-:W-:Y:S01]  /*c0d20*/  HMMA.16816.F32 R8, R20, R14, R8 ;  /* 0x0000000e1408723c */ /* 0x020fe20000001808 */
        /* <DEDUP_REMOVED lines=8> */
[----:B------:R-:W4:Y:S01]  /*c0db0*/  LDL.LU R0, [R1+0x266c] ;  /* 0x00266c0001007983 */ /* 0x000f220000300800 */
[----:B------:R-:W5:Y:S09]  /*c0dc0*/  LDL.LU R2, [R1+0x2668] ;  /* 0x0026680001027983 */ /* 0x000f720000300800 */
[----:B------:R0:W-:Y:S02]  /*c0dd0*/  STL.64 [R1+0x1010], R8 ;  /* 0x0010100801007387 */ /* 0x0001e40000100a00 */
[----:B------:R1:W-:Y:S01]  /*c0de0*/  STL.64 [R1+0x1018], R10 ;  /* 0x0010180a01007387 */ /* 0x0003e20000100a00 */
[----:B0-----:R-:W-:Y:S01]  /*c0df0*/  MOV R9, R14 ;  /* 0x0000000e00097202 */ /* 0x001fe20000000f00 */
[----:B-1----:R-:W2:Y:S01]  /*c0e00*/  LDL.LU.64 R10, [R1+0x2660] ;  /* 0x00266000010a7983 */ /* 0x002ea20000300a00 */
[----:B------:R-:W-:-:S02]  /*c0e10*/  MOV R8, R15 ;  /* 0x0000000f00087202 */ /* 0x000fc40000000f00 */
        /* <DEDUP_REMOVED lines=17> */
[----:B------:R-:W3:Y:S01]  /*c0f30*/  LDL.LU R12, [R1+0x2b0] ;  /* 0x0002b000010c7983 */ /* 0x000ee20000300800 */
[----:B------:R-:W3:Y:S04]  /*c0f40*/  LDL.LU R13, [R1+0x2b4] ;  /* 0x0002b400010d7983 */ /* 0x000ee80000300800 */
[----:B0-----:R-:W3:Y:S01]  /*c0f50*/  LDL.LU R14, [R1+0x2b8] ;  /* 0x0002b800010e7983 */ /* 0x001ee20000300800 */
[----:B------:R-:W3:Y:S01]  /*c0f60*/  LDL.LU R15, [R1+0x2bc] ;  /* 0x0002bc00010f7983 */ /* 0x000ee20000300800 */
[C---:B--2---:R-:W-:Y:S02]  /*c0f70*/  HMMA.16816.F32 R16, R20.reuse, R26, R16 ;  /* 0x0000001a1410723c */ /* 0x044fe40000001810 */
[----:B---3--:R-:W-:Y:S01]  /*c0f80*/  STL.64 [R1+0x25d0], R14 ;  /* 0x0025d00e01007387 */ /* 0x008fe20000100a00 */
[----:B------:R0:W-:Y:S03]  /*c0f90*/  STL.64 [R1+0x25c8], R12 ;  /* 0x0025c80c01007387 */ /* 0x0001e60000100a00 */
[----:B0-----:R-:W2:Y:S01]  /*c0fa0*/  LDL.LU R12, [R1+0x2c0] ;  /* 0x0002c000010c7983 */ /* 0x001ea20000300800 */
[----:B------:R-:W2:Y:S11]  /*c0fb0*/  LDL.LU R13, [R1+0x2c4] ;  /* 0x0002c400010d7983 */ /* 0x000eb60000300800 */
[----:B------:R-:W-:Y:S05]  /*c0fc0*/  @!UPT UIADD3 URZ, URZ, URZ, URZ ;  /* 0x0000003f3f3ff290 */ /* 0x000fea000fffe03f */
        /* <DEDUP_REMOVED lines=10> */
[----:B-----5:R-:W-:Y:S01]  /*c1070*/  MOV R14, R2 ;  /* 0x00000002000e7202 */ /* 0x020fe20000000f00 */
[----:B----4-:R-:W-:Y:S01]  /*c1080*/  IMAD.MOV.U32 R15, RZ, RZ, R0 ;  /* 0x000000ffff0f7224 */ /* 0x010fe200078e0000 */
        /* <DEDUP_REMOVED lines=13> */
[----:B------:R1:W-:Y:S02]  /*c1160*/  STL.64 [R1+0xfb8], R6 ;  /* 0x000fb80601007387 */ /* 0x0003e40000100a00 */
[----:B0-----:R-:W-:Y:S01]  /*c1170*/  IMAD.MOV.U32 R5, RZ, RZ, R18 ;  /* 0x000000ffff057224 */ /* 0x001fe200078e0012 */
[----:B-1----:R-:W3:Y:S01]  /*c1180*/  LDL.LU.64 R6, [R1+0x25f8] ;  /* 0x0025f80001067983 */ /* 0x002ee20000300a00 */
[----:B------:R-:W-:Y:S02]  /*c1190*/  MOV R4, R19 ;  /* 0x0000001300047202 */ /* 0x000fe40000000f00 */
[----:B------:R-:W3:Y:S02]  /*c11a0*/  LDL.LU.64 R18, [R1+0x25f0] ;  /* 0x0025f00001127983 */ /* 0x000ee40000300a00 */
[----:B------:R-:W3:Y:S02]  /*c11b0*/  LDL.LU.64 R16, [R1+0x25e8] ;  /* 0x0025e80001107983 */ /* 0x000ee40000300a00 */
        /* <DEDUP_REMOVED lines=26> */
[----:B------:R-:W4:Y:S01]  /*c1360*/  LDL.LU R12, [R1+0x270] ;  /* 0x00027000010c7983 */ /* 0x000f220000300800 */
[C---:B--2---:R-:W-:Y:S11]  /*c1370*/  HMMA.16816.F32 R8, R16.reuse, R14, R8 ;  /* 0x0000000e1008723c */ /* 0x044ff60000001808 */
[----:B------:R-:W-:Y:S11]  /*c1380*/  @!UPT UIADD3 URZ, URZ, URZ, URZ ;  /* 0x0000003f3f3ff290 */ /* 0x000ff6000fffe03f */
[----:B------:R-:W-:Y:S01]  /*c1390*/  @!UPT UIADD3 URZ, URZ, URZ, URZ ;  /* 0x0000003f3f3ff290 */ /* 0x000fe2000fffe03f */
[----:B------:R-:W-:Y:S01]  /*c13a0*/  STL.64 [R1+0x1070], R8 ;  /* 0x0010700801007387 */ /* 0x000fe20000100a00 */
[----:B------:R-:W-:Y:S02]  /*c13b0*/  STL.64 [R1+0x1078], R10 ;  /* 0x0010780a01007387 */ /* 0x000fe40000100a00 */
[----:B------:R-:W4:Y:S02]  /*c13c0*/  LDL.LU R13, [R1+0x274] ;  /* 0x00027400010d7983 */ /* 0x000f240000300800 */
[----:B------:R-:W2:Y:S01]  /*c13d0*/  LDL.LU R14, [R1+0x278] ;  /* 0x00027800010e7983 */ /* 0x000ea20000300800 */
[----:B------:R-:W2:Y:S01]  /*c13e0*/  LDL.LU R15, [R1+0x27c] ;  /* 0x00027c00010f7983 */ /* 0x000ea20000300800 */
[C---:B---3--:R-:W-:Y:S03]  /*c13f0*/  HMMA.16816.F32 R20, R16.reuse, R26, R20 ;  /* 0x0000001a1014723c */ /* 0x048fe60000001814 */
[----:B--2---:R0:W-:Y:S01]  /*c1400*/  STL.64 [R1+0x2588], R14 ;  /* 0x0025880e01007387 */ /* 0x0041e20000100a00 */
[----:B----4-:R-:W-:Y:S03]  /*c1410*/  STL.64 [R1+0x2580], R12 ;  /* 0x0025800c01007387 */ /* 0x010fe60000100a00 */
[----:B0-----:R-:W2:Y:S01]  /*c1420*/  LDL.LU.64 R14, [R1+0x28] ;  /* 0x00002800010e7983 */ /* 0x001ea20000300a00 */
[----:B------:R-:W3:Y:S02]  /*c1430*/  LDL.LU R8, [R1+0x260] ;  /* 0x0002600001087983 */ /* 0x000ee40000300800 */
[----:B------:R-:W3:Y:S02]  /*c1440*/  LDL.LU R9, [R1+0x264] ;  /* 0x0002640001097983 */ /* 0x000ee40000300800 */
[----:B------:R-:W4:Y:S01]  /*c1450*/  LDL.LU R10, [R1+0x268] ;  /* 0x00026800010a7983 */ /* 0x000f220000300800 */
[----:B------:R-:W4:Y:S04]  /*c1460*/  LDL.LU R11, [R1+0x26c] ;  /* 0x00026c00010b7983 */ /* 0x000f280000300800 */
[----:B----4-:R-:W-:Y:S01]  /*c1470*/  STL.64 [R1+0x2598], R10 ;  /* 0x0025980a01007387 */ /* 0x010fe20000100a00 */
[----:B---3--:R0:W-:Y:S03]  /*c1480*/  STL.64 [R1+0x2590], R8 ;  /* 0x0025900801007387 */ /* 0x0081e60000100a00 */
[----:B0-----:R-:W2:Y:S01]  /*c1490*/  LDL.LU R8, [R1+0x280] ;  /* 0x0002800001087983 */ /* 0x001ea20000300800 */
[----:B------:R-:W2:Y:S02]  /*c14a0*/  LDL.LU R9, [R1+0x284] ;  /* 0x0002840001097983 */ /* 0x000ea40000300800 */
[----:B------:R-:W2:Y:S02]  /*c14b0*/  LDL.LU R10, [R1+0x288] ;  /* 0x00028800010a7983 */ /* 0x000ea40000300800 */
[----:B------:R-:W2:Y:S01]  /*c14c0*/  LDL.LU R11, [R1+0x28c] ;  /* 0x00028c00010b7983 */ /* 0x000ea20000300800 */
[----:B------:R-:W3:Y:S01]  /*c14d0*/  LDL.LU R24, [R1+0x70] ;  /* 0x0000700001187983 */ /* 0x000ee20000300800 */
[----:B------:R0:W-:Y:S02]  /*c14e0*/  STL.64 [R1+0x1060], R20 ;  /* 0x0010601401007387 */ /* 0x0001e40000100a00 */
[----:B------:R1:W-:Y:S02]  /*c14f0*/  STL.64 [R1+0x1068], R22 ;  /* 0x0010681601007387 */ /* 0x0003e40000100a00 */
[----:B------:R-:W3:Y:S01]  /*c1500*/  LDL.LU R25, [R1+0x74] ;  /* 0x0000740001197983 */ /* 0x000ee20000300800 */
[----:B------:R-:W-:Y:S01]  /*c1510*/  MOV R26, R3 ;  /* 0x00000003001a7202 */ /* 0x000fe20000000f00 */
[----:B------:R-:W-:Y:S01]  /*c1520*/  IMAD.MOV.U32 R27, RZ, RZ, R29 ;  /* 0x000000ffff1b7224 */ /* 0x000fe200078e001d */
[----:B------:R-:W4:Y:S01]  /*c1530*/  LDL.LU R3, [R1+0x25a4] ;  /* 0x0025a40001037983 */ /* 0x000f220000300800 */
[----:B------:R-:W5:Y:S03]  /*c1540*/  LDL.LU R29, [R1+0x25a0] ;  /* 0x0025a000011d7983 */ /* 0x000f660000300800 */
[----:B------:R-:W-:Y:S04]  /*c1550*/  STL.64 [R1+0x2448], R26 ;  /* 0x0024481a01007387 */ /* 0x000fe80000100a00 */
[----:B---3--:R-:W-:Y:S01]  /*c1560*/  STL.64 [R1+0x2440], R24 ;  /* 0x0024401801007387 */ /* 0x008fe20000100a00 */
[----:B0-----:R-:W3:Y:S02]  /*c1570*/  LDL.LU R20, [R1+0x638] ;  /* 0x0006380001147983 */ /* 0x001ee40000300800 */
[----:B------:R-:W3:Y:S02]  /*c1580*/  LDL.LU R21, [R1+0x1224] ;  /* 0x0012240001157983 */ /* 0x000ee40000300800 */
[----:B-1----:R-:W3:Y:S01]  /*c1590*/  LDL.LU R22, [R1+0xce4] ;  /* 0x000ce40001167983 */ /* 0x002ee20000300800 */
[----:B------:R-:W3:Y:S01]  /*c15a0*/  LDL.LU R23, [R1+0x1220] ;  /* 0x0012200001177983 */ /* 0x000ee20000300800 */
[----:B--2---:R-:W-:Y:S03]  /*c15b0*/  HMMA.16816.F32 R8, R16, R14, R8 ;  /* 0x0000000e1008723c */ /* 0x004fe60000001808 */
[----:B---3--:R-:W-:Y:S01]  /*c15c0*/  STL.64 [R1+0x2458], R22 ;  /* 0x0024581601007387 */ /* 0x008fe20000100a00 */
[----:B------:R0:W-:Y:S03]  /*c15d0*/  STL.64 [R1+0x2450], R20 ;  /* 0x0024501401007387 */ /* 0x0001e60000100a00 */
[----:B0-----:R-:W2:Y:S01]  /*c15e0*/  LDL.LU R20, [R1+0x80] ;  /* 0x0000800001147983 */ /* 0x001ea20000300800 */
[----:B------:R-:W2:Y:S02]  /*c15f0*/  LDL.LU R21, [R1+0x84] ;  /* 0x0000840001157983 */ /* 0x000ea40000300800 */
[----:B------:R-:W3:Y:S02]  /*c1600*/  LDL.LU R22, [R1+0x88] ;  /* 0x0000880001167983 */ /* 0x000ee40000300800 */
[----:B------:R-:W-:Y:S01]  /*c1610*/  IMAD.MOV.U32 R23, RZ, RZ, R28 ;  /* 0x000000ffff177224 */ /* 0x000fe200078e001c */
[----:B------:R-:W-:-:S04]  /*c1620*/  MOV R26, R5 ;  /* 0x00000005001a7202 */ /* 0x000fc80000000f00 */
[----:B---3--:R0:W-:Y:S01]  /*c1630*/  STL.64 [R1+0x2468], R22 ;  /* 0x0024681601007387 */ /* 0x0081e20000100a00 */
[----:B--2---:R-:W-:Y:S02]  /*c1640*/  STL.64 [R1+0x2460], R20 ;  /* 0x0024601401007387 */ /* 0x004fe40000100a00 */
[----:B------:R-:W2:Y:S02]  /*c1650*/  LDL.LU R5, [R1+0xce0] ;  /* 0x000ce00001057983 */ /* 0x000ea40000300800 */
[----:B------:R-:W3:Y:S01]  /*c1660*/  LDL.LU R28, [R1+0x121c] ;  /* 0x00121c00011c7983 */ /* 0x000ee20000300800 */
[----:B------:R-:W-:Y:S01]  /*c1670*/  STL.64 [R1+0x1050], R8 ;  /* 0x0010500801007387 */ /* 0x000fe20000100a00 */
[----:B------:R1:W-:Y:S01]  /*c1680*/  STL.64 [R1+0x1058], R10 ;  /* 0x0010580a01007387 */ /* 0x0003e20000100a00 */
[----:B0-----:R-:W-:Y:S02]  /*c1690*/  MOV R22, R2 ;  /* 0x0000000200167202 */ /* 0x001fe40000000f00 */
[----:B------:R-:W-:Y:S01]  /*c16a0*/  MOV R23, R0 ;  /* 0x0000000000177202 */ /* 0x000fe20000000f00 */
[----:B------:R-:W-:Y:S01]  /*c16b0*/  IMAD.MOV.U32 R2, RZ, RZ, R14 ;  /* 0x000000ffff027224 */ /* 0x000fe200078e000e */
[----:B------:R-:W-:Y:S01]  /*c16c0*/  MOV R0, R15 ;  /* 0x0000000f00007202 */ /* 0x000fe20000000f00 */
[----:B-1----:R-:W2:Y:S01]  /*c16d0*/  LDL.LU.64 R10, [R1+0x2598] ;  /* 0x00259800010a7983 */ /* 0x002ea20000300a00 */
[----:B------:R-:W2:Y:S02]  /*c16e0*/  LDL.LU.64 R8, [R1+0x2590] ;  /* 0x0025900001087983 */ /* 0x000ea40000300a00 */
[----:B------:R-:W2:Y:S02]  /*c16f0*/  LDL.LU.64 R14, [R1+0x2588] ;  /* 0x00258800010e7983 */ /* 0x000ea40000300a00 */
[----:B------:R-:W2:Y:S01]  /*c1700*/  LDL.LU.64 R12, [R1+0x2580] ;  /* 0x00258000010c7983 */ /* 0x000ea20000300a00 */
[----:B------:R-:W-:Y:S01]  /*c1710*/  MOV R27, R4 ;  /* 0x00000004001b7202 */ /* 0x000fe20000000f00 */
[C---:B--2---:R-:W-:Y:S08]  /*c1720*/  HMMA.16816.F32 R12, R16.reuse, R22, R12 ;  /* 0x00000016100c723c */ /* 0x044ff0000000180c */
[C---:B------:R-:W-:Y:S11]  /*c1730*/  HMMA.16816.F32 R8, R16.reuse, R26, R8 ;  /* 0x0000001a1008723c */ /* 0x040ff60000001808 */
[----:B------:R-:W-:Y:S04]  /*c1740*/  @!UPT UIADD3 URZ, URZ, URZ, URZ ;  /* 0x0000003f3f3ff290 */ /* 0x000fe8000fffe03f */
[----:B------:R-:W-:Y:S01]  /*c1750*/  STL.64 [R1+0x1040], R12 ;  /* 0x0010400c01007387 */ /* 0x000fe20000100a00 */
[----:B------:R0:W-:Y:S03]  /*c1760*/  STL.64 [R1+0x1048], R14 ;  /* 0x0010480e01007387 */ /* 0x0001e60000100a00 */
[----:B0-----:R-:W2:Y:S01]  /*c1770*/  LDL.LU.64 R14, [R1+0x2578] ;  /* 0x00257800010e7983 */ /* 0x001ea20000300a00 */
[----:B------:R-:W2:Y:S02]  /*c1780*/  LDL.LU.64 R12, [R1+0x2570] ;  /* 0x00257000010c7983 */ /* 0x000ea40000300a00 */
[----:B------:R0:W-:Y:S02]  /*c1790*/  STL.64 [R1+0x2518], R22 ;  /* 0x0025181601007387 */ /* 0x0001e40000100a00 */
[----:B------:R-:W2:Y:S01]  /*c17a0*/  LDL.LU R20, [R1+0x170] ;  /* 0x0001700001147983 */ /* 0x000ea20000300800 */
[----:B------:R1:W-:Y:S01]  /*c17b0*/  STL.64 [R1+0x1030], R8 ;  /* 0x0010300801007387 */ /* 0x0003e20000100a00 */
[----:B------:R3:W-:Y:S02]  /*c17c0*/  STL.64 [R1+0x1038], R10 ;  /* 0x0010380a01007387 */ /* 0x0007e40000100a00 */
[----:B------:R-:W2:Y:S01]  /*c17d0*/  LDL.LU R21, [R1+0x174] ;  /* 0x0001740001157983 */ /* 0x000ea20000300800 */
[----:B0-----:R-:W2:Y:S01]  /*c17e0*/  LDL.LU R22, [R1+0x178] ;  /* 0x0001780001167983 */ /* 0x001ea20000300800 */
[----:B------:R-:W2:Y:S02]  /*c17f0*/  LDL.LU R23, [R1+0x17c] ;  /* 0x00017c0001177983 */ /* 0x000ea40000300800 */
[----:B-1----:R-:W2:Y:S02]  /*c1800*/  LDL.LU R8, [R1+0x180] ;  /* 0x0001800001087983 */ /* 0x002ea40000300800 */
[----:B------:R-:W2:Y:S01]  /*c1810*/  LDL.LU R9, [R1+0x184] ;  /* 0x0001840001097983 */ /* 0x000ea20000300800 */
[----:B---3--:R-:W3:Y:S01]  /*c1820*/  LDL.LU R10, [R1+0x188] ;  /* 0x00018800010a7983 */ /* 0x008ee20000300800 */
[----:B------:R-:W3:Y:S03]  /*c1830*/  LDL.LU R11, [R1+0x18c] ;  /* 0x00018c00010b7983 */ /* 0x000ee60000300800 */
[----:B---3--:R0:W-:Y:S01]  /*c1840*/  STL.64 [R1+0x2538], R10 ;  /* 0x0025380a01007387 */ /* 0x0081e20000100a00 */
[----:B--2---:R-:W-:Y:S03]  /*c1850*/  STL.64 [R1+0x2530], R8 ;  /* 0x0025300801007387 */ /* 0x004fe60000100a00 */
[----:B0-----:R-:W2:Y:S04]  /*c1860*/  LDL.LU.64 R10, [R1+0x48] ;  /* 0x00004800010a7983 */ /* 0x001ea80000300a00 */
[----:B--2---:R0:W-:Y:S04]  /*c1870*/  STL.64 [R1+0x2548], R10 ;  /* 0x0025480a01007387 */ /* 0x0041e80000100a00 */
[----:B0-----:R-:W2:Y:S04]  /*c1880*/  LDL.LU.64 R10, [R1+0x58] ;  /* 0x00005800010a7983 */ /* 0x001ea80000300a00 */
[----:B--2---:R0:W-:Y:S04]  /*c1890*/  STL.64 [R1+0x2550], R10 ;  /* 0x0025500a01007387 */ /* 0x0041e80000100a00 */
[----:B0-----:R-:W2:Y:S01]  /*c18a0*/  LDL.LU.64 R10, [R1+0x68] ;  /* 0x00006800010a7983 */ /* 0x001ea20000300a00 */
[----:B------:R0:W-:Y:S02]  /*c18b0*/  STL.64 [R1+0x2528], R22 ;  /* 0x0025281601007387 */ /* 0x0001e40000100a00 */
[----:B------:R1:W-:Y:S01]  /*c18c0*/  STL.64 [R1+0x2520], R20 ;  /* 0x0025201401007387 */ /* 0x0003e20000100a00 */
[----:B0-----:R-:W3:Y:S04]  /*c18d0*/  LDL.LU.64 R22, [R1+0x38] ;  /* 0x0000380001167983 */ /* 0x001ee80000300a00 */
[----:B---3--:R0:W-:Y:S01]  /*c18e0*/  STL.64 [R1+0x2540], R22 ;  /* 0x0025401601007387 */ /* 0x0081e20000100a00 */
[----:B-1----:R-:W3:Y:S02]  /*c18f0*/  LDL.LU R20, [R1+0x190] ;  /* 0x0001900001147983 */ /* 0x002ee40000300800 */
[----:B------:R-:W3:Y:S01]  /*c1900*/  LDL.LU R21, [R1+0x194] ;  /* 0x0001940001157983 */ /* 0x000ee20000300800 */
[----:B0-----:R-:W2:Y:S01]  /*c1910*/  LDL.LU R22, [R1+0x198] ;  /* 0x0001980001167983 */ /* 0x001ea20000300800 */
[----:B------:R-:W2:Y:S03]  /*c1920*/  LDL.LU R23, [R1+0x19c] ;  /* 0x00019c0001177983 */ /* 0x000ea60000300800 */
[----:B--2---:R-:W-:Y:S01]  /*c1930*/  STL.64 [R1+0x2560], R22 ;  /* 0x0025601601007387 */ /* 0x004fe20000100a00 */
[----:B---3--:R0:W-:Y:S03]  /*c1940*/  STL.64 [R1+0x2558], R20 ;  /* 0x0025581401007387 */ /* 0x0081e60000100a00 */
[----:B0-----:R-:W2:Y:S01]  /*c1950*/  LDL.LU R20, [R1+0x1b0] ;  /* 0x0001b00001147983 */ /* 0x001ea20000300800 */
[----:B------:R-:W2:Y:S02]  /*c1960*/  LDL.LU R21, [R1+0x1b4] ;  /* 0x0001b40001157983 */ /* 0x000ea40000300800 */
[----:B------:R-:W2:Y:S02]  /*c1970*/  LDL.LU R22, [R1+0x1b8] ;  /* 0x0001b80001167983 */ /* 0x000ea40000300800 */
[----:B------:R-:W2:Y:S01]  /*c1980*/  LDL.LU R23, [R1+0x1bc] ;  /* 0x0001bc0001177983 */ /* 0x000ea20000300800 */
[----:B------:R0:W-:Y:S01]  /*c1990*/  STL.64 [R1+0x2510], R26 ;  /* 0x0025101a01007387 */ /* 0x0001e20000100a00 */
[----:B------:R-:W3:Y:S02]  /*c19a0*/  LDL.LU R24, [R1+0x1c0] ;  /* 0x0001c00001187983 */ /* 0x000ee40000300800 */
[----:B------:R-:W3:Y:S01]  /*c19b0*/  LDL.LU R25, [R1+0x1c4] ;  /* 0x0001c40001197983 */ /* 0x000ee20000300800 */
[----:B0-----:R-:W3:Y:S01]  /*c19c0*/  LDL.LU R26, [R1+0x1c8] ;  /* 0x0001c800011a7983 */ /* 0x001ee20000300800 */
[----:B------:R-:W3:Y:S02]  /*c19d0*/  LDL.LU R27, [R1+0x1cc] ;  /* 0x0001cc00011b7983 */ /* 0x000ee40000300800 */
[----:B------:R-:W-:Y:S02]  /*c19e0*/  STL.64 [R1+0x24f8], R6 ;  /* 0x0024f80601007387 */ /* 0x000fe40000100a00 */
[----:B------:R0:W-:Y:S01]  /*c19f0*/  STL [R1+0x24f0], R5 ;  /* 0x0024f00501007387 */ /* 0x0001e20000100800 */
[----:B---3--:R-:W-:Y:S11]  /*c1a00*/  HMMA.16816.F32 R16, R16, R6, R24 ;  /* 0x000000061010723c */ /* 0x008ff60000001818 */
[----:B------:R-:W-:Y:S11]  /*c1a10*/  @!UPT UIADD3 URZ, URZ, URZ, URZ ;  /* 0x0000003f3f3ff290 */ /* 0x000ff6000fffe03f */
[----:B------:R-:W-:Y:S01]  /*c1a20*/  @!UPT UIADD3 URZ, URZ, URZ, URZ ;  /* 0x0000003f3f3ff290 */ /* 0x000fe2000fffe03f */
[----:B------:R-:W-:Y:S01]  /*c1a30*/  STL.64 [R1+0x1020], R16 ;  /* 0x0010201001007387 */ /* 0x000fe20000100a00 */
[----:B------:R1:W-:Y:S02]  /*c1a40*/  STL.64 [R1+0x1028], R18 ;  /* 0x0010281201007387 */ /* 0x0003e40000100a00 */
[----:B------:R-:W3:Y:S02]  /*c1a50*/  LDL.LU R4, [R1+0x1a0] ;  /* 0x0001a00001047983 */ /* 0x000ee40000300800 */
[----:B0-----:R-:W3:Y:S01]  /*c1a60*/  LDL.LU R5, [R1+0x1a4] ;  /* 0x0001a40001057983 */ /* 0x001ee20000300800 */
[----:B------:R-:W3:Y:S01]  /*c1a70*/  LDL.LU R6, [R1+0x1a8] ;  /* 0x0001a80001067983 */ /* 0x000ee20000300800 */
[----:B------:R-:W3:Y:S03]  /*c1a80*/  LDL.LU R7, [R1+0x1ac] ;  /* 0x0001ac0001077983 */ /* 0x000ee60000300800 */
[----:B-1----:R-:W3:Y:S01]  /*c1a90*/  LDL.LU R19, [R1+0x630] ;  /* 0x0006300001137983 */ /* 0x002ee20000300800 */
[----:B--2---:R-:W-:Y:S01]  /*c1aa0*/  HMMA.16816.F32 R20, R12, R10, R20 ;  /* 0x0000000a0c14723c */ /* 0x004fe20000001814 */
[----:B-----5:R-:W-:-:S02]  /*c1ab0*/  MOV R18, R29 ;  /* 0x0000001d00127202 */ /* 0x020fc40000000f00 */
[----:B---3--:R4:W-:Y:S01]  /*c1ac0*/  STL [R1+0x2470], R19 ;  /* 0x0024701301007387 */ /* 0x0089e20000100800 */
[----:B------:R-:W2:Y:S02]  /*c1ad0*/  LDL.LU R16, [R1+0x90] ;  /* 0x0000900001107983 */ /* 0x000ea40000300800 */
[----:B------:R-:W2:Y:S02]  /*c1ae0*/  LDL.LU R17, [R1+0x94] ;  /* 0x0000940001117983 */ /* 0x000ea40000300800 */
[----:B------:R-:W3:Y:S02]  /*c1af0*/  LDL.LU R29, [R1+0x256c] ;  /* 0x00256c00011d7983 */ /* 0x000ee40000300800 */
[----:B----4-:R-:W-:Y:S02]  /*c1b00*/  IMAD.MOV.U32 R19, RZ, RZ, R3 ;  /* 0x000000ffff137224 */ /* 0x010fe400078e0003 */
[----:B------:R-:W4:Y:S01]  /*c1b10*/  LDL.LU R3, [R1+0x2568] ;  /* 0x0025680001037983 */ /* 0x000f220000300800 */
[----:B------:R-:W5:Y:S02]  /*c1b20*/  LDL.LU R24, [R1+0x160] ;  /* 0x0001600001187983 */ /* 0x000f640000300800 */
[----:B------:R-:W5:Y:S02]  /*c1b30*/  LDL.LU R25, [R1+0x164] ;  /* 0x0001640001197983 */ /* 0x000f640000300800 */
[----:B------:R-:W5:Y:S01]  /*c1b40*/  LDL.LU R26, [R1+0x168] ;  /* 0x00016800011a7983 */ /* 0x000f620000300800 */
[----:B------:R-:W5:Y:S01]  /*c1b50*/  LDL.LU R27, [R1+0x16c] ;  /* 0x00016c00011b7983 */ /* 0x000f620000300800 */
[----:B------:R0:W-:Y:S02]  /*c1b60*/  STL.64 [R1+0x2480], R18 ;  /* 0x0024801201007387 */ /* 0x0001e40000100a00 */
[----:B0-----:R-:W-:-:S02]  /*c1b70*/  MOV R18, R2 ;  /* 0x0000000200127202 */ /* 0x001fc40000000f00 */
[----:B------:R-:W-:Y:S01]  /*c1b80*/  MOV R19, R0 ;  /* 0x0000000000137202 */ /* 0x000fe20000000f00 */
[----:B------:R-:W-:Y:S01]  /*c1b90*/  IMAD.MOV.U32 R2, RZ, RZ, R10 ;  /* 0x000000ffff027224 */ /* 0x000fe200078e000a */
[----:B------:R-:W-:Y:S01]  /*c1ba0*/  MOV R0, R11 ;  /* 0x0000000b00007202 */ /* 0x000fe20000000f00 */
[----:B--2---:R-:W-:Y:S01]  /*c1bb0*/  STL.64 [R1+0x2478], R16 ;  /* 0x0024781001007387 */ /* 0x004fe20000100a00 */
[----:B------:R-:W-:Y:S02]  /*c1bc0*/  STL.64 [R1+0x10a0], R20 ;  /* 0x0010a01401007387 */ /* 0x000fe40000100a00 */
[----:B------:R0:W-:Y:S02]  /*c1bd0*/  STL.64 [R1+0x10a8], R22 ;  /* 0x0010a81601007387 */ /* 0x0001e40000100a00 */
[----:B0-----:R-:W2:Y:S01]  /*c1be0*/  LDL.LU.64 R22, [R1+0x2560] ;  /* 0x0025600001167983 */ /* 0x001ea20000300a00 */
[----:B------:R-:W2:Y:S02]  /*c1bf0*/  LDL.LU.64 R20, [R1+0x2558] ;  /* 0x0025580001147983 */ /* 0x000ea40000300a00 */
[----:B------:R-:W2:Y:S02]  /*c1c00*/  LDL.LU.64 R10, [R1+0x2550] ;  /* 0x00255000010a7983 */ /* 0x000ea40000300a00 */
[C---:B--2---:R-:W-:Y:S11]  /*c1c10*/  HMMA.16816.F32 R4, R12.reuse, R10, R4 ;  /* 0x0000000a0c04723c */ /* 0x044ff60000001804 */
        /* <DEDUP_REMOVED lines=20> */
[----:B------:R-:W-:Y:S02]  /*c1d60*/  STL.64 [R1+0x10d8], R10 ;  /* 0x0010d80a01007387 */ /* 0x000fe40000100a00 */
[----:B0-----:R-:W-:Y:S01]  /*c1d70*/  IMAD.MOV.U32 R9, RZ, RZ, R22 ;  /* 0x000000ffff097224 */ /* 0x001fe200078e0016 */
[----:B------:R-:W-:Y:S02]  /*c1d80*/  MOV R8, R23 ;  /* 0x0000001700087202 */ /* 0x000fe40000000f00 */
[----:B------:R-:W2:Y:S01]  /*c1d90*/  LDL.LU.64 R22, [R1+0x2528] ;  /* 0x0025280001167983 */ /* 0x000ea20000300a00 */
[----:B------:R-:W2:Y:S02]  /*c1da0*/  LDL.LU.64 R20, [R1+0x2520] ;  /* 0x0025200001147983 */ /* 0x000ea40000300a00 */
[----:B--2---:R-:W-:Y:S11]  /*c1db0*/  HMMA.16816.F32 R20, R12, R18, R20 ;  /* 0x000000120c14723c */ /* 0x004ff60000001814 */
[----:B------:R-:W-:Y:S11]  /*c1dc0*/  @!UPT UIADD3 URZ, URZ, URZ, URZ ;  /* 0x0000003f3f3ff290 */ /* 0x000ff6000fffe03f */
[----:B------:R-:W-:Y:S01]  /*c1dd0*/  @!UPT UIADD3 URZ, URZ, URZ, URZ ;  /* 0x0000003f3f3ff290 */ /* 0x000fe2000fffe03f */
[----:B------:R-:W-:Y:S01]  /*c1de0*/  STL.64 [R1+0x10e0], R20 ;  /* 0x0010e01401007387 */ /* 0x000fe20000100a00 */
[----:B------:R0:W-:Y:S03]  /*c1df0*/  STL.64 [R1+0x10e8], R22 ;  /* 0x0010e81601007387 */ /* 0x0001e60000100a00 */
[----:B0-----:R-:W5:Y:S01]  /*c1e00*/  LDL.LU.64 R22, [R1+0x2518] ;  /* 0x0025180001167983 */ /* 0x001f620000300a00 */
[----:B------:R0:W-:Y:S02]  /*c1e10*/  STL.64 [R1+0x2490], R18 ;  /* 0x0024901201007387 */ /* 0x0001e40000100a00 */
[----:B0-----:R-:W-:Y:S01]  /*c1e20*/  MOV R18, R9 ;  /* 0x0000000900127202 */ /* 0x001fe20000000f00 */
[----:B------:R-:W-:-:S05]  /*c1e30*/  IMAD.MOV.U32 R19, RZ, RZ, R8 ;  /* 0x000000ffff137224 */ /* 0x000fca00078e0008 */
[----:B------:R0:W-:Y:S02]  /*c1e40*/  STL.64 [R1+0x24a8], R18 ;  /* 0x0024a81201007387 */ /* 0x0001e40000100a00 */
[----:B0-----:R-:W-:Y:S02]  /*c1e50*/  MOV R18, R7 ;  /* 0x0000000700127202 */ /* 0x001fe40000000f00 */
[----:B------:R-:W-:-:S05]  /*c1e60*/  MOV R19, R6 ;  /* 0x0000000600137202 */ /* 0x000fca0000000f00 */
[----:B------:R0:W-:Y:S02]  /*c1e70*/  STL.64 [R1+0x24c0], R18 ;  /* 0x0024c01201007387 */ /* 0x0001e40000100a00 */
[----:B0-----:R-:W-:Y:S01]  /*c1e80*/  MOV R19, R4 ;  /* 0x0000000400137202 */ /* 0x001fe20000000f00 */
[----:B------:R-:W-:Y:S01]  /*c1e90*/  IMAD.MOV.U32 R18, RZ, RZ, R5 ;  /* 0x000000ffff127224 */ /* 0x000fe200078e0005 */
[----:B------:R-:W2:Y:S01]  /*c1ea0*/  LDL.LU R4, [R1+0x150] ;  /* 0x0001500001047983 */ /* 0x000ea20000300800 */
[----:B------:R-:W2:Y:S02]  /*c1eb0*/  LDL.LU R5, [R1+0x154] ;  /* 0x0001540001057983 */ /* 0x000ea40000300800 */
[----:B------:R-:W2:Y:S02]  /*c1ec0*/  LDL.LU R6, [R1+0x158] ;  /* 0x0001580001067983 */ /* 0x000ea40000300800 */
[----:B------:R-:W2:Y:S01]  /*c1ed0*/  LDL.LU R7, [R1+0x15c] ;  /* 0x00015c0001077983 */ /* 0x000ea20000300800 */
[----:B------:R-:W2:Y:S01]  /*c1ee0*/  LDL.LU R8, [R1+0xf0] ;  /* 0x0000f00001087983 */ /* 0x000ea20000300800 */
[----:B------:R-:W2:Y:S02]  /*c1ef0*/  LDL.LU R9, [R1+0xf4] ;  /* 0x0000f40001097983 */ /* 0x000ea40000300800 */
[----:B------:R-:W2:Y:S02]  /*c1f00*/  LDL.LU R10, [R1+0xf8] ;  /* 0x0000f800010a7983 */ /* 0x000ea40000300800 */
[----:B------:R-:W2:Y:S01]  /*c1f10*/  LDL.LU R11, [R1+0xfc] ;  /* 0x0000fc00010b7983 */ /* 0x000ea20000300800 */
[----:B------:R0:W-:Y:S01]  /*c1f20*/  STL.64 [R1+0x24d8], R18 ;  /* 0x0024d81201007387 */ /* 0x0001e20000100a00 */
        /* <DEDUP_REMOVED lines=18> */
[----:B------:R-:W2:Y:S01]  /*c2050*/  LDL.LU R21, [R1+0xb4] ;  /* 0x0000b40001157983 */ /* 0x000ea20000300800 */
[----:B----4-:R-:W-:Y:S01]  /*c2060*/  MOV R22, R3 ;  /* 0x0000000300167202 */ /* 0x010fe20000000f00 */
[----:B---3--:R-:W-:Y:S01]  /*c2070*/  IMAD.MOV.U32 R23, RZ, RZ, R29 ;  /* 0x000000ffff177224 */ /* 0x008fe200078e001d */
[----:B------:R-:W3:Y:S01]  /*c2080*/  LDL.LU R3, [R1+0x2508] ;  /* 0x0025080001037983 */ /* 0x000ee20000300800 */
[----:B------:R-:W4:Y:S03]  /*c2090*/  LDL.LU R29, [R1+0x2504] ;  /* 0x00250400011d7983 */ /* 0x000f260000300800 */
[----:B------:R-:W-:Y:S01]  /*c20a0*/  STL.64 [R1+0x24b8], R22 ;  /* 0x0024b81601007387 */ /* 0x000fe20000100a00 */
[----:B------:R-:W-:Y:S03]  /*c20b0*/  HMMA.16816.F32 R4, R12, R26, R4 ;  /* 0x0000001a0c04723c */ /* 0x000fe60000001804 */
[----:B--2---:R0:W-:Y:S04]  /*c20c0*/  STL.64 [R1+0x24b0], R20 ;  /* 0x0024b01401007387 */ /* 0x0041e80000100a00 */
[----:B0-----:R-:W2:Y:S01]  /*c20d0*/  LDL.LU R20, [R1+0xc0] ;  /* 0x0000c00001147983 */ /* 0x001ea20000300800 */
[----:B------:R-:W2:Y:S02]  /*c20e0*/  LDL.LU R21, [R1+0xc4] ;  /* 0x0000c40001157983 */ /* 0x000ea40000300800 */
[----:B------:R-:W5:Y:S02]  /*c20f0*/  LDL.LU R22, [R1+0xc8] ;  /* 0x0000c80001167983 */ /* 0x000f640000300800 */
[----:B------:R-:W5:Y:S02]  /*c2100*/  LDL.LU R23, [R1+0xcc] ;  /* 0x0000cc0001177983 */ /* 0x000f640000300800 */
[----:B-----5:R4:W-:Y:S01]  /*c2110*/  STL.64 [R1+0x24d0], R22 ;  /* 0x0024d01601007387 */ /* 0x0209e20000100a00 */
[----:B--2---:R0:W-:Y:S01]  /*c2120*/  STL.64 [R1+0x24c8], R20 ;  /* 0x0024c81401007387 */ /* 0x0041e20000100a00 */
[----:B----4-:R-:W-:-:S02]  /*c2130*/  MOV R22, R29 ;  /* 0x0000001d00167202 */ /* 0x010fc40000000f00 */
[----:B0-----:R-:W2:Y:S01]  /*c2140*/  LDL.LU R20, [R1+0xd0] ;  /* 0x0000d00001147983 */ /* 0x001ea20000300800 */
[----:B------:R-:W2:Y:S02]  /*c2150*/  LDL.LU R21, [R1+0xd4] ;  /* 0x0000d40001157983 */ /* 0x000ea40000300800 */
[----:B------:R-:W4:Y:S02]  /*c2160*/  LDL.LU R29, [R1+0x2500] ;  /* 0x00250000011d7983 */ /* 0x000f240000300800 */
[----:B------:R-:W-:Y:S01]  /*c2170*/  STL.64 [R1+0x1170], R4 ;  /* 0x0011700401007387 */ /* 0x000fe20000100a00 */
[----:B------:R0:W-:Y:S04]  /*c2180*/  STL.64 [R1+0x1178], R6 ;  /* 0x0011780601007387 */ /* 0x0001e80000100a00 */
[----:B0-----:R-:W5:Y:S01]  /*c2190*/  LDL.LU.64 R6, [R1+0x24f8] ;  /* 0x0024f80001067983 */ /* 0x001f620000300a00 */
[----:B------:R-:W2:Y:S01]  /*c21a0*/  LDL.LU R5, [R1+0x24f0] ;  /* 0x0024f00001057983 */ /* 0x000ea20000300800 */
[----:B-----5:R-:W-:Y:S02]  /*c21b0*/  HMMA.16816.F32 R12, R12, R6, R8 ;  /* 0x000000060c0c723c */ /* 0x020fe40000001808 */
[----:B------:R-:W5:Y:S01]  /*c21c0*/  LDL.LU.64 R10, [R1+0x24e8] ;  /* 0x0024e800010a7983 */ /* 0x000f620000300a00 */
[----:B------:R-:W5:Y:S11]  /*c21d0*/  LDL.LU.64 R8, [R1+0x24e0] ;  /* 0x0024e00001087983 */ /* 0x000f760000300a00 */
[----:B------:R-:W-:Y:S09]  /*c21e0*/  @!UPT UIADD3 URZ, URZ, URZ, URZ ;  /* 0x0000003f3f3ff290 */ /* 0x000ff2000fffe03f */
[----:B------:R-:W-:Y:S01]  /*c21f0*/  STL.64 [R1+0x1160], R12 ;  /* 0x0011600c01007387 */ /* 0x000fe20000100a00 */
[----:B------:R0:W-:Y:S02]  /*c2200*/  STL.64 [R1+0x1168], R14 ;  /* 0x0011680e01007387 */ /* 0x0001e40000100a00 */
[----:B0-----:R-:W-:Y:S01]  /*c2210*/  IMAD.MOV.U32 R14, RZ, RZ, R2 ;  /* 0x000000ffff0e7224 */ /* 0x001fe200078e0002 */
[----:B------:R-:W-:-:S07]  /*c2220*/  MOV R15, R0 ;  /* 0x00000000000f7202 */ /* 0x000fce0000000f00 */
[C---:B-----5:R-:W-:Y:S01]  /*c2230*/  HMMA.16816.F32 R12, R8.reuse, R14, R16 ;  /* 0x0000000e080c723c */ /* 0x060fe20000001810 */
[----:B------:R-:W2:Y:S01]  /*c2240*/  LDL.LU.64 R18, [R1+0x24d8] ;  /* 0x0024d80001127983 */ /* 0x000ea20000300a00 */
[----:B---3--:R-:W-:Y:S11]  /*c2250*/  MOV R23, R3 ;  /* 0x0000000300177202 */ /* 0x008ff60000000f00 */
[----:B------:R-:W-:Y:S10]  /*c2260*/  @!UPT UIADD3 URZ, URZ, URZ, URZ ;  /* 0x0000003f3f3ff290 */ /* 0x000ff4000fffe03f */
[----:B------:R0:W-:Y:S01]  /*c2270*/  STL.64 [R1+0x1150], R12 ;  /* 0x0011500c01007387 */ /* 0x0001e20000100a00 */
[----:B------:R-:W-:Y:S03]  /*c2280*/  STL.64 [R1+0x1158], R14 ;  /* 0x0011580e01007387 */ /* 0x000fe60000100a00 */
[----:B0-----:R-:W3:Y:S01]  /*c2290*/  LDL.LU R12, [R1+0x1380] ;  /* 0x00138000010c7983 */ /* 0x001ee20000300800 */
[----:B------:R-:W5:Y:S02]  /*c22a0*/  LDL.LU R4, [R1+0x1384] ;  /* 0x0013840001047983 */ /* 0x000f640000300800 */
[----:B------:R-:W4:Y:S01]  /*c22b0*/  LDL.LU R3, [R1+0x13ec] ;  /* 0x0013ec0001037983 */ /* 0x000f220000300800 */
        /* <DEDUP_REMOVED lines=29> */
[----:B------:R-:W2:Y:S11]  /*c2490*/  LDL.LU R19, [R1+0x2470] ;  /* 0x0024700001137983 */ /* 0x000eb60000300800 */
[----:B------:R-:W-:Y:S11]  /*c24a0*/  @!UPT UIADD3 URZ, URZ, URZ, URZ ;  /* 0x0000003f3f3ff290 */ /* 0x000ff6000fffe03f */
[----:B------:R-:W-:Y:S01]  /*c24b0*/  STL.64 [R1+0x1190], R20 ;  /* 0x0011901401007387 */ /* 0x000fe20000100a00 */
[----:B------:R0:W-:Y:S03]  /*c24c0*/  STL.64 [R1+0x1198], R22 ;  /* 0x0011981601007387 */ /* 0x0001e60000100a00 */
[----:B0-----:R-:W2:Y:S01]  /*c24d0*/  LDL.LU.64 R22, [R1+0x2468] ;  /* 0x0024680001167983 */ /* 0x001ea20000300a00 */
[----:B------:R-:W2:Y:S03]  /*c24e0*/  LDL.LU.64 R20, [R1+0x2460] ;  /* 0x0024600001147983 */ /* 0x000ea60000300a00 */
[----:B------:R-:W0:Y:S01]  /*c24f0*/  S2R R2, SR_CTAID.X ;  /* 0x0000000000027919 */ /* 0x000e220000002500 */
[----:B--2---:R-:W-:Y:S03]  /*c2500*/  HMMA.16816.F32 R24, R8, R26, R20 ;  /* 0x0000001a0818723c */ /* 0x004fe60000001814 */
[----:B------:R-:W5:Y:S01]  /*c2510*/  LDL.LU.64 R22, [R1+0x2458] ;  /* 0x0024580001167983 */ /* 0x000f620000300a00 */
[----:B------:R-:W2:Y:S11]  /*c2520*/  LDL.LU.64 R20, [R1+0x2450] ;  /* 0x0024500001147983 */ /* 0x000eb60000300a00 */
[----:B------:R-:W-:Y:S08]  /*c2530*/  @!UPT UIADD3 URZ, URZ, URZ, URZ ;  /* 0x0000003f3f3ff290 */ /* 0x000ff0000fffe03f */
[----:B------:R-:W-:Y:S01]  /*c2540*/  STL.64 [R1+0x1180], R24 ;  /* 0x0011801801007387 */ /* 0x000fe20000100a00 */
[----:B------:R1:W-:Y:S03]  /*c2550*/  STL.64 [R1+0x1188], R26 ;  /* 0x0011881a01007387 */ /* 0x0003e60000100a00 */
[----:B-1----:R-:W3:Y:S01]  /*c2560*/  LDL.LU.64 R26, [R1+0x2448] ;  /* 0x00244800011a7983 */ /* 0x002ee20000300a00 */
[----:B------:R-:W3:Y:S01]  /*c2570*/  LDL.LU.64 R24, [R1+0x2440] ;  /* 0x0024400001187983 */ /* 0x000ee20000300a00 */
[----:B0-----:R-:W-:-:S04]  /*c2580*/  SHF.L.U32 R2, R2, 0x8, RZ ;  /* 0x0000000802027819 */ /* 0x001fc800000006ff */
[----:B------:R-:W-:Y:S01]  /*c2590*/  IADD3 R0, R2, 0x100, RZ ;  /* 0x0000010002007810 */ /* 0x000fe20007ffe0ff */
[----:B------:R-:W-:-:S04]  /*c25a0*/  IMAD.MOV.U32 R2, RZ, RZ, 0x80 ;  /* 0x00000080ff027424 */ /* 0x000fc800078e00ff */
[----:B------:R-:W-:-:S05]  /*c25b0*/  IMAD R19, R2, c[0x0][0x1a4], R19 ;  /* 0x0000690002137a24 */ /* 0x000fca00078e0213 */
[----:B------:R-:W-:Y:S01]  /*c25c0*/  STL [R1+0x630], R19 ;  /* 0x0006301301007387 */ /* 0x000fe20000100800 */
[----:B------:R-:W-:-:S04]  /*c25d0*/  UIADD3 UR4, UP0, UR4, 0x80, URZ ;  /* 0x0000008004047890 */ /* 0x000fc8000ff1e03f */
[----:B------:R-:W-:Y:S01]  /*c25e0*/  UIADD3.X UR5, URZ, UR5, URZ, UP0, !UPT ;  /* 0x000000053f057290 */ /* 0x000fe200087fe43f */
[----:B----4-:R-:W-:Y:S01]  /*c25f0*/  FFMA R3, R29, R3, R28 ;  /* 0x000000031d037223 */ /* 0x010fe2000000001c */
[----:B------:R-:W-:-:S04]  /*c2600*/  ISETP.LE.U32.AND P0, PT, R0, UR4, PT ;  /* 0x0000000400007c0c */ /* 0x000fc8000bf03070 */
[----:B------:R-:W-:-:S04]  /*c2610*/  MOV R0, UR5 ;  /* 0x0000000500007c02 */ /* 0x000fc80008000f00 */
[----:B------:R-:W-:Y:S01]  /*c2620*/  ISETP.GE.U32.AND.EX P0, PT, R0, RZ, PT, P0 ;  /* 0x000000ff0000720c */ /* 0x000fe20003f06100 */
[----:B-----5:R-:W-:Y:S02]  /*c2630*/  FFMA R4, R5, R4, R23 ;  /* 0x0000000405047223 */ /* 0x020fe40000000017 */
[----:B--2---:R-:W-:-:S05]  /*c2640*/  IMAD R20, R2, c[0x0][0x1b4], R20 ;  /* 0x00006d0002147a24 */ /* 0x004fca00078e0214 */
[----:B------:R-:W-:Y:S01]  /*c2650*/  STL [R1+0x638], R20 ;  /* 0x0006381401007387 */ /* 0x000fe20000100800 */
[----:B------:R0:W-:Y:S02]  /*c2660*/  STL [R1+0x1384], R4 ;  /* 0x0013840401007387 */ /* 0x0001e40000100800 */
[----:B---3--:R-:W-:-:S05]  /*c2670*/  FFMA R12, R22, R12, R21 ;  /* 0x0000000c160c7223 */ /* 0x008fca0000000015 */
[----:B------:R-:W-:Y:S01]  /*c2680*/  STL [R1+0x1380], R12 ;  /* 0x0013800c01007387 */ /* 0x000fe20000100800 */
[----:B------:R-:W2:Y:S01]  /*c2690*/  LDL R2, [R1+0x1214] ;  /* 0x0012140001027983 */ /* 0x000ea20000100800 */
[----:B0-----:R-:W-:Y:S02]  /*c26a0*/  HMMA.16816.F32 R4, R8, R6, R24 ;  /* 0x000000060804723c */ /* 0x001fe40000001818 */
[----:B------:R-:W-:Y:S11]  /*c26b0*/  STL [R1+0x13ec], R3 ;  /* 0x0013ec0301007387 */ /* 0x000ff60000100800 */
[----:B------:R-:W-:Y:S10]  /*c26c0*/  @!UPT UIADD3 URZ, URZ, URZ, URZ ;  /* 0x0000003f3f3ff290 */ /* 0x000ff4000fffe03f */
[----:B------:R-:W-:Y:S01]  /*c26d0*/  STL.64 [R1+0x1100], R4 ;  /* 0x0011000401007387 */ /* 0x000fe20000100a00 */
[----:B------:R-:W-:Y:S02]  /*c26e0*/  STL.64 [R1+0x1108], R6 ;  /* 0x0011080601007387 */ /* 0x000fe40000100a00 */
[----:B------:R-:W3:Y:S01]  /*c26f0*/  LDL R0, [R1+0x1210] ;  /* 0x0012100001007983 */ /* 0x000ee20000100800 */
[----:B--2---:R0:W-:Y:S04]  /*c2700*/  STL [R1+0x390], R2 ;  /* 0x0003900201007387 */ /* 0x0041e80000100800 */
[----:B0-----:R-:W2:Y:S04]  /*c2710*/  LDL R2, [R1+0x120c] ;  /* 0x00120c0001027983 */ /* 0x001ea80000100800 */
[----:B---3--:R0:W-:Y:S04]  /*c2720*/  STL [R1+0x394], R0 ;  /* 0x0003940001007387 */ /* 0x0081e80000100800 */
[----:B0-----:R-:W3:Y:S04]  /*c2730*/  LDL R0, [R1+0x1208] ;  /* 0x0012080001007983 */ /* 0x001ee80000100800 */
        /* <DEDUP_REMOVED lines=57> */
[----:B---3--:R0:W-:Y:S01]  /*c2ad0*/  STL [R1+0x41c], R0 ;  /* 0x00041c0001007387 */ /* 0x0081e20000100800 */
[----:B------:R-:W-:Y:S01]  /*c2ae0*/  @P0 CALL.REL.NOINC `(.L_x_0) ;  /* 0x0000001000000944 */ /* 0x000fe20003c00000 */
[----:B------:R-:W-:Y:S05]  /*c2af0*/  BRA `(.L_x_67) ;  /* 0xfff5e84000007947 */ /* 0x000fea000383ffff */
.L_x_0:
[----:B01----:R-:W2:Y:S04]  /*c2b00*/  LDL.LU R2, [R1+0x670] ;  /* 0x0006700001027983 */ /* 0x003ea80000300800 */
[----:B------:R-:W3:Y:S04]  /*c2b10*/  LDL.LU R0, [R1+0x674] ;  /* 0x0006740001007983 */ /* 0x000ee80000300800 */
[----:B------:R-:W0:Y:S04]  /*c2b20*/  S2R R3, SR_CTAID.Y ;  /* 0x0000000000037919 */ /* 0x000e280000002600 */
[----:B------:R-:W1:Y:S04]  /*c2b30*/  S2R R9, SR_TID.X ;  /* 0x0000000000097919 */ /* 0x000e680000002100 */
[----:B------:R-:W-:Y:S06]  /*c2b40*/  BAR.SYNC.DEFER_BLOCKING 0x0 ;  /* 0x0000000000007b1d */ /* 0x000fec0000010000 */
[----:B--2---:R2:W-:Y:S04]  /*c2b50*/  STL [R1+0x9b8], R2 ;  /* 0x0009b80201007387 */ /* 0x0045e80000100800 */
[----:B--2---:R-:W2:Y:S04]  /*c2b60*/  LDL.LU R2, [R1+0x678] ;  /* 0x0006780001027983 */ /* 0x004ea80000300800 */
[----:B---3--:R3:W-:Y:S04]  /*c2b70*/  STL [R1+0x9a4], R0 ;  /* 0x0009a40001007387 */ /* 0x0087e80000100800 */
[----:B---3--:R-:W3:Y:S04]  /*c2b80*/  LDL.LU R0, [R1+0x67c] ;  /* 0x00067c0001007983 */ /* 0x008ee80000300800 */
        /* <DEDUP_REMOVED lines=101> */
[----:B------:R-:W4:Y:S04]  /*c31e0*/  LDL.LU R15, [R1+0x708] ;  /* 0x00070800010f7983 */ /* 0x000f280000300800 */
[----:B---3--:R3:W-:Y:S04]  /*c31f0*/  STL [R1+0x8ec], R0 ;  /* 0x0008ec0001007387 */ /* 0x0087e80000100800 */
[----:B--2---:R-:W2:Y:S04]  /*c3200*/  LDL.LU R2, [R1+0x70c] ;  /* 0x00070c0001027983 */ /* 0x004ea80000300800 */
[----:B---3--:R-:W3:Y:S04]  /*c3210*/  LDL.LU R0, [R1+0x6b0] ;  /* 0x0006b00001007983 */ /* 0x008ee80000300800 */
[----:B--2---:R2:W-:Y:S04]  /*c3220*/  STL [R1+0x8c4], R2 ;  /* 0x0008c40201007387 */ /* 0x0045e80000100800 */
[----:B--2---:R-:W2:Y:S04]  /*c3230*/  LDL.LU R2, [R1+0x6b4] ;  /* 0x0006b40001027983 */ /* 0x004ea80000300800 */
[----:B---3--:R3:W-:Y:S04]  /*c3240*/  STL [R1+0x8e4], R0 ;  /* 0x0008e40001007387 */ /* 0x0087e80000100800 */
[----:B----4-:R-:W-:Y:S04]  /*c3250*/  STL [R1+0x8c8], R15 ;  /* 0x0008c80f01007387 */ /* 0x010fe80000100800 */
        /* <DEDUP_REMOVED lines=105> */
[----:B--2---:R-:W-:Y:S04]  /*c38f0*/  STL [R1+0x7bc], R2 ;  /* 0x0007bc0201007387 */ /* 0x004fe80000100800 */
[----:B------:R-:W2:Y:S04]  /*c3900*/  LDL.LU R28, [R1+0x7cc] ;  /* 0x0007cc00011c7983 */ /* 0x000ea80000300800 */
[----:B---3--:R3:W-:Y:S04]  /*c3910*/  STL [R1+0x798], R0 ;  /* 0x0007980001007387 */ /* 0x0087e80000100800 */
[----:B------:R-:W4:Y:S04]  /*c3920*/  LDL.LU R27, [R1+0x7a0] ;  /* 0x0007a000011b7983 */ /* 0x000f280000300800 */
[----:B---3--:R-:W3:Y:S04]  /*c3930*/  LDL.LU R0, [R1+0x7a4] ;  /* 0x0007a40001007983 */ /* 0x008ee80000300800 */
[----:B------:R-:W5:Y:S04]  /*c3940*/  LDL.LU R24, [R1+0x7a8] ;  /* 0x0007a80001187983 */ /* 0x000f680000300800 */
[----:B---3--:R3:W-:Y:S04]  /*c3950*/  STL [R1+0x7a0], R0 ;  /* 0x0007a00001007387 */ /* 0x0087e80000100800 */
[----:B--2---:R-:W-:Y:S04]  /*c3960*/  STL [R1+0x794], R28 ;  /* 0x0007941c01007387 */ /* 0x004fe80000100800 */
[----:B------:R-:W-:Y:S04]  /*c3970*/  STL [R1+0x39b0], R28 ;  /* 0x0039b01c01007387 */ /* 0x000fe80000100800 */
[----:B----4-:R-:W-:Y:S04]  /*c3980*/  STL [R1+0x7b8], R27 ;  /* 0x0007b81b01007387 */ /* 0x010fe80000100800 */
[----:B-----5:R-:W-:Y:S04]  /*c3990*/  STL [R1+0x790], R24 ;  /* 0x0007901801007387 */ /* 0x020fe80000100800 */
[----:B------:R-:W2:Y:S04]  /*c39a0*/  LDL.LU R11, [R1+0x7ac] ;  /* 0x0007ac00010b7983 */ /* 0x000ea80000300800 */
[----:B------:R-:W4:Y:S04]  /*c39b0*/  LDL.LU R2, [R1+0x780] ;  /* 0x0007800001027983 */ /* 0x000f280000300800 */
[----:B---3--:R-:W3:Y:S04]  /*c39c0*/  LDL.LU R0, [R1+0x784] ;  /* 0x0007840001007983 */ /* 0x008ee80000300800 */
[----:B----4-:R-:W-:Y:S04]  /*c39d0*/  STL [R1+0x79c], R2 ;  /* 0x00079c0201007387 */ /* 0x010fe80000100800 */
[----:B------:R-:W4:Y:S04]  /*c39e0*/  LDL.LU R16, [R1+0x788] ;  /* 0x0007880001107983 */ /* 0x000f280000300800 */
[----:B---3--:R3:W-:Y:S04]  /*c39f0*/  STL [R1+0x784], R0 ;  /* 0x0007840001007387 */ /* 0x0087e80000100800 */
[----:B--2---:R-:W-:Y:S04]  /*c3a00*/  STL [R1+0x768], R11 ;  /* 0x0007680b01007387 */ /* 0x004fe80000100800 */
[----:B---3--:R-:W2:Y:S04]  /*c3a10*/  LDL.LU R0, [R1+0x78c] ;  /* 0x00078c0001007983 */ /* 0x008ea80000300800 */
[----:B------:R-:W3:Y:S04]  /*c3a20*/  LDL.LU R2, [R1+0x770] ;  /* 0x0007700001027983 */ /* 0x000ee80000300800 */
[----:B--2---:R2:W-:Y:S04]  /*c3a30*/  STL [R1+0x760], R0 ;  /* 0x0007600001007387 */ /* 0x0045e80000100800 */
[----:B----4-:R-:W-:Y:S04]  /*c3a40*/  STL [R1+0x764], R16 ;  /* 0x0007641001007387 */ /* 0x010fe80000100800 */
        /* <DEDUP_REMOVED lines=41> */
[----:B---3--:R-:W-:Y:S04]  /*c3ce0*/  STL [R1+0x6e0], R2 ;  /* 0x0006e00201007387 */ /* 0x008fe80000100800 */
[----:B------:R-:W3:Y:S04]  /*c3cf0*/  LDL.LU R8, [R1+0x6e8] ;  /* 0x0006e80001087983 */ /* 0x000ee80000300800 */
[----:B--2---:R2:W-:Y:S04]  /*c3d00*/  STL [R1+0x6b8], R0 ;  /* 0x0006b80001007387 */ /* 0x0045e80000100800 */
[----:B------:R-:W4:Y:S04]  /*c3d10*/  LDL.LU R25, [R1+0x6ec] ;  /* 0x0006ec0001197983 */ /* 0x000f280000300800 */
[----:B------:R-:W5:Y:S04]  /*c3d20*/  LDL.LU R29, [R1+0x6d0] ;  /* 0x0006d000011d7983 */ /* 0x000f680000300800 */
[----:B------:R-:W5:Y:S04]  /*c3d30*/  LDL.LU R13, [R1+0x6d4] ;  /* 0x0006d400010d7983 */ /* 0x000f680000300800 */
[----:B---3--:R-:W-:Y:S04]  /*c3d40*/  STL [R1+0x67c], R8 ;  /* 0x00067c0801007387 */ /* 0x008fe80000100800 */
[----:B------:R-:W3:Y:S04]  /*c3d50*/  LDL.LU R26, [R1+0x6d8] ;  /* 0x0006d800011a7983 */ /* 0x000ee80000300800 */
[----:B----4-:R-:W-:Y:S04]  /*c3d60*/  STL [R1+0x674], R25 ;  /* 0x0006741901007387 */ /* 0x010fe80000100800 */
[----:B--2---:R-:W2:Y:S04]  /*c3d70*/  LDL.LU R0, [R1+0x6dc] ;  /* 0x0006dc0001007983 */ /* 0x004ea80000300800 */
[----:B-----5:R-:W-:Y:S04]  /*c3d80*/  STL [R1+0x69c], R13 ;  /* 0x00069c0d01007387 */ /* 0x020fe80000100800 */
[----:B------:R-:W-:Y:S04]  /*c3d90*/  STL [R1+0x6b4], R29 ;  /* 0x0006b41d01007387 */ /* 0x000fe80000100800 */
[----:B--2---:R2:W-:Y:S04]  /*c3da0*/  STL [R1+0x644], R0 ;  /* 0x0006440001007387 */ /* 0x0045e80000100800 */
[----:B------:R-:W4:Y:S04]  /*c3db0*/  LDL.LU R12, [R1+0x6c0] ;  /* 0x0006c000010c7983 */ /* 0x000f280000300800 */
[----:B---3--:R-:W-:Y:S04]  /*c3dc0*/  STL [R1+0x64c], R26 ;  /* 0x00064c1a01007387 */ /* 0x008fe80000100800 */
[----:B--2---:R-:W2:Y:S04]  /*c3dd0*/  LDL.LU R0, [R1+0x6c4] ;  /* 0x0006c40001007983 */ /* 0x004ea80000300800 */
        /* <DEDUP_REMOVED lines=37> */
[----:B------:R-:W4:Y:S04]  /*c4030*/  LDL.LU R14, [R1+0x620] ;  /* 0x00062000010e7983 */ /* 0x000f280000300800 */
[----:B--2---:R2:W-:Y:S04]  /*c4040*/  STL [R1+0x59c], R0 ;  /* 0x00059c0001007387 */ /* 0x0045e80000100800 */
[----:B---3--:R-:W3:Y:S04]  /*c4050*/  LDL.LU R2, [R1+0x624] ;  /* 0x0006240001027983 */ /* 0x008ee80000300800 */
[----:B--2---:R-:W2:Y:S04]  /*c4060*/  LDL.LU R0, [R1+0x628] ;  /* 0x0006280001007983 */ /* 0x004ea80000300800 */
[----:B---3--:R3:W-:Y:S04]  /*c4070*/  STL [R1+0x5a8], R2 ;  /* 0x0005a80201007387 */ /* 0x0087e80000100800 */
[----:B---3--:R-:W3:Y:S04]  /*c4080*/  LDL.LU R2, [R1+0x62c] ;  /* 0x00062c0001027983 */ /* 0x008ee80000300800 */
        /* <DEDUP_REMOVED lines=54> */
[----:B--2---:R-:W2:Y:S04]  /*c43f0*/  LDL.LU R0, [R1+0xd28] ;  /* 0x000d280001007983 */ /* 0x004ea80000300800 */
[----:B------:R-:W4:Y:S04]  /*c4400*/  LDL.LU R2, [R1+0xd2c] ;  /* 0x000d2c0001027983 */ /* 0x000f280000300800 */
[----:B--2---:R2:W-:Y:S04]  /*c4410*/  STL [R1+0x454], R0 ;  /* 0x0004540001007387 */ /* 0x0045e80000100800 */
[----:B--2---:R-:W2:Y:S04]  /*c4420*/  LDL.LU R0, [R1+0xd10] ;  /* 0x000d100001007983 */ /* 0x004ea80000300800 */
[----:B----4-:R4:W-:Y:S04]  /*c4430*/  STL [R1+0x44c], R2 ;  /* 0x00044c0201007387 */ /* 0x0109e80000100800 */
[----:B---3--:R-:W-:Y:S04]  /*c4440*/  STL [R1+0x468], R28 ;  /* 0x0004681c01007387 */ /* 0x008fe80000100800 */
[----:B----4-:R-:W3:Y:S04]  /*c4450*/  LDL.LU R2, [R1+0xd14] ;  /* 0x000d140001027983 */ /* 0x010ee80000300800 */
        /* <DEDUP_REMOVED lines=422> */
[----:B----4-:R-:W4:Y:S04]  /*c5ec0*/  LDL.LU R2, [R1+0xfa4] ;  /* 0x000fa40001027983 */ /* 0x010f280000300800 */
        /* <DEDUP_REMOVED lines=11> */
[----:B------:R-:W5:Y:S04]  /*c5f80*/  LDL.LU R17, [R1+0x109c] ;  /* 0x00109c0001117983 */ /* 0x000f680000300800 */
[----:B--2---:R2:W-:Y:S04]  /*c5f90*/  STL [R1+0x534], R0 ;  /* 0x0005340001007387 */ /* 0x0045e80000100800 */
[----:B------:R-:W3:Y:S04]  /*c5fa0*/  LDL.LU R18, [R1+0x1080] ;  /* 0x0010800001127983 */ /* 0x000ee80000300800 */
[----:B----4-:R-:W4:Y:S04]  /*c5fb0*/  LDL.LU R2, [R1+0x1084] ;  /* 0x0010840001027983 */ /* 0x010f280000300800 */
[----:B--2---:R-:W2:Y:S04]  /*c5fc0*/  LDL.LU R0, [R1+0x1088] ;  /* 0x0010880001007983 */ /* 0x004ea80000300800 */
[----:B----4-:R4:W-:Y:S04]  /*c5fd0*/  STL [R1+0x494], R2 ;  /* 0x0004940201007387 */ /* 0x0109e80000100800 */
[----:B-----5:R-:W-:Y:S04]  /*c5fe0*/  STL [R1+0x518], R17 ;  /* 0x0005181101007387 */ /* 0x020fe80000100800 */
[----:B---3--:R-:W-:Y:S04]  /*c5ff0*/  STL [R1+0x4bc], R18 ;  /* 0x0004bc1201007387 */ /* 0x008fe80000100800 */
[----:B--2---:R2:W-:Y:S04]  /*c6000*/  STL [R1+0x57c], R0 ;  /* 0x00057c0001007387 */ /* 0x0045e80000100800 */
[----:B----4-:R-:W3:Y:S04]  /*c6010*/  LDL.LU R2, [R1+0x108c] ;  /* 0x00108c0001027983 */ /* 0x010ee80000300800 */
        /* <DEDUP_REMOVED lines=170> */
[----:B---3--:R-:W3:Y:S04]  /*c6ac0*/  S2R R2, SR_TID.X ;  /* 0x0000000000027919 */ /* 0x008ee80000002100 */
[----:B--2---:R2:W-:Y:S04]  /*c6ad0*/  STL [R1+0xfb0], R0 ;  /* 0x000fb00001007387 */ /* 0x0045e80000100800 */
[----:B------:R-:W4:Y:S04]  /*c6ae0*/  LDL.LU R4, [R1+0x1104] ;  /* 0x0011040001047983 */ /* 0x000f280000300800 */
[----:B------:R-:W5:Y:S04]  /*c6af0*/  LDL.LU R5, [R1+0x1108] ;  /* 0x0011080001057983 */ /* 0x000f680000300800 */
[----:B--2---:R-:W3:Y:S04]  /*c6b00*/  S2R R0, SR_CTAID.X ;  /* 0x0000000000007919 */ /* 0x004ee80000002500 */
[----:B----4-:R0:W-:Y:S04]  /*c6b10*/  STL [R1+0xfac], R4 ;  /* 0x000fac0401007387 */ /* 0x0101e80000100800 */
[----:B-----5:R2:W-:Y:S04]  /*c6b20*/  STL [R1+0xf88], R5 ;  /* 0x000f880501007387 */ /* 0x0205e80000100800 */
[----:B------:R-:W4:Y:S01]  /*c6b30*/  LDL.LU R19, [R1+0x130c] ;  /* 0x00130c0001137983 */ /* 0x000f220000300800 */
[----:B0-----:R-:W-:Y:S01]  /*c6b40*/  IMAD R4, R3, c[0x0][0x1c0], RZ ;  /* 0x0000700003047a24 */ /* 0x001fe200078e02ff */
[----:B---3--:R-:W-:-:S02]  /*c6b50*/  PRMT R3, R2, 0x6540, R0 ;  /* 0x0000654002037816 */ /* 0x008fc40000000000 */
[C---:B------:R-:W-:Y:S02]  /*c6b60*/  LOP3.LUT R0, R2.reuse, 0xe0, RZ, 0xc0, !PT ;  /* 0x000000e002007812 */ /* 0x040fe400078ec0ff */
[C---:B--2---:R-:W-:Y:S02]  /*c6b70*/  LOP3.LUT R5, R2.reuse, 0x3, RZ, 0xc0, !PT ;  /* 0x0000000302057812 */ /* 0x044fe400078ec0ff */
[----:B------:R-:W-:Y:S02]  /*c6b80*/  LOP3.LUT R2, R2, 0x1c, RZ, 0xc0, !PT ;  /* 0x0000001c02027812 */ /* 0x000fe400078ec0ff */
[----:B------:R-:W-:Y:S01]  /*c6b90*/  LEA R0, R0, R5, 0x2 ;  /* 0x0000000500007211 */ /* 0x000fe200078e10ff */
[----:B----4-:R-:W-:Y:S04]  /*c6ba0*/  STL [R1+0x90], R19 ;  /* 0x0000901301007387 */ /* 0x010fe80000100800 */
[----:B------:R-:W2:Y:S01]  /*c6bb0*/  LDL.LU R21, [R1+0x110c] ;  /* 0x00110c0001157983 */ /* 0x000ea20000300800 */
[----:B------:R-:W-:-:S02]  /*c6bc0*/  IMAD.SHL.U32 R6, R2, 0x4, RZ ;  /* 0x0000000402067824 */ /* 0x000fc400078e00ff */
[----:B------:R-:W-:-:S05]  /*c6bd0*/  IMAD.SHL.U32 R0, R0, 0x20, RZ ;  /* 0x0000002000007824 */ /* 0x000fca00078e00ff */
[----:B------:R-:W-:Y:S02]  /*c6be0*/  LOP3.LUT R0, R0, R6, RZ, 0x3c, !PT ;  /* 0x0000000600007212 */ /* 0x000fe400078e3cff */
[C---:B-1----:R-:W-:Y:S01]  /*c6bf0*/  SHF.L.U32 R7, R9.reuse, 0xe, RZ ;  /* 0x0000000e09077819 */ /* 0x042fe200000006ff */
[----:B--2---:R0:W-:Y:S04]  /*c6c00*/  STL [R1+0xf84], R21 ;  /* 0x000f841501007387 */ /* 0x0041e80000100800 */
[----:B------:R1:W-:Y:S01]  /*c6c10*/  STL [R1+0xa58], R0 ;  /* 0x000a580001007387 */ /* 0x0003e20000100800 */
[----:B0-----:R-:W-:-:S03]  /*c6c20*/  LOP3.LUT R21, R9, 0xff, RZ, 0xc0, !PT ;  /* 0x000000ff09157812 */ /* 0x001fc600078ec0ff */
[----:B------:R-:W2:Y:S01]  /*c6c30*/  LDL.LU R9, [R1+0x1310] ;  /* 0x0013100001097983 */ /* 0x000ea20000300800 */
[----:B------:R-:W-:Y:S01]  /*c6c40*/  IMAD R3, R3, c[0x0][0x1c4], RZ ;  /* 0x0000710003037a24 */ /* 0x000fe200078e02ff */
[----:B------:R-:W-:-:S04]  /*c6c50*/  SHF.L.U32 R5, R4, 0x1, RZ ;  /* 0x0000000104057819 */ /* 0x000fc800000006ff */
[----:B------:R-:W-:-:S04]  /*c6c60*/  SHF.L.U32 R2, R3, 0x1, RZ ;  /* 0x0000000103027819 */ /* 0x000fc800000006ff */
[----:B------:R-:W-:Y:S02]  /*c6c70*/  IADD3 R2, P1, P3, R2, c[0x0][0x178], R5 ;  /* 0x00005e0002027a10 */ /* 0x000fe40007b3e005 */
[----:B------:R-:W-:Y:S02]  /*c6c80*/  LOP3.LUT R5, R7, 0x18000, RZ, 0xc0, !PT ;  /* 0x0001800007057812 */ /* 0x000fe400078ec0ff */
[----:B------:R-:W3:Y:S01]  /*c6c90*/  LDL.LU R7, [R1+0x1314] ;  /* 0x0013140001077983 */ /* 0x000ee20000300800 */
[----:B-1----:R-:W-:-:S03]  /*c6ca0*/  FMUL R0, R19, 8388608 ;  /* 0x4b00000013007820 */ /* 0x002fc60000400000 */
[----:B--2---:R-:W-:Y:S04]  /*c6cb0*/  STL [R1+0x8c], R9 ;  /* 0x00008c0901007387 */ /* 0x004fe80000100800 */
[----:B------:R-:W2:Y:S01]  /*c6cc0*/  LDL.LU R6, [R1+0x1318] ;  /* 0x0013180001067983 */ /* 0x000ea20000300800 */
[----:B------:R-:W-:Y:S02]  /*c6cd0*/  FSETP.GEU.AND P0, PT, R19, 1.175494350822287508e-38, PT ;  /* 0x008000001300780b */ /* 0x000fe40003f0e000 */
[----:B------:R-:W-:Y:S02]  /*c6ce0*/  LEA R5, R21, R5, 0x4 ;  /* 0x0000000515057211 */ /* 0x000fe400078e20ff */
[----:B------:R-:W-:Y:S01]  /*c6cf0*/  FSEL R5, R0, R19, !P0 ;  /* 0x0000001300057208 */ /* 0x000fe20004000000 */
[C---:B------:R-:W-:Y:S01]  /*c6d00*/  FMUL R0, R9.reuse, 8388608 ;  /* 0x4b00000009007820 */ /* 0x040fe20000400000 */
[----:B------:R-:W-:Y:S01]  /*c6d10*/  FSETP.GEU.AND P2, PT, R9, 1.175494350822287508e-38, PT ;  /* 0x008000000900780b */ /* 0x000fe20003f4e000 */
[----:B------:R-:W-:Y:S01]  /*c6d20*/  IMAD.HI R4, R4, 0x2, RZ ;  /* 0x0000000204047827 */ /* 0x000fe200078e02ff */
[----:B------:R-:W-:Y:S01]  /*c6d30*/  IADD3 R23, R5, -0x3f3504f3, RZ ;  /* 0xc0cafb0d05177810 */ /* 0x000fe20007ffe0ff */
[----:B------:R0:W-:Y:S02]  /*c6d40*/  STL [R1+0xf8], R5 ;  /* 0x0000f80501007387 */ /* 0x0001e40000100800 */
[----:B------:R-:W-:Y:S01]  /*c6d50*/  IMAD.HI R3, R3, 0x2, RZ ;  /* 0x0000000203037827 */ /* 0x000fe200078e02ff */
[----:B------:R-:W-:Y:S01]  /*c6d60*/  LOP3.LUT R23, R23, 0xff800000, RZ, 0xc0, !PT ;  /* 0xff80000017177812 */ /* 0x000fe200078ec0ff */
[----:B---3--:R-:W-:Y:S03]  /*c6d70*/  STL [R1+0x88], R7 ;  /* 0x0000880701007387 */ /* 0x008fe60000100800 */
[----:B------:R-:W-:-:S02]  /*c6d80*/  IADD3.X R3, R3, c[0x0][0x17c], R4, P1, P3 ;  /* 0x00005f0003037a10 */ /* 0x000fc40000fe6404 */
[----:B0-----:R-:W-:Y:S01]  /*c6d90*/  FSEL R5, R0, R9, !P2 ;  /* 0x0000000900057208 */ /* 0x001fe20005000000 */
[----:B--2---:R-:W-:Y:S04]  /*c6da0*/  STL [R1+0x80], R6 ;  /* 0x0000800601007387 */ /* 0x004fe80000100800 */
[----:B------:R0:W-:Y:S04]  /*c6db0*/  STL [R1+0xfc], R5 ;  /* 0x0000fc0501007387 */ /* 0x0001e80000100800 */
[----:B------:R-:W-:Y:S04]  /*c6dc0*/  STL [R1+0x398c], R23 ;  /* 0x00398c1701007387 */ /* 0x000fe80000100800 */
[----:B------:R-:W-:Y:S04]  /*c6dd0*/  STL [R1+0x2f8c], R2 ;  /* 0x002f8c0201007387 */ /* 0x000fe80000100800 */
[----:B------:R1:W-:Y:S04]  /*c6de0*/  STL [R1+0x2f88], R3 ;  /* 0x002f880301007387 */ /* 0x0003e80000100800 */
[----:B------:R-:W2:Y:S01]  /*c6df0*/  LDL.LU R9, [R1+0x131c] ;  /* 0x00131c0001097983 */ /* 0x000ea20000300800 */
[C---:B------:R-:W-:Y:S01]  /*c6e00*/  FMUL R0, R7.reuse, 8388608 ;  /* 0x4b00000007007820 */ /* 0x040fe20000400000 */
[----:B------:R-:W-:-:S02]  /*c6e10*/  FSETP.GEU.AND P5, PT, R7, 1.175494350822287508e-38, PT ;  /* 0x008000000700780b */ /* 0x000fc40003fae000 */
[----:B------:R-:W-:Y:S02]  /*c6e20*/  IADD3 R21, R5, -0x3f3504f3, RZ ;  /* 0xc0cafb0d05157810 */ /* 0x000fe40007ffe0ff */
[----:B------:R-:W-:Y:S02]  /*c6e30*/  FSEL R0, R0, R7, !P5 ;  /* 0x0000000700007208 */ /* 0x000fe40006800000 */
[----:B------:R-:W-:Y:S01]  /*c6e40*/  LOP3.LUT R21, R21, 0xff800000, RZ, 0xc0, !PT ;  /* 0xff80000015157812 */ /* 0x000fe200078ec0ff */
[----:B0-----:R-:W0:Y:S01]  /*c6e50*/  I2F R5, R23 ;  /* 0x0000001700057306 */ /* 0x001e220000201400 */
[C---:B------:R-:W-:Y:S01]  /*c6e60*/  FMUL R4, R6.reuse, 8388608 ;  /* 0x4b00000006047820 */ /* 0x040fe20000400000 */
[----:B------:R-:W-:Y:S02]  /*c6e70*/  FSETP.GEU.AND P6, PT, R6, 1.175494350822287508e-38, PT ;  /* 0x008000000600780b */ /* 0x000fe40003fce000 */
[----:B------:R-:W-:Y:S02]  /*c6e80*/  IADD3 R22, R0, -0x3f3504f3, RZ ;  /* 0xc0cafb0d00167810 */ /* 0x000fe40007ffe0ff */
[----:B------:R-:W-:-:S02]  /*c6e90*/  FSEL R4, R4, R6, !P6 ;  /* 0x0000000604047208 */ /* 0x000fc40007000000 */
[----:B------:R-:W-:Y:S01]  /*c6ea0*/  FSEL R6, RZ, -23, P0 ;  /* 0xc1b80000ff067808 */ /* 0x000fe20000000000 */
[----:B-1----:R-:W-:Y:S01]  /*c6eb0*/  IMAD.MOV.U32 R3, RZ, RZ, R8 ;  /* 0x000000ffff037224 */ /* 0x002fe200078e0008 */
[----:B------:R-:W-:Y:S02]  /*c6ec0*/  IADD3 R8, R4, -0x3f3504f3, RZ ;  /* 0xc0cafb0d04087810 */ /* 0x000fe40007ffe0ff */
[----:B------:R-:W-:Y:S01]  /*c6ed0*/  LOP3.LUT R22, R22, 0xff800000, RZ, 0xc0, !PT ;  /* 0xff80000016167812 */ /* 0x000fe200078ec0ff */
[----:B0-----:R-:W-:Y:S02]  /*c6ee0*/  FFMA.FTZ R5, R5, 1.1920928955078125e-07, R6 ;  /* 0x3400000005057823 */ /* 0x001fe40000010006 */
[----:B------:R-:W-:Y:S01]  /*c6ef0*/  IMAD.MOV.U32 R23, RZ, RZ, R18 ;  /* 0x000000ffff177224 */ /* 0x000fe200078e0012 */
[----:B--2---:R0:W-:Y:S04]  /*c6f00*/  STL [R1+0x58], R9 ;  /* 0x0000580901007387 */ /* 0x0041e80000100800 */
[----:B------:R1:W-:Y:S04]  /*c6f10*/  STL [R1+0xf0], R0 ;  /* 0x0000f00001007387 */ /* 0x0003e80000100800 */
[----:B------:R-:W-:Y:S04]  /*c6f20*/  STL [R1+0x3990], R21 ;  /* 0x0039901501007387 */ /* 0x000fe80000100800 */
[----:B------:R-:W2:Y:S01]  /*c6f30*/  LDL.LU R19, [R1+0x1320] ;  /* 0x0013200001137983 */ /* 0x000ea20000300800 */
[C---:B------:R-:W-:Y:S01]  /*c6f40*/  FMUL R7, R9.reuse, 8388608 ;  /* 0x4b00000009077820 */ /* 0x040fe20000400000 */
[----:B------:R-:W-:-:S02]  /*c6f50*/  FSETP.GEU.AND P0, PT, R9, 1.175494350822287508e-38, PT ;  /* 0x008000000900780b */ /* 0x000fc40003f0e000 */
[----:B------:R-:W-:Y:S02]  /*c6f60*/  STL [R1+0xf4], R4 ;  /* 0x0000f40401007387 */ /* 0x000fe40000100800 */
[----:B------:R-:W-:Y:S02]  /*c6f70*/  FSEL R7, R7, R9, !P0 ;  /* 0x0000000907077208 */ /* 0x000fe40004000000 */
[----:B0-----:R-:W-:Y:S01]  /*c6f80*/  LOP3.LUT R9, R8, 0xff800000, RZ, 0xc0, !PT ;  /* 0xff80000008097812 */ /* 0x001fe200078ec0ff */
[----:B------:R-:W-:Y:S04]  /*c6f90*/  STL [R1+0x3994], R22 ;  /* 0x0039941601007387 */ /* 0x000fe80000100800 */
[----:B------:R0:W-:Y:S04]  /*c6fa0*/  STL [R1+0x6cc], R5 ;  /* 0x0006cc0501007387 */ /* 0x0001e80000100800 */
[----:B------:R-:W-:Y:S04]  /*c6fb0*/  STL [R1+0xec], R7 ;  /* 0x0000ec0701007387 */ /* 0x000fe80000100800 */
[----:B------:R-:W-:Y:S04]  /*c6fc0*/  STL [R1+0x2c], R9 ;  /* 0x00002c0901007387 */ /* 0x000fe80000100800 */
[----:B------:R-:W3:Y:S01]  /*c6fd0*/  LDL.LU R18, [R1+0x1324] ;  /* 0x0013240001127983 */ /* 0x000ee20000300800 */
[----:B-1----:R-:W1:Y:S01]  /*c6fe0*/  I2F R0, R21 ;  /* 0x0000001500007306 */ /* 0x002e620000201400 */
[----:B0-----:R-:W-:-:S02]  /*c6ff0*/  FSEL R5, RZ, -23, P2 ;  /* 0xc1b80000ff057808 */ /* 0x001fc40001000000 */
[----:B------:R-:W-:-:S04]  /*c7000*/  IADD3 R8, R7, -0x3f3504f3, RZ ;  /* 0xc0cafb0d07087810 */ /* 0x000fc80007ffe0ff */
[----:B------:R-:W-:Y:S02]  /*c7010*/  LOP3.LUT R8, R8, 0xff800000, RZ, 0xc0, !PT ;  /* 0xff80000008087812 */ /* 0x000fe400078ec0ff */
[----:B------:R-:W-:Y:S01]  /*c7020*/  MOV R2, R17 ;  /* 0x0000001100027202 */ /* 0x000fe20000000f00 */
[----:B-1----:R-:W-:Y:S01]  /*c7030*/  FFMA.FTZ R0, R0, 1.1920928955078125e-07, R5 ;  /* 0x3400000000007823 */ /* 0x002fe20000010005 */
[----:B------:R-:W-:Y:S01]  /*c7040*/  MOV R21, R16 ;  /* 0x0000001000157202 */ /* 0x000fe20000000f00 */
[C---:B--2---:R-:W-:Y:S01]  /*c7050*/  FMUL R6, R19.reuse, 8388608 ;  /* 0x4b00000013067820 */ /* 0x044fe20000400000 */
[----:B------:R-:W-:Y:S01]  /*c7060*/  FSETP.GEU.AND P1, PT, R19, 1.175494350822287508e-38, PT ;  /* 0x008000001300780b */ /* 0x000fe20003f2e000 */
[----:B------:R-:W-:Y:S03]  /*c7070*/  STL [R1+0x31e8], R19 ;  /* 0x0031e81301007387 */ /* 0x000fe60000100800 */
[----:B------:R-:W-:Y:S01]  /*c7080*/  FSEL R6, R6, R19, !P1 ;  /* 0x0000001306067208 */ /* 0x000fe20004800000 */
[----:B------:R3:W-:Y:S04]  /*c7090*/  STL [R1+0x6c8], R0 ;  /* 0x0006c80001007387 */ /* 0x0007e80000100800 */
[----:B------:R0:W-:Y:S04]  /*c70a0*/  STL [R1+0xe4], R6 ;  /* 0x0000e40601007387 */ /* 0x0001e80000100800 */
[----:B------:R-:W-:Y:S04]  /*c70b0*/  STL [R1+0x3c], R8 ;  /* 0x00003c0801007387 */ /* 0x000fe80000100800 */
[----:B------:R-:W2:Y:S01]  /*c70c0*/  LDL.LU R17, [R1+0x1328] ;  /* 0x0013280001117983 */ /* 0x000ea20000300800 */
[----:B------:R-:W-:-:S03]  /*c70d0*/  IADD3 R5, R6, -0x3f3504f3, RZ ;  /* 0xc0cafb0d06057810 */ /* 0x000fc60007ffe0ff */
[----:B------:R-:W4:Y:S01]  /*c70e0*/  LDL.LU R16, [R1+0x132c] ;  /* 0x00132c0001107983 */ /* 0x000f220000300800 */
[C---:B---3--:R-:W-:Y:S01]  /*c70f0*/  FMUL R0, R18.reuse, 8388608 ;  /* 0x4b00000012007820 */ /* 0x048fe20000400000 */
[----:B------:R-:W-:-:S04]  /*c7100*/  FSETP.GEU.AND P2, PT, R18, 1.175494350822287508e-38, PT ;  /* 0x008000001200780b */ /* 0x000fc80003f4e000 */
[----:B0-----:R-:W-:Y:S02]  /*c7110*/  FSEL R6, R0, R18, !P2 ;  /* 0x0000001200067208 */ /* 0x001fe40005000000 */
[----:B------:R-:W-:Y:S01]  /*c7120*/  LOP3.LUT R0, R5, 0xff800000, RZ, 0xc0, !PT ;  /* 0xff80000005007812 */ /* 0x000fe200078ec0ff */
[----:B------:R-:W-:Y:S01]  /*c7130*/  STL [R1+0x31fc], R18 ;  /* 0x0031fc1201007387 */ /* 0x000fe20000100800 */
[----:B------:R-:W-:-:S03]  /*c7140*/  MOV R19, R15 ;  /* 0x0000000f00137202 */ /* 0x000fc60000000f00 */
[----:B------:R0:W-:Y:S04]  /*c7150*/  STL [R1+0xe8], R6 ;  /* 0x0000e80601007387 */ /* 0x0001e80000100800 */
[----:B------:R-:W-:Y:S04]  /*c7160*/  STL [R1+0x38], R0 ;  /* 0x0000380001007387 */ /* 0x000fe80000100800 */
[----:B------:R-:W3:Y:S01]  /*c7170*/  LDL.LU R15, [R1+0x1330] ;  /* 0x00133000010f7983 */ /* 0x000ee20000300800 */
[----:B------:R1:W5:Y:S01]  /*c7180*/  I2F R4, R22 ;  /* 0x0000001600047306 */ /* 0x0003620000201400 */
[----:B0-----:R-:W-:-:S02]  /*c7190*/  IADD3 R6, R6, -0x3f3504f3, RZ ;  /* 0xc0cafb0d06067810 */ /* 0x001fc40007ffe0ff */
[----:B------:R-:W-:Y:S02]  /*c71a0*/  MOV R18, R21 ;  /* 0x0000001500127202 */ /* 0x000fe40000000f00 */
[----:B------:R-:W-:Y:S02]  /*c71b0*/  MOV R21, R14 ;  /* 0x0000000e00157202 */ /* 0x000fe40000000f00 */
[----:B------:R-:W5:Y:S01]  /*c71c0*/  LDL.LU R14, [R1+0x1334] ;  /* 0x00133400010e7983 */ /* 0x000f620000300800 */
[----:B------:R-:W0:Y:S01]  /*c71d0*/  I2F R7, R9 ;  /* 0x0000000900077306 */ /* 0x000e220000201400 */
[----:B-1----:R-:W-:Y:S01]  /*c71e0*/  MOV R22, R3 ;  /* 0x0000000300167202 */ /* 0x002fe20000000f00 */
[----:B------:R-:W-:-:S06]  /*c71f0*/  IMAD.MOV.U32 R3, RZ, RZ, R2 ;  /* 0x000000ffff037224 */ /* 0x000fcc00078e0002 */
[----:B------:R1:W0:Y:S01]  /*c7200*/  I2F R9, R8 ;  /* 0x0000000800097306 */ /* 0x0002220000201400 */
[----:B------:R-:W-:Y:S02]  /*c7210*/  IMAD.MOV.U32 R2, RZ, RZ, R12 ;  /* 0x000000ffff027224 */ /* 0x000fe400078e000c */
[C---:B--2---:R-:W-:Y:S01]  /*c7220*/  FMUL R5, R17.reuse, 8388608 ;  /* 0x4b00000011057820 */ /* 0x044fe20000400000 */
[----:B------:R-:W-:Y:S01]  /*c7230*/  FSETP.GEU.AND P3, PT, R17, 1.175494350822287508e-38, PT ;  /* 0x008000001100780b */ /* 0x000fe20003f6e000 */
[----:B------:R2:W-:Y:S03]  /*c7240*/  STL [R1+0x3214], R17 ;  /* 0x0032141101007387 */ /* 0x0005e60000100800 */
[----:B-1----:R-:W-:Y:S02]  /*c7250*/  FSEL R8, R5, R17, !P3 ;  /* 0x0000001105087208 */ /* 0x002fe40005800000 */
[----:B------:R-:W-:Y:S01]  /*c7260*/  LOP3.LUT R5, R6, 0xff800000, RZ, 0xc0, !PT ;  /* 0xff80000006057812 */ /* 0x000fe200078ec0ff */
[C---:B----4-:R-:W-:Y:S01]  /*c7270*/  FMUL R6, R16.reuse, 8388608 ;  /* 0x4b00000010067820 */ /* 0x050fe20000400000 */
[----:B------:R-:W-:-:S02]  /*c7280*/  FSETP.GEU.AND P4, PT, R16, 1.175494350822287508e-38, PT ;  /* 0x008000001000780b */ /* 0x000fc40003f8e000 */
[----:B--2---:R-:W-:Y:S02]  /*c7290*/  MOV R17, R10 ;  /* 0x0000000a00117202 */ /* 0x004fe40000000f00 */
[----:B------:R-:W-:Y:S01]  /*c72a0*/  IADD3 R10, R8, -0x3f3504f3, RZ ;  /* 0xc0cafb0d080a7810 */ /* 0x000fe20007ffe0ff */
[----:B------:R1:W-:Y:S01]  /*c72b0*/  STL [R1+0xe0], R8 ;  /* 0x0000e00801007387 */ /* 0x0003e20000100800 */
[----:B------:R-:W-:Y:S02]  /*c72c0*/  FSEL R12, R6, R16, !P4 ;  /* 0x00000010060c7208 */ /* 0x000fe40006000000 */
[----:B------:R-:W-:Y:S02]  /*c72d0*/  LOP3.LUT R6, R10, 0xff800000, RZ, 0xc0, !PT ;  /* 0xff8000000a067812 */ /* 0x000fe400078ec0ff */
[----:B------:R-:W-:Y:S01]  /*c72e0*/  FSEL R10, RZ, -23, P6 ;  /* 0xc1b80000ff0a7808 */ /* 0x000fe20003000000 */
[----:B------:R-:W-:Y:S01]  /*c72f0*/  STL [R1+0x34], R5 ;  /* 0x0000340501007387 */ /* 0x000fe20000100800 */
[----:B-1----:R-:W-:-:S03]  /*c7300*/  FSEL R8, RZ, -23, P5 ;  /* 0xc1b80000ff087808 */ /* 0x002fc60002800000 */
[----:B------:R1:W-:Y:S01]  /*c7310*/  STL [R1+0x323c], R16 ;  /* 0x00323c1001007387 */ /* 0x0003e20000100800 */
[----:B---3--:R-:W-:Y:S01]  /*c7320*/  FSETP.GEU.AND P5, PT, R15, 1.175494350822287508e-38, PT ;  /* 0x008000000f00780b */ /* 0x008fe20003fae000 */
[----:B-----5:R-:W-:Y:S02]  /*c7330*/  FFMA.FTZ R8, R4, 1.1920928955078125e-07, R8 ;  /* 0x3400000004087823 */ /* 0x020fe40000010008 */
[----:B0-----:R-:W-:Y:S01]  /*c7340*/  FFMA.FTZ R4, R7, 1.1920928955078125e-07, R10 ;  /* 0x3400000007047823 */ /* 0x001fe2000001000a */
[----:B------:R0:W-:Y:S01]  /*c7350*/  STL [R1+0xdc], R12 ;  /* 0x0000dc0c01007387 */ /* 0x0001e20000100800 */
[----:B-1----:R-:W-:Y:S01]  /*c7360*/  MOV R16, R11 ;  /* 0x0000000b00107202 */ /* 0x002fe20000000f00 */
[----:B------:R-:W-:Y:S02]  /*c7370*/  FMUL R11, R15, 8388608 ;  /* 0x4b0000000f0b7820 */ /* 0x000fe40000400000 */
[----:B------:R-:W-:Y:S04]  /*c7380*/  STL [R1+0x30], R6 ;  /* 0x0000300601007387 */ /* 0x000fe80000100800 */
[----:B------:R-:W-:Y:S01]  /*c7390*/  STL [R1+0x6c4], R8 ;  /* 0x0006c40801007387 */ /* 0x000fe20000100800 */
[----:B0-----:R-:W-:-:S03]  /*c73a0*/  IADD3 R12, R12, -0x3f3504f3, RZ ;  /* 0xc0cafb0d0c0c7810 */ /* 0x001fc60007ffe0ff */
[----:B------:R0:W-:Y:S01]  /*c73b0*/  STL [R1+0x6c0], R4 ;  /* 0x0006c00401007387 */ /* 0x0001e20000100800 */
[----:B------:R-:W-:-:S03]  /*c73c0*/  LOP3.LUT R7, R12, 0xff800000, RZ, 0xc0, !PT ;  /* 0xff8000000c077812 */ /* 0x000fc600078ec0ff */
[----:B------:R1:W-:Y:S01]  /*c73d0*/  STL [R1+0x3270], R15 ;  /* 0x0032700f01007387 */ /* 0x0003e20000100800 */
[----:B0-----:R-:W-:Y:S01]  /*c73e0*/  FSEL R4, R11, R15, !P5 ;  /* 0x0000000f0b047208 */ /* 0x001fe20006800000 */
[----:B-1----:R-:W-:-:S04]  /*c73f0*/  IMAD.MOV.U32 R15, RZ, RZ, R13 ;  /* 0x000000ffff0f7224 */ /* 0x002fc800078e000d */
[----:B------:R0:W-:Y:S04]  /*c7400*/  STL [R1+0xd8], R4 ;  /* 0x0000d80401007387 */ /* 0x0001e80000100800 */
[----:B------:R-:W-:Y:S04]  /*c7410*/  STL [R1+0x4c], R7 ;  /* 0x00004c0701007387 */ /* 0x000fe80000100800 */
[----:B------:R-:W2:Y:S01]  /*c7420*/  LDL.LU R13, [R1+0x1338] ;  /* 0x00133800010d7983 */ /* 0x000ea20000300800 */
[C---:B------:R-:W-:Y:S01]  /*c7430*/  FMUL R8, R14.reuse, 8388608 ;  /* 0x4b0000000e087820 */ /* 0x040fe20000400000 */
[----:B------:R-:W-:-:S02]  /*c7440*/  FSETP.GEU.AND P6, PT, R14, 1.175494350822287508e-38, PT ;  /* 0x008000000e00780b */ /* 0x000fc40003fce000 */
[----:B0-----:R-:W-:Y:S02]  /*c7450*/  IADD3 R4, R4, -0x3f3504f3, RZ ;  /* 0xc0cafb0d04047810 */ /* 0x001fe40007ffe0ff */
[----:B------:R-:W-:Y:S02]  /*c7460*/  FSEL R10, RZ, -23, P0 ;  /* 0xc1b80000ff0a7808 */ /* 0x000fe40000000000 */
[----:B------:R-:W-:Y:S02]  /*c7470*/  FSEL R8, R8, R14, !P6 ;  /* 0x0000000e08087208 */ /* 0x000fe40007000000 */
[----:B------:R-:W-:Y:S01]  /*c7480*/  LOP3.LUT R4, R4, 0xff800000, RZ, 0xc0, !PT ;  /* 0xff80000004047812 */ /* 0x000fe200078ec0ff */
[----:B------:R-:W-:Y:S01]  /*c7490*/  FFMA.FTZ R9, R9, 1.1920928955078125e-07, R10 ;  /* 0x3400000009097823 */ /* 0x000fe2000001000a */
[----:B------:R-:W-:Y:S01]  /*c74a0*/  IADD3 R12, R8, -0x3f3504f3, RZ ;  /* 0xc0cafb0d080c7810 */ /* 0x000fe20007ffe0ff */
[----:B------:R0:W-:Y:S04]  /*c74b0*/  STL [R1+0x32a4], R14 ;  /* 0x0032a40e01007387 */ /* 0x0001e80000100800 */
[----:B------:R1:W-:Y:S04]  /*c74c0*/  STL [R1+0xd4], R8 ;  /* 0x0000d40801007387 */ /* 0x0003e80000100800 */
[----:B------:R3:W-:Y:S01]  /*c74d0*/  STL [R1+0x48], R4 ;  /* 0x0000480401007387 */ /* 0x0007e20000100800 */
[----:B0-----:R-:W-:-:S02]  /*c74e0*/  MOV R14, R20 ;  /* 0x00000014000e7202 */ /* 0x001fc40000000f00 */
[----:B------:R-:W-:Y:S01]  /*c74f0*/  LOP3.LUT R20, R12, 0xff800000, RZ, 0xc0, !PT ;  /* 0xff8000000c147812 */ /* 0x000fe200078ec0ff */
[----:B--2---:R-:W-:Y:S04]  /*c7500*/  STL [R1+0x32e0], R13 ;  /* 0x0032e00d01007387 */ /* 0x004fe80000100800 */
[----:B------:R0:W-:Y:S04]  /*c7510*/  STL [R1+0x6ac], R9 ;  /* 0x0006ac0901007387 */ /* 0x0001e80000100800 */
[----:B------:R-:W2:Y:S01]  /*c7520*/  LDL.LU R12, [R1+0x133c] ;  /* 0x00133c00010c7983 */ /* 0x000ea20000300800 */
[----:B------:R-:W0:Y:S01]  /*c7530*/  I2F R0, R0 ;  /* 0x0000000000007306 */ /* 0x000e220000201400 */
[C---:B------:R-:W-:Y:S01]  /*c7540*/  FMUL R11, R13.reuse, 8388608 ;  /* 0x4b0000000d0b7820 */ /* 0x040fe20000400000 */
[----:B------:R-:W-:-:S06]  /*c7550*/  FSETP.GEU.AND P0, PT, R13, 1.175494350822287508e-38, PT ;  /* 0x008000000d00780b */ /* 0x000fcc0003f0e000 */
[----:B------:R-:W4:Y:S01]  /*c7560*/  I2F R5, R5 ;  /* 0x0000000500057306 */ /* 0x000f220000201400 */
[----:B------:R-:W-:-:S07]  /*c7570*/  FSEL R11, R11, R13, !P0 ;  /* 0x0000000d0b0b7208 */ /* 0x000fce0004000000 */
[----:B-1----:R3:W-:Y:S01]  /*c7580*/  I2F R8, R4 ;  /* 0x0000000400087306 */ /* 0x0027e20000201400 */
[----:B------:R-:W-:Y:S02]  /*c7590*/  FSEL R10, RZ, -23, P2 ;  /* 0xc1b80000ff0a7808 */ /* 0x000fe40001000000 */
[----:B---3--:R-:W-:-:S05]  /*c75a0*/  FSEL R4, RZ, -23, P1 ;  /* 0xc1b80000ff047808 */ /* 0x008fca0000800000 */
[----:B------:R-:W1:Y:S01]  /*c75b0*/  I2F R6, R6 ;  /* 0x0000000600067306 */ /* 0x000e620000201400 */
[----:B0-----:R-:W-:Y:S01]  /*c75c0*/  FFMA.FTZ R9, R0, 1.1920928955078125e-07, R4 ;  /* 0x3400000000097823 */ /* 0x001fe20000010004 */
[----:B------:R-:W-:Y:S01]  /*c75d0*/  IADD3 R4, R11, -0x3f3504f3, RZ ;  /* 0xc0cafb0d0b047810 */ /* 0x000fe20007ffe0ff */
[----:B------:R0:W-:Y:S05]  /*c75e0*/  STL [R1+0xd0], R11 ;  /* 0x0000d00b01007387 */ /* 0x0001ea0000100800 */
[----:B------:R-:W3:Y:S01]  /*c75f0*/  I2F R7, R7 ;  /* 0x0000000700077306 */ /* 0x000ee20000201400 */
[----:B------:R-:W-:Y:S01]  /*c7600*/  LOP3.LUT R4, R4, 0xff800000, RZ, 0xc0, !PT ;  /* 0xff80000004047812 */ /* 0x000fe200078ec0ff */
[----:B------:R5:W-:Y:S01]  /*c7610*/  STL [R1+0x44], R20 ;  /* 0x0000441401007387 */ /* 0x000be20000100800 */
[----:B----4-:R-:W-:-:S03]  /*c7620*/  FFMA.FTZ R5, R5, 1.1920928955078125e-07, R10 ;  /* 0x3400000005057823 */ /* 0x010fc6000001000a */
[----:B------:R-:W-:Y:S01]  /*c7630*/  STL [R1+0x6a8], R9 ;  /* 0x0006a80901007387 */ /* 0x000fe20000100800 */
[----:B0-----:R-:W-:Y:S01]  /*c7640*/  FSEL R11, RZ, -23, P3 ;  /* 0xc1b80000ff0b7808 */ /* 0x001fe20001800000 */
[----:B------:R-:W-:Y:S01]  /*c7650*/  IMAD.MOV.U32 R10, RZ, RZ, R28 ;  /* 0x000000ffff0a7224 */ /* 0x000fe200078e001c */
[----:B------:R-:W-:Y:S01]  /*c7660*/  MOV R13, R14 ;  /* 0x0000000e000d7202 */ /* 0x000fe20000000f00 */
[----:B------:R-:W-:Y:S01]  /*c7670*/  STL [R1+0x40], R4 ;  /* 0x0000400401007387 */ /* 0x000fe20000100800 */
[----:B------:R-:W-:Y:S01]  /*c7680*/  IMAD.MOV.U32 R14, RZ, RZ, R16 ;  /* 0x000000ffff0e7224 */ /* 0x000fe200078e0010 */
[----:B------:R-:W-:Y:S01]  /*c7690*/  MOV R16, R19 ;  /* 0x0000001300107202 */ /* 0x000fe20000000f00 */
[----:B------:R5:W0:Y:S01]  /*c76a0*/  I2F R0, R20 ;  /* 0x0000001400007306 */ /* 0x000a220000201400 */
[----:B------:R-:W4:Y:S01]  /*c76b0*/  LDL.LU R28, [R1+0x39b0] ;  /* 0x0039b000011c7983 */ /* 0x000f220000300800 */
[----:B------:R-:W-:-:S03]  /*c76c0*/  MOV R19, R24 ;  /* 0x0000001800137202 */ /* 0x000fc60000000f00 */
[----:B------:R1:W-:Y:S01]  /*c76d0*/  STL [R1+0x6a4], R5 ;  /* 0x0006a40501007387 */ /* 0x0003e20000100800 */
[----:B------:R-:W-:Y:S02]  /*c76e0*/  FSEL R24, RZ, -23, P5 ;  /* 0xc1b80000ff187808 */ /* 0x000fe40002800000 */
[----:B-----5:R-:W-:Y:S01]  /*c76f0*/  FSEL R20, RZ, -23, P4 ;  /* 0xc1b80000ff147808 */ /* 0x020fe20002000000 */
[----:B-1----:R-:W-:-:S04]  /*c7700*/  FFMA.FTZ R5, R6, 1.1920928955078125e-07, R11 ;  /* 0x3400000006057823 */ /* 0x002fc8000001000b */
[----:B---3--:R-:W-:Y:S02]  /*c7710*/  FFMA.FTZ R6, R7, 1.1920928955078125e-07, R20 ;  /* 0x3400000007067823 */ /* 0x008fe40000010014 */
[C---:B--2---:R-:W-:Y:S01]  /*c7720*/  FMUL R9, R12.reuse, 8388608 ;  /* 0x4b0000000c097820 */ /* 0x044fe20000400000 */
[----:B------:R-:W-:-:S04]  /*c7730*/  FSETP.GEU.AND P1, PT, R12, 1.175494350822287508e-38, PT ;  /* 0x008000000c00780b */ /* 0x000fc80003f2e000 */
[----:B------:R-:W-:Y:S01]  /*c7740*/  FSEL R9, R9, R12, !P1 ;  /* 0x0000000c09097208 */ /* 0x000fe20004800000 */
[----:B------:R-:W-:Y:S04]  /*c7750*/  STL [R1+0x3324], R12 ;  /* 0x0033240c01007387 */ /* 0x000fe80000100800 */
[----:B------:R-:W-:Y:S04]  /*c7760*/  STL [R1+0xcc], R9 ;  /* 0x0000cc0901007387 */ /* 0x000fe80000100800 */
[----:B------:R1:W-:Y:S04]  /*c7770*/  STL [R1+0x6a0], R5 ;  /* 0x0006a00501007387 */ /* 0x0003e80000100800 */
[----:B------:R2:W-:Y:S01]  /*c7780*/  STL [R1+0x68c], R6 ;  /* 0x00068c0601007387 */ /* 0x0005e20000100800 */
[----:B-1----:R-:W-:-:S05]  /*c7790*/  FFMA.FTZ R5, R8, 1.1920928955078125e-07, R24 ;  /* 0x3400000008057823 */ /* 0x002fca0000010018 */
[----:B------:R1:W-:Y:S04]  /*c77a0*/  STL [R1+0x688], R5 ;  /* 0x0006880501007387 */ /* 0x0003e80000100800 */
[----:B------:R-:W3:Y:S01]  /*c77b0*/  LDL.LU R11, [R1+0x1340] ;  /* 0x00134000010b7983 */ /* 0x000ee20000300800 */
[----:B------:R-:W-:-:S03]  /*c77c0*/  MOV R12, R10 ;  /* 0x0000000a000c7202 */ /* 0x000fc60000000f00 */
[----:B------:R-:W5:Y:S01]  /*c77d0*/  LDL.LU R10, [R1+0x1344] ;  /* 0x00134400010a7983 */ /* 0x000f620000300800 */
[----:B------:R-:W4:Y:S01]  /*c77e0*/  I2F R4, R4 ;  /* 0x0000000400047306 */ /* 0x000f220000201400 */
[----:B--2---:R-:W-:Y:S02]  /*c77f0*/  IADD3 R6, R9, -0x3f3504f3, RZ ;  /* 0xc0cafb0d09067810 */ /* 0x004fe40007ffe0ff */
[----:B-1----:R-:W-:Y:S02]  /*c7800*/  FSEL R5, RZ, -23, P6 ;  /* 0xc1b80000ff057808 */ /* 0x002fe40003000000 */
[----:B------:R-:W-:Y:S02]  /*c7810*/  FSEL R7, RZ, -23, P0 ;  /* 0xc1b80000ff077808 */ /* 0x000fe40000000000 */
[----:B------:R-:W-:Y:S01]  /*c7820*/  LOP3.LUT R6, R6, 0xff800000, RZ, 0xc0, !PT ;  /* 0xff80000006067812 */ /* 0x000fe200078ec0ff */
[----:B0-----:R-:W-:-:S04]  /*c7830*/  FFMA.FTZ R5, R0, 1.1920928955078125e-07, R5 ;  /* 0x3400000000057823 */ /* 0x001fc80000010005 */
[----:B------:R0:W-:Y:S01]  /*c7840*/  STL [R1+0x10c], R6 ;  /* 0x00010c0601007387 */ /* 0x0001e20000100800 */
[----:B----4-:R-:W-:-:S03]  /*c7850*/  FFMA.FTZ R4, R4, 1.1920928955078125e-07, R7 ;  /* 0x3400000004047823 */ /* 0x010fc60000010007 */
[----:B------:R-:W-:Y:S01]  /*c7860*/  STL [R1+0x680], R5 ;  /* 0x0006800501007387 */ /* 0x000fe20000100800 */
[----:B0-----:R-:W0:Y:S01]  /*c7870*/  I2F R6, R6 ;  /* 0x0000000600067306 */ /* 0x001e220000201400 */
[----:B------:R-:W-:-:S05]  /*c7880*/  FSEL R7, RZ, -23, P1 ;  /* 0xc1b80000ff077808 */ /* 0x000fca0000800000 */
[----:B0-----:R-:W-:Y:S02]  /*c7890*/  FFMA.FTZ R6, R6, 1.1920928955078125e-07, R7 ;  /* 0x3400000006067823 */ /* 0x001fe40000010007 */
[C---:B---3--:R-:W-:Y:S01]  /*c78a0*/  FMUL R8, R11.reuse, 8388608 ;  /* 0x4b0000000b087820 */ /* 0x048fe20000400000 */
[----:B------:R-:W-:Y:S01]  /*c78b0*/  FSETP.GEU.AND P2, PT, R11, 1.175494350822287508e-38, PT ;  /* 0x008000000b00780b */ /* 0x000fe20003f4e000 */
[----:B------:R-:W-:Y:S03]  /*c78c0*/  STL [R1+0x3370], R11 ;  /* 0x0033700b01007387 */ /* 0x000fe60000100800 */
[----:B------:R-:W-:Y:S01]  /*c78d0*/  FSEL R0, R8, R11, !P2 ;  /* 0x0000000b08007208 */ /* 0x000fe20005000000 */
[----:B------:R0:W-:Y:S04]  /*c78e0*/  STL [R1+0x66c], R4 ;  /* 0x00066c0401007387 */ /* 0x0001e80000100800 */
[----:B------:R1:W-:Y:S04]  /*c78f0*/  STL [R1+0xbc], R0 ;  /* 0x0000bc0001007387 */ /* 0x0003e80000100800 */
[----:B------:R-:W2:Y:S01]  /*c7900*/  LDL.LU R9, [R1+0x1348] ;  /* 0x0013480001097983 */ /* 0x000ea20000300800 */
[C---:B-----5:R-:W-:Y:S01]  /*c7910*/  FSETP.GEU.AND P5, PT, R10.reuse, 1.175494350822287508e-38, PT ;  /* 0x008000000a00780b */ /* 0x060fe20003fae000 */
[----:B0-----:R-:W-:-:S02]  /*c7920*/  FMUL R4, R10, 8388608 ;  /* 0x4b0000000a047820 */ /* 0x001fc40000400000 */
[----:B------:R-:W3:Y:S01]  /*c7930*/  LDL.LU R8, [R1+0x134c] ;  /* 0x00134c0001087983 */ /* 0x000ee20000300800 */
[----:B-1----:R-:W-:Y:S02]  /*c7940*/  IADD3 R0, R0, -0x3f3504f3, RZ ;  /* 0xc0cafb0d00007810 */ /* 0x002fe40007ffe0ff */
[----:B------:R-:W-:Y:S02]  /*c7950*/  FSEL R4, R4, R10, !P5 ;  /* 0x0000000a04047208 */ /* 0x000fe40006800000 */
[----:B------:R-:W-:Y:S01]  /*c7960*/  LOP3.LUT R5, R0, 0xff800000, RZ, 0xc0, !PT ;  /* 0xff80000000057812 */ /* 0x000fe200078ec0ff */
[----:B------:R-:W-:Y:S04]  /*c7970*/  STL [R1+0x33c0], R10 ;  /* 0x0033c00a01007387 */ /* 0x000fe80000100800 */
[----:B------:R0:W-:Y:S04]  /*c7980*/  STL [R1+0xc0], R4 ;  /* 0x0000c00401007387 */ /* 0x0001e80000100800 */
[----:B------:R1:W-:Y:S04]  /*c7990*/  STL [R1+0x108], R5 ;  /* 0x0001080501007387 */ /* 0x0003e80000100800 */
[----:B------:R-:W4:Y:S01]  /*c79a0*/  LDL.LU R7, [R1+0x1350] ;  /* 0x0013500001077983 */ /* 0x000f220000300800 */
[----:B0-----:R-:W-:Y:S01]  /*c79b0*/  IADD3 R4, R4, -0x3f3504f3, RZ ;  /* 0xc0cafb0d04047810 */ /* 0x001fe20007ffe0ff */
[----:B-1----:R-:W0:Y:S02]  /*c79c0*/  I2F R5, R5 ;  /* 0x0000000500057306 */ /* 0x002e240000201400 */
[----:B------:R-:W-:Y:S01]  /*c79d0*/  STL [R1+0x668], R6 ;  /* 0x0006680601007387 */ /* 0x000fe20000100800 */
[----:B------:R-:W-:-:S02]  /*c79e0*/  LOP3.LUT R4, R4, 0xff800000, RZ, 0xc0, !PT ;  /* 0xff80000004047812 */ /* 0x000fc400078ec0ff */
[----:B------:R-:W-:Y:S01]  /*c79f0*/  MOV R11, R12 ;  /* 0x0000000c000b7202 */ /* 0x000fe20000000f00 */
[----:B------:R-:W-:Y:S01]  /*c7a00*/  IMAD.MOV.U32 R12, RZ, RZ, R25 ;  /* 0x000000ffff0c7224 */ /* 0x000fe200078e0019 */
[----:B------:R-:W-:Y:S01]  /*c7a10*/  FSEL R25, RZ, -23, P2 ;  /* 0xc1b80000ff197808 */ /* 0x000fe20001000000 */
[C---:B--2---:R-:W-:Y:S01]  /*c7a20*/  FMUL R0, R9.reuse, 8388608 ;  /* 0x4b00000009007820 */ /* 0x044fe20000400000 */
[----:B------:R-:W-:-:S04]  /*c7a30*/  FSETP.GEU.AND P0, PT, R9, 1.175494350822287508e-38, PT ;  /* 0x008000000900780b */ /* 0x000fc80003f0e000 */
[----:B------:R-:W-:Y:S01]  /*c7a40*/  FSEL R0, R0, R9, !P0 ;  /* 0x0000000900007208 */ /* 0x000fe20004000000 */
[----:B------:R1:W-:Y:S01]  /*c7a50*/  STL [R1+0x3410], R9 ;  /* 0x0034100901007387 */ /* 0x0003e20000100800 */
[C---:B---3--:R-:W-:Y:S01]  /*c7a60*/  FMUL R20, R8.reuse, 8388608 ;  /* 0x4b00000008147820 */ /* 0x048fe20000400000 */
[----:B------:R-:W-:Y:S02]  /*c7a70*/  FSETP.GEU.AND P4, PT, R8, 1.175494350822287508e-38, PT ;  /* 0x008000000800780b */ /* 0x000fe40003f8e000 */
[----:B------:R2:W-:Y:S04]  /*c7a80*/  STL [R1+0xb8], R0 ;  /* 0x0000b80001007387 */ /* 0x0005e80000100800 */
[----:B------:R-:W-:Y:S01]  /*c7a90*/  STL [R1+0x104], R4 ;  /* 0x0001040401007387 */ /* 0x000fe20000100800 */
[----:B-1----:R-:W-:-:S03]  /*c7aa0*/  FSEL R9, R20, R8, !P4 ;  /* 0x0000000814097208 */ /* 0x002fc60006000000 */
[----:B------:R-:W3:Y:S01]  /*c7ab0*/  LDL.LU R6, [R1+0x1354] ;  /* 0x0013540001067983 */ /* 0x000ee20000300800 */
[----:B--2---:R-:W-:-:S03]  /*c7ac0*/  IADD3 R0, R0, -0x3f3504f3, RZ ;  /* 0xc0cafb0d00007810 */ /* 0x004fc60007ffe0ff */
[----:B------:R0:W-:Y:S01]  /*c7ad0*/  STL [R1+0x3460], R8 ;  /* 0x0034600801007387 */ /* 0x0001e20000100800 */
[----:B------:R-:W-:Y:S01]  /*c7ae0*/  LOP3.LUT R0, R0, 0xff800000, RZ, 0xc0, !PT ;  /* 0xff80000000007812 */ /* 0x000fe200078ec0ff */
[C---:B----4-:R-:W-:Y:S01]  /*c7af0*/  FMUL R20, R7.reuse, 8388608 ;  /* 0x4b00000007147820 */ /* 0x050fe20000400000 */
[----:B------:R-:W-:Y:S01]  /*c7b00*/  FSETP.GEU.AND P3, PT, R7, 1.175494350822287508e-38, PT ;  /* 0x008000000700780b */ /* 0x000fe20003f6e000 */
[----:B------:R1:W-:Y:S01]  /*c7b10*/  STL [R1+0xb4], R9 ;  /* 0x0000b40901007387 */ /* 0x0003e20000100800 */
[----:B------:R-:W-:Y:S01]  /*c7b20*/  IADD3 R24, R9, -0x3f3504f3, RZ ;  /* 0xc0cafb0d09187810 */ /* 0x000fe20007ffe0ff */
[----:B0-----:R-:W-:Y:S02]  /*c7b30*/  FFMA.FTZ R8, R5, 1.1920928955078125e-07, R25 ;  /* 0x3400000005087823 */ /* 0x001fe40000010019 */
[----:B------:R-:W-:Y:S04]  /*c7b40*/  STL [R1+0x100], R0 ;  /* 0x0001000001007387 */ /* 0x000fe80000100800 */
[----:B------:R-:W2:Y:S01]  /*c7b50*/  LDL.LU R5, [R1+0x1358] ;  /* 0x0013580001057983 */ /* 0x000ea20000300800 */
[----:B-1----:R-:W-:-:S03]  /*c7b60*/  FSEL R9, R20, R7, !P3 ;  /* 0x0000000714097208 */ /* 0x002fc60005800000 */
[----:B------:R0:W-:Y:S04]  /*c7b70*/  STL [R1+0x664], R8 ;  /* 0x0006640801007387 */ /* 0x0001e80000100800 */
[----:B------:R1:W-:Y:S01]  /*c7b80*/  STL [R1+0x34b0], R7 ;  /* 0x0034b00701007387 */ /* 0x0003e20000100800 */
[----:B0-----:R-:W-:-:S03]  /*c7b90*/  LOP3.LUT R8, R24, 0xff800000, RZ, 0xc0, !PT ;  /* 0xff80000018087812 */ /* 0x001fc600078ec0ff */
[----:B------:R-:W-:Y:S04]  /*c7ba0*/  STL [R1+0xb0], R9 ;  /* 0x0000b00901007387 */ /* 0x000fe80000100800 */
[----:B------:R0:W-:Y:S04]  /*c7bb0*/  STL [R1+0x11c], R8 ;  /* 0x00011c0801007387 */ /* 0x0001e80000100800 */
[----:B-1----:R-:W4:Y:S01]  /*c7bc0*/  LDL.LU R7, [R1+0x135c] ;  /* 0x00135c0001077983 */ /* 0x002f220000300800 */
[----:B------:R-:W-:Y:S01]  /*c7bd0*/  IADD3 R25, R9, -0x3f3504f3, RZ ;  /* 0xc0cafb0d09197810 */ /* 0x000fe20007ffe0ff */
[----:B------:R0:W-:Y:S03]  /*c7be0*/  I2F R24, R8 ;  /* 0x0000000800187306 */ /* 0x0001e60000201400 */
[----:B0-----:R-:W-:-:S05]  /*c7bf0*/  LOP3.LUT R8, R25, 0xff800000, RZ, 0xc0, !PT ;  /* 0xff80000019087812 */ /* 0x001fca00078ec0ff */
[----:B------:R-:W0:Y:S01]  /*c7c00*/  I2F R4, R4 ;  /* 0x0000000400047306 */ /* 0x000e220000201400 */
[----:B------:R-:W-:Y:S02]  /*c7c10*/  MOV R10, R11 ;  /* 0x0000000b000a7202 */ /* 0x000fe40000000f00 */
[----:B------:R-:W-:Y:S01]  /*c7c20*/  MOV R11, R12 ;  /* 0x0000000c000b7202 */ /* 0x000fe20000000f00 */
[----:B------:R-:W-:Y:S01]  /*c7c30*/  IMAD.MOV.U32 R12, RZ, RZ, R13 ;  /* 0x000000ffff0c7224 */ /* 0x000fe200078e000d */
[----:B------:R-:W-:Y:S01]  /*c7c40*/  MOV R13, R26 ;  /* 0x0000001a000d7202 */ /* 0x000fe20000000f00 */
[C---:B---3--:R-:W-:Y:S01]  /*c7c50*/  FMUL R20, R6.reuse, 8388608 ;  /* 0x4b00000006147820 */ /* 0x048fe20000400000 */
[----:B------:R-:W-:-:S04]  /*c7c60*/  FSETP.GEU.AND P6, PT, R6, 1.175494350822287508e-38, PT ;  /* 0x008000000600780b */ /* 0x000fc80003fce000 */
[----:B------:R-:W-:Y:S02]  /*c7c70*/  FSEL R9, R20, R6, !P6 ;  /* 0x0000000614097208 */ /* 0x000fe40007000000 */
[----:B------:R-:W-:Y:S02]  /*c7c80*/  FSEL R20, RZ, -23, P5 ;  /* 0xc1b80000ff147808 */ /* 0x000fe40002800000 */
[----:B------:R-:W-:-:S03]  /*c7c90*/  IADD3 R26, R9, -0x3f3504f3, RZ ;  /* 0xc0cafb0d091a7810 */ /* 0x000fc60007ffe0ff */
[----:B0-----:R-:W-:Y:S02]  /*c7ca0*/  FFMA.FTZ R4, R4, 1.1920928955078125e-07, R20 ;  /* 0x3400000004047823 */ /* 0x001fe40000010014 */
[C---:B--2---:R-:W-:Y:S01]  /*c7cb0*/  FMUL R25, R5.reuse, 8388608 ;  /* 0x4b00000005197820 */ /* 0x044fe20000400000 */
[----:B------:R-:W-:Y:S01]  /*c7cc0*/  FSETP.GEU.AND P5, PT, R5, 1.175494350822287508e-38, PT ;  /* 0x008000000500780b */ /* 0x000fe20003fae000 */
[----:B----4-:R-:W-:Y:S04]  /*c7cd0*/  STL [R1+0x54], R7 ;  /* 0x0000540701007387 */ /* 0x010fe80000100800 */
[----:B------:R0:W-:Y:S02]  /*c7ce0*/  STL [R1+0x34fc], R6 ;  /* 0x0034fc0601007387 */ /* 0x0001e40000100800 */
[----:B0-----:R0:W1:Y:S02]  /*c7cf0*/  I2F R6, R8 ;  /* 0x0000000800067306 */ /* 0x0010640000201400 */
[----:B------:R-:W-:Y:S04]  /*c7d00*/  STL [R1+0xac], R9 ;  /* 0x0000ac0901007387 */ /* 0x000fe80000100800 */
[----:B------:R0:W-:Y:S02]  /*c7d10*/  STL [R1+0x118], R8 ;  /* 0x0001180801007387 */ /* 0x0001e40000100800 */
[----:B0-----:R-:W-:-:S02]  /*c7d20*/  FSEL R8, R25, R5, !P5 ;  /* 0x0000000519087208 */ /* 0x001fc40006800000 */
[----:B-1----:R0:W-:Y:S04]  /*c7d30*/  STL [R1+0x1c], R6 ;  /* 0x00001c0601007387 */ /* 0x0021e80000100800 */
[----:B------:R-:W-:Y:S01]  /*c7d40*/  STL [R1+0x65c], R4 ;  /* 0x00065c0401007387 */ /* 0x000fe20000100800 */
[----:B0-----:R-:W-:-:S03]  /*c7d50*/  LOP3.LUT R6, R26, 0xff800000, RZ, 0xc0, !PT ;  /* 0xff8000001a067812 */ /* 0x001fc600078ec0ff */
[----:B------:R0:W-:Y:S04]  /*c7d60*/  STL [R1+0x3554], R5 ;  /* 0x0035540501007387 */ /* 0x0001e80000100800 */
[----:B------:R-:W-:Y:S04]  /*c7d70*/  STL [R1+0x84], R8 ;  /* 0x0000840801007387 */ /* 0x000fe80000100800 */
[----:B------:R1:W-:Y:S04]  /*c7d80*/  STL [R1+0x114], R6 ;  /* 0x0001140601007387 */ /* 0x0003e80000100800 */
[----:B0-----:R-:W2:Y:S01]  /*c7d90*/  LDL.LU R5, [R1+0x1360] ;  /* 0x0013600001057983 */ /* 0x001ea20000300800 */
[----:B------:R-:W0:Y:S01]  /*c7da0*/  I2F R0, R0 ;  /* 0x0000000000007306 */ /* 0x000e220000201400 */
[----:B------:R-:W-:-:S07]  /*c7db0*/  FSEL R4, RZ, -23, P0 ;  /* 0xc1b80000ff047808 */ /* 0x000fce0000000000 */
[----:B-1----:R-:W1:Y:S01]  /*c7dc0*/  I2F R6, R6 ;  /* 0x0000000600067306 */ /* 0x002e620000201400 */
[----:B------:R-:W-:Y:S01]  /*c7dd0*/  IADD3 R25, R8, -0x3f3504f3, RZ ;  /* 0xc0cafb0d08197810 */ /* 0x000fe20007ffe0ff */
[----:B------:R-:W-:Y:S02]  /*c7de0*/  IMAD.MOV.U32 R8, RZ, RZ, R11 ;  /* 0x000000ffff087224 */ /* 0x000fe400078e000b */
[----:B0-----:R-:W-:Y:S01]  /*c7df0*/  FFMA.FTZ R0, R0, 1.1920928955078125e-07, R4 ;  /* 0x3400000000007823 */ /* 0x001fe20000010004 */
[----:B------:R-:W-:Y:S01]  /*c7e00*/  MOV R11, R13 ;  /* 0x0000000d000b7202 */ /* 0x000fe20000000f00 */
[----:B------:R-:W-:Y:S01]  /*c7e10*/  IMAD.MOV.U32 R13, RZ, RZ, R14 ;  /* 0x000000ffff0d7224 */ /* 0x000fe200078e000e */
[----:B------:R-:W-:Y:S01]  /*c7e20*/  MOV R14, R18 ;  /* 0x00000012000e7202 */ /* 0x000fe20000000f00 */
[----:B-1----:R-:W-:Y:S04]  /*c7e30*/  STL [R1+0x18], R6 ;  /* 0x0000180601007387 */ /* 0x002fe80000100800 */
[----:B------:R0:W-:Y:S01]  /*c7e40*/  STL [R1+0x658], R0 ;  /* 0x0006580001007387 */ /* 0x0001e20000100800 */
[----:B------:R-:W-:Y:S01]  /*c7e50*/  MOV R18, R29 ;  /* 0x0000001d00127202 */ /* 0x000fe20000000f00 */
[----:B------:R-:W-:Y:S01]  /*c7e60*/  FMUL R20, R7, 8388608 ;  /* 0x4b00000007147820 */ /* 0x000fe20000400000 */
[----:B0-----:R-:W-:-:S04]  /*c7e70*/  LOP3.LUT R0, R25, 0xff800000, RZ, 0xc0, !PT ;  /* 0xff80000019007812 */ /* 0x001fc800078ec0ff */
[----:B------:R-:W0:Y:S01]  /*c7e80*/  I2F R29, R0 ;  /* 0x00000000001d7306 */ /* 0x000e220000201400 */
[----:B------:R-:W-:-:S04]  /*c7e90*/  FSETP.GEU.AND P2, PT, R7, 1.175494350822287508e-38, PT ;  /* 0x008000000700780b */ /* 0x000fc80003f4e000 */
[----:B------:R-:W-:Y:S01]  /*c7ea0*/  FSEL R6, R20, R7, !P2 ;  /* 0x0000000714067208 */ /* 0x000fe20005000000 */
[----:B--2---:R-:W-:Y:S04]  /*c7eb0*/  STL [R1+0x50], R5 ;  /* 0x0000500501007387 */ /* 0x004fe80000100800 */
[----:B------:R-:W-:Y:S04]  /*c7ec0*/  STL [R1+0x74], R6 ;  /* 0x0000740601007387 */ /* 0x000fe80000100800 */
[----:B------:R1:W-:Y:S04]  /*c7ed0*/  STL [R1+0x110], R0 ;  /* 0x0001100001007387 */ /* 0x0003e80000100800 */
[----:B0-----:R-:W-:Y:S04]  /*c7ee0*/  STL [R1+0x39a0], R29 ;  /* 0x0039a01d01007387 */ /* 0x001fe80000100800 */
[----:B-1----:R-:W2:Y:S01]  /*c7ef0*/  LDL.LU R0, [R1+0x1364] ;  /* 0x0013640001007983 */ /* 0x002ea20000300800 */
[C---:B------:R-:W-:Y:S01]  /*c7f00*/  FMUL R4, R5.reuse, 8388608 ;  /* 0x4b00000005047820 */ /* 0x040fe20000400000 */
[----:B------:R-:W-:-:S02]  /*c7f10*/  FSETP.GEU.AND P1, PT, R5, 1.175494350822287508e-38, PT ;  /* 0x008000000500780b */ /* 0x000fc40003f2e000 */
[----:B------:R-:W-:Y:S01]  /*c7f20*/  IADD3 R25, R6, -0x3f3504f3, RZ ;  /* 0xc0cafb0d06197810 */ /* 0x000fe20007ffe0ff */
[----:B------:R-:W3:Y:S01]  /*c7f30*/  LDL.LU R20, [R1+0x1368] ;  /* 0x0013680001147983 */ /* 0x000ee20000300800 */
[----:B------:R-:W-:Y:S02]  /*c7f40*/  FSEL R4, R4, R5, !P1 ;  /* 0x0000000504047208 */ /* 0x000fe40004800000 */
[----:B------:R-:W-:-:S03]  /*c7f50*/  LOP3.LUT R5, R25, 0xff800000, RZ, 0xc0, !PT ;  /* 0xff80000019057812 */ /* 0x000fc600078ec0ff */
[----:B------:R-:W-:Y:S04]  /*c7f60*/  STL [R1+0x6c], R4 ;  /* 0x00006c0401007387 */ /* 0x000fe80000100800 */
[----:B------:R0:W-:Y:S01]  /*c7f70*/  STL [R1+0x5c8], R5 ;  /* 0x0005c80501007387 */ /* 0x0001e20000100800 */
[----:B------:R-:W-:Y:S01]  /*c7f80*/  MOV R9, R10 ;  /* 0x0000000a00097202 */ /* 0x000fe20000000f00 */
[----:B0-----:R-:W0:Y:S01]  /*c7f90*/  I2F R5, R5 ;  /* 0x0000000500057306 */ /* 0x001e220000201400 */
[----:B------:R-:W-:Y:S02]  /*c7fa0*/  MOV R10, R12 ;  /* 0x0000000c000a7202 */ /* 0x000fe40000000f00 */
[----:B------:R-:W-:Y:S01]  /*c7fb0*/  MOV R12, R17 ;  /* 0x00000011000c7202 */ /* 0x000fe20000000f00 */
[----:B------:R-:W-:Y:S01]  /*c7fc0*/  IMAD.MOV.U32 R17, RZ, RZ, R22 ;  /* 0x000000ffff117224 */ /* 0x000fe200078e0016 */
[----:B------:R-:W-:-:S02]  /*c7fd0*/  MOV R22, R27 ;  /* 0x0000001b00167202 */ /* 0x000fc40000000f00 */
[----:B------:R-:W-:Y:S01]  /*c7fe0*/  MOV R6, R11 ;  /* 0x0000000b00067202 */ /* 0x000fe20000000f00 */
[----:B------:R-:W-:Y:S01]  /*c7ff0*/  IMAD.MOV.U32 R11, RZ, RZ, R14 ;  /* 0x000000ffff0b7224 */ /* 0x000fe200078e000e */
[----:B------:R-:W-:Y:S02]  /*c8000*/  IADD3 R27, R4, -0x3f3504f3, RZ ;  /* 0xc0cafb0d041b7810 */ /* 0x000fe40007ffe0ff */
[----:B------:R-:W4:Y:S01]  /*c8010*/  LDL.LU R4, [R1+0x136c] ;  /* 0x00136c0001047983 */ /* 0x000f220000300800 */
[----:B------:R-:W-:Y:S01]  /*c8020*/  MOV R14, R17 ;  /* 0x00000011000e7202 */ /* 0x000fe20000000f00 */
[----:B------:R-:W-:Y:S02]  /*c8030*/  IMAD.MOV.U32 R17, RZ, RZ, R21 ;  /* 0x000000ffff117224 */ /* 0x000fe400078e0015 */
[----:B0-----:R0:W-:Y:S02]  /*c8040*/  STL [R1+0x28], R5 ;  /* 0x0000280501007387 */ /* 0x0011e40000100800 */
[----:B0-----:R-:W-:-:S02]  /*c8050*/  MOV R5, R10 ;  /* 0x0000000a00057202 */ /* 0x001fc40000000f00 */
[----:B------:R-:W-:Y:S01]  /*c8060*/  LOP3.LUT R10, R27, 0xff800000, RZ, 0xc0, !PT ;  /* 0xff8000001b0a7812 */ /* 0x000fe200078ec0ff */
[C---:B--2---:R-:W-:Y:S01]  /*c8070*/  FMUL R25, R0.reuse, 8388608 ;  /* 0x4b00000000197820 */ /* 0x044fe20000400000 */
[----:B------:R-:W-:-:S04]  /*c8080*/  FSETP.GEU.AND P0, PT, R0, 1.175494350822287508e-38, PT ;  /* 0x008000000000780b */ /* 0x000fc80003f0e000 */
[----:B------:R-:W-:Y:S01]  /*c8090*/  FSEL R21, R25, R0, !P0 ;  /* 0x0000000019157208 */ /* 0x000fe20004000000 */
[----:B------:R-:W-:Y:S03]  /*c80a0*/  STL [R1+0x3640], R0 ;  /* 0x0036400001007387 */ /* 0x000fe60000100800 */
[----:B------:R-:W-:Y:S01]  /*c80b0*/  IADD3 R25, R21, -0x3f3504f3, RZ ;  /* 0xc0cafb0d15197810 */ /* 0x000fe20007ffe0ff */
[----:B------:R0:W-:Y:S04]  /*c80c0*/  STL [R1+0x70], R21 ;  /* 0x0000701501007387 */ /* 0x0001e80000100800 */
[----:B------:R1:W-:Y:S04]  /*c80d0*/  STL [R1+0x5c4], R10 ;  /* 0x0005c40a01007387 */ /* 0x0003e80000100800 */
[----:B0-----:R-:W2:Y:S01]  /*c80e0*/  LDL.LU R21, [R1+0x1370] ;  /* 0x0013700001157983 */ /* 0x001ea20000300800 */
[----:B------:R1:W0:Y:S01]  /*c80f0*/  I2F R0, R10 ;  /* 0x0000000a00007306 */ /* 0x0002220000201400 */
[----:B------:R-:W-:Y:S01]  /*c8100*/  IMAD.MOV.U32 R7, RZ, RZ, R8 ;  /* 0x000000ffff077224 */ /* 0x000fe200078e0008 */
[----:B------:R-:W-:Y:S01]  /*c8110*/  MOV R8, R22 ;  /* 0x0000001600087202 */ /* 0x000fe20000000f00 */
[----:B---3--:R-:W-:Y:S01]  /*c8120*/  FMUL R26, R20, 8388608 ;  /* 0x4b000000141a7820 */ /* 0x008fe20000400000 */
[----:B------:R-:W-:-:S02]  /*c8130*/  MOV R22, R28 ;  /* 0x0000001c00167202 */ /* 0x000fc40000000f00 */
[----:B------:R-:W-:Y:S02]  /*c8140*/  FSEL R28, RZ, -23, P4 ;  /* 0xc1b80000ff1c7808 */ /* 0x000fe40002000000 */
[----:B------:R-:W-:-:S04]  /*c8150*/  FSETP.GEU.AND P4, PT, R20, 1.175494350822287508e-38, PT ;  /* 0x008000001400780b */ /* 0x000fc80003f8e000 */
[----:B-1----:R-:W-:Y:S01]  /*c8160*/  FSEL R10, R26, R20, !P4 ;  /* 0x000000141a0a7208 */ /* 0x002fe20006000000 */
[----:B0-----:R0:W-:Y:S04]  /*c8170*/  STL [R1+0x20], R0 ;  /* 0x0000200001007387 */ /* 0x0011e80000100800 */
[----:B------:R-:W-:Y:S01]  /*c8180*/  STL [R1+0x3688], R20 ;  /* 0x0036881401007387 */ /* 0x000fe20000100800 */
[----:B0-----:R-:W-:-:S03]  /*c8190*/  FSEL R0, RZ, -23, P3 ;  /* 0xc1b80000ff007808 */ /* 0x001fc60001800000 */
[----:B------:R-:W-:Y:S04]  /*c81a0*/  STL [R1+0x68], R10 ;  /* 0x0000680a01007387 */ /* 0x000fe80000100800 */
[----:B------:R0:W-:Y:S02]  /*c81b0*/  STL [R1+0xc], R0 ;  /* 0x00000c0001007387 */ /* 0x0001e40000100800 */
[----:B0-----:R-:W-:Y:S02]  /*c81c0*/  LOP3.LUT R0, R25, 0xff800000, RZ, 0xc0, !PT ;  /* 0xff80000019007812 */ /* 0x001fe400078ec0ff */
[----:B------:R-:W-:Y:S02]  /*c81d0*/  IADD3 R27, R10, -0x3f3504f3, RZ ;  /* 0xc0cafb0d0a1b7810 */ /* 0x000fe40007ffe0ff */
[----:B------:R-:W-:Y:S01]  /*c81e0*/  MOV R29, R5 ;  /* 0x00000005001d7202 */ /* 0x000fe20000000f00 */
[----:B------:R-:W-:Y:S01]  /*c81f0*/  IMAD.MOV.U32 R5, RZ, RZ, R6 ;  /* 0x000000ffff057224 */ /* 0x000fe200078e0006 */
[----:B------:R-:W-:-:S02]  /*c8200*/  MOV R6, R8 ;  /* 0x0000000800067202 */ /* 0x000fc40000000f00 */
[----:B------:R-:W-:Y:S01]  /*c8210*/  MOV R8, R22 ;  /* 0x0000001600087202 */ /* 0x000fe20000000f00 */
[C---:B----4-:R-:W-:Y:S01]  /*c8220*/  FMUL R25, R4.reuse, 8388608 ;  /* 0x4b00000004197820 */ /* 0x050fe20000400000 */
[----:B------:R-:W-:-:S04]  /*c8230*/  FSETP.GEU.AND P3, PT, R4, 1.175494350822287508e-38, PT ;  /* 0x008000000400780b */ /* 0x000fc80003f6e000 */
[----:B------:R-:W-:Y:S01]  /*c8240*/  FSEL R20, R25, R4, !P3 ;  /* 0x0000000419147208 */ /* 0x000fe20005800000 */
[----:B--2---:R-:W-:Y:S04]  /*c8250*/  STL [R1+0x9c], R21 ;  /* 0x00009c1501007387 */ /* 0x004fe80000100800 */
[----:B------:R0:W-:Y:S04]  /*c8260*/  STL [R1+0x5c0], R0 ;  /* 0x0005c00001007387 */ /* 0x0001e80000100800 */
[----:B------:R-:W2:Y:S01]  /*c8270*/  LDL.LU R10, [R1+0x1374] ;  /* 0x00137400010a7983 */ /* 0x000ea20000300800 */
[----:B0-----:R-:W0:Y:S03]  /*c8280*/  I2F R0, R0 ;  /* 0x0000000000007306 */ /* 0x001e260000201400 */
[----:B0-----:R0:W-:Y:S02]  /*c8290*/  STL [R1+0x10], R0 ;  /* 0x0000100001007387 */ /* 0x0011e40000100800 */
[----:B0-----:R-:W-:-:S04]  /*c82a0*/  LOP3.LUT R0, R27, 0xff800000, RZ, 0xc0, !PT ;  /* 0xff8000001b007812 */ /* 0x001fc800078ec0ff */
[----:B------:R-:W0:Y:S01]  /*c82b0*/  I2F R22, R0 ;  /* 0x0000000000167306 */ /* 0x000e220000201400 */
[----:B------:R1:W-:Y:S04]  /*c82c0*/  STL [R1+0x36b8], R4 ;  /* 0x0036b80401007387 */ /* 0x0003e80000100800 */
[----:B------:R-:W-:Y:S01]  /*c82d0*/  STL [R1+0x64], R20 ;  /* 0x0000641401007387 */ /* 0x000fe20000100800 */
[----:B-1----:R-:W-:-:S05]  /*c82e0*/  FSEL R4, RZ, -23, P6 ;  /* 0xc1b80000ff047808 */ /* 0x002fca0003000000 */
[----:B------:R-:W-:Y:S04]  /*c82f0*/  STL [R1+0x4], R4 ;  /* 0x0000040401007387 */ /* 0x000fe80000100800 */
[----:B------:R1:W-:Y:S04]  /*c8300*/  STL [R1+0x138], R0 ;  /* 0x0001380001007387 */ /* 0x0003e80000100800 */
[----:B0-----:R-:W-:Y:S01]  /*c8310*/  STL [R1+0x3998], R22 ;  /* 0x0039981601007387 */ /* 0x001fe20000100800 */
[----:B-1----:R-:W-:Y:S01]  /*c8320*/  IMAD.MOV.U32 R0, RZ, RZ, R29 ;  /* 0x000000ffff007224 */ /* 0x002fe200078e001d */
[----:B------:R-:W-:-:S02]  /*c8330*/  MOV R29, R8 ;  /* 0x00000008001d7202 */ /* 0x000fc40000000f00 */
[----:B------:R-:W-:Y:S02]  /*c8340*/  MOV R8, R3 ;  /* 0x0000000300087202 */ /* 0x000fe40000000f00 */
[----:B------:R-:W3:Y:S01]  /*c8350*/  LDL.LU R3, [R1+0x1378] ;  /* 0x0013780001037983 */ /* 0x000ee20000300800 */
[----:B------:R-:W-:Y:S01]  /*c8360*/  IADD3 R25, R20, -0x3f3504f3, RZ ;  /* 0xc0cafb0d14197810 */ /* 0x000fe20007ffe0ff */
[C---:B------:R-:W-:Y:S01]  /*c8370*/  FMUL R26, R21.reuse, 8388608 ;  /* 0x4b000000151a7820 */ /* 0x040fe20000400000 */
[----:B------:R-:W-:Y:S02]  /*c8380*/  FSETP.GEU.AND P6, PT, R21, 1.175494350822287508e-38, PT ;  /* 0x008000001500780b */ /* 0x000fe40003fce000 */
[----:B------:R-:W-:Y:S02]  /*c8390*/  LOP3.LUT R4, R25, 0xff800000, RZ, 0xc0, !PT ;  /* 0xff80000019047812 */ /* 0x000fe400078ec0ff */
[----:B------:R-:W-:Y:S02]  /*c83a0*/  FSEL R20, R26, R21, !P6 ;  /* 0x000000151a147208 */ /* 0x000fe40007000000 */
[----:B------:R-:W0:Y:S01]  /*c83b0*/  I2F R21, R4 ;  /* 0x0000000400157306 */ /* 0x000e220000201400 */
[----:B------:R-:W-:-:S05]  /*c83c0*/  FSEL R26, RZ, -23, P5 ;  /* 0xc1b80000ff1a7808 */ /* 0x000fca0002800000 */
[----:B------:R-:W-:Y:S01]  /*c83d0*/  STL [R1+0x39a4], R26 ;  /* 0x0039a41a01007387 */ /* 0x000fe20000100800 */
[----:B------:R-:W-:Y:S01]  /*c83e0*/  IADD3 R27, R20, -0x3f3504f3, RZ ;  /* 0xc0cafb0d141b7810 */ /* 0x000fe20007ffe0ff */
[C---:B--2---:R-:W-:Y:S01]  /*c83f0*/  FMUL R25, R10.reuse, 8388608 ;  /* 0x4b0000000a197820 */ /* 0x044fe20000400000 */
[----:B------:R-:W-:Y:S01]  /*c8400*/  FSETP.GEU.AND P5, PT, R10, 1.175494350822287508e-38, PT ;  /* 0x008000000a00780b */ /* 0x000fe20003fae000 */
[----:B---3--:R-:W-:Y:S04]  /*c8410*/  STL [R1+0xa4], R3 ;  /* 0x0000a40301007387 */ /* 0x008fe80000100800 */
[----:B------:R1:W-:Y:S04]  /*c8420*/  STL [R1+0x78], R20 ;  /* 0x0000781401007387 */ /* 0x0003e80000100800 */
[----:B------:R2:W-:Y:S04]  /*c8430*/  STL [R1+0x5d4], R4 ;  /* 0x0005d40401007387 */ /* 0x0005e80000100800 */
[----:B0-----:R0:W-:Y:S01]  /*c8440*/  STL [R1+0x399c], R21 ;  /* 0x00399c1501007387 */ /* 0x0011e20000100800 */
[----:B-1----:R-:W-:Y:S01]  /*c8450*/  MOV R20, R8 ;  /* 0x0000000800147202 */ /* 0x002fe20000000f00 */
[----:B--2---:R-:W-:Y:S01]  /*c8460*/  FFMA.FTZ R4, R24, 1.1920928955078125e-07, R28 ;  /* 0x3400000018047823 */ /* 0x004fe2000001001c */
[----:B------:R-:W-:-:S02]  /*c8470*/  LOP3.LUT R8, R27, 0xff800000, RZ, 0xc0, !PT ;  /* 0xff8000001b087812 */ /* 0x000fc400078ec0ff */
[----:B0-----:R-:W-:Y:S02]  /*c8480*/  FSEL R21, R25, R10, !P5 ;  /* 0x0000000a19157208 */ /* 0x001fe40006800000 */
[----:B------:R-:W-:Y:S01]  /*c8490*/  FSEL R25, RZ, -23, P2 ;  /* 0xc1b80000ff197808 */ /* 0x000fe20001000000 */
[----:B------:R-:W-:Y:S04]  /*c84a0*/  STL [R1+0x650], R4 ;  /* 0x0006500401007387 */ /* 0x000fe80000100800 */
[----:B------:R0:W-:Y:S04]  /*c84b0*/  STL [R1+0x39a8], R25 ;  /* 0x0039a81901007387 */ /* 0x0001e80000100800 */
[----:B------:R-:W-:Y:S04]  /*c84c0*/  STL [R1+0x7c], R21 ;  /* 0x00007c1501007387 */ /* 0x000fe80000100800 */
[----:B------:R-:W-:Y:S04]  /*c84d0*/  STL [R1+0x5d0], R8 ;  /* 0x0005d00801007387 */ /* 0x000fe80000100800 */
[----:B0-----:R-:W2:Y:S04]  /*c84e0*/  LDL.LU R25, [R1+0x1c] ;  /* 0x00001c0001197983 */ /* 0x001ea80000300800 */
[----:B------:R-:W3:Y:S01]  /*c84f0*/  LDL.LU R26, [R1+0x4] ;  /* 0x00000400011a7983 */ /* 0x000ee20000300800 */
[----:B------:R-:W-:Y:S01]  /*c8500*/  IMAD.MOV.U32 R4, RZ, RZ, R0 ;  /* 0x000000ffff047224 */ /* 0x000fe200078e0000 */
[----:B------:R-:W-:-:S02]  /*c8510*/  MOV R0, R29 ;  /* 0x0000001d00007202 */ /* 0x000fc40000000f00 */
[----:B------:R-:W-:Y:S01]  /*c8520*/  IADD3 R27, R21, -0x3f3504f3, RZ ;  /* 0xc0cafb0d151b7810 */ /* 0x000fe20007ffe0ff */
[C---:B------:R-:W-:Y:S01]  /*c8530*/  FMUL R24, R3.reuse, 8388608 ;  /* 0x4b00000003187820 */ /* 0x040fe20000400000 */
[----:B------:R-:W-:Y:S01]  /*c8540*/  FSETP.GEU.AND P2, PT, R3, 1.175494350822287508e-38, PT ;  /* 0x008000000300780b */ /* 0x000fe20003f4e000 */
[----:B---3--:R0:W-:Y:S04]  /*c8550*/  STL [R1+0x39ac], R26 ;  /* 0x0039ac1a01007387 */ /* 0x0081e80000100800 */
[----:B0-----:R-:W2:Y:S04]  /*c8560*/  LDL.LU R26, [R1+0xc] ;  /* 0x00000c00011a7983 */ /* 0x001ea80000300800 */
[----:B------:R-:W3:Y:S04]  /*c8570*/  LDL.LU R29, [R1+0x18] ;  /* 0x00001800011d7983 */ /* 0x000ee80000300800 */
[----:B------:R-:W4:Y:S01]  /*c8580*/  LDL.LU R21, [R1+0x137c] ;  /* 0x00137c0001157983 */ /* 0x000f220000300800 */
[----:B------:R-:W-:Y:S01]  /*c8590*/  FSEL R28, R24, R3, !P2 ;  /* 0x00000003181c7208 */ /* 0x000fe20005000000 */
[----:B------:R-:W-:Y:S01]  /*c85a0*/  IMAD.MOV.U32 R3, RZ, RZ, R23 ;  /* 0x000000ffff037224 */ /* 0x000fe200078e0017 */
[----:B------:R-:W-:Y:S01]  /*c85b0*/  LOP3.LUT R23, R27, 0xff800000, RZ, 0xc0, !PT ;  /* 0xff8000001b177812 */ /* 0x000fe200078ec0ff */
[----:B------:R-:W5:Y:S01]  /*c85c0*/  LDL.LU R22, [R1+0x28] ;  /* 0x0000280001167983 */ /* 0x000f620000300800 */
[----:B--2---:R-:W-:-:S03]  /*c85d0*/  FFMA.FTZ R25, R25, 1.1920928955078125e-07, R26 ;  /* 0x3400000019197823 */ /* 0x004fc6000001001a */
[----:B----4-:R-:W-:Y:S04]  /*c85e0*/  STL [R1+0xa0], R21 ;  /* 0x0000a01501007387 */ /* 0x010fe80000100800 */
[----:B------:R-:W-:Y:S04]  /*c85f0*/  STL [R1+0xc4], R28 ;  /* 0x0000c41c01007387 */ /* 0x000fe80000100800 */
[----:B------:R-:W-:Y:S04]  /*c8600*/  STL [R1+0x5cc], R23 ;  /* 0x0005cc1701007387 */ /* 0x000fe80000100800 */
[----:B------:R-:W3:Y:S04]  /*c8610*/  LDL.LU R26, [R1+0x39ac] ;  /* 0x0039ac00011a7983 */ /* 0x000ee80000300800 */
[----:B------:R0:W-:Y:S04]  /*c8620*/  STL [R1+0x62c], R25 ;  /* 0x00062c1901007387 */ /* 0x0001e80000100800 */
[----:B0-----:R-:W5:Y:S01]  /*c8630*/  LDL.LU R25, [R1+0x39a8] ;  /* 0x0039a80001197983 */ /* 0x001f620000300800 */
[----:B---3--:R-:W-:-:S03]  /*c8640*/  FFMA.FTZ R29, R29, 1.1920928955078125e-07, R26 ;  /* 0x340000001d1d7823 */ /* 0x008fc6000001001a */
[----:B------:R-:W2:Y:S04]  /*c8650*/  LDL.LU R26, [R1+0x39a4] ;  /* 0x0039a400011a7983 */ /* 0x000ea80000300800 */
[----:B------:R0:W-:Y:S04]  /*c8660*/  STL [R1+0x628], R29 ;  /* 0x0006281d01007387 */ /* 0x0001e80000100800 */
[----:B0-----:R-:W2:Y:S01]  /*c8670*/  LDL.LU R29, [R1+0x39a0] ;  /* 0x0039a000011d7983 */ /* 0x001ea20000300800 */
[----:B------:R-:W-:Y:S01]  /*c8680*/  MOV R27, R28 ;  /* 0x0000001c001b7202 */ /* 0x000fe20000000f00 */
[----:B------:R-:W-:Y:S01]  /*c8690*/  FMUL R28, R21, 8388608 ;  /* 0x4b000000151c7820 */ /* 0x000fe20000400000 */
[----:B------:R-:W-:-:S02]  /*c86a0*/  FSEL R24, RZ, -23, P1 ;  /* 0xc1b80000ff187808 */ /* 0x000fc40000800000 */
[----:B------:R-:W-:Y:S02]  /*c86b0*/  FSETP.GEU.AND P1, PT, R21, 1.175494350822287508e-38, PT ;  /* 0x008000001500780b */ /* 0x000fe40003f2e000 */
[----:B------:R-:W-:Y:S02]  /*c86c0*/  IADD3 R27, R27, -0x3f3504f3, RZ ;  /* 0xc0cafb0d1b1b7810 */ /* 0x000fe40007ffe0ff */
[----:B------:R-:W-:Y:S02]  /*c86d0*/  FSEL R28, R28, R21, !P1 ;  /* 0x000000151c1c7208 */ /* 0x000fe40004800000 */
[----:B------:R-:W-:Y:S01]  /*c86e0*/  LOP3.LUT R21, R27, 0xff800000, RZ, 0xc0, !PT ;  /* 0xff8000001b157812 */ /* 0x000fe200078ec0ff */
[----:B-----5:R-:W-:Y:S02]  /*c86f0*/  FFMA.FTZ R25, R22, 1.1920928955078125e-07, R25 ;  /* 0x3400000016197823 */ /* 0x020fe40000010019 */
[----:B------:R-:W-:Y:S01]  /*c8700*/  STL [R1+0xc8], R28 ;  /* 0x0000c81c01007387 */ /* 0x000fe20000100800 */
[----:B--2---:R-:W-:-:S03]  /*c8710*/  FFMA.FTZ R26, R29, 1.1920928955078125e-07, R26 ;  /* 0x340000001d1a7823 */ /* 0x004fc6000001001a */
[----:B------:R-:W2:Y:S04]  /*c8720*/  LDL.LU R29, [R1+0x10] ;  /* 0x00001000011d7983 */ /* 0x000ea80000300800 */
[----:B------:R0:W-:Y:S04]  /*c8730*/  STL [R1+0x624], R26 ;  /* 0x0006241a01007387 */ /* 0x0001e80000100800 */
[----:B------:R1:W-:Y:S01]  /*c8740*/  STL [R1+0x4], R21 ;  /* 0x0000041501007387 */ /* 0x0003e20000100800 */
[----:B0-----:R1:W-:Y:S03]  /*c8750*/  I2F R26, R21 ;  /* 0x00000015001a7306 */ /* 0x0013e60000201400 */
[----:B-1----:R-:W3:Y:S04]  /*c8760*/  LDL.LU R21, [R1+0x399c] ;  /* 0x00399c0001157983 */ /* 0x002ee80000300800 */
[----:B------:R-:W4:Y:S04]  /*c8770*/  LDL.LU R22, [R1+0x3998] ;  /* 0x0039980001167983 */ /* 0x000f280000300800 */
[----:B------:R0:W-:Y:S04]  /*c8780*/  STL [R1+0x620], R25 ;  /* 0x0006201901007387 */ /* 0x0001e80000100800 */
[----:B0-----:R-:W5:Y:S01]  /*c8790*/  LDL.LU R25, [R1+0x20] ;  /* 0x0000200001197983 */ /* 0x001f620000300800 */
[----:B------:R-:W-:-:S02]  /*c87a0*/  FSEL R27, RZ, -23, P0 ;  /* 0xc1b80000ff1b7808 */ /* 0x000fc40000000000 */
[----:B------:R-:W-:-:S04]  /*c87b0*/  IADD3 R28, R28, -0x3f3504f3, RZ ;  /* 0xc0cafb0d1c1c7810 */ /* 0x000fc80007ffe0ff */
[----:B------:R-:W-:Y:S01]  /*c87c0*/  LOP3.LUT R28, R28, 0xff800000, RZ, 0xc0, !PT ;  /* 0xff8000001c1c7812 */ /* 0x000fe200078ec0ff */
[----:B-----5:R-:W-:Y:S02]  /*c87d0*/  FFMA.FTZ R25, R25, 1.1920928955078125e-07, R24 ;  /* 0x3400000019197823 */ /* 0x020fe40000010018 */
[----:B--2---:R-:W-:-:S03]  /*c87e0*/  FFMA.FTZ R24, R29, 1.1920928955078125e-07, R27 ;  /* 0x340000001d187823 */ /* 0x004fc6000001001b */
[----:B------:R-:W-:Y:S04]  /*c87f0*/  STL [R1+0x60c], R25 ;  /* 0x00060c1901007387 */ /* 0x000fe80000100800 */
[----:B------:R0:W-:Y:S02]  /*c8800*/  STL [R1+0x608], R24 ;  /* 0x0006081801007387 */ /* 0x0001e40000100800 */
[----:B0-----:R-:W-:Y:S02]  /*c8810*/  FSEL R24, RZ, -23, P4 ;  /* 0xc1b80000ff187808 */ /* 0x001fe40002000000 */
[----:B------:R-:W-:Y:S03]  /*c8820*/  STL [R1+0x5e0], R28 ;  /* 0x0005e01c01007387 */ /* 0x000fe60000100800 */
[----:B----4-:R-:W-:-:S02]  /*c8830*/  FFMA.FTZ R24, R22, 1.1920928955078125e-07, R24 ;  /* 0x3400000016187823 */ /* 0x010fc40000010018 */
[----:B------:R-:W2:Y:S04]  /*c8840*/  LDL.LU R22, [R1+0x3994] ;  /* 0x0039940001167983 */ /* 0x000ea80000300800 */
[----:B------:R0:W-:Y:S04]  /*c8850*/  STL [R1+0x604], R24 ;  /* 0x0006041801007387 */ /* 0x0001e80000100800 */
[----:B0-----:R-:W4:Y:S01]  /*c8860*/  LDL R24, [R1+0x7a0] ;  /* 0x0007a00001187983 */ /* 0x001f220000100800 */
[----:B------:R-:W0:Y:S01]  /*c8870*/  I2F R8, R8 ;  /* 0x0000000800087306 */ /* 0x000e220000201400 */
[----:B------:R-:W-:-:S02]  /*c8880*/  FSEL R25, RZ, -23, P3 ;  /* 0xc1b80000ff197808 */ /* 0x000fc40001800000 */
[----:B------:R-:W-:-:S03]  /*c8890*/  FSEL R27, RZ, -23, P6 ;  /* 0xc1b80000ff1b7808 */ /* 0x000fc60003000000 */
[----:B---3--:R-:W-:Y:S02]  /*c88a0*/  FFMA.FTZ R25, R21, 1.1920928955078125e-07, R25 ;  /* 0x3400000015197823 */ /* 0x008fe40000010019 */
[----:B------:R-:W3:Y:S04]  /*c88b0*/  LDL.LU R21, [R1+0x3990] ;  /* 0x0039900001157983 */ /* 0x000ee80000300800 */
[----:B------:R4:W-:Y:S01]  /*c88c0*/  STL [R1+0x600], R25 ;  /* 0x0006001901007387 */ /* 0x0009e20000100800 */
[----:B------:R-:W1:Y:S01]  /*c88d0*/  I2F R23, R23 ;  /* 0x0000001700177306 */ /* 0x000e620000201400 */
[----:B----4-:R-:W-:Y:S01]  /*c88e0*/  MOV R25, R24 ;  /* 0x0000001800197202 */ /* 0x010fe20000000f00 */
[----:B0-----:R-:W-:Y:S02]  /*c88f0*/  FFMA.FTZ R24, R8, 1.1920928955078125e-07, R27 ;  /* 0x3400000008187823 */ /* 0x001fe4000001001b */
[----:B------:R-:W4:Y:S01]  /*c8900*/  LDL.LU R8, [R1+0x1380] ;  /* 0x0013800001087983 */ /* 0x000f220000300800 */
[----:B------:R-:W-:-:S03]  /*c8910*/  FSEL R29, RZ, -23, P5 ;  /* 0xc1b80000ff1d7808 */ /* 0x000fc60002800000 */
[----:B------:R-:W-:Y:S02]  /*c8920*/  STL [R1+0x5fc], R24 ;  /* 0x0005fc1801007387 */ /* 0x000fe40000100800 */
[----:B-1----:R-:W-:Y:S02]  /*c8930*/  FFMA.FTZ R27, R23, 1.1920928955078125e-07, R29 ;  /* 0x34000000171b7823 */ /* 0x002fe4000001001d */
[----:B------:R-:W5:Y:S04]  /*c8940*/  LDL.LU R23, [R1+0x398c] ;  /* 0x00398c0001177983 */ /* 0x000f680000300800 */
[----:B------:R0:W-:Y:S04]  /*c8950*/  STL [R1+0x3970], R10 ;  /* 0x0039700a01007387 */ /* 0x0001e80000100800 */
[----:B------:R1:W-:Y:S04]  /*c8960*/  STL [R1+0x5f8], R27 ;  /* 0x0005f81b01007387 */ /* 0x0003e80000100800 */
[----:B----4-:R4:W-:Y:S04]  /*c8970*/  STL [R1+0x94], R8 ;  /* 0x0000940801007387 */ /* 0x0109e80000100800 */
[----:B0-----:R-:W2:Y:S01]  /*c8980*/  LDL.LU R10, [R1+0x1384] ;  /* 0x00138400010a7983 */ /* 0x001ea20000300800 */
[----:B------:R-:W0:Y:S01]  /*c8990*/  I2F R28, R28 ;  /* 0x0000001c001c7306 */ /* 0x000e220000201400 */
[----:B------:R-:W-:Y:S01]  /*c89a0*/  FSEL R24, RZ, -23, P2 ;  /* 0xc1b80000ff187808 */ /* 0x000fe20001000000 */
[----:B------:R-:W-:Y:S01]  /*c89b0*/  IMAD.MOV.U32 R29, RZ, RZ, R25 ;  /* 0x000000ffff1d7224 */ /* 0x000fe200078e0019 */
[----:B------:R0:W-:Y:S01]  /*c89c0*/  STL [R1+0x3988], R3 ;  /* 0x0039880301007387 */ /* 0x0001e20000100800 */
[C---:B------:R-:W-:Y:S01]  /*c89d0*/  FMUL R25, R8.reuse, 8388608 ;  /* 0x4b00000008197820 */ /* 0x040fe20000400000 */
[----:B------:R-:W-:Y:S01]  /*c89e0*/  FSETP.GEU.AND P0, PT, R8, 1.175494350822287508e-38, PT ;  /* 0x008000000800780b */ /* 0x000fe20003f0e000 */
[----:B------:R-:W-:Y:S01]  /*c89f0*/  FFMA.FTZ R24, R26, 1.1920928955078125e-07, R24 ;  /* 0x340000001a187823 */ /* 0x000fe20000010018 */
[----:B-1----:R-:W-:-:S02]  /*c8a00*/  FSEL R27, RZ, -23, P1 ;  /* 0xc1b80000ff1b7808 */ /* 0x002fc40000800000 */
[----:B----4-:R-:W-:-:S03]  /*c8a10*/  FSEL R8, R25, R8, !P0 ;  /* 0x0000000819087208 */ /* 0x010fc60004000000 */
[----:B0-----:R-:W-:Y:S01]  /*c8a20*/  FFMA.FTZ R25, R28, 1.1920928955078125e-07, R27 ;  /* 0x340000001c197823 */ /* 0x001fe2000001001b */
[----:B--2---:R0:W-:Y:S04]  /*c8a30*/  STL [R1+0x98], R10 ;  /* 0x0000980a01007387 */ /* 0x0041e80000100800 */
[----:B------:R-:W2:Y:S04]  /*c8a40*/  LDL R3, [R1+0x98] ;  /* 0x0000980001037983 */ /* 0x000ea80000100800 */
[----:B------:R-:W3:Y:S04]  /*c8a50*/  LDL R26, [R1+0xfc] ;  /* 0x0000fc00011a7983 */ /* 0x000ee80000100800 */
[----:B0-----:R-:W4:Y:S04]  /*c8a60*/  LDL R10, [R1+0xf0] ;  /* 0x0000f000010a7983 */ /* 0x001f280000100800 */
[----:B------:R-:W-:Y:S04]  /*c8a70*/  STL [R1+0x5f4], R24 ;  /* 0x0005f41801007387 */ /* 0x000fe80000100800 */
[----:B------:R-:W5:Y:S04]  /*c8a80*/  LDL R27, [R1+0xf8] ;  /* 0x0000f800011b7983 */ /* 0x000f680000100800 */
[----:B------:R0:W-:Y:S02]  /*c8a90*/  STL [R1+0x684], R25 ;  /* 0x0006841901007387 */ /* 0x0001e40000100800 */
[----:B0-----:R-:W-:Y:S01]  /*c8aa0*/  IADD3 R25, R8, -0x3f3504f3, RZ ;  /* 0xc0cafb0d08197810 */ /* 0x001fe20007ffe0ff */
[C---:B--2---:R-:W-:Y:S01]  /*c8ab0*/  FMUL R24, R3.reuse, 8388608 ;  /* 0x4b00000003187820 */ /* 0x044fe20000400000 */
[----:B------:R-:W-:-:S04]  /*c8ac0*/  FSETP.GEU.AND P1, PT, R3, 1.175494350822287508e-38, PT ;  /* 0x008000000300780b */ /* 0x000fc80003f2e000 */
[----:B------:R-:W-:Y:S02]  /*c8ad0*/  FSEL R28, R24, R3, !P1 ;  /* 0x00000003181c7208 */ /* 0x000fe40004800000 */
[----:B------:R-:W2:Y:S01]  /*c8ae0*/  LDL.LU R3, [R1+0x3988] ;  /* 0x0039880001037983 */ /* 0x000ea20000300800 */
[----:B----4-:R-:W-:Y:S01]  /*c8af0*/  IMAD.IADD R22, R10, 0x1, -R22 ;  /* 0x000000010a167824 */ /* 0x010fe200078e0a16 */
[----:B---3--:R-:W-:Y:S02]  /*c8b00*/  IADD3 R26, R26, -R21, RZ ;  /* 0x800000151a1a7210 */ /* 0x008fe40007ffe0ff */
[----:B-----5:R-:W-:Y:S02]  /*c8b10*/  IADD3 R23, R27, -R23, RZ ;  /* 0x800000171b177210 */ /* 0x020fe40007ffe0ff */
[----:B------:R-:W-:Y:S01]  /*c8b20*/  LOP3.LUT R27, R25, 0xff800000, RZ, 0xc0, !PT ;  /* 0xff800000191b7812 */ /* 0x000fe200078ec0ff */
[----:B------:R-:W-:Y:S01]  /*c8b30*/  STL [R1+0x5c], R28 ;  /* 0x00005c1c01007387 */ /* 0x000fe20000100800 */
[----:B------:R-:W-:Y:S01]  /*c8b40*/  FADD R25, R22, -1 ;  /* 0xbf80000016197421 */ /* 0x000fe20000000000 */
[----:B------:R-:W-:Y:S01]  /*c8b50*/  MOV R22, R28 ;  /* 0x0000001c00167202 */ /* 0x000fe20000000f00 */
[----:B------:R-:W-:Y:S01]  /*c8b60*/  FADD R21, R23, -1 ;  /* 0xbf80000017157421 */ /* 0x000fe20000000000 */
[----:B------:R0:W-:Y:S01]  /*c8b70*/  STL [R1+0x38cc], R8 ;  /* 0x0038cc0801007387 */ /* 0x0001e20000100800 */
[----:B------:R-:W1:Y:S01]  /*c8b80*/  I2F R27, R27 ;  /* 0x0000001b001b7306 */ /* 0x000e620000201400 */
[----:B------:R-:W-:Y:S01]  /*c8b90*/  FADD R26, R26, -1 ;  /* 0xbf8000001a1a7421 */ /* 0x000fe20000000000 */
[----:B------:R-:W-:Y:S01]  /*c8ba0*/  IADD3 R22, R22, -0x3f3504f3, RZ ;  /* 0xc0cafb0d16167810 */ /* 0x000fe20007ffe0ff */
[----:B0-----:R-:W-:Y:S01]  /*c8bb0*/  IMAD.MOV.U32 R8, RZ, RZ, 0x3dc6b27f ;  /* 0x3dc6b27fff087424 */ /* 0x001fe200078e00ff */
[----:B------:R-:W-:-:S03]  /*c8bc0*/  MOV R10, R29 ;  /* 0x0000001d000a7202 */ /* 0x000fc60000000f00 */
[-C--:B------:R-:W-:Y:S01]  /*c8bd0*/  FFMA.FTZ R23, R21, R8.reuse, -0.16845393180847167969 ;  /* 0xbe2c7f3015177423 */ /* 0x080fe20000010008 */
[----:B------:R0:W-:Y:S01]  /*c8be0*/  STL [R1+0x3984], R8 ;  /* 0x0039840801007387 */ /* 0x0001e20000100800 */
[-C--:B------:R-:W-:Y:S02]  /*c8bf0*/  FFMA.FTZ R29, R26, R8.reuse, -0.16845393180847167969 ;  /* 0xbe2c7f301a1d7423 */ /* 0x080fe40000010008 */
[----:B------:R-:W-:Y:S02]  /*c8c00*/  FFMA.FTZ R28, R25, R8, -0.16845393180847167969 ;  /* 0xbe2c7f30191c7423 */ /* 0x000fe40000010008 */
[C---:B------:R-:W-:Y:S01]  /*c8c10*/  FFMA.FTZ R23, R21.reuse, R23, 0.1716887056827545166 ;  /* 0x3e2fcf2a15177423 */ /* 0x040fe20000010017 */
[----:B------:R-:W-:Y:S02]  /*c8c20*/  FSEL R24, RZ, -23, P0 ;  /* 0xc1b80000ff187808 */ /* 0x000fe40000000000 */
[----:B0-----:R-:W-:Y:S01]  /*c8c30*/  LOP3.LUT R8, R22, 0xff800000, RZ, 0xc0, !PT ;  /* 0xff80000016087812 */ /* 0x001fe200078ec0ff */
[----:B------:R-:W-:-:S02]  /*c8c40*/  FFMA.FTZ R22, R21, R23, -0.17900948226451873779 ;  /* 0xbe374e4315167423 */ /* 0x000fc40000010017 */
[----:B-1----:R-:W-:Y:S01]  /*c8c50*/  FFMA.FTZ R24, R27, 1.1920928955078125e-07, R24 ;  /* 0x340000001b187823 */ /* 0x002fe20000010018 */
[----:B------:R0:W1:Y:S01]  /*c8c60*/  I2F R23, R8 ;  /* 0x0000000800177306 */ /* 0x0000620000201400 */
[----:B------:R0:W-:Y:S04]  /*c8c70*/  STL [R1+0x5d8], R8 ;  /* 0x0005d80801007387 */ /* 0x0001e80000100800 */
[----:B0-----:R-:W3:Y:S04]  /*c8c80*/  LDL.LU R8, [R1+0x2c] ;  /* 0x00002c0001087983 */ /* 0x001ee80000300800 */
[----:B------:R-:W3:Y:S04]  /*c8c90*/  LDL R27, [R1+0xf4] ;  /* 0x0000f400011b7983 */ /* 0x000ee80000100800 */
[----:B------:R0:W-:Y:S01]  /*c8ca0*/  STL [R1+0x660], R24 ;  /* 0x0006601801007387 */ /* 0x0001e20000100800 */
[----:B------:R-:W-:-:S02]  /*c8cb0*/  FFMA.FTZ R29, R26, R29, 0.1716887056827545166 ;  /* 0x3e2fcf2a1a1d7423 */ /* 0x000fc4000001001d */
[----:B------:R-:W-:Y:S02]  /*c8cc0*/  FFMA.FTZ R28, R25, R28, 0.1716887056827545166 ;  /* 0x3e2fcf2a191c7423 */ /* 0x000fe4000001001c */
[C---:B------:R-:W-:Y:S02]  /*c8cd0*/  FFMA.FTZ R29, R26.reuse, R29, -0.17900948226451873779 ;  /* 0xbe374e431a1d7423 */ /* 0x040fe4000001001d */
[----:B------:R-:W-:Y:S02]  /*c8ce0*/  FFMA.FTZ R22, R21, R22, 0.20512372255325317383 ;  /* 0x3e520bf415167423 */ /* 0x000fe40000010016 */
[----:B------:R-:W-:Y:S02]  /*c8cf0*/  FFMA.FTZ R28, R25, R28, -0.17900948226451873779 ;  /* 0xbe374e43191c7423 */ /* 0x000fe4000001001c */
[----:B------:R-:W-:Y:S02]  /*c8d00*/  FFMA.FTZ R29, R26, R29, 0.20512372255325317383 ;  /* 0x3e520bf41a1d7423 */ /* 0x000fe4000001001d */
[----:B------:R-:W-:-:S02]  /*c8d10*/  FFMA.FTZ R22, R21, R22, -0.24046532809734344482 ;  /* 0xbe763c8b15167423 */ /* 0x000fc40000010016 */
[----:B------:R-:W-:Y:S02]  /*c8d20*/  FFMA.FTZ R28, R25, R28, 0.20512372255325317383 ;  /* 0x3e520bf4191c7423 */ /* 0x000fe4000001001c */
[C---:B------:R-:W-:Y:S01]  /*c8d30*/  FFMA.FTZ R29, R26.reuse, R29, -0.24046532809734344482 ;  /* 0xbe763c8b1a1d7423 */ /* 0x040fe2000001001d */
[----:B---3--:R-:W-:Y:S02]  /*c8d40*/  IADD3 R27, R27, -R8, RZ ;  /* 0x800000081b1b7210 */ /* 0x008fe40007ffe0ff */
[----:B------:R-:W3:Y:S01]  /*c8d50*/  LDL.LU R8, [R1+0x3984] ;  /* 0x0039840001087983 */ /* 0x000ee20000300800 */
[----:B------:R-:W-:Y:S02]  /*c8d60*/  FFMA.FTZ R22, R21, R22, 0.28857114911079406738 ;  /* 0x3e93bf9915167423 */ /* 0x000fe40000010016 */
[----:B------:R-:W-:Y:S02]  /*c8d70*/  FFMA.FTZ R28, R25, R28, -0.24046532809734344482 ;  /* 0xbe763c8b191c7423 */ /* 0x000fe4000001001c */
[----:B------:R-:W-:-:S02]  /*c8d80*/  FFMA.FTZ R29, R26, R29, 0.28857114911079406738 ;  /* 0x3e93bf991a1d7423 */ /* 0x000fc4000001001d */
[----:B------:R-:W-:Y:S02]  /*c8d90*/  FFMA.FTZ R22, R21, R22, -0.36067417263984680176 ;  /* 0xbeb8aa4915167423 */ /* 0x000fe40000010016 */
[----:B------:R-:W-:Y:S02]  /*c8da0*/  FFMA.FTZ R28, R25, R28, 0.28857114911079406738 ;  /* 0x3e93bf99191c7423 */ /* 0x000fe4000001001c */
[C---:B------:R-:W-:Y:S02]  /*c8db0*/  FFMA.FTZ R29, R26.reuse, R29, -0.36067417263984680176 ;  /* 0xbeb8aa491a1d7423 */ /* 0x040fe4000001001d */
[----:B------:R-:W-:Y:S02]  /*c8dc0*/  FFMA.FTZ R22, R21, R22, 0.48089820146560668945 ;  /* 0x3ef6384a15167423 */ /* 0x000fe40000010016 */
[----:B------:R-:W-:Y:S01]  /*c8dd0*/  FFMA.FTZ R28, R25, R28, -0.36067417263984680176 ;  /* 0xbeb8aa49191c7423 */ /* 0x000fe2000001001c */
[----:B0-----:R-:W-:Y:S01]  /*c8de0*/  FSEL R24, RZ, -23, P1 ;  /* 0xc1b80000ff187808 */ /* 0x001fe20000800000 */
[----:B------:R-:W-:-:S02]  /*c8df0*/  FFMA.FTZ R29, R26, R29, 0.48089820146560668945 ;  /* 0x3ef6384a1a1d7423 */ /* 0x000fc4000001001d */
[----:B------:R-:W-:Y:S02]  /*c8e00*/  FFMA.FTZ R22, R21, R22, -0.72134751081466674805 ;  /* 0xbf38aa3b15167423 */ /* 0x000fe40000010016 */
[----:B------:R-:W-:Y:S02]  /*c8e10*/  FFMA.FTZ R28, R25, R28, 0.48089820146560668945 ;  /* 0x3ef6384a191c7423 */ /* 0x000fe4000001001c */
[----:B------:R-:W-:Y:S02]  /*c8e20*/  FFMA.FTZ R29, R26, R29, -0.72134751081466674805 ;  /* 0xbf38aa3b1a1d7423 */ /* 0x000fe4000001001d */
[----:B------:R-:W-:Y:S02]  /*c8e30*/  FMUL R22, R21, R22 ;  /* 0x0000001615167220 */ /* 0x000fe40000400000 */
[----:B-1----:R-:W-:Y:S02]  /*c8e40*/  FFMA.FTZ R23, R23, 1.1920928955078125e-07, R24 ;  /* 0x3400000017177823 */ /* 0x002fe40000010018 */
[----:B------:R-:W-:-:S02]  /*c8e50*/  FFMA.FTZ R28, R25, R28, -0.72134751081466674805 ;  /* 0xbf38aa3b191c7423 */ /* 0x000fc4000001001c */
[----:B------:R-:W-:Y:S02]  /*c8e60*/  FADD R27, R27, -1 ;  /* 0xbf8000001b1b7421 */ /* 0x000fe40000000000 */
[C---:B------:R-:W-:Y:S01]  /*c8e70*/  FMUL R29, R26.reuse, R29 ;  /* 0x0000001d1a1d7220 */ /* 0x040fe20000400000 */
[----:B------:R0:W-:Y:S01]  /*c8e80*/  STL [R1+0x3980], R16 ;  /* 0x0039801001007387 */ /* 0x0001e20000100800 */
[----:B------:R-:W-:Y:S02]  /*c8e90*/  FMUL R22, R21, R22 ;  /* 0x0000001615167220 */ /* 0x000fe40000400000 */
[----:B------:R-:W-:Y:S01]  /*c8ea0*/  FMUL R28, R25, R28 ;  /* 0x0000001c191c7220 */ /* 0x000fe20000400000 */
[----:B------:R-:W-:Y:S01]  /*c8eb0*/  STL [R1+0x654], R23 ;  /* 0x0006541701007387 */ /* 0x000fe20000100800 */
[----:B------:R-:W-:Y:S02]  /*c8ec0*/  FMUL R29, R26, R29 ;  /* 0x0000001d1a1d7220 */ /* 0x000fe40000400000 */
[----:B------:R-:W-:Y:S01]  /*c8ed0*/  FFMA.FTZ R22, R21, 1.4426950216293334961, R22 ;  /* 0x3fb8aa3b15167823 */ /* 0x000fe20000010016 */
[----:B------:R-:W4:Y:S01]  /*c8ee0*/  LDL R24, [R1+0xe0] ;  /* 0x0000e00001187983 */ /* 0x000f220000100800 */
[----:B------:R-:W-:-:S02]  /*c8ef0*/  FMUL R28, R25, R28 ;  /* 0x0000001c191c7220 */ /* 0x000fc40000400000 */
[----:B------:R-:W-:Y:S01]  /*c8f00*/  FFMA.FTZ R29, R26, 1.4426950216293334961, R29 ;  /* 0x3fb8aa3b1a1d7823 */ /* 0x000fe2000001001d */
[----:B0-----:R-:W5:Y:S01]  /*c8f10*/  LDL.LU R16, [R1+0x3c] ;  /* 0x00003c0001107983 */ /* 0x001f620000300800 */
[----:B------:R-:W-:-:S03]  /*c8f20*/  FFMA.FTZ R25, R25, 1.4426950216293334961, R28 ;  /* 0x3fb8aa3b19197823 */ /* 0x000fc6000001001c */
[----:B------:R-:W5:Y:S04]  /*c8f30*/  LDL R21, [R1+0xec] ;  /* 0x0000ec0001157983 */ /* 0x000f680000100800 */
[----:B------:R0:W-:Y:S04]  /*c8f40*/  STL [R1+0x2c], R22 ;  /* 0x00002c1601007387 */ /* 0x0001e80000100800 */
[----:B0-----:R-:W2:Y:S04]  /*c8f50*/  LDL R22, [R1+0xe8] ;  /* 0x0000e80001167983 */ /* 0x001ea80000100800 */
[----:B------:R-:W2:Y:S04]  /*c8f60*/  LDL.LU R26, [R1+0x34] ;  /* 0x00003400011a7983 */ /* 0x000ea80000300800 */
[----:B------:R0:W-:Y:S04]  /*c8f70*/  STL [R1+0x28], R29 ;  /* 0x0000281d01007387 */ /* 0x0001e80000100800 */
[----:B0-----:R-:W4:Y:S04]  /*c8f80*/  LDL.LU R29, [R1+0x30] ;  /* 0x00003000011d7983 */ /* 0x001f280000300800 */
[----:B------:R-:W4:Y:S04]  /*c8f90*/  LDL R28, [R1+0xe4] ;  /* 0x0000e400011c7983 */ /* 0x000f280000100800 */
[----:B------:R0:W-:Y:S01]  /*c8fa0*/  STL [R1+0x24], R25 ;  /* 0x0000241901007387 */ /* 0x0001e20000100800 */
[----:B---3--:R-:W-:-:S04]  /*c8fb0*/  FFMA.FTZ R23, R27, R8, -0.16845393180847167969 ;  /* 0xbe2c7f301b177423 */ /* 0x008fc80000010008 */
[----:B------:R-:W-:-:S04]  /*c8fc0*/  FFMA.FTZ R23, R27, R23, 0.1716887056827545166 ;  /* 0x3e2fcf2a1b177423 */ /* 0x000fc80000010017 */
[----:B------:R-:W-:-:S04]  /*c8fd0*/  FFMA.FTZ R23, R27, R23, -0.17900948226451873779 ;  /* 0xbe374e431b177423 */ /* 0x000fc80000010017 */
[C---:B0-----:R-:W-:Y:S02]  /*c8fe0*/  FFMA.FTZ R25, R27.reuse, R23, 0.20512372255325317383 ;  /* 0x3e520bf41b197423 */ /* 0x041fe40000010017 */
[----:B------:R-:W3:Y:S02]  /*c8ff0*/  LDL.LU R23, [R1+0x38] ;  /* 0x0000380001177983 */ /* 0x000ee40000300800 */
[----:B------:R-:W-:-:S04]  /*c9000*/  FFMA.FTZ R25, R27, R25, -0.24046532809734344482 ;  /* 0xbe763c8b1b197423 */ /* 0x000fc80000010019 */
[----:B------:R-:W-:-:S04]  /*c9010*/  FFMA.FTZ R25, R27, R25, 0.28857114911079406738 ;  /* 0x3e93bf991b197423 */ /* 0x000fc80000010019 */
[----:B------:R-:W-:-:S04]  /*c9020*/  FFMA.FTZ R25, R27, R25, -0.36067417263984680176 ;  /* 0xbeb8aa491b197423 */ /* 0x000fc80000010019 */
[----:B------:R-:W-:Y:S01]  /*c9030*/  FFMA.FTZ R25, R27, R25, 0.48089820146560668945 ;  /* 0x3ef6384a1b197423 */ /* 0x000fe20000010019 */
[----:B-----5:R-:W-:-:S03]  /*c9040*/  IADD3 R21, R21, -R16, RZ ;  /* 0x8000001015157210 */ /* 0x020fc60007ffe0ff */
[----:B------:R-:W-:Y:S01]  /*c9050*/  FFMA.FTZ R25, R27, R25, -0.72134751081466674805 ;  /* 0xbf38aa3b1b197423 */ /* 0x000fe20000010019 */
[----:B------:R-:W5:Y:S01]  /*c9060*/  LDL.LU R16, [R1+0x3980] ;  /* 0x0039800001107983 */ /* 0x000f620000300800 */
[----:B------:R-:W-:Y:S01]  /*c9070*/  FADD R21, R21, -1 ;  /* 0xbf80000015157421 */ /* 0x000fe20000000000 */
[----:B--2---:R-:W-:-:S05]  /*c9080*/  IADD3 R22, R22, -R26, RZ ;  /* 0x8000001a16167210 */ /* 0x004fca0007ffe0ff */
[----:B------:R-:W-:Y:S01]  /*c9090*/  FADD R22, R22, -1 ;  /* 0xbf80000016167421 */ /* 0x000fe20000000000 */
[----:B----4-:R-:W-:-:S03]  /*c90a0*/  IADD3 R29, R24, -R29, RZ ;  /* 0x8000001d181d7210 */ /* 0x010fc60007ffe0ff */
[----:B------:R-:W-:-:S04]  /*c90b0*/  FFMA.FTZ R26, R22, R8, -0.16845393180847167969 ;  /* 0xbe2c7f30161a7423 */ /* 0x000fc80000010008 */
[C---:B------:R-:W-:Y:S02]  /*c90c0*/  FFMA.FTZ R26, R22.reuse, R26, 0.1716887056827545166 ;  /* 0x3e2fcf2a161a7423 */ /* 0x040fe4000001001a */
[C---:B------:R-:W-:Y:S02]  /*c90d0*/  FMUL R25, R27.reuse, R25 ;  /* 0x000000191b197220 */ /* 0x040fe40000400000 */
[C---:B------:R-:W-:Y:S02]  /*c90e0*/  FFMA.FTZ R26, R22.reuse, R26, -0.17900948226451873779 ;  /* 0xbe374e43161a7423 */ /* 0x040fe4000001001a */
[C---:B------:R-:W-:Y:S02]  /*c90f0*/  FMUL R25, R27.reuse, R25 ;  /* 0x000000191b197220 */ /* 0x040fe40000400000 */
[----:B------:R-:W-:Y:S02]  /*c9100*/  FFMA.FTZ R26, R22, R26, 0.20512372255325317383 ;  /* 0x3e520bf4161a7423 */ /* 0x000fe4000001001a */
[----:B------:R-:W-:-:S02]  /*c9110*/  FFMA.FTZ R25, R27, 1.4426950216293334961, R25 ;  /* 0x3fb8aa3b1b197823 */ /* 0x000fc40000010019 */
[C---:B------:R-:W-:Y:S01]  /*c9120*/  FFMA.FTZ R26, R22.reuse, R26, -0.24046532809734344482 ;  /* 0xbe763c8b161a7423 */ /* 0x040fe2000001001a */
[----:B------:R0:W-:Y:S03]  /*c9130*/  STL [R1+0x397c], R14 ;  /* 0x00397c0e01007387 */ /* 0x0001e60000100800 */
[C---:B------:R-:W-:Y:S01]  /*c9140*/  FFMA.FTZ R26, R22.reuse, R26, 0.28857114911079406738 ;  /* 0x3e93bf99161a7423 */ /* 0x040fe2000001001a */
[----:B------:R1:W-:Y:S01]  /*c9150*/  STL [R1+0x20], R25 ;  /* 0x0000201901007387 */ /* 0x0003e20000100800 */
[----:B------:R-:W-:Y:S02]  /*c9160*/  FADD R27, R29, -1 ;  /* 0xbf8000001d1b7421 */ /* 0x000fe40000000000 */
[C---:B------:R-:W-:Y:S01]  /*c9170*/  FFMA.FTZ R26, R22.reuse, R26, -0.36067417263984680176 ;  /* 0xbeb8aa49161a7423 */ /* 0x040fe2000001001a */
[----:B0-----:R-:W2:Y:S03]  /*c9180*/  LDL.LU R14, [R1+0x4c] ;  /* 0x00004c00010e7983 */ /* 0x001ea60000300800 */
[C---:B------:R-:W-:Y:S01]  /*c9190*/  FFMA.FTZ R26, R22.reuse, R26, 0.48089820146560668945 ;  /* 0x3ef6384a161a7423 */ /* 0x040fe2000001001a */
[----:B------:R-:W4:Y:S03]  /*c91a0*/  LDL R29, [R1+0xd0] ;  /* 0x0000d000011d7983 */ /* 0x000f260000100800 */
[----:B------:R-:W-:-:S04]  /*c91b0*/  FFMA.FTZ R26, R22, R26, -0.72134751081466674805 ;  /* 0xbf38aa3b161a7423 */ /* 0x000fc8000001001a */
[----:B------:R-:W-:-:S04]  /*c91c0*/  FMUL R26, R22, R26 ;  /* 0x0000001a161a7220 */ /* 0x000fc80000400000 */
[----:B------:R-:W-:-:S04]  /*c91d0*/  FMUL R26, R22, R26 ;  /* 0x0000001a161a7220 */ /* 0x000fc80000400000 */
[----:B------:R-:W-:Y:S02]  /*c91e0*/  FFMA.FTZ R26, R22, 1.4426950216293334961, R26 ;  /* 0x3fb8aa3b161a7823 */ /* 0x000fe4000001001a */
[----:B---3--:R-:W-:Y:S02]  /*c91f0*/  IMAD.IADD R23, R28, 0x1, -R23 ;  /* 0x000000011c177824 */ /* 0x008fe400078e0a17 */
[----:B------:R-:W-:Y:S02]  /*c9200*/  FFMA.FTZ R28, R21, R8, -0.16845393180847167969 ;  /* 0xbe2c7f30151c7423 */ /* 0x000fe40000010008 */
[----:B------:R-:W-:Y:S02]  /*c9210*/  FADD R23, R23, -1 ;  /* 0xbf80000017177421 */ /* 0x000fe40000000000 */
[----:B------:R-:W-:Y:S02]  /*c9220*/  FFMA.FTZ R28, R21, R28, 0.1716887056827545166 ;  /* 0x3e2fcf2a151c7423 */ /* 0x000fe4000001001c */
[----:B------:R-:W-:-:S02]  /*c9230*/  FFMA.FTZ R24, R23, R8, -0.16845393180847167969 ;  /* 0xbe2c7f3017187423 */ /* 0x000fc40000010008 */
[----:B------:R-:W-:Y:S02]  /*c9240*/  FFMA.FTZ R28, R21, R28, -0.17900948226451873779 ;  /* 0xbe374e43151c7423 */ /* 0x000fe4000001001c */
[----:B------:R-:W-:Y:S02]  /*c9250*/  FFMA.FTZ R24, R23, R24, 0.1716887056827545166 ;  /* 0x3e2fcf2a17187423 */ /* 0x000fe40000010018 */
[----:B------:R-:W-:Y:S02]  /*c9260*/  FFMA.FTZ R28, R21, R28, 0.20512372255325317383 ;  /* 0x3e520bf4151c7423 */ /* 0x000fe4000001001c */
[----:B------:R-:W-:Y:S02]  /*c9270*/  FFMA.FTZ R24, R23, R24, -0.17900948226451873779 ;  /* 0xbe374e4317187423 */ /* 0x000fe40000010018 */
[----:B------:R-:W-:Y:S02]  /*c9280*/  FFMA.FTZ R28, R21, R28, -0.24046532809734344482 ;  /* 0xbe763c8b151c7423 */ /* 0x000fe4000001001c */
[----:B------:R-:W-:-:S02]  /*c9290*/  FFMA.FTZ R24, R23, R24, 0.20512372255325317383 ;  /* 0x3e520bf417187423 */ /* 0x000fc40000010018 */
[----:B------:R-:W-:Y:S02]  /*c92a0*/  FFMA.FTZ R28, R21, R28, 0.28857114911079406738 ;  /* 0x3e93bf99151c7423 */ /* 0x000fe4000001001c */
[----:B------:R-:W-:Y:S02]  /*c92b0*/  FFMA.FTZ R24, R23, R24, -0.24046532809734344482 ;  /* 0xbe763c8b17187423 */ /* 0x000fe40000010018 */
[----:B------:R-:W-:Y:S02]  /*c92c0*/  FFMA.FTZ R28, R21, R28, -0.36067417263984680176 ;  /* 0xbeb8aa49151c7423 */ /* 0x000fe4000001001c */
[----:B------:R-:W-:Y:S02]  /*c92d0*/  FFMA.FTZ R24, R23, R24, 0.28857114911079406738 ;  /* 0x3e93bf9917187423 */ /* 0x000fe40000010018 */
[----:B------:R-:W-:Y:S02]  /*c92e0*/  FFMA.FTZ R28, R21, R28, 0.48089820146560668945 ;  /* 0x3ef6384a151c7423 */ /* 0x000fe4000001001c */
[----:B------:R-:W-:-:S02]  /*c92f0*/  FFMA.FTZ R24, R23, R24, -0.36067417263984680176 ;  /* 0xbeb8aa4917187423 */ /* 0x000fc40000010018 */
[----:B------:R-:W-:Y:S02]  /*c9300*/  FFMA.FTZ R28, R21, R28, -0.72134751081466674805 ;  /* 0xbf38aa3b151c7423 */ /* 0x000fe4000001001c */
[----:B-1----:R-:W-:Y:S02]  /*c9310*/  FFMA.FTZ R25, R23, R24, 0.48089820146560668945 ;  /* 0x3ef6384a17197423 */ /* 0x002fe40000010018 */
[----:B------:R-:W-:Y:S02]  /*c9320*/  FFMA.FTZ R24, R27, R8, -0.16845393180847167969 ;  /* 0xbe2c7f301b187423 */ /* 0x000fe40000010008 */
[----:B------:R-:W-:Y:S02]  /*c9330*/  FFMA.FTZ R25, R23, R25, -0.72134751081466674805 ;  /* 0xbf38aa3b17197423 */ /* 0x000fe40000010019 */
[----:B------:R-:W-:Y:S02]  /*c9340*/  FMUL R28, R21, R28 ;  /* 0x0000001c151c7220 */ /* 0x000fe40000400000 */
[----:B------:R-:W-:-:S02]  /*c9350*/  FMUL R25, R23, R25 ;  /* 0x0000001917197220 */ /* 0x000fc40000400000 */
[----:B------:R-:W-:Y:S02]  /*c9360*/  FFMA.FTZ R24, R27, R24, 0.1716887056827545166 ;  /* 0x3e2fcf2a1b187423 */ /* 0x000fe40000010018 */
[----:B------:R-:W-:Y:S02]  /*c9370*/  FMUL R28, R21, R28 ;  /* 0x0000001c151c7220 */ /* 0x000fe40000400000 */
[----:B------:R-:W-:Y:S02]  /*c9380*/  FMUL R25, R23, R25 ;  /* 0x0000001917197220 */ /* 0x000fe40000400000 */
[----:B------:R-:W-:Y:S02]  /*c9390*/  FFMA.FTZ R24, R27, R24, -0.17900948226451873779 ;  /* 0xbe374e431b187423 */ /* 0x000fe40000010018 */
[----:B------:R-:W-:Y:S02]  /*c93a0*/  FFMA.FTZ R28, R21, 1.4426950216293334961, R28 ;  /* 0x3fb8aa3b151c7823 */ /* 0x000fe4000001001c */
[----:B------:R-:W-:Y:S01]  /*c93b0*/  FFMA.FTZ R23, R23, 1.4426950216293334961, R25 ;  /* 0x3fb8aa3b17177823 */ /* 0x000fe20000010019 */
[----:B------:R-:W3:Y:S01]  /*c93c0*/  LDL R21, [R1+0xd4] ;  /* 0x0000d40001157983 */ /* 0x000ee20000100800 */
[----:B------:R-:W-:-:S03]  /*c93d0*/  FFMA.FTZ R24, R27, R24, 0.20512372255325317383 ;  /* 0x3e520bf41b187423 */ /* 0x000fc60000010018 */
[----:B------:R0:W-:Y:S04]  /*c93e0*/  STL [R1+0x1c], R28 ;  /* 0x00001c1c01007387 */ /* 0x0001e80000100800 */
[----:B0-----:R-:W4:Y:S04]  /*c93f0*/  LDL.LU R28, [R1+0x40] ;  /* 0x00004000011c7983 */ /* 0x001f280000300800 */
[----:B------:R-:W3:Y:S04]  /*c9400*/  LDL.LU R25, [R1+0x44] ;  /* 0x0000440001197983 */ /* 0x000ee80000300800 */
[----:B------:R0:W-:Y:S02]  /*c9410*/  STL [R1+0x18], R23 ;  /* 0x0000181701007387 */ /* 0x0001e40000100800 */
[----:B0-----:R-:W-:-:S02]  /*c9420*/  FFMA.FTZ R23, R27, R24, -0.24046532809734344482 ;  /* 0xbe763c8b1b177423 */ /* 0x001fc40000010018 */
[----:B------:R-:W2:Y:S04]  /*c9430*/  LDL R24, [R1+0xdc] ;  /* 0x0000dc0001187983 */ /* 0x000ea80000100800 */
[----:B------:R-:W4:Y:S04]  /*c9440*/  LDL.LU R22, [R1+0x48] ;  /* 0x0000480001167983 */ /* 0x000f280000300800 */
[----:B------:R0:W-:Y:S04]  /*c9450*/  STL [R1+0x14], R26 ;  /* 0x0000141a01007387 */ /* 0x0001e80000100800 */
[----:B0-----:R-:W4:Y:S01]  /*c9460*/  LDL R26, [R1+0xd8] ;  /* 0x0000d800011a7983 */ /* 0x001f220000100800 */
[----:B------:R-:W-:-:S04]  /*c9470*/  FFMA.FTZ R23, R27, R23, 0.28857114911079406738 ;  /* 0x3e93bf991b177423 */ /* 0x000fc80000010017 */
[----:B------:R-:W-:-:S04]  /*c9480*/  FFMA.FTZ R23, R27, R23, -0.36067417263984680176 ;  /* 0xbeb8aa491b177423 */ /* 0x000fc80000010017 */
[----:B------:R-:W-:-:S04]  /*c9490*/  FFMA.FTZ R23, R27, R23, 0.48089820146560668945 ;  /* 0x3ef6384a1b177423 */ /* 0x000fc80000010017 */
[----:B------:R-:W-:-:S04]  /*c94a0*/  FFMA.FTZ R23, R27, R23, -0.72134751081466674805 ;  /* 0xbf38aa3b1b177423 */ /* 0x000fc80000010017 */
[----:B------:R-:W-:-:S04]  /*c94b0*/  FMUL R23, R27, R23 ;  /* 0x000000171b177220 */ /* 0x000fc80000400000 */
[----:B------:R-:W-:-:S04]  /*c94c0*/  FMUL R23, R27, R23 ;  /* 0x000000171b177220 */ /* 0x000fc80000400000 */
[----:B------:R-:W-:Y:S01]  /*c94d0*/  FFMA.FTZ R23, R27, 1.4426950216293334961, R23 ;  /* 0x3fb8aa3b1b177823 */ /* 0x000fe20000010017 */
[----:B---3--:R-:W-:Y:S01]  /*c94e0*/  IADD3 R25, R21, -R25, RZ ;  /* 0x8000001915197210 */ /* 0x008fe20007ffe0ff */
[----:B--2---:R-:W-:Y:S02]  /*c94f0*/  IMAD.IADD R24, R24, 0x1, -R14 ;  /* 0x0000000118187824 */ /* 0x004fe400078e0a0e */
[----:B------:R-:W2:Y:S02]  /*c9500*/  LDL.LU R14, [R1+0x397c] ;  /* 0x00397c00010e7983 */ /* 0x000ea40000300800 */
[----:B------:R-:W-:-:S04]  /*c9510*/  FADD R24, R24, -1 ;  /* 0xbf80000018187421 */ /* 0x000fc80000000000 */
[----:B------:R-:W-:Y:S01]  /*c9520*/  FFMA.FTZ R21, R24, R8, -0.16845393180847167969 ;  /* 0xbe2c7f3018157423 */ /* 0x000fe20000010008 */
[----:B----4-:R-:W-:-:S03]  /*c9530*/  IADD3 R26, R26, -R22, RZ ;  /* 0x800000161a1a7210 */ /* 0x010fc60007ffe0ff */
[----:B------:R-:W-:Y:S02]  /*c9540*/  FFMA.FTZ R21, R24, R21, 0.1716887056827545166 ;  /* 0x3e2fcf2a18157423 */ /* 0x000fe40000010015 */
[----:B------:R-:W-:Y:S02]  /*c9550*/  FADD R26, R26, -1 ;  /* 0xbf8000001a1a7421 */ /* 0x000fe40000000000 */
[----:B------:R-:W-:Y:S02]  /*c9560*/  IMAD.IADD R22, R29, 0x1, -R28 ;  /* 0x000000011d167824 */ /* 0x000fe400078e0a1c */
[----:B------:R-:W-:Y:S02]  /*c9570*/  FFMA.FTZ R29, R26, R8, -0.16845393180847167969 ;  /* 0xbe2c7f301a1d7423 */ /* 0x000fe40000010008 */
[----:B------:R-:W-:Y:S02]  /*c9580*/  FFMA.FTZ R21, R24, R21, -0.17900948226451873779 ;  /* 0xbe374e4318157423 */ /* 0x000fe40000010015 */
[----:B------:R-:W-:-:S02]  /*c9590*/  FFMA.FTZ R29, R26, R29, 0.1716887056827545166 ;  /* 0x3e2fcf2a1a1d7423 */ /* 0x000fc4000001001d */
[----:B------:R-:W-:Y:S02]  /*c95a0*/  FFMA.FTZ R21, R24, R21, 0.20512372255325317383 ;  /* 0x3e520bf418157423 */ /* 0x000fe40000010015 */
[----:B------:R-:W-:Y:S02]  /*c95b0*/  FFMA.FTZ R29, R26, R29, -0.17900948226451873779 ;  /* 0xbe374e431a1d7423 */ /* 0x000fe4000001001d */
[----:B------:R-:W-:Y:S02]  /*c95c0*/  FFMA.FTZ R21, R24, R21, -0.24046532809734344482 ;  /* 0xbe763c8b18157423 */ /* 0x000fe40000010015 */
[----:B------:R-:W-:Y:S02]  /*c95d0*/  FFMA.FTZ R29, R26, R29, 0.20512372255325317383 ;  /* 0x3e520bf41a1d7423 */ /* 0x000fe4000001001d */
[----:B------:R-:W-:Y:S02]  /*c95e0*/  FFMA.FTZ R21, R24, R21, 0.28857114911079406738 ;  /* 0x3e93bf9918157423 */ /* 0x000fe40000010015 */
[----:B------:R-:W-:-:S02]  /*c95f0*/  FFMA.FTZ R29, R26, R29, -0.24046532809734344482 ;  /* 0xbe763c8b1a1d7423 */ /* 0x000fc4000001001d */
[----:B------:R-:W-:Y:S02]  /*c9600*/  FFMA.FTZ R21, R24, R21, -0.36067417263984680176 ;  /* 0xbeb8aa4918157423 */ /* 0x000fe40000010015 */
[----:B------:R-:W-:Y:S02]  /*c9610*/  FFMA.FTZ R29, R26, R29, 0.28857114911079406738 ;  /* 0x3e93bf991a1d7423 */ /* 0x000fe4000001001d */
[----:B------:R-:W-:Y:S02]  /*c9620*/  FFMA.FTZ R21, R24, R21, 0.48089820146560668945 ;  /* 0x3ef6384a18157423 */ /* 0x000fe40000010015 */
[----:B------:R-:W-:Y:S02]  /*c9630*/  FFMA.FTZ R29, R26, R29, -0.36067417263984680176 ;  /* 0xbeb8aa491a1d7423 */ /* 0x000fe4000001001d */
[----:B------:R-:W-:Y:S02]  /*c9640*/  FFMA.FTZ R21, R24, R21, -0.72134751081466674805 ;  /* 0xbf38aa3b18157423 */ /* 0x000fe40000010015 */
[----:B------:R-:W-:-:S02]  /*c9650*/  FFMA.FTZ R29, R26, R29, 0.48089820146560668945 ;  /* 0x3ef6384a1a1d7423 */ /* 0x000fc4000001001d */
[----:B------:R-:W-:Y:S02]  /*c9660*/  FMUL R21, R24, R21 ;  /* 0x0000001518157220 */ /* 0x000fe40000400000 */
[----:B------:R-:W-:Y:S02]  /*c9670*/  FFMA.FTZ R29, R26, R29, -0.72134751081466674805 ;  /* 0xbf38aa3b1a1d7423 */ /* 0x000fe4000001001d */
[----:B------:R-:W-:Y:S02]  /*c9680*/  FMUL R21, R24, R21 ;  /* 0x0000001518157220 */ /* 0x000fe40000400000 */
[----:B------:R-:W-:Y:S02]  /*c9690*/  FMUL R29, R26, R29 ;  /* 0x0000001d1a1d7220 */ /* 0x000fe40000400000 */
[----:B------:R-:W-:Y:S01]  /*c96a0*/  FFMA.FTZ R24, R24, 1.4426950216293334961, R21 ;  /* 0x3fb8aa3b18187823 */ /* 0x000fe20000010015 */
[----:B------:R-:W-:Y:S01]  /*c96b0*/  STL [R1+0x10], R23 ;  /* 0x0000101701007387 */ /* 0x000fe20000100800 */
[----:B------:R-:W-:-:S03]  /*c96c0*/  FMUL R29, R26, R29 ;  /* 0x0000001d1a1d7220 */ /* 0x000fc60000400000 */
[----:B------:R-:W3:Y:S01]  /*c96d0*/  LDL R27, [R1+0xb8] ;  /* 0x0000b800011b7983 */ /* 0x000ee20000100800 */
[----:B------:R-:W-:-:S03]  /*c96e0*/  FFMA.FTZ R29, R26, 1.4426950216293334961, R29 ;  /* 0x3fb8aa3b1a1d7823 */ /* 0x000fc6000001001d */
[----:B------:R-:W4:Y:S04]  /*c96f0*/  LDL R21, [R1+0xcc] ;  /* 0x0000cc0001157983 */ /* 0x000f280000100800 */
[----:B------:R0:W-:Y:S04]  /*c9700*/  STL [R1+0xc], R24 ;  /* 0x00000c1801007387 */ /* 0x0001e80000100800 */
[----:B0-----:R-:W2:Y:S04]  /*c9710*/  LDL R24, [R1+0xc0] ;  /* 0x0000c00001187983 */ /* 0x001ea80000100800 */
[----:B------:R-:W4:Y:S01]  /*c9720*/  LDL.LU R26, [R1+0x10c] ;  /* 0x00010c00011a7983 */ /* 0x000f220000300800 */
[----:B------:R-:W-:-:S04]  /*c9730*/  FADD R25, R25, -1 ;  /* 0xbf80000019197421 */ /* 0x000fc80000000000 */
[----:B------:R-:W-:-:S04]  /*c9740*/  FFMA.FTZ R28, R25, R8, -0.16845393180847167969 ;  /* 0xbe2c7f30191c7423 */ /* 0x000fc80000010008 */
[----:B------:R-:W-:-:S04]  /*c9750*/  FFMA.FTZ R28, R25, R28, 0.1716887056827545166 ;  /* 0x3e2fcf2a191c7423 */ /* 0x000fc8000001001c */
[----:B------:R-:W-:-:S04]  /*c9760*/  FFMA.FTZ R28, R25, R28, -0.17900948226451873779 ;  /* 0xbe374e43191c7423 */ /* 0x000fc8000001001c */
[----:B------:R-:W-:-:S04]  /*c9770*/  FFMA.FTZ R28, R25, R28, 0.20512372255325317383 ;  /* 0x3e520bf4191c7423 */ /* 0x000fc8000001001c */
[C---:B------:R-:W-:Y:S02]  /*c9780*/  FFMA.FTZ R28, R25.reuse, R28, -0.24046532809734344482 ;  /* 0xbe763c8b191c7423 */ /* 0x040fe4000001001c */
[----:B------:R-:W-:Y:S02]  /*c9790*/  FADD R22, R22, -1 ;  /* 0xbf80000016167421 */ /* 0x000fe40000000000 */
[C---:B------:R-:W-:Y:S02]  /*c97a0*/  FFMA.FTZ R28, R25.reuse, R28, 0.28857114911079406738 ;  /* 0x3e93bf99191c7423 */ /* 0x040fe4000001001c */
[C---:B------:R-:W-:Y:S02]  /*c97b0*/  FFMA.FTZ R23, R22.reuse, R8, -0.16845393180847167969 ;  /* 0xbe2c7f3016177423 */ /* 0x040fe40000010008 */
[----:B------:R-:W-:Y:S02]  /*c97c0*/  FFMA.FTZ R28, R25, R28, -0.36067417263984680176 ;  /* 0xbeb8aa49191c7423 */ /* 0x000fe4000001001c */
[----:B------:R-:W-:-:S02]  /*c97d0*/  FFMA.FTZ R23, R22, R23, 0.1716887056827545166 ;  /* 0x3e2fcf2a16177423 */ /* 0x000fc40000010017 */
[C---:B------:R-:W-:Y:S02]  /*c97e0*/  FFMA.FTZ R28, R25.reuse, R28, 0.48089820146560668945 ;  /* 0x3ef6384a191c7423 */ /* 0x040fe4000001001c */
[C---:B------:R-:W-:Y:S02]  /*c97f0*/  FFMA.FTZ R23, R22.reuse, R23, -0.17900948226451873779 ;  /* 0xbe374e4316177423 */ /* 0x040fe40000010017 */
[C---:B------:R-:W-:Y:S02]  /*c9800*/  FFMA.FTZ R28, R25.reuse, R28, -0.72134751081466674805 ;  /* 0xbf38aa3b191c7423 */ /* 0x040fe4000001001c */
[C---:B------:R-:W-:Y:S02]  /*c9810*/  FFMA.FTZ R23, R22.reuse, R23, 0.20512372255325317383 ;  /* 0x3e520bf416177423 */ /* 0x040fe40000010017 */
[----:B------:R-:W-:Y:S02]  /*c9820*/  FMUL R28, R25, R28 ;  /* 0x0000001c191c7220 */ /* 0x000fe40000400000 */
[----:B------:R-:W-:-:S02]  /*c9830*/  FFMA.FTZ R23, R22, R23, -0.24046532809734344482 ;  /* 0xbe763c8b16177423 */ /* 0x000fc40000010017 */
[C---:B------:R-:W-:Y:S01]  /*c9840*/  FMUL R28, R25.reuse, R28 ;  /* 0x0000001c191c7220 */ /* 0x040fe20000400000 */
[----:B------:R0:W-:Y:S01]  /*c9850*/  STL [R1+0x8], R29 ;  /* 0x0000081d01007387 */ /* 0x0001e20000100800 */
[C---:B------:R-:W-:Y:S02]  /*c9860*/  FFMA.FTZ R23, R22.reuse, R23, 0.28857114911079406738 ;  /* 0x3e93bf9916177423 */ /* 0x040fe40000010017 */
[----:B------:R-:W-:Y:S01]  /*c9870*/  FFMA.FTZ R28, R25, 1.4426950216293334961, R28 ;  /* 0x3fb8aa3b191c7823 */ /* 0x000fe2000001001c */
[----:B0-----:R-:W3:Y:S04]  /*c9880*/  LDL.LU R29, [R1+0x100] ;  /* 0x00010000011d7983 */ /* 0x001ee80000300800 */
[----:B------:R-:W2:Y:S04]  /*c9890*/  LDL R25, [R1+0xbc] ;  /* 0x0000bc0001197983 */ /* 0x000ea80000100800 */
[----:B------:R0:W-:Y:S04]  /*c98a0*/  STL [R1+0x5f0], R28 ;  /* 0x0005f01c01007387 */ /* 0x0001e80000100800 */
[----:B0-----:R-:W2:Y:S01]  /*c98b0*/  LDL.LU R28, [R1+0x104] ;  /* 0x00010400011c7983 */ /* 0x001ea20000300800 */
[----:B----4-:R-:W-:Y:S01]  /*c98c0*/  IADD3 R21, R21, -R26, RZ ;  /* 0x8000001a15157210 */ /* 0x010fe20007ffe0ff */
[----:B------:R-:W-:-:S02]  /*c98d0*/  FFMA.FTZ R26, R22, R23, -0.36067417263984680176 ;  /* 0xbeb8aa49161a7423 */ /* 0x000fc40000010017 */
[----:B------:R-:W4:Y:S02]  /*c98e0*/  LDL.LU R23, [R1+0x108] ;  /* 0x0001080001177983 */ /* 0x000f240000300800 */
[----:B------:R-:W-:Y:S02]  /*c98f0*/  FADD R21, R21, -1 ;  /* 0xbf80000015157421 */ /* 0x000fe40000000000 */
[----:B------:R-:W-:-:S04]  /*c9900*/  FFMA.FTZ R26, R22, R26, 0.48089820146560668945 ;  /* 0x3ef6384a161a7423 */ /* 0x000fc8000001001a */
[----:B------:R-:W-:-:S04]  /*c9910*/  FFMA.FTZ R26, R22, R26, -0.72134751081466674805 ;  /* 0xbf38aa3b161a7423 */ /* 0x000fc8000001001a */
[----:B------:R-:W-:-:S04]  /*c9920*/  FMUL R26, R22, R26 ;  /* 0x0000001a161a7220 */ /* 0x000fc80000400000 */
[----:B------:R-:W-:-:S04]  /*c9930*/  FMUL R26, R22, R26 ;  /* 0x0000001a161a7220 */ /* 0x000fc80000400000 */
[----:B------:R-:W-:Y:S01]  /*c9940*/  FFMA.FTZ R22, R22, 1.4426950216293334961, R26 ;  /* 0x3fb8aa3b16167823 */ /* 0x000fe2000001001a */
[----:B------:R0:W-:Y:S01]  /*c9950*/  STL [R1+0x3978], R13 ;  /* 0x0039780d01007387 */ /* 0x0001e20000100800 */
[----:B--2---:R-:W-:-:S04]  /*c9960*/  IMAD.IADD R24, R24, 0x1, -R28 ;  /* 0x0000000118187824 */ /* 0x004fc800078e0a1c */
[----:B------:R-:W-:Y:S01]  /*c9970*/  FADD R24, R24, -1 ;  /* 0xbf80000018187421 */ /* 0x000fe20000000000 */
[----:B------:R-:W-:Y:S04]  /*c9980*/  STL [R1], R22 ;  /* 0x0000001601007387 */ /* 0x000fe80000100800 */
[----:B0-----:R-:W2:Y:S04]  /*c9990*/  LDL.LU R13, [R1+0x11c] ;  /* 0x00011c00010d7983 */ /* 0x001ea80000300800 */
[----:B------:R-:W2:Y:S01]  /*c99a0*/  LDL R26, [R1+0x84] ;  /* 0x00008400011a7983 */ /* 0x000ea20000100800 */
[----:B----4-:R-:W-:-:S02]  /*c99b0*/  IADD3 R25, R25, -R23, RZ ;  /* 0x8000001719197210 */ /* 0x010fc40007ffe0ff */
[----:B---3--:R-:W-:Y:S01]  /*c99c0*/  IADD3 R23, R27, -R29, RZ ;  /* 0x8000001d1b177210 */ /* 0x008fe20007ffe0ff */
[-C--:B------:R-:W-:Y:S02]  /*c99d0*/  FFMA.FTZ R27, R21, R8.reuse, -0.16845393180847167969 ;  /* 0xbe2c7f30151b7423 */ /* 0x080fe40000010008 */
[----:B------:R-:W-:Y:S02]  /*c99e0*/  FADD R25, R25, -1 ;  /* 0xbf80000019197421 */ /* 0x000fe40000000000 */
[----:B------:R-:W-:Y:S02]  /*c99f0*/  FFMA.FTZ R27, R21, R27, 0.1716887056827545166 ;  /* 0x3e2fcf2a151b7423 */ /* 0x000fe4000001001b */
[CC--:B------:R-:W-:Y:S02]  /*c9a00*/  FFMA.FTZ R28, R25.reuse, R8.reuse, -0.16845393180847167969 ;  /* 0xbe2c7f30191c7423 */ /* 0x0c0fe40000010008 */
[----:B------:R-:W-:Y:S02]  /*c9a10*/  FFMA.FTZ R29, R24, R8, -0.16845393180847167969 ;  /* 0xbe2c7f30181d7423 */ /* 0x000fe40000010008 */
[----:B------:R-:W-:-:S02]  /*c9a20*/  FFMA.FTZ R28, R25, R28, 0.1716887056827545166 ;  /* 0x3e2fcf2a191c7423 */ /* 0x000fc4000001001c */
[----:B------:R-:W-:Y:S02]  /*c9a30*/  FFMA.FTZ R27, R21, R27, -0.17900948226451873779 ;  /* 0xbe374e43151b7423 */ /* 0x000fe4000001001b */
[----:B------:R-:W-:Y:S02]  /*c9a40*/  FFMA.FTZ R28, R25, R28, -0.17900948226451873779 ;  /* 0xbe374e43191c7423 */ /* 0x000fe4000001001c */
[C---:B------:R-:W-:Y:S02]  /*c9a50*/  FFMA.FTZ R29, R24.reuse, R29, 0.1716887056827545166 ;  /* 0x3e2fcf2a181d7423 */ /* 0x040fe4000001001d */
[----:B------:R-:W-:Y:S02]  /*c9a60*/  FFMA.FTZ R27, R21, R27, 0.20512372255325317383 ;  /* 0x3e520bf4151b7423 */ /* 0x000fe4000001001b */
[----:B------:R-:W-:Y:S02]  /*c9a70*/  FFMA.FTZ R28, R25, R28, 0.20512372255325317383 ;  /* 0x3e520bf4191c7423 */ /* 0x000fe4000001001c */
[----:B------:R-:W-:-:S02]  /*c9a80*/  FFMA.FTZ R29, R24, R29, -0.17900948226451873779 ;  /* 0xbe374e43181d7423 */ /* 0x000fc4000001001d */
[----:B------:R-:W-:Y:S02]  /*c9a90*/  FFMA.FTZ R27, R21, R27, -0.24046532809734344482 ;  /* 0xbe763c8b151b7423 */ /* 0x000fe4000001001b */
[----:B------:R-:W-:Y:S02]  /*c9aa0*/  FFMA.FTZ R28, R25, R28, -0.24046532809734344482 ;  /* 0xbe763c8b191c7423 */ /* 0x000fe4000001001c */
[C---:B------:R-:W-:Y:S02]  /*c9ab0*/  FFMA.FTZ R29, R24.reuse, R29, 0.20512372255325317383 ;  /* 0x3e520bf4181d7423 */ /* 0x040fe4000001001d */
[----:B------:R-:W-:Y:S02]  /*c9ac0*/  FFMA.FTZ R27, R21, R27, 0.28857114911079406738 ;  /* 0x3e93bf99151b7423 */ /* 0x000fe4000001001b */
[----:B------:R-:W-:Y:S02]  /*c9ad0*/  FFMA.FTZ R28, R25, R28, 0.28857114911079406738 ;  /* 0x3e93bf99191c7423 */ /* 0x000fe4000001001c */
[----:B------:R-:W-:-:S02]  /*c9ae0*/  FFMA.FTZ R29, R24, R29, -0.24046532809734344482 ;  /* 0xbe763c8b181d7423 */ /* 0x000fc4000001001d */
[----:B------:R-:W-:Y:S02]  /*c9af0*/  FFMA.FTZ R27, R21, R27, -0.36067417263984680176 ;  /* 0xbeb8aa49151b7423 */ /* 0x000fe4000001001b */
[----:B------:R-:W-:Y:S02]  /*c9b00*/  FFMA.FTZ R28, R25, R28, -0.36067417263984680176 ;  /* 0xbeb8aa49191c7423 */ /* 0x000fe4000001001c */
[C---:B------:R-:W-:Y:S02]  /*c9b10*/  FFMA.FTZ R29, R24.reuse, R29, 0.28857114911079406738 ;  /* 0x3e93bf99181d7423 */ /* 0x040fe4000001001d */
[----:B------:R-:W-:Y:S02]  /*c9b20*/  FFMA.FTZ R27, R21, R27, 0.48089820146560668945 ;  /* 0x3ef6384a151b7423 */ /* 0x000fe4000001001b */
[----:B------:R-:W-:Y:S02]  /*c9b30*/  FFMA.FTZ R28, R25, R28, 0.48089820146560668945 ;  /* 0x3ef6384a191c7423 */ /* 0x000fe4000001001c */
[----:B------:R-:W-:-:S02]  /*c9b40*/  FFMA.FTZ R29, R24, R29, -0.36067417263984680176 ;  /* 0xbeb8aa49181d7423 */ /* 0x000fc4000001001d */
[----:B------:R-:W-:Y:S02]  /*c9b50*/  FFMA.FTZ R27, R21, R27, -0.72134751081466674805 ;  /* 0xbf38aa3b151b7423 */ /* 0x000fe4000001001b */
[----:B------:R-:W-:Y:S02]  /*c9b60*/  FFMA.FTZ R28, R25, R28, -0.72134751081466674805 ;  /* 0xbf38aa3b191c7423 */ /* 0x000fe4000001001c */
[C---:B------:R-:W-:Y:S02]  /*c9b70*/  FFMA.FTZ R29, R24.reuse, R29, 0.48089820146560668945 ;  /* 0x3ef6384a181d7423 */ /* 0x040fe4000001001d */
[----:B------:R-:W-:Y:S02]  /*c9b80*/  FMUL R27, R21, R27 ;  /* 0x0000001b151b7220 */ /* 0x000fe40000400000 */
[----:B------:R-:W-:Y:S02]  /*c9b90*/  FMUL R28, R25, R28 ;  /* 0x0000001c191c7220 */ /* 0x000fe40000400000 */
[----:B------:R-:W-:-:S02]  /*c9ba0*/  FFMA.FTZ R29, R24, R29, -0.72134751081466674805 ;  /* 0xbf38aa3b181d7423 */ /* 0x000fc4000001001d */
[----:B------:R-:W-:Y:S02]  /*c9bb0*/  FMUL R27, R21, R27 ;  /* 0x0000001b151b7220 */ /* 0x000fe40000400000 */
[----:B------:R-:W-:Y:S02]  /*c9bc0*/  FMUL R28, R25, R28 ;  /* 0x0000001c191c7220 */ /* 0x000fe40000400000 */
[C---:B------:R-:W-:Y:S02]  /*c9bd0*/  FMUL R29, R24.reuse, R29 ;  /* 0x0000001d181d7220 */ /* 0x040fe40000400000 */
[----:B------:R-:W-:Y:S02]  /*c9be0*/  FFMA.FTZ R27, R21, 1.4426950216293334961, R27 ;  /* 0x3fb8aa3b151b7823 */ /* 0x000fe4000001001b */
[----:B------:R-:W-:Y:S01]  /*c9bf0*/  FFMA.FTZ R28, R25, 1.4426950216293334961, R28 ;  /* 0x3fb8aa3b191c7823 */ /* 0x000fe2000001001c */
[----:B------:R-:W2:Y:S01]  /*c9c00*/  LDL R21, [R1+0xb4] ;  /* 0x0000b40001157983 */ /* 0x000ea20000100800 */
[----:B------:R-:W-:-:S03]  /*c9c10*/  FMUL R29, R24, R29 ;  /* 0x0000001d181d7220 */ /* 0x000fc60000400000 */
[----:B------:R0:W-:Y:S01]  /*c9c20*/  STL [R1+0x5ec], R27 ;  /* 0x0005ec1b01007387 */ /* 0x0001e20000100800 */
[----:B------:R-:W-:-:S03]  /*c9c30*/  FFMA.FTZ R29, R24, 1.4426950216293334961, R29 ;  /* 0x3fb8aa3b181d7823 */ /* 0x000fc6000001001d */
[----:B------:R-:W3:Y:S04]  /*c9c40*/  LDL R25, [R1+0xb0] ;  /* 0x0000b00001197983 */ /* 0x000ee80000100800 */
[----:B0-----:R-:W4:Y:S04]  /*c9c50*/  LDL R27, [R1+0xac] ;  /* 0x0000ac00011b7983 */ /* 0x001f280000100800 */
[----:B------:R0:W-:Y:S04]  /*c9c60*/  STL [R1+0x5e8], R28 ;  /* 0x0005e81c01007387 */ /* 0x0001e80000100800 */
[----:B0-----:R-:W3:Y:S04]  /*c9c70*/  LDL.LU R28, [R1+0x110] ;  /* 0x00011000011c7983 */ /* 0x001ee80000300800 */
[----:B------:R-:W3:Y:S04]  /*c9c80*/  LDL.LU R24, [R1+0x118] ;  /* 0x0001180001187983 */ /* 0x000ee80000300800 */
[----:B------:R0:W-:Y:S04]  /*c9c90*/  STL [R1+0x5e4], R29 ;  /* 0x0005e41d01007387 */ /* 0x0001e80000100800 */
[----:B0-----:R-:W4:Y:S01]  /*c9ca0*/  LDL.LU R29, [R1+0x114] ;  /* 0x00011400011d7983 */ /* 0x001f220000300800 */
[----:B------:R-:W-:-:S04]  /*c9cb0*/  FADD R23, R23, -1 ;  /* 0xbf80000017177421 */ /* 0x000fc80000000000 */
[----:B------:R-:W-:-:S04]  /*c9cc0*/  FFMA.FTZ R22, R23, R8, -0.16845393180847167969 ;  /* 0xbe2c7f3017167423 */ /* 0x000fc80000010008 */
[----:B------:R-:W-:-:S04]  /*c9cd0*/  FFMA.FTZ R22, R23, R22, 0.1716887056827545166 ;  /* 0x3e2fcf2a17167423 */ /* 0x000fc80000010016 */
[----:B------:R-:W-:-:S04]  /*c9ce0*/  FFMA.FTZ R22, R23, R22, -0.17900948226451873779 ;  /* 0xbe374e4317167423 */ /* 0x000fc80000010016 */
[----:B------:R-:W-:-:S04]  /*c9cf0*/  FFMA.FTZ R22, R23, R22, 0.20512372255325317383 ;  /* 0x3e520bf417167423 */ /* 0x000fc80000010016 */
[----:B------:R-:W-:-:S04]  /*c9d00*/  FFMA.FTZ R22, R23, R22, -0.24046532809734344482 ;  /* 0xbe763c8b17167423 */ /* 0x000fc80000010016 */
[----:B------:R-:W-:-:S04]  /*c9d10*/  FFMA.FTZ R22, R23, R22, 0.28857114911079406738 ;  /* 0x3e93bf9917167423 */ /* 0x000fc80000010016 */
[----:B------:R-:W-:-:S04]  /*c9d20*/  FFMA.FTZ R22, R23, R22, -0.36067417263984680176 ;  /* 0xbeb8aa4917167423 */ /* 0x000fc80000010016 */
[----:B------:R-:W-:Y:S01]  /*c9d30*/  FFMA.FTZ R22, R23, R22, 0.48089820146560668945 ;  /* 0x3ef6384a17167423 */ /* 0x000fe20000010016 */
[----:B--2---:R-:W-:Y:S02]  /*c9d40*/  IADD3 R21, R21, -R13, RZ ;  /* 0x8000000d15157210 */ /* 0x004fe40007ffe0ff */
[----:B------:R-:W2:Y:S03]  /*c9d50*/  LDL.LU R13, [R1+0x3978] ;  /* 0x00397800010d7983 */ /* 0x000ea60000300800 */
[----:B------:R-:W-:Y:S02]  /*c9d60*/  FADD R21, R21, -1 ;  /* 0xbf80000015157421 */ /* 0x000fe40000000000 */
[----:B---3--:R-:W-:-:S04]  /*c9d70*/  IMAD.IADD R25, R25, 0x1, -R24 ;  /* 0x0000000119197824 */ /* 0x008fc800078e0a18 */
[----:B------:R-:W-:Y:S01]  /*c9d80*/  FADD R25, R25, -1 ;  /* 0xbf80000019197421 */ /* 0x000fe20000000000 */
[----:B----4-:R-:W-:Y:S01]  /*c9d90*/  IADD3 R24, R27, -R29, RZ ;  /* 0x8000001d1b187210 */ /* 0x010fe20007ffe0ff */
[----:B------:R-:W-:Y:S02]  /*c9da0*/  FFMA.FTZ R29, R21, R8, -0.16845393180847167969 ;  /* 0xbe2c7f30151d7423 */ /* 0x000fe40000010008 */
[----:B------:R-:W-:Y:S01]  /*c9db0*/  FFMA.FTZ R27, R23, R22, -0.72134751081466674805 ;  /* 0xbf38aa3b171b7423 */ /* 0x000fe20000010016 */
[----:B------:R-:W-:Y:S01]  /*c9dc0*/  IADD3 R22, R26, -R28, RZ ;  /* 0x8000001c1a167210 */ /* 0x000fe20007ffe0ff */
[----:B------:R-:W-:Y:S02]  /*c9dd0*/  FFMA.FTZ R26, R25, R8, -0.16845393180847167969 ;  /* 0xbe2c7f30191a7423 */ /* 0x000fe40000010008 */
[----:B------:R-:W-:Y:S02]  /*c9de0*/  FADD R24, R24, -1 ;  /* 0xbf80000018187421 */ /* 0x000fe40000000000 */
[----:B------:R-:W-:-:S02]  /*c9df0*/  FFMA.FTZ R29, R21, R29, 0.1716887056827545166 ;  /* 0x3e2fcf2a151d7423 */ /* 0x000fc4000001001d */
[----:B------:R-:W-:Y:S02]  /*c9e00*/  FFMA.FTZ R26, R25, R26, 0.1716887056827545166 ;  /* 0x3e2fcf2a191a7423 */ /* 0x000fe4000001001a */
[C---:B------:R-:W-:Y:S02]  /*c9e10*/  FFMA.FTZ R28, R24.reuse, R8, -0.16845393180847167969 ;  /* 0xbe2c7f30181c7423 */ /* 0x040fe40000010008 */
[----:B------:R-:W-:Y:S02]  /*c9e20*/  FFMA.FTZ R29, R21, R29, -0.17900948226451873779 ;  /* 0xbe374e43151d7423 */ /* 0x000fe4000001001d */
[----:B------:R-:W-:Y:S02]  /*c9e30*/  FFMA.FTZ R26, R25, R26, -0.17900948226451873779 ;  /* 0xbe374e43191a7423 */ /* 0x000fe4000001001a */
[----:B------:R-:W-:Y:S02]  /*c9e40*/  FFMA.FTZ R28, R24, R28, 0.1716887056827545166 ;  /* 0x3e2fcf2a181c7423 */ /* 0x000fe4000001001c */
[----:B------:R-:W-:-:S02]  /*c9e50*/  FFMA.FTZ R29, R21, R29, 0.20512372255325317383 ;  /* 0x3e520bf4151d7423 */ /* 0x000fc4000001001d */
[----:B------:R-:W-:Y:S02]  /*c9e60*/  FFMA.FTZ R26, R25, R26, 0.20512372255325317383 ;  /* 0x3e520bf4191a7423 */ /* 0x000fe4000001001a */
[C---:B------:R-:W-:Y:S02]  /*c9e70*/  FFMA.FTZ R28, R24.reuse, R28, -0.17900948226451873779 ;  /* 0xbe374e43181c7423 */ /* 0x040fe4000001001c */
[----:B------:R-:W-:Y:S02]  /*c9e80*/  FFMA.FTZ R29, R21, R29, -0.24046532809734344482 ;  /* 0xbe763c8b151d7423 */ /* 0x000fe4000001001d */
[----:B------:R-:W-:Y:S02]  /*c9e90*/  FFMA.FTZ R26, R25, R26, -0.24046532809734344482 ;  /* 0xbe763c8b191a7423 */ /* 0x000fe4000001001a */
[----:B------:R-:W-:Y:S02]  /*c9ea0*/  FFMA.FTZ R28, R24, R28, 0.20512372255325317383 ;  /* 0x3e520bf4181c7423 */ /* 0x000fe4000001001c */
[----:B------:R-:W-:-:S02]  /*c9eb0*/  FFMA.FTZ R29, R21, R29, 0.28857114911079406738 ;  /* 0x3e93bf99151d7423 */ /* 0x000fc4000001001d */
[----:B------:R-:W-:Y:S02]  /*c9ec0*/  FFMA.FTZ R26, R25, R26, 0.28857114911079406738 ;  /* 0x3e93bf99191a7423 */ /* 0x000fe4000001001a */
[C---:B------:R-:W-:Y:S02]  /*c9ed0*/  FFMA.FTZ R28, R24.reuse, R28, -0.24046532809734344482 ;  /* 0xbe763c8b181c7423 */ /* 0x040fe4000001001c */
[----:B------:R-:W-:Y:S02]  /*c9ee0*/  FFMA.FTZ R29, R21, R29, -0.36067417263984680176 ;  /* 0xbeb8aa49151d7423 */ /* 0x000fe4000001001d */
[----:B------:R-:W-:Y:S02]  /*c9ef0*/  FFMA.FTZ R26, R25, R26, -0.36067417263984680176 ;  /* 0xbeb8aa49191a7423 */ /* 0x000fe4000001001a */
[----:B------:R-:W-:Y:S02]  /*c9f00*/  FFMA.FTZ R28, R24, R28, 0.28857114911079406738 ;  /* 0x3e93bf99181c7423 */ /* 0x000fe4000001001c */
[----:B------:R-:W-:-:S02]  /*c9f10*/  FFMA.FTZ R29, R21, R29, 0.48089820146560668945 ;  /* 0x3ef6384a151d7423 */ /* 0x000fc4000001001d */
[----:B------:R-:W-:Y:S02]  /*c9f20*/  FFMA.FTZ R26, R25, R26, 0.48089820146560668945 ;  /* 0x3ef6384a191a7423 */ /* 0x000fe4000001001a */
[C---:B------:R-:W-:Y:S02]  /*c9f30*/  FFMA.FTZ R28, R24.reuse, R28, -0.36067417263984680176 ;  /* 0xbeb8aa49181c7423 */ /* 0x040fe4000001001c */
[----:B------:R-:W-:Y:S02]  /*c9f40*/  FFMA.FTZ R29, R21, R29, -0.72134751081466674805 ;  /* 0xbf38aa3b151d7423 */ /* 0x000fe4000001001d */
[----:B------:R-:W-:Y:S02]  /*c9f50*/  FMUL R27, R23, R27 ;  /* 0x0000001b171b7220 */ /* 0x000fe40000400000 */
[----:B------:R-:W-:Y:S02]  /*c9f60*/  FFMA.FTZ R26, R25, R26, -0.72134751081466674805 ;  /* 0xbf38aa3b191a7423 */ /* 0x000fe4000001001a */
[----:B------:R-:W-:-:S02]  /*c9f70*/  FFMA.FTZ R28, R24, R28, 0.48089820146560668945 ;  /* 0x3ef6384a181c7423 */ /* 0x000fc4000001001c */
[----:B------:R-:W-:Y:S02]  /*c9f80*/  FMUL R29, R21, R29 ;  /* 0x0000001d151d7220 */ /* 0x000fe40000400000 */
[----:B------:R-:W-:Y:S02]  /*c9f90*/  FMUL R27, R23, R27 ;  /* 0x0000001b171b7220 */ /* 0x000fe40000400000 */
[----:B------:R-:W-:Y:S02]  /*c9fa0*/  FMUL R26, R25, R26 ;  /* 0x0000001a191a7220 */ /* 0x000fe40000400000 */
[----:B------:R-:W-:Y:S02]  /*c9fb0*/  FFMA.FTZ R28, R24, R28, -0.72134751081466674805 ;  /* 0xbf38aa3b181c7423 */ /* 0x000fe4000001001c */
[----:B------:R-:W-:Y:S02]  /*c9fc0*/  FMUL R29, R21, R29 ;  /* 0x0000001d151d7220 */ /* 0x000fe40000400000 */
[----:B------:R-:W-:-:S02]  /*c9fd0*/  FFMA.FTZ R23, R23, 1.4426950216293334961, R27 ;  /* 0x3fb8aa3b17177823 */ /* 0x000fc4000001001b */
[----:B------:R-:W-:Y:S01]  /*c9fe0*/  FMUL R26, R25, R26 ;  /* 0x0000001a191a7220 */ /* 0x000fe20000400000 */
[----:B------:R0:W-:Y:S01]  /*c9ff0*/  STL [R1+0x3974], R3 ;  /* 0x0039740301007387 */ /* 0x0001e20000100800 */
[C---:B------:R-:W-:Y:S02]  /*ca000*/  FMUL R28, R24.reuse, R28 ;  /* 0x0000001c181c7220 */ /* 0x040fe40000400000 */
[----:B------:R-:W-:Y:S01]  /*ca010*/  FFMA.FTZ R29, R21, 1.4426950216293334961, R29 ;  /* 0x3fb8aa3b151d7823 */ /* 0x000fe2000001001d */
[----:B------:R1:W-:Y:S01]  /*ca020*/  STL [R1+0x10c], R23 ;  /* 0x00010c1701007387 */ /* 0x0003e20000100800 */
[----:B------:R-:W-:Y:S02]  /*ca030*/  FFMA.FTZ R26, R25, 1.4426950216293334961, R26 ;  /* 0x3fb8aa3b191a7823 */ /* 0x000fe4000001001a */
[----:B------:R-:W-:Y:S01]  /*ca040*/  FMUL R28, R24, R28 ;  /* 0x0000001c181c7220 */ /* 0x000fe20000400000 */
[----:B0-----:R-:W3:Y:S01]  /*ca050*/  LDL.LU R3, [R1+0x5c8] ;  /* 0x0005c80001037983 */ /* 0x001ee20000300800 */
[----:B------:R-:W-:-:S03]  /*ca060*/  FADD R22, R22, -1 ;  /* 0xbf80000016167421 */ /* 0x000fc60000000000 */
[----:B------:R-:W4:Y:S04]  /*ca070*/  LDL R27, [R1+0x68] ;  /* 0x00006800011b7983 */ /* 0x000f280000100800 */
[----:B------:R-:W2:Y:S01]  /*ca080*/  LDL R21, [R1+0x70] ;  /* 0x0000700001157983 */ /* 0x000ea20000100800 */
[----:B------:R-:W-:-:S03]  /*ca090*/  FFMA.FTZ R28, R24, 1.4426950216293334961, R28 ;  /* 0x3fb8aa3b181c7823 */ /* 0x000fc6000001001c */
[----:B------:R0:W-:Y:S01]  /*ca0a0*/  STL [R1+0x108], R29 ;  /* 0x0001081d01007387 */ /* 0x0001e20000100800 */
[----:B-1----:R-:W-:-:S03]  /*ca0b0*/  FFMA.FTZ R23, R22, R8, -0.16845393180847167969 ;  /* 0xbe2c7f3016177423 */ /* 0x002fc60000010008 */
[----:B0-----:R-:W4:Y:S04]  /*ca0c0*/  LDL.LU R29, [R1+0x138] ;  /* 0x00013800011d7983 */ /* 0x001f280000300800 */
[----:B------:R-:W2:Y:S04]  /*ca0d0*/  LDL.LU R25, [R1+0x5c0] ;  /* 0x0005c00001197983 */ /* 0x000ea80000300800 */
[----:B------:R0:W-:Y:S04]  /*ca0e0*/  STL [R1+0x104], R26 ;  /* 0x0001041a01007387 */ /* 0x0001e80000100800 */
[----:B------:R-:W3:Y:S01]  /*ca0f0*/  LDL R24, [R1+0x74] ;  /* 0x0000740001187983 */ /* 0x000ee20000100800 */
[----:B------:R-:W-:-:S04]  /*ca100*/  FFMA.FTZ R23, R22, R23, 0.1716887056827545166 ;  /* 0x3e2fcf2a16177423 */ /* 0x000fc80000010017 */
[----:B------:R-:W-:-:S04]  /*ca110*/  FFMA.FTZ R23, R22, R23, -0.17900948226451873779 ;  /* 0xbe374e4316177423 */ /* 0x000fc80000010017 */
[----:B------:R-:W-:-:S04]  /*ca120*/  FFMA.FTZ R23, R22, R23, 0.20512372255325317383 ;  /* 0x3e520bf416177423 */ /* 0x000fc80000010017 */
[----:B------:R-:W-:-:S04]  /*ca130*/  FFMA.FTZ R23, R22, R23, -0.24046532809734344482 ;  /* 0xbe763c8b16177423 */ /* 0x000fc80000010017 */
[----:B------:R-:W-:-:S04]  /*ca140*/  FFMA.FTZ R23, R22, R23, 0.28857114911079406738 ;  /* 0x3e93bf9916177423 */ /* 0x000fc80000010017 */
[----:B------:R-:W-:-:S04]  /*ca150*/  FFMA.FTZ R23, R22, R23, -0.36067417263984680176 ;  /* 0xbeb8aa4916177423 */ /* 0x000fc80000010017 */
[----:B------:R-:W-:-:S04]  /*ca160*/  FFMA.FTZ R23, R22, R23, 0.48089820146560668945 ;  /* 0x3ef6384a16177423 */ /* 0x000fc80000010017 */
[C---:B0-----:R-:W-:Y:S02]  /*ca170*/  FFMA.FTZ R26, R22.reuse, R23, -0.72134751081466674805 ;  /* 0xbf38aa3b161a7423 */ /* 0x041fe40000010017 */
[----:B------:R-:W5:Y:S04]  /*ca180*/  LDL R23, [R1+0x6c] ;  /* 0x00006c0001177983 */ /* 0x000f680000100800 */
[----:B------:R0:W-:Y:S04]  /*ca190*/  STL [R1+0x100], R28 ;  /* 0x0001001c01007387 */ /* 0x0001e80000100800 */
[----:B0-----:R-:W5:Y:S01]  /*ca1a0*/  LDL.LU R28, [R1+0x5c4] ;  /* 0x0005c400011c7983 */ /* 0x001f620000300800 */
[----:B------:R-:W-:-:S04]  /*ca1b0*/  FMUL R26, R22, R26 ;  /* 0x0000001a161a7220 */ /* 0x000fc80000400000 */
[----:B------:R-:W-:-:S04]  /*ca1c0*/  FMUL R26, R22, R26 ;  /* 0x0000001a161a7220 */ /* 0x000fc80000400000 */
[----:B------:R-:W-:Y:S01]  /*ca1d0*/  FFMA.FTZ R22, R22, 1.4426950216293334961, R26 ;  /* 0x3fb8aa3b16167823 */ /* 0x000fe2000001001a */
[----:B--2---:R-:W-:Y:S01]  /*ca1e0*/  IADD3 R21, R21, -R25, RZ ;  /* 0x8000001915157210 */ /* 0x004fe20007ffe0ff */
[----:B----4-:R-:W-:Y:S02]  /*ca1f0*/  IMAD.IADD R25, R27, 0x1, -R29 ;  /* 0x000000011b197824 */ /* 0x010fe400078e0a1d */
[----:B---3--:R-:W-:Y:S02]  /*ca200*/  IMAD.IADD R24, R24, 0x1, -R3 ;  /* 0x0000000118187824 */ /* 0x008fe400078e0a03 */
[----:B------:R-:W2:Y:S02]  /*ca210*/  LDL.LU R3, [R1+0x3974] ;  /* 0x0039740001037983 */ /* 0x000ea40000300800 */
        /* <DEDUP_REMOVED lines=8> */
[----:B------:R-:W-:-:S04]  /*ca2a0*/  FFMA.FTZ R27, R24, R27, 0.48089820146560668945 ;  /* 0x3ef6384a181b7423 */ /* 0x000fc8000001001b */
[----:B------:R-:W-:Y:S01]  /*ca2b0*/  FFMA.FTZ R27, R24, R27, -0.72134751081466674805 ;  /* 0xbf38aa3b181b7423 */ /* 0x000fe2000001001b */
[----:B-----5:R-:W-:-:S03]  /*ca2c0*/  IADD3 R23, R23, -R28, RZ ;  /* 0x8000001c17177210 */ /* 0x020fc60007ffe0ff */
[C---:B------:R-:W-:Y:S02]  /*ca2d0*/  FMUL R27, R24.reuse, R27 ;  /* 0x0000001b181b7220 */ /* 0x040fe40000400000 */
[----:B------:R-:W-:Y:S01]  /*ca2e0*/  FADD R23, R23, -1 ;  /* 0xbf80000017177421 */ /* 0x000fe20000000000 */
[----:B------:R0:W-:Y:S01]  /*ca2f0*/  STL [R1+0x4c], R22 ;  /* 0x00004c1601007387 */ /* 0x0001e20000100800 */
[----:B------:R-:W-:Y:S02]  /*ca300*/  FADD R21, R21, -1 ;  /* 0xbf80000015157421 */ /* 0x000fe40000000000 */
[----:B------:R-:W-:Y:S02]  /*ca310*/  FFMA.FTZ R28, R23, R8, -0.16845393180847167969 ;  /* 0xbe2c7f30171c7423 */ /* 0x000fe40000010008 */
[----:B------:R-:W-:Y:S02]  /*ca320*/  FMUL R27, R24, R27 ;  /* 0x0000001b181b7220 */ /* 0x000fe40000400000 */
[----:B0-----:R-:W-:-:S02]  /*ca330*/  FADD R22, R25, -1 ;  /* 0xbf80000019167421 */ /* 0x001fc40000000000 */
[----:B------:R-:W-:Y:S02]  /*ca340*/  FFMA.FTZ R25, R23, R28, 0.1716887056827545166 ;  /* 0x3e2fcf2a17197423 */ /* 0x000fe4000001001c */
[CC--:B------:R-:W-:Y:S02]  /*ca350*/  FFMA.FTZ R26, R21.reuse, R8.reuse, -0.16845393180847167969 ;  /* 0xbe2c7f30151a7423 */ /* 0x0c0fe40000010008 */
[----:B------:R-:W-:Y:S01]  /*ca360*/  FFMA.FTZ R28, R22, R8, -0.16845393180847167969 ;  /* 0xbe2c7f30161c7423 */ /* 0x000fe20000010008 */
[----:B------:R-:W-:Y:S01]  /*ca370*/  MOV R8, R10 ;  /* 0x0000000a00087202 */ /* 0x000fe20000000f00 */
[----:B------:R-:W-:Y:S01]  /*ca380*/  FFMA.FTZ R29, R24, 1.4426950216293334961, R27 ;  /* 0x3fb8aa3b181d7823 */ /* 0x000fe2000001001b */
[----:B------:R-:W3:Y:S04]  /*ca390*/  LDL.LU R10, [R1+0x5d4] ;  /* 0x0005d400010a7983 */ /* 0x000ee80000300800 */
[----:B------:R-:W3:Y:S01]  /*ca3a0*/  LDL R27, [R1+0x64] ;  /* 0x00006400011b7983 */ /* 0x000ee20000100800 */
[----:B------:R-:W-:-:S02]  /*ca3b0*/  FFMA.FTZ R26, R21, R26, 0.1716887056827545166 ;  /* 0x3e2fcf2a151a7423 */ /* 0x000fc4000001001a */
[----:B------:R-:W-:Y:S01]  /*ca3c0*/  FFMA.FTZ R25, R23, R25, -0.17900948226451873779 ;  /* 0xbe374e4317197423 */ /* 0x000fe20000010019 */
[----:B------:R-:W4:Y:S01]  /*ca3d0*/  LDL R24, [R1+0xc4] ;  /* 0x0000c40001187983 */ /* 0x000f220000100800 */
[----:B------:R-:W-:Y:S02]  /*ca3e0*/  FFMA.FTZ R26, R21, R26, -0.17900948226451873779 ;  /* 0xbe374e43151a7423 */ /* 0x000fe4000001001a */
[----:B------:R-:W-:Y:S02]  /*ca3f0*/  FFMA.FTZ R25, R23, R25, 0.20512372255325317383 ;  /* 0x3e520bf417197423 */ /* 0x000fe40000010019 */
[----:B------:R-:W-:Y:S02]  /*ca400*/  FFMA.FTZ R26, R21, R26, 0.20512372255325317383 ;  /* 0x3e520bf4151a7423 */ /* 0x000fe4000001001a */
[----:B------:R-:W-:Y:S02]  /*ca410*/  FFMA.FTZ R25, R23, R25, -0.24046532809734344482 ;  /* 0xbe763c8b17197423 */ /* 0x000fe40000010019 */
[----:B------:R-:W-:-:S02]  /*ca420*/  FFMA.FTZ R26, R21, R26, -0.24046532809734344482 ;  /* 0xbe763c8b151a7423 */ /* 0x000fc4000001001a */
[----:B------:R-:W-:Y:S02]  /*ca430*/  FFMA.FTZ R25, R23, R25, 0.28857114911079406738 ;  /* 0x3e93bf9917197423 */ /* 0x000fe40000010019 */
[----:B------:R-:W-:Y:S02]  /*ca440*/  FFMA.FTZ R26, R21, R26, 0.28857114911079406738 ;  /* 0x3e93bf99151a7423 */ /* 0x000fe4000001001a */
[----:B------:R-:W-:Y:S02]  /*ca450*/  FFMA.FTZ R25, R23, R25, -0.36067417263984680176 ;  /* 0xbeb8aa4917197423 */ /* 0x000fe40000010019 */
[----:B------:R-:W-:Y:S02]  /*ca460*/  FFMA.FTZ R26, R21, R26, -0.36067417263984680176 ;  /* 0xbeb8aa49151a7423 */ /* 0x000fe4000001001a */
[----:B------:R-:W-:Y:S02]  /*ca470*/  FFMA.FTZ R25, R23, R25, 0.48089820146560668945 ;  /* 0x3ef6384a17197423 */ /* 0x000fe40000010019 */
[----:B------:R-:W-:-:S02]  /*ca480*/  FFMA.FTZ R26, R21, R26, 0.48089820146560668945 ;  /* 0x3ef6384a151a7423 */ /* 0x000fc4000001001a */
[----:B------:R-:W-:Y:S02]  /*ca490*/  FFMA.FTZ R25, R23, R25, -0.72134751081466674805 ;  /* 0xbf38aa3b17197423 */ /* 0x000fe40000010019 */
[----:B------:R-:W-:Y:S02]  /*ca4a0*/  FFMA.FTZ R26, R21, R26, -0.72134751081466674805 ;  /* 0xbf38aa3b151a7423 */ /* 0x000fe4000001001a */
[----:B------:R-:W-:Y:S02]  /*ca4b0*/  FMUL R25, R23, R25 ;  /* 0x0000001917197220 */ /* 0x000fe40000400000 */
[----:B------:R-:W-:Y:S02]  /*ca4c0*/  FMUL R26, R21, R26 ;  /* 0x0000001a151a7220 */ /* 0x000fe40000400000 */
[----:B------:R-:W-:Y:S02]  /*ca4d0*/  FMUL R25, R23, R25 ;  /* 0x0000001917197220 */ /* 0x000fe40000400000 */
[----:B------:R-:W-:-:S02]  /*ca4e0*/  FMUL R26, R21, R26 ;  /* 0x0000001a151a7220 */ /* 0x000fc40000400000 */
[----:B------:R-:W-:Y:S01]  /*ca4f0*/  FFMA.FTZ R23, R23, 1.4426950216293334961, R25 ;  /* 0x3fb8aa3b17177823 */ /* 0x000fe20000010019 */
[----:B------:R0:W-:Y:S01]  /*ca500*/  STL [R1+0x3948], R29 ;  /* 0x0039481d01007387 */ /* 0x0001e20000100800 */
[----:B------:R-:W-:-:S03]  /*ca510*/  FFMA.FTZ R26, R21, 1.4426950216293334961, R26 ;  /* 0x3fb8aa3b151a7823 */ /* 0x000fc6000001001a */
[----:B0-----:R-:W4:Y:S04]  /*ca520*/  LDL.LU R29, [R1+0x4] ;  /* 0x00000400011d7983 */ /* 0x001f280000300800 */
[----:B------:R-:W5:Y:S04]  /*ca530*/  LDL R25, [R1+0x78] ;  /* 0x0000780001197983 */ /* 0x000f680000100800 */
[----:B------:R0:W-:Y:S04]  /*ca540*/  STL [R1+0x48], R23 ;  /* 0x0000481701007387 */ /* 0x0001e80000100800 */
[----:B0-----:R-:W2:Y:S04]  /*ca550*/  LDL R23, [R1+0x7c] ;  /* 0x00007c0001177983 */ /* 0x001ea80000100800 */
[----:B------:R-:W5:Y:S04]  /*ca560*/  LDL.LU R21, [R1+0x5d0] ;  /* 0x0005d00001157983 */ /* 0x000f680000300800 */
[----:B------:R0:W-:Y:S04]  /*ca570*/  STL [R1+0x44], R26 ;  /* 0x0000441a01007387 */ /* 0x0001e80000100800 */
[----:B0-----:R-:W2:Y:S01]  /*ca580*/  LDL.LU R26, [R1+0x5cc] ;  /* 0x0005cc00011a7983 */ /* 0x001ea20000300800 */
[----:B---3--:R-:W-:-:S03]  /*ca590*/  IADD3 R27, R27, -R10, RZ ;  /* 0x8000000a1b1b7210 */ /* 0x008fc60007ffe0ff */
[----:B------:R-:W3:Y:S01]  /*ca5a0*/  LDL.LU R10, [R1+0x3970] ;  /* 0x00397000010a7983 */ /* 0x000ee20000300800 */
[----:B------:R-:W-:-:S04]  /*ca5b0*/  FFMA.FTZ R28, R22, R28, 0.1716887056827545166 ;  /* 0x3e2fcf2a161c7423 */ /* 0x000fc8000001001c */
[----:B------:R-:W-:-:S04]  /*ca5c0*/  FFMA.FTZ R28, R22, R28, -0.17900948226451873779 ;  /* 0xbe374e43161c7423 */ /* 0x000fc8000001001c */
[----:B------:R-:W-:-:S04]  /*ca5d0*/  FFMA.FTZ R28, R22, R28, 0.20512372255325317383 ;  /* 0x3e520bf4161c7423 */ /* 0x000fc8000001001c */
[----:B------:R-:W-:-:S04]  /*ca5e0*/  FFMA.FTZ R28, R22, R28, -0.24046532809734344482 ;  /* 0xbe763c8b161c7423 */ /* 0x000fc8000001001c */
[----:B------:R-:W-:-:S04]  /*ca5f0*/  FFMA.FTZ R28, R22, R28, 0.28857114911079406738 ;  /* 0x3e93bf99161c7423 */ /* 0x000fc8000001001c */
[----:B------:R-:W-:-:S04]  /*ca600*/  FFMA.FTZ R28, R22, R28, -0.36067417263984680176 ;  /* 0xbeb8aa49161c7423 */ /* 0x000fc8000001001c */
[----:B------:R-:W-:-:S04]  /*ca610*/  FFMA.FTZ R28, R22, R28, 0.48089820146560668945 ;  /* 0x3ef6384a161c7423 */ /* 0x000fc8000001001c */
[----:B------:R-:W-:-:S04]  /*ca620*/  FFMA.FTZ R28, R22, R28, -0.72134751081466674805 ;  /* 0xbf38aa3b161c7423 */ /* 0x000fc8000001001c */
[C---:B------:R-:W-:Y:S02]  /*ca630*/  FMUL R28, R22.reuse, R28 ;  /* 0x0000001c161c7220 */ /* 0x040fe40000400000 */
[----:B------:R-:W-:Y:S02]  /*ca640*/  FADD R27, R27, -1 ;  /* 0xbf8000001b1b7421 */ /* 0x000fe40000000000 */
[----:B------:R-:W-:Y:S02]  /*ca650*/  FMUL R28, R22, R28 ;  /* 0x0000001c161c7220 */ /* 0x000fe40000400000 */
[----:B-----5:R-:W-:Y:S01]  /*ca660*/  IMAD.IADD R25, R25, 0x1, -R21 ;  /* 0x0000000119197824 */ /* 0x020fe200078e0a15 */
[----:B----4-:R-:W-:Y:S01]  /*ca670*/  IADD3 R21, R24, -R29, RZ ;  /* 0x8000001d18157210 */ /* 0x010fe20007ffe0ff */
[----:B------:R-:W-:Y:S01]  /*ca680*/  IMAD.MOV.U32 R29, RZ, RZ, 0x3dc6b27f ;  /* 0x3dc6b27fff1d7424 */ /* 0x000fe200078e00ff */
[----:B---3--:R0:W-:Y:S02]  /*ca690*/  STL [R1+0x393c], R10 ;  /* 0x00393c0a01007387 */ /* 0x0081e40000100800 */
[----:B0-----:R-:W-:-:S02]  /*ca6a0*/  FFMA.FTZ R10, R22, 1.4426950216293334961, R28 ;  /* 0x3fb8aa3b160a7823 */ /* 0x001fc4000001001c */
        /* <DEDUP_REMOVED lines=9> */
[C---:B------:R-:W-:Y:S01]  /*ca740*/  FMUL R28, R27.reuse, R28 ;  /* 0x0000001c1b1c7220 */ /* 0x040fe20000400000 */
[----:B------:R0:W-:Y:S03]  /*ca750*/  STL [R1+0x34], R10 ;  /* 0x0000340a01007387 */ /* 0x0001e60000100800 */
[----:B------:R-:W-:-:S04]  /*ca760*/  FMUL R28, R27, R28 ;  /* 0x0000001c1b1c7220 */ /* 0x000fc80000400000 */
[----:B0-----:R-:W-:-:S05]  /*ca770*/  FFMA.FTZ R10, R27, 1.4426950216293334961, R28 ;  /* 0x3fb8aa3b1b0a7823 */ /* 0x001fca000001001c */
[----:B------:R-:W-:Y:S04]  /*ca780*/  STL [R1+0x30], R10 ;  /* 0x0000300a01007387 */ /* 0x000fe80000100800 */
[----:B------:R-:W-:Y:S04]  /*ca790*/  STL [R1+0x395c], R5 ;  /* 0x00395c0501007387 */ /* 0x000fe80000100800 */
[----:B------:R-:W3:Y:S01]  /*ca7a0*/  LDL.LU R27, [R1+0x6a4] ;  /* 0x0006a400011b7983 */ /* 0x000ee20000300800 */
[----:B--2---:R-:W-:Y:S01]  /*ca7b0*/  IADD3 R23, R23, -R26, RZ ;  /* 0x8000001a17177210 */ /* 0x004fe20007ffe0ff */
[----:B------:R-:W-:-:S02]  /*ca7c0*/  FADD R25, R25, -1 ;  /* 0xbf80000019197421 */ /* 0x000fc40000000000 */
[----:B------:R-:W-:Y:S02]  /*ca7d0*/  FADD R21, R21, -1 ;  /* 0xbf80000015157421 */ /* 0x000fe40000000000 */
[----:B------:R-:W-:Y:S02]  /*ca7e0*/  FADD R23, R23, -1 ;  /* 0xbf80000017177421 */ /* 0x000fe40000000000 */
[-C--:B------:R-:W-:Y:S02]  /*ca7f0*/  FFMA.FTZ R26, R25, R29.reuse, -0.16845393180847167969 ;  /* 0xbe2c7f30191a7423 */ /* 0x080fe4000001001d */
[-C--:B------:R-:W-:Y:S02]  /*ca800*/  FFMA.FTZ R24, R23, R29.reuse, -0.16845393180847167969 ;  /* 0xbe2c7f3017187423 */ /* 0x080fe4000001001d */
[----:B------:R-:W-:Y:S01]  /*ca810*/  FFMA.FTZ R22, R21, R29, -0.16845393180847167969 ;  /* 0xbe2c7f3015167423 */ /* 0x000fe2000001001d */
[----:B------:R-:W-:Y:S01]  /*ca820*/  MOV R29, R8 ;  /* 0x00000008001d7202 */ /* 0x000fe20000000f00 */
[----:B------:R-:W-:-:S02]  /*ca830*/  FFMA.FTZ R26, R25, R26, 0.1716887056827545166 ;  /* 0x3e2fcf2a191a7423 */ /* 0x000fc4000001001a */
[----:B------:R-:W-:Y:S02]  /*ca840*/  FFMA.FTZ R24, R23, R24, 0.1716887056827545166 ;  /* 0x3e2fcf2a17187423 */ /* 0x000fe40000010018 */
[----:B------:R-:W-:Y:S02]  /*ca850*/  FFMA.FTZ R26, R25, R26, -0.17900948226451873779 ;  /* 0xbe374e43191a7423 */ /* 0x000fe4000001001a */
[----:B------:R-:W-:Y:S02]  /*ca860*/  FFMA.FTZ R22, R21, R22, 0.1716887056827545166 ;  /* 0x3e2fcf2a15167423 */ /* 0x000fe40000010016 */
[----:B------:R-:W-:Y:S02]  /*ca870*/  FFMA.FTZ R24, R23, R24, -0.17900948226451873779 ;  /* 0xbe374e4317187423 */ /* 0x000fe40000010018 */
[----:B------:R-:W-:Y:S02]  /*ca880*/  FFMA.FTZ R26, R25, R26, 0.20512372255325317383 ;  /* 0x3e520bf4191a7423 */ /* 0x000fe4000001001a */
[----:B------:R-:W-:-:S02]  /*ca890*/  FFMA.FTZ R22, R21, R22, -0.17900948226451873779 ;  /* 0xbe374e4315167423 */ /* 0x000fc40000010016 */
[----:B------:R-:W-:Y:S02]  /*ca8a0*/  FFMA.FTZ R24, R23, R24, 0.20512372255325317383 ;  /* 0x3e520bf417187423 */ /* 0x000fe40000010018 */
[----:B------:R-:W-:Y:S01]  /*ca8b0*/  FFMA.FTZ R26, R25, R26, -0.24046532809734344482 ;  /* 0xbe763c8b191a7423 */ /* 0x000fe2000001001a */
[----:B---3--:R-:W-:Y:S04]  /*ca8c0*/  STL [R1+0x3960], R27 ;  /* 0x0039601b01007387 */ /* 0x008fe80000100800 */
[----:B------:R-:W-:Y:S04]  /*ca8d0*/  STL [R1+0x3964], R15 ;  /* 0x0039640f01007387 */ /* 0x000fe80000100800 */
[----:B------:R-:W-:Y:S04]  /*ca8e0*/  STL [R1+0x3968], R3 ;  /* 0x0039680301007387 */ /* 0x000fe80000100800 */
[----:B------:R0:W-:Y:S04]  /*ca8f0*/  STL [R1+0x396c], R7 ;  /* 0x00396c0701007387 */ /* 0x0001e80000100800 */
[----:B0-----:R-:W2:Y:S04]  /*ca900*/  LDL.LU R7, [R1+0x2c] ;  /* 0x00002c0001077983 */ /* 0x001ea80000300800 */
[----:B------:R-:W2:Y:S04]  /*ca910*/  LDL.LU R3, [R1+0x6cc] ;  /* 0x0006cc0001037983 */ /* 0x000ea80000300800 */
[----:B------:R-:W3:Y:S04]  /*ca920*/  LDL.LU R15, [R1+0x28] ;  /* 0x00002800010f7983 */ /* 0x000ee80000300800 */
[----:B------:R-:W3:Y:S04]  /*ca930*/  LDL.LU R27, [R1+0x6c8] ;  /* 0x0006c800011b7983 */ /* 0x000ee80000300800 */
[----:B------:R-:W4:Y:S04]  /*ca940*/  LDL.LU R5, [R1+0x24] ;  /* 0x0000240001057983 */ /* 0x000f280000300800 */
[----:B------:R-:W4:Y:S01]  /*ca950*/  LDL.LU R8, [R1+0x6c4] ;  /* 0x0006c40001087983 */ /* 0x000f220000300800 */
[----:B------:R-:W-:-:S02]  /*ca960*/  FFMA.FTZ R22, R21, R22, 0.20512372255325317383 ;  /* 0x3e520bf415167423 */ /* 0x000fc40000010016 */
[----:B------:R-:W-:Y:S01]  /*ca970*/  FFMA.FTZ R24, R23, R24, -0.24046532809734344482 ;  /* 0xbe763c8b17187423 */ /* 0x000fe20000010018 */
[----:B------:R-:W5:Y:S01]  /*ca980*/  LDL.LU R28, [R1+0x10] ;  /* 0x00001000011c7983 */ /* 0x000f620000300800 */
[----:B------:R-:W-:Y:S02]  /*ca990*/  FFMA.FTZ R26, R25, R26, 0.28857114911079406738 ;  /* 0x3e93bf99191a7423 */ /* 0x000fe4000001001a */
[----:B------:R-:W-:Y:S01]  /*ca9a0*/  FFMA.FTZ R22, R21, R22, -0.24046532809734344482 ;  /* 0xbe763c8b15167423 */ /* 0x000fe20000010016 */
[----:B------:R-:W5:Y:S01]  /*ca9b0*/  LDL.LU R10, [R1+0x6a0] ;  /* 0x0006a000010a7983 */ /* 0x000f620000300800 */
[----:B------:R-:W-:Y:S02]  /*ca9c0*/  FFMA.FTZ R24, R23, R24, 0.28857114911079406738 ;  /* 0x3e93bf9917187423 */ /* 0x000fe40000010018 */
[----:B------:R-:W-:Y:S02]  /*ca9d0*/  FFMA.FTZ R26, R25, R26, -0.36067417263984680176 ;  /* 0xbeb8aa49191a7423 */ /* 0x000fe4000001001a */
[----:B------:R-:W-:-:S02]  /*ca9e0*/  FFMA.FTZ R22, R21, R22, 0.28857114911079406738 ;  /* 0x3e93bf9915167423 */ /* 0x000fc40000010016 */
[----:B------:R-:W-:Y:S02]  /*ca9f0*/  FFMA.FTZ R24, R23, R24, -0.36067417263984680176 ;  /* 0xbeb8aa4917187423 */ /* 0x000fe40000010018 */
[----:B------:R-:W-:Y:S02]  /*caa00*/  FFMA.FTZ R26, R25, R26, 0.48089820146560668945 ;  /* 0x3ef6384a191a7423 */ /* 0x000fe4000001001a */
[----:B------:R-:W-:Y:S02]  /*caa10*/  FFMA.FTZ R22, R21, R22, -0.36067417263984680176 ;  /* 0xbeb8aa4915167423 */ /* 0x000fe40000010016 */
[----:B------:R-:W-:Y:S02]  /*caa20*/  FFMA.FTZ R24, R23, R24, 0.48089820146560668945 ;  /* 0x3ef6384a17187423 */ /* 0x000fe40000010018 */
[----:B------:R-:W-:Y:S02]  /*caa30*/  FFMA.FTZ R26, R25, R26, -0.72134751081466674805 ;  /* 0xbf38aa3b191a7423 */ /* 0x000fe4000001001a */
[----:B------:R-:W-:-:S02]  /*caa40*/  FFMA.FTZ R22, R21, R22, 0.48089820146560668945 ;  /* 0x3ef6384a15167423 */ /* 0x000fc40000010016 */
[----:B------:R-:W-:Y:S02]  /*caa50*/  FFMA.FTZ R24, R23, R24, -0.72134751081466674805 ;  /* 0xbf38aa3b17187423 */ /* 0x000fe40000010018 */
[----:B------:R-:W-:Y:S02]  /*caa60*/  FMUL R26, R25, R26 ;  /* 0x0000001a191a7220 */ /* 0x000fe40000400000 */
[----:B------:R-:W-:Y:S02]  /*caa70*/  FFMA.FTZ R22, R21, R22, -0.72134751081466674805 ;  /* 0xbf38aa3b15167423 */ /* 0x000fe40000010016 */
[----:B------:R-:W-:Y:S02]  /*caa80*/  FMUL R24, R23, R24 ;  /* 0x0000001817187220 */ /* 0x000fe40000400000 */
[----:B------:R-:W-:Y:S02]  /*caa90*/  FMUL R26, R25, R26 ;  /* 0x0000001a191a7220 */ /* 0x000fe40000400000 */
[----:B------:R-:W-:-:S02]  /*caaa0*/  FMUL R22, R21, R22 ;  /* 0x0000001615167220 */ /* 0x000fc40000400000 */
[----:B------:R-:W-:Y:S02]  /*caab0*/  FMUL R24, R23, R24 ;  /* 0x0000001817187220 */ /* 0x000fe40000400000 */
[----:B------:R-:W-:Y:S02]  /*caac0*/  FFMA.FTZ R26, R25, 1.4426950216293334961, R26 ;  /* 0x3fb8aa3b191a7823 */ /* 0x000fe4000001001a */
[----:B------:R-:W-:Y:S01]  /*caad0*/  FMUL R22, R21, R22 ;  /* 0x0000001615167220 */ /* 0x000fe20000400000 */
[----:B------:R-:W5:Y:S01]  /*caae0*/  LDL.LU R25, [R1+0x6a8] ;  /* 0x0006a80001197983 */ /* 0x000f620000300800 */
[----:B------:R-:W-:Y:S02]  /*caaf0*/  FFMA.FTZ R24, R23, 1.4426950216293334961, R24 ;  /* 0x3fb8aa3b17187823 */ /* 0x000fe40000010018 */
[----:B------:R-:W-:Y:S01]  /*cab00*/  FFMA.FTZ R22, R21, 1.4426950216293334961, R22 ;  /* 0x3fb8aa3b15167823 */ /* 0x000fe20000010016 */
[----:B------:R0:W-:Y:S04]  /*cab10*/  STL [R1+0x40], R26 ;  /* 0x0000401a01007387 */ /* 0x0001e80000100800 */
[----:B0-----:R-:W5:Y:S04]  /*cab20*/  LDL.LU R26, [R1+0x14] ;  /* 0x00001400011a7983 */ /* 0x001f680000300800 */
[----:B------:R-:W5:Y:S04]  /*cab30*/  LDL.LU R23, [R1+0x6ac] ;  /* 0x0006ac0001177983 */ /* 0x000f680000300800 */
[----:B------:R0:W-:Y:S04]  /*cab40*/  STL [R1+0x3c], R24 ;  /* 0x00003c1801007387 */ /* 0x0001e80000100800 */
[----:B0-----:R-:W5:Y:S04]  /*cab50*/  LDL.LU R24, [R1+0x18] ;  /* 0x0000180001187983 */ /* 0x001f680000300800 */
[----:B------:R-:W5:Y:S04]  /*cab60*/  LDL.LU R21, [R1+0x6c0] ;  /* 0x0006c00001157983 */ /* 0x000f680000300800 */
[----:B------:R0:W-:Y:S04]  /*cab70*/  STL [R1+0x38], R22 ;  /* 0x0000381601007387 */ /* 0x0001e80000100800 */
[----:B0-----:R-:W5:Y:S01]  /*cab80*/  LDL.LU R22, [R1+0x1c] ;  /* 0x00001c0001167983 */ /* 0x001f620000300800 */
[----:B--2---:R-:W-:-:S03]  /*cab90*/  FADD R3, R3, R7 ;  /* 0x0000000703037221 */ /* 0x004fc60000000000 */
[----:B------:R-:W2:Y:S04]  /*caba0*/  LDL.LU R7, [R1+0x396c] ;  /* 0x00396c0001077983 */ /* 0x000ea80000300800 */
[----:B------:R0:W-:Y:S01]  /*cabb0*/  STL [R1+0x2c], R3 ;  /* 0x00002c0301007387 */ /* 0x0001e20000100800 */
[----:B---3--:R-:W-:-:S03]  /*cabc0*/  FADD R27, R27, R15 ;  /* 0x0000000f1b1b7221 */ /* 0x008fc60000000000 */
[----:B0-----:R-:W3:Y:S01]  /*cabd0*/  LDL.LU R3, [R1+0x3968] ;  /* 0x0039680001037983 */ /* 0x001ee20000300800 */
[----:B----4-:R-:W-:-:S03]  /*cabe0*/  FADD R8, R8, R5 ;  /* 0x0000000508087221 */ /* 0x010fc60000000000 */
[----:B------:R-:W4:Y:S04]  /*cabf0*/  LDL.LU R15, [R1+0x3964] ;  /* 0x00396400010f7983 */ /* 0x000f280000300800 */
[----:B------:R0:W-:Y:S04]  /*cac00*/  STL [R1+0x28], R27 ;  /* 0x0000281b01007387 */ /* 0x0001e80000100800 */
[----:B0-----:R-:W2:Y:S04]  /*cac10*/  LDL.LU R27, [R1+0x3960] ;  /* 0x00396000011b7983 */ /* 0x001ea80000300800 */
[----:B------:R-:W2:Y:S04]  /*cac20*/  LDL.LU R5, [R1+0x395c] ;  /* 0x00395c0001057983 */ /* 0x000ea80000300800 */
[----:B------:R0:W-:Y:S04]  /*cac30*/  STL [R1+0x394c], R8 ;  /* 0x00394c0801007387 */ /* 0x0001e80000100800 */
[----:B0-----:R-:W2:Y:S01]  /*cac40*/  LDL.LU R8, [R1+0x20] ;  /* 0x0000200001087983 */ /* 0x001ea20000300800 */
[----:B-----5:R-:W-:-:S02]  /*cac50*/  FADD R22, R23, R22 ;  /* 0x0000001617167221 */ /* 0x020fc40000000000 */
[----:B--2---:R-:W-:Y:S02]  /*cac60*/  FADD R8, R21, R8 ;  /* 0x0000000815087221 */ /* 0x004fe40000000000 */
[----:B------:R-:W-:-:S03]  /*cac70*/  FADD R21, R25, R24 ;  /* 0x0000001819157221 */ /* 0x000fc60000000000 */
[----:B------:R0:W-:Y:S04]  /*cac80*/  STL [R1+0x20], R8 ;  /* 0x0000200801007387 */ /* 0x0001e80000100800 */
[----:B------:R-:W-:Y:S01]  /*cac90*/  STL [R1+0x1c], R22 ;  /* 0x00001c1601007387 */ /* 0x000fe20000100800 */
[----:B0-----:R-:W-:-:S03]  /*caca0*/  FADD R8, R27, R26 ;  /* 0x0000001a1b087221 */ /* 0x001fc60000000000 */
[----:B------:R-:W-:Y:S04]  /*cacb0*/  STL [R1+0x18], R21 ;  /* 0x0000181501007387 */ /* 0x000fe80000100800 */
[----:B------:R0:W-:Y:S04]  /*cacc0*/  STL [R1+0x14], R8 ;  /* 0x0000140801007387 */ /* 0x0001e80000100800 */
[----:B------:R-:W2:Y:S01]  /*cacd0*/  LDL.LU R24, [R1+0xc] ;  /* 0x00000c0001187983 */ /* 0x000ea20000300800 */
[----:B0-----:R-:W-:-:S05]  /*cace0*/  FADD R8, R10, R28 ;  /* 0x0000001c0a087221 */ /* 0x001fca0000000000 */
[----:B------:R-:W-:Y:S04]  /*cacf0*/  STL [R1+0x10], R8 ;  /* 0x0000100801007387 */ /* 0x000fe80000100800 */
[----:B------:R-:W2:Y:S04]  /*cad00*/  LDL.LU R26, [R1+0x68c] ;  /* 0x00068c00011a7983 */ /* 0x000ea80000300800 */
[----:B------:R-:W5:Y:S04]  /*cad10*/  LDL.LU R27, [R1+0x8] ;  /* 0x00000800011b7983 */ /* 0x000f680000300800 */
[----:B------:R-:W5:Y:S04]  /*cad20*/  LDL.LU R28, [R1+0x688] ;  /* 0x00068800011c7983 */ /* 0x000f680000300800 */
[----:B------:R-:W-:Y:S04]  /*cad30*/  STL [R1+0x3954], R7 ;  /* 0x0039540701007387 */ /* 0x000fe80000100800 */
[----:B------:R0:W-:Y:S01]  /*cad40*/  STL [R1+0x3958], R13 ;  /* 0x0039580d01007387 */ /* 0x0001e20000100800 */
[----:B------:R-:W-:-:S03]  /*cad50*/  MOV R10, R29 ;  /* 0x0000001d000a7202 */ /* 0x000fc60000000f00 */
[----:B0-----:R-:W3:Y:S04]  /*cad60*/  LDL.LU R13, [R1+0x5f0] ;  /* 0x0005f000010d7983 */ /* 0x001ee80000300800 */
[----:B------:R-:W3:Y:S04]  /*cad70*/  LDL.LU R7, [R1+0x680] ;  /* 0x0006800001077983 */ /* 0x000ee80000300800 */
[----:B------:R0:W-:Y:S04]  /*cad80*/  STL [R1+0x3950], R4 ;  /* 0x0039500401007387 */ /* 0x0001e80000100800 */
[----:B0-----:R-:W4:Y:S04]  /*cad90*/  LDL.LU R4, [R1] ;  /* 0x0000000001047983 */ /* 0x001f280000300800 */
[----:B------:R-:W4:Y:S04]  /*cada0*/  LDL.LU R8, [R1+0x66c] ;  /* 0x00066c0001087983 */ /* 0x000f280000300800 */
[----:B------:R-:W4:Y:S04]  /*cadb0*/  LDL.LU R29, [R1+0x5ec] ;  /* 0x0005ec00011d7983 */ /* 0x000f280000300800 */
[----:B------:R-:W4:Y:S04]  /*cadc0*/  LDL.LU R21, [R1+0x668] ;  /* 0x0006680001157983 */ /* 0x000f280000300800 */
[----:B------:R-:W4:Y:S04]  /*cadd0*/  LDL.LU R22, [R1+0x5e8] ;  /* 0x0005e80001167983 */ /* 0x000f280000300800 */
[----:B------:R-:W4:Y:S04]  /*cade0*/  LDL.LU R25, [R1+0x664] ;  /* 0x0006640001197983 */ /* 0x000f280000300800 */
[----:B------:R-:W4:Y:S01]  /*cadf0*/  LDL.LU R23, [R1+0x5e4] ;  /* 0x0005e40001177983 */ /* 0x000f220000300800 */
[----:B--2---:R-:W-:-:S05]  /*cae00*/  FADD R24, R26, R24 ;  /* 0x000000181a187221 */ /* 0x004fca0000000000 */
[----:B------:R0:W-:Y:S01]  /*cae10*/  STL [R1+0xc], R24 ;  /* 0x00000c1801007387 */ /* 0x0001e20000100800 */
[----:B-----5:R-:W-:-:S03]  /*cae20*/  FADD R26, R28, R27 ;  /* 0x0000001b1c1a7221 */ /* 0x020fc60000000000 */
[----:B0-----:R-:W2:Y:S04]  /*cae30*/  LDL.LU R24, [R1+0x65c] ;  /* 0x00065c0001187983 */ /* 0x001ea80000300800 */
[----:B------:R0:W-:Y:S04]  /*cae40*/  STL [R1+0x8], R26 ;  /* 0x0000081a01007387 */ /* 0x0001e80000100800 */
[----:B0-----:R-:W5:Y:S01]  /*cae50*/  LDL R26, [R1+0xf8] ;  /* 0x0000f800011a7983 */ /* 0x001f620000100800 */
[----:B---3--:R-:W-:-:S03]  /*cae60*/  FADD R7, R7, R13 ;  /* 0x0000000d07077221 */ /* 0x008fc60000000000 */
[----:B------:R-:W3:Y:S04]  /*cae70*/  LDL.LU R27, [R1+0x10c] ;  /* 0x00010c00011b7983 */ /* 0x000ee80000300800 */
[----:B------:R-:W3:Y:S04]  /*cae80*/  LDL.LU R28, [R1+0x658] ;  /* 0x00065800011c7983 */ /* 0x000ee80000300800 */
[----:B------:R-:W3:Y:S04]  /*cae90*/  LDL.LU R13, [R1+0x3958] ;  /* 0x00395800010d7983 */ /* 0x000ee80000300800 */
[----:B------:R0:W-:Y:S01]  /*caea0*/  STL [R1+0x4], R7 ;  /* 0x0000040701007387 */ /* 0x0001e20000100800 */
[----:B----4-:R-:W-:-:S03]  /*caeb0*/  FADD R8, R8, R4 ;  /* 0x0000000408087221 */ /* 0x010fc60000000000 */
[----:B0-----:R-:W4:Y:S01]  /*caec0*/  LDL.LU R7, [R1+0x3954] ;  /* 0x0039540001077983 */ /* 0x001f220000300800 */
[----:B------:R-:W-:-:S03]  /*caed0*/  FADD R21, R21, R29 ;  /* 0x0000001d15157221 */ /* 0x000fc60000000000 */
[----:B------:R-:W4:Y:S04]  /*caee0*/  LDL.LU R4, [R1+0x3950] ;  /* 0x0039500001047983 */ /* 0x000f280000300800 */
[----:B------:R0:W-:Y:S01]  /*caef0*/  STL [R1], R8 ;  /* 0x0000000801007387 */ /* 0x0001e20000100800 */
[----:B------:R-:W-:-:S03]  /*caf00*/  FADD R22, R25, R22 ;  /* 0x0000001619167221 */ /* 0x000fc60000000000 */
[----:B0-----:R-:W4:Y:S04]  /*caf10*/  LDL.LU R8, [R1+0x394c] ;  /* 0x00394c0001087983 */ /* 0x001f280000300800 */
[----:B------:R-:W4:Y:S04]  /*caf20*/  LDL.LU R29, [R1+0x3948] ;  /* 0x00394800011d7983 */ /* 0x000f280000300800 */
[----:B------:R-:W-:Y:S04]  /*caf30*/  STL [R1+0x3900], R21 ;  /* 0x0039001501007387 */ /* 0x000fe80000100800 */
[----:B------:R-:W4:Y:S04]  /*caf40*/  LDL.LU R25, [R1+0x650] ;  /* 0x0006500001197983 */ /* 0x000f280000300800 */
[----:B------:R0:W-:Y:S04]  /*caf50*/  STL [R1+0x38f8], R22 ;  /* 0x0038f81601007387 */ /* 0x0001e80000100800 */
[----:B0-----:R-:W4:Y:S01]  /*caf60*/  LDL.LU R22, [R1+0x108] ;  /* 0x0001080001167983 */ /* 0x001f220000300800 */
[----:B------:R-:W-:-:S02]  /*caf70*/  IMAD.MOV.U32 R21, RZ, RZ, R10 ;  /* 0x000000ffff157224 */ /* 0x000fc400078e000a */
[----:B--2---:R-:W-:-:S05]  /*caf80*/  FADD R23, R24, R23 ;  /* 0x0000001718177221 */ /* 0x004fca0000000000 */
[----:B------:R-:W-:Y:S01]  /*caf90*/  STL [R1+0x38f4], R23 ;  /* 0x0038f41701007387 */ /* 0x000fe20000100800 */
[----:B-----5:R-:W-:-:S03]  /*cafa0*/  ISETP.GE.U32.AND P1, PT, R26, 0x7f800000, PT ;  /* 0x7f8000001a00780c */ /* 0x020fc60003f26070 */
[----:B------:R-:W2:Y:S01]  /*cafb0*/  LDL.LU R26, [R1+0x62c] ;  /* 0x00062c00011a7983 */ /* 0x000ea20000300800 */
[----:B---3--:R-:W-:-:S03]  /*cafc0*/  FADD R24, R28, R27 ;  /* 0x0000001b1c187221 */ /* 0x008fc60000000000 */
[----:B------:R-:W3:Y:S04]  /*cafd0*/  LDL.LU R27, [R1+0x628] ;  /* 0x00062800011b7983 */ /* 0x000ee80000300800 */
[----:B------:R-:W5:Y:S04]  /*cafe0*/  LDL.LU R28, [R1+0x4c] ;  /* 0x00004c00011c7983 */ /* 0x000f680000300800 */
[----:B------:R-:W5:Y:S04]  /*caff0*/  LDL.LU R10, [R1+0x624] ;  /* 0x00062400010a7983 */ /* 0x000f680000300800 */
[----:B------:R0:W-:Y:S04]  /*cb000*/  STL [R1+0x38ec], R24 ;  /* 0x0038ec1801007387 */ /* 0x0001e80000100800 */
[----:B0-----:R-:W3:Y:S01]  /*cb010*/  LDL.LU R24, [R1+0x100] ;  /* 0x0001000001187983 */ /* 0x001ee20000300800 */
[----:B----4-:R-:W-:-:S03]  /*cb020*/  FADD R25, R25, R22 ;  /* 0x0000001619197221 */ /* 0x010fc60000000000 */
[----:B------:R-:W4:Y:S04]  /*cb030*/  LDL.LU R22, [R1+0x620] ;  /* 0x0006200001167983 */ /* 0x000f280000300800 */
[----:B------:R-:W2:Y:S04]  /*cb040*/  LDL.LU R23, [R1+0xf4] ;  /* 0x0000f40001177983 */ /* 0x000ea80000300800 */
[----:B--2---:R0:W-:Y:S04]  /*cb050*/  STL [R1+0x3938], R23 ;  /* 0x0039381701007387 */ /* 0x0041e80000100800 */
[----:B0-----:R-:W2:Y:S04]  /*cb060*/  LDL.LU R23, [R1+0x104] ;  /* 0x0001040001177983 */ /* 0x001ea80000300800 */
[----:B------:R0:W-:Y:S04]  /*cb070*/  STL [R1+0x38e8], R25 ;  /* 0x0038e81901007387 */ /* 0x0001e80000100800 */
[----:B0-----:R-:W2:Y:S01]  /*cb080*/  LDL.LU R25, [R1+0x2c] ;  /* 0x00002c0001197983 */ /* 0x001ea20000300800 */
[----:B---3--:R-:W-:-:S02]  /*cb090*/  FADD R27, R27, R24 ;  /* 0x000000181b1b7221 */ /* 0x008fc40000000000 */
[----:B-----5:R-:W-:Y:S02]  /*cb0a0*/  FADD R28, R10, R28 ;  /* 0x0000001c0a1c7221 */ /* 0x020fe40000000000 */
[----:B----4-:R-:W-:Y:S01]  /*cb0b0*/  FADD R29, R22, R29 ;  /* 0x0000001d161d7221 */ /* 0x010fe20000000000 */
[----:B------:R-:W-:Y:S01]  /*cb0c0*/  MOV R22, R8 ;  /* 0x0000000800167202 */ /* 0x000fe20000000f00 */
[----:B--2---:R-:W-:Y:S01]  /*cb0d0*/  FADD R26, R26, R23 ;  /* 0x000000171a1a7221 */ /* 0x004fe20000000000 */
[----:B------:R-:W-:Y:S04]  /*cb0e0*/  STL [R1+0x3940], R25 ;  /* 0x0039401901007387 */ /* 0x000fe80000100800 */
[----:B------:R0:W-:Y:S04]  /*cb0f0*/  STL [R1+0x38e4], R26 ;  /* 0x0038e41a01007387 */ /* 0x0001e80000100800 */
[----:B------:R1:W-:Y:S04]  /*cb100*/  STL [R1+0x38e0], R27 ;  /* 0x0038e01b01007387 */ /* 0x0003e80000100800 */
[----:B0-----:R-:W2:Y:S04]  /*cb110*/  LDL.LU R26, [R1+0x48] ;  /* 0x00004800011a7983 */ /* 0x001ea80000300800 */
[----:B------:R-:W2:Y:S04]  /*cb120*/  LDL.LU R25, [R1+0x60c] ;  /* 0x00060c0001197983 */ /* 0x000ea80000300800 */
[----:B------:R-:W3:Y:S04]  /*cb130*/  LDL R23, [R1+0xf0] ;  /* 0x0000f00001177983 */ /* 0x000ee80000100800 */
[----:B------:R-:W4:Y:S04]  /*cb140*/  LDL.LU R24, [R1+0x44] ;  /* 0x0000440001187983 */ /* 0x000f280000300800 */
[----:B------:R-:W4:Y:S04]  /*cb150*/  LDL.LU R10, [R1+0x608] ;  /* 0x00060800010a7983 */ /* 0x000f280000300800 */
[----:B------:R-:W-:Y:S04]  /*cb160*/  STL [R1+0x38dc], R28 ;  /* 0x0038dc1c01007387 */ /* 0x000fe80000100800 */
[----:B-1----:R-:W5:Y:S04]  /*cb170*/  LDL.LU R27, [R1+0x34] ;  /* 0x00003400011b7983 */ /* 0x002f680000300800 */
[----:B------:R-:W5:Y:S04]  /*cb180*/  LDL.LU R8, [R1+0x604] ;  /* 0x0006040001087983 */ /* 0x000f680000300800 */
[----:B------:R0:W-:Y:S04]  /*cb190*/  STL [R1+0x3930], R22 ;  /* 0x0039301601007387 */ /* 0x0001e80000100800 */
[----:B0-----:R-:W2:Y:S04]  /*cb1a0*/  LDL.LU R22, [R1+0xfc] ;  /* 0x0000fc0001167983 */ /* 0x001ea80000300800 */
[----:B------:R-:W-:Y:S01]  /*cb1b0*/  STL [R1+0x38d8], R29 ;  /* 0x0038d81d01007387 */ /* 0x000fe20000100800 */
[----:B---3--:R-:W-:Y:S01]  /*cb1c0*/  ISETP.GE.U32.AND P4, PT, R23, 0x7f800000, PT ;  /* 0x7f8000001700780c */ /* 0x008fe20003f86070 */
[----:B----4-:R-:W-:Y:S01]  /*cb1d0*/  FADD R10, R10, R24 ;  /* 0x000000180a0a7221 */ /* 0x010fe20000000000 */
[----:B--2---:R-:W-:Y:S01]  /*cb1e0*/  ISETP.GE.U32.AND P0, PT, R22, 0x7f800000, PT ;  /* 0x7f8000001600780c */ /* 0x004fe20003f06070 */
[----:B------:R0:W-:Y:S02]  /*cb1f0*/  STL [R1+0x3944], R22 ;  /* 0x0039441601007387 */ /* 0x0001e40000100800 */
[----:B0-----:R-:W-:-:S05]  /*cb200*/  FADD R22, R25, R26 ;  /* 0x0000001a19167221 */ /* 0x001fca0000000000 */
[----:B------:R0:W-:Y:S01]  /*cb210*/  STL [R1+0x48], R22 ;  /* 0x0000481601007387 */ /* 0x0001e20000100800 */
[----:B-----5:R-:W-:-:S03]  /*cb220*/  FADD R8, R8, R27 ;  /* 0x0000001b08087221 */ /* 0x020fc60000000000 */
[----:B0-----:R-:W2:Y:S04]  /*cb230*/  LDL.LU R22, [R1+0x30] ;  /* 0x0000300001167983 */ /* 0x001ea80000300800 */
[----:B------:R-:W2:Y:S04]  /*cb240*/  LDL.LU R26, [R1+0x600] ;  /* 0x00060000011a7983 */ /* 0x000ea80000300800 */
[----:B------:R0:W-:Y:S04]  /*cb250*/  STL [R1+0x4c], R10 ;  /* 0x00004c0a01007387 */ /* 0x0001e80000100800 */
[----:B------:R-:W3:Y:S04]  /*cb260*/  LDL.LU R25, [R1+0x40] ;  /* 0x0000400001197983 */ /* 0x000ee80000300800 */
[----:B0-----:R-:W3:Y:S04]  /*cb270*/  LDL.LU R10, [R1+0x5fc] ;  /* 0x0005fc00010a7983 */ /* 0x001ee80000300800 */
[----:B------:R-:W4:Y:S04]  /*cb280*/  LDL.LU R23, [R1+0x3c] ;  /* 0x00003c0001177983 */ /* 0x000f280000300800 */
[----:B------:R-:W5:Y:S04]  /*cb290*/  LDL.LU R29, [R1+0x38] ;  /* 0x00003800011d7983 */ /* 0x000f680000300800 */
[----:B------:R-:W5:Y:S04]  /*cb2a0*/  LDL.LU R28, [R1+0x5f4] ;  /* 0x0005f400011c7983 */ /* 0x000f680000300800 */
[----:B------:R-:W4:Y:S04]  /*cb2b0*/  LDL.LU R24, [R1+0xf8] ;  /* 0x0000f80001187983 */ /* 0x000f280000300800 */
[----:B------:R-:W4:Y:S01]  /*cb2c0*/  LDL.LU R27, [R1+0xdc] ;  /* 0x0000dc00011b7983 */ /* 0x000f220000300800 */
[----:B--2---:R-:W-:-:S02]  /*cb2d0*/  FADD R26, R26, R22 ;  /* 0x000000161a1a7221 */ /* 0x004fc40000000000 */
[----:B---3--:R-:W-:Y:S01]  /*cb2e0*/  FADD R10, R10, R25 ;  /* 0x000000190a0a7221 */ /* 0x008fe20000000000 */
[----:B----4-:R0:W-:Y:S04]  /*cb2f0*/  STL [R1+0x392c], R27 ;  /* 0x00392c1b01007387 */ /* 0x0101e80000100800 */
[----:B0-----:R-:W2:Y:S04]  /*cb300*/  LDL.LU R27, [R1+0x5f8] ;  /* 0x0005f800011b7983 */ /* 0x001ea80000300800 */
[----:B------:R0:W-:Y:S04]  /*cb310*/  STL [R1+0x38d0], R8 ;  /* 0x0038d00801007387 */ /* 0x0001e80000100800 */
[----:B0-----:R-:W3:Y:S04]  /*cb320*/  LDL.LU R8, [R1+0xe4] ;  /* 0x0000e40001087983 */ /* 0x001ee80000300800 */
[----:B------:R-:W4:Y:S04]  /*cb330*/  LDL.LU R22, [R1+0x3944] ;  /* 0x0039440001167983 */ /* 0x000f280000300800 */
[----:B------:R-:W-:Y:S04]  /*cb340*/  STL [R1+0x30], R26 ;  /* 0x0000301a01007387 */ /* 0x000fe80000100800 */
[----:B------:R-:W3:Y:S04]  /*cb350*/  LDL.LU R25, [R1+0x3940] ;  /* 0x0039400001197983 */ /* 0x000ee80000300800 */
[----:B------:R0:W-:Y:S04]  /*cb360*/  STL [R1+0x6c8], R10 ;  /* 0x0006c80a01007387 */ /* 0x0001e80000100800 */
[----:B0-----:R-:W4:Y:S01]  /*cb370*/  LDL.LU R10, [R1+0x393c] ;  /* 0x00393c00010a7983 */ /* 0x001f220000300800 */
[----:B------:R-:W-:-:S02]  /*cb380*/  @P1 MOV R26, 0x7f800000 ;  /* 0x7f800000001a1802 */ /* 0x000fc40000000f00 */
[C---:B------:R-:W-:Y:S01]  /*cb390*/  FSETP.NEU.AND P5, PT, R24.reuse, RZ, PT ;  /* 0x000000ff1800720b */ /* 0x040fe20003fad000 */
[----:B--2---:R-:W-:Y:S02]  /*cb3a0*/  FADD R27, R27, R23 ;  /* 0x000000171b1b7221 */ /* 0x004fe40000000000 */
[----:B------:R-:W2:Y:S01]  /*cb3b0*/  LDL.LU R23, [R1+0x3938] ;  /* 0x0039380001177983 */ /* 0x000ea20000300800 */
[----:B---3--:R-:W-:-:S03]  /*cb3c0*/  @P1 FFMA.FTZ R25, R24, R26, +INF ;  /* 0x7f80000018191423 */ /* 0x008fc6000001001a */
[----:B----4-:R5:W-:Y:S04]  /*cb3d0*/  STL [R1+0x38c4], R10 ;  /* 0x0038c40a01007387 */ /* 0x010be80000100800 */
[----:B------:R0:W-:Y:S01]  /*cb3e0*/  STL [R1+0x12d0], R27 ;  /* 0x0012d01b01007387 */ /* 0x0001e20000100800 */
[----:B-----5:R-:W-:-:S05]  /*cb3f0*/  FADD R10, R28, R29 ;  /* 0x0000001d1c0a7221 */ /* 0x020fca0000000000 */
[----:B------:R-:W-:Y:S04]  /*cb400*/  STL [R1+0x12d4], R10 ;  /* 0x0012d40a01007387 */ /* 0x000fe80000100800 */
[----:B------:R1:W-:Y:S04]  /*cb410*/  STL [R1+0x3934], R25 ;  /* 0x0039341901007387 */ /* 0x0003e80000100800 */
[----:B------:R-:W3:Y:S04]  /*cb420*/  LDL.LU R24, [R1+0x28] ;  /* 0x0000280001187983 */ /* 0x000ee80000300800 */
[----:B0-----:R-:W4:Y:S04]  /*cb430*/  LDL.LU R27, [R1+0xf0] ;  /* 0x0000f000011b7983 */ /* 0x001f280000300800 */
[----:B------:R-:W5:Y:S04]  /*cb440*/  LDL.LU R26, [R1+0x1c] ;  /* 0x00001c00011a7983 */ /* 0x000f680000300800 */
[----:B------:R-:W2:Y:S04]  /*cb450*/  LDL.LU R28, [R1+0x18] ;  /* 0x00001800011c7983 */ /* 0x000ea80000300800 */
[----:B------:R-:W2:Y:S01]  /*cb460*/  LDL.LU R29, [R1+0xd8] ;  /* 0x0000d800011d7983 */ /* 0x000ea20000300800 */
[----:B-1----:R-:W-:Y:S01]  /*cb470*/  @P0 IMAD.MOV.U32 R25, RZ, RZ, 0x7f800000 ;  /* 0x7f800000ff190424 */ /* 0x002fe200078e00ff */
[----:B------:R-:W-:-:S03]  /*cb480*/  FSETP.NEU.AND P1, PT, R22, RZ, PT ;  /* 0x000000ff1600720b */ /* 0x000fc60003f2d000 */
[----:B---3--:R-:W-:Y:S01]  /*cb490*/  @P0 FFMA.FTZ R24, R22, R25, +INF ;  /* 0x7f80000016180423 */ /* 0x008fe20000010019 */
[----:B--2---:R0:W-:Y:S04]  /*cb4a0*/  STL [R1+0x3928], R29 ;  /* 0x0039281d01007387 */ /* 0x0041e80000100800 */
[----:B0-----:R-:W2:Y:S04]  /*cb4b0*/  LDL.LU R29, [R1+0xec] ;  /* 0x0000ec00011d7983 */ /* 0x001ea80000300800 */
[----:B------:R-:W3:Y:S04]  /*cb4c0*/  LDL.LU R25, [R1+0x3934] ;  /* 0x0039340001197983 */ /* 0x000ee80000300800 */
[----:B------:R-:W2:Y:S01]  /*cb4d0*/  LDL.LU R22, [R1+0x3930] ;  /* 0x0039300001167983 */ /* 0x000ea20000300800 */
[----:B------:R-:W-:-:S02]  /*cb4e0*/  @P4 MOV R10, 0x7f800000 ;  /* 0x7f800000000a4802 */ /* 0x000fc40000000f00 */
[----:B----4-:R-:W-:Y:S02]  /*cb4f0*/  FSETP.NEU.AND P0, PT, R27, RZ, PT ;  /* 0x000000ff1b00720b */ /* 0x010fe40003f0d000 */
[----:B---3--:R-:W-:Y:S01]  /*cb500*/  FSEL R25, R25, -INF , P5 ;  /* 0xff80000019197808 */ /* 0x008fe20002800000 */
[----:B--2---:R-:W-:Y:S01]  /*cb510*/  @P4 FFMA.FTZ R22, R27, R10, +INF ;  /* 0x7f8000001b164423 */ /* 0x004fe2000001000a */
[----:B------:R-:W-:Y:S01]  /*cb520*/  FSEL R10, R24, -INF , P1 ;  /* 0xff800000180a7808 */ /* 0x000fe20000800000 */
[----:B------:R-:W2:Y:S01]  /*cb530*/  LDL R27, [R1+0xe8] ;  /* 0x0000e800011b7983 */ /* 0x000ea20000100800 */
[----:B------:R-:W-:-:S03]  /*cb540*/  MOV R24, R21 ;  /* 0x0000001500187202 */ /* 0x000fc60000000f00 */
[----:B------:R0:W-:Y:S04]  /*cb550*/  STL [R1+0x10a0], R25 ;  /* 0x0010a01901007387 */ /* 0x0001e80000100800 */
[----:B------:R1:W-:Y:S04]  /*cb560*/  STL [R1+0x10a4], R10 ;  /* 0x0010a40a01007387 */ /* 0x0003e80000100800 */
[----:B0-----:R-:W3:Y:S04]  /*cb570*/  LDL.LU R25, [R1+0x20] ;  /* 0x0000200001197983 */ /* 0x001ee80000300800 */
[----:B-1----:R-:W4:Y:S04]  /*cb580*/  LDL.LU R10, [R1+0x14] ;  /* 0x00001400010a7983 */ /* 0x002f280000300800 */
[----:B------:R-:W2:Y:S04]  /*cb590*/  LDL.LU R21, [R1+0xd0] ;  /* 0x0000d00001157983 */ /* 0x000ea80000300800 */
[----:B--2---:R0:W-:Y:S02]  /*cb5a0*/  STL [R1+0x3914], R21 ;  /* 0x0039141501007387 */ /* 0x0041e40000100800 */
[----:B0-----:R-:W-:-:S02]  /*cb5b0*/  IMAD.MOV.U32 R21, RZ, RZ, R22 ;  /* 0x000000ffff157224 */ /* 0x001fc400078e0016 */
[----:B------:R-:W2:Y:S01]  /*cb5c0*/  LDL.LU R22, [R1+0xcc] ;  /* 0x0000cc0001167983 */ /* 0x000ea20000300800 */
[----:B------:R-:W-:Y:S02]  /*cb5d0*/  ISETP.GE.U32.AND P1, PT, R27, 0x7f800000, PT ;  /* 0x7f8000001b00780c */ /* 0x000fe40003f26070 */
[----:B------:R-:W-:Y:S01]  /*cb5e0*/  ISETP.GE.U32.AND P2, PT, R23, 0x7f800000, PT ;  /* 0x7f8000001700780c */ /* 0x000fe20003f46070 */
[----:B--2---:R0:W-:Y:S04]  /*cb5f0*/  STL [R1+0x3918], R22 ;  /* 0x0039181601007387 */ /* 0x0041e80000100800 */
[----:B0-----:R-:W2:Y:S04]  /*cb600*/  LDL.LU R22, [R1+0xe0] ;  /* 0x0000e00001167983 */ /* 0x001ea80000300800 */
[----:B------:R-:W3:Y:S01]  /*cb610*/  LDL.LU R27, [R1+0x392c] ;  /* 0x00392c00011b7983 */ /* 0x000ee20000300800 */
[----:B------:R-:W-:-:S02]  /*cb620*/  FSEL R21, R21, -INF , P0 ;  /* 0xff80000015157808 */ /* 0x000fc40000000000 */
[----:B------:R-:W-:Y:S01]  /*cb630*/  FSETP.NEU.AND P4, PT, R23, RZ, PT ;  /* 0x000000ff1700720b */ /* 0x000fe20003f8d000 */
[----:B--2---:R-:W-:Y:S04]  /*cb640*/  STL [R1+0x3920], R22 ;  /* 0x0039201601007387 */ /* 0x004fe80000100800 */
[----:B------:R-:W-:Y:S01]  /*cb650*/  STL [R1+0x10ac], R21 ;  /* 0x0010ac1501007387 */ /* 0x000fe20000100800 */
[----:B---3--:R-:W-:-:S03]  /*cb660*/  ISETP.GE.U32.AND P0, PT, R27, 0x7f800000, PT ;  /* 0x7f8000001b00780c */ /* 0x008fc60003f06070 */
[----:B------:R0:W-:Y:S02]  /*cb670*/  STL [R1+0x391c], R27 ;  /* 0x00391c1b01007387 */ /* 0x0001e40000100800 */
[----:B0-----:R-:W-:-:S05]  /*cb680*/  @P2 MOV R27, 0x7f800000 ;  /* 0x7f800000001b2802 */ /* 0x001fca0000000f00 */
[----:B------:R-:W-:Y:S02]  /*cb690*/  @P2 FFMA.FTZ R25, R23, R27, +INF ;  /* 0x7f80000017192423 */ /* 0x000fe4000001001b */
[----:B------:R-:W2:Y:S01]  /*cb6a0*/  LDL.LU R23, [R1+0xbc] ;  /* 0x0000bc0001177983 */ /* 0x000ea20000300800 */
[----:B------:R-:W-:Y:S02]  /*cb6b0*/  ISETP.GE.U32.AND P6, PT, R29, 0x7f800000, PT ;  /* 0x7f8000001d00780c */ /* 0x000fe40003fc6070 */
[----:B------:R-:W-:Y:S02]  /*cb6c0*/  ISETP.GE.U32.AND P3, PT, R8, 0x7f800000, PT ;  /* 0x7f8000000800780c */ /* 0x000fe40003f66070 */
[----:B------:R-:W-:Y:S01]  /*cb6d0*/  ISETP.GE.U32.AND P5, PT, R22, 0x7f800000, PT ;  /* 0x7f8000001600780c */ /* 0x000fe20003fa6070 */
[----:B--2---:R0:W-:Y:S04]  /*cb6e0*/  STL [R1+0x3910], R23 ;  /* 0x0039101701007387 */ /* 0x0041e80000100800 */
[----:B0-----:R-:W2:Y:S04]  /*cb6f0*/  LDL.LU R23, [R1+0x10] ;  /* 0x0000100001177983 */ /* 0x001ea80000300800 */
[----:B------:R-:W-:-:S02]  /*cb700*/  @P6 MOV R22, 0x7f800000 ;  /* 0x7f80000000166802 */ /* 0x000fc40000000f00 */
[----:B------:R-:W-:-:S03]  /*cb710*/  @P3 IMAD.MOV.U32 R21, RZ, RZ, 0x7f800000 ;  /* 0x7f800000ff153424 */ /* 0x000fc600078e00ff */
[----:B-----5:R-:W-:Y:S01]  /*cb720*/  @P6 FFMA.FTZ R26, R29, R22, +INF ;  /* 0x7f8000001d1a6423 */ /* 0x020fe20000010016 */
[C---:B------:R-:W-:Y:S01]  /*cb730*/  FSETP.NEU.AND P6, PT, R8.reuse, RZ, PT ;  /* 0x000000ff0800720b */ /* 0x040fe20003fcd000 */
[----:B------:R-:W-:Y:S01]  /*cb740*/  @P3 FFMA.FTZ R28, R8, R21, +INF ;  /* 0x7f800000081c3423 */ /* 0x000fe20000010015 */
[----:B------:R-:W-:Y:S02]  /*cb750*/  FSEL R8, R25, -INF , P4 ;  /* 0xff80000019087808 */ /* 0x000fe40002000000 */
[----:B------:R-:W-:Y:S02]  /*cb760*/  FSETP.NEU.AND P2, PT, R29, RZ, PT ;  /* 0x000000ff1d00720b */ /* 0x000fe40003f4d000 */
[----:B------:R-:W-:Y:S01]  /*cb770*/  MOV R25, R24 ;  /* 0x0000001800197202 */ /* 0x000fe20000000f00 */
[----:B--2---:R-:W-:Y:S04]  /*cb780*/  STL [R1+0x3924], R23 ;  /* 0x0039241701007387 */ /* 0x004fe80000100800 */
[----:B------:R-:W2:Y:S04]  /*cb790*/  LDL.LU R29, [R1+0x3928] ;  /* 0x00392800011d7983 */ /* 0x000ea80000300800 */
[----:B------:R-:W3:Y:S04]  /*cb7a0*/  LDL.LU R22, [R1+0xe8] ;  /* 0x0000e80001167983 */ /* 0x000ee80000300800 */
[----:B------:R-:W-:Y:S04]  /*cb7b0*/  STL [R1+0x10a8], R8 ;  /* 0x0010a80801007387 */ /* 0x000fe80000100800 */
[----:B------:R-:W5:Y:S04]  /*cb7c0*/  LDL.LU R24, [R1+0xc0] ;  /* 0x0000c00001187983 */ /* 0x000f680000300800 */
[----:B-----5:R0:W-:Y:S04]  /*cb7d0*/  STL [R1+0x3908], R24 ;  /* 0x0039081801007387 */ /* 0x0201e80000100800 */
[----:B0-----:R-:W5:Y:S04]  /*cb7e0*/  LDL.LU R24, [R1+0xc] ;  /* 0x00000c0001187983 */ /* 0x001f680000300800 */
[----:B------:R-:W2:Y:S01]  /*cb7f0*/  LDL.LU R8, [R1+0xb8] ;  /* 0x0000b80001087983 */ /* 0x000ea20000300800 */
[----:B------:R-:W-:-:S02]  /*cb800*/  @P1 MOV R23, 0x7f800000 ;  /* 0x7f80000000171802 */ /* 0x000fc40000000f00 */
[----:B------:R-:W-:Y:S02]  /*cb810*/  FSEL R21, R26, -INF , P2 ;  /* 0xff8000001a157808 */ /* 0x000fe40001000000 */
[C---:B---3--:R-:W-:Y:S01]  /*cb820*/  FSETP.NEU.AND P2, PT, R22.reuse, RZ, PT ;  /* 0x000000ff1600720b */ /* 0x048fe20003f4d000 */
[----:B----4-:R-:W-:Y:S01]  /*cb830*/  @P1 FFMA.FTZ R10, R22, R23, +INF ;  /* 0x7f800000160a1423 */ /* 0x010fe20000010017 */
[----:B--2---:R0:W-:Y:S04]  /*cb840*/  STL [R1+0x390c], R8 ;  /* 0x00390c0801007387 */ /* 0x0041e80000100800 */
[----:B0-----:R-:W2:Y:S04]  /*cb850*/  LDL.LU R8, [R1+0xd4] ;  /* 0x0000d40001087983 */ /* 0x001ea80000300800 */
[----:B------:R-:W3:Y:S04]  /*cb860*/  LDL.LU R26, [R1+0xb4] ;  /* 0x0000b400011a7983 */ /* 0x000ee80000300800 */
[----:B------:R0:W-:Y:S04]  /*cb870*/  STL [R1+0x10b0], R21 ;  /* 0x0010b01501007387 */ /* 0x0001e80000100800 */
[----:B------:R-:W4:Y:S04]  /*cb880*/  LDL.LU R23, [R1+0x3924] ;  /* 0x0039240001177983 */ /* 0x000f280000300800 */
[----:B------:R-:W4:Y:S01]  /*cb890*/  LDL.LU R22, [R1+0x3920] ;  /* 0x0039200001167983 */ /* 0x000f220000300800 */
[----:B------:R-:W-:Y:S01]  /*cb8a0*/  @P5 IMAD.MOV.U32 R27, RZ, RZ, 0x7f800000 ;  /* 0x7f800000ff1b5424 */ /* 0x000fe200078e00ff */
[----:B0-----:R-:W-:-:S03]  /*cb8b0*/  @P0 MOV R21, 0x7f800000 ;  /* 0x7f80000000150802 */ /* 0x001fc60000000f00 */
[C---:B----4-:R-:W-:Y:S02]  /*cb8c0*/  @P5 FFMA.FTZ R23, R22.reuse, R27, +INF ;  /* 0x7f80000016175423 */ /* 0x050fe4000001001b */
[----:B------:R-:W5:Y:S01]  /*cb8d0*/  LDL.LU R27, [R1+0x391c] ;  /* 0x00391c00011b7983 */ /* 0x000f620000300800 */
[----:B------:R-:W-:-:S03]  /*cb8e0*/  FSETP.NEU.AND P1, PT, R22, RZ, PT ;  /* 0x000000ff1600720b */ /* 0x000fc60003f2d000 */
[----:B------:R-:W4:Y:S01]  /*cb8f0*/  LDL.LU R22, [R1+0x3918] ;  /* 0x0039180001167983 */ /* 0x000f220000300800 */
[C---:B-----5:R-:W-:Y:S01]  /*cb900*/  @P0 FFMA.FTZ R24, R27.reuse, R21, +INF ;  /* 0x7f8000001b180423 */ /* 0x060fe20000010015 */
[----:B------:R-:W-:Y:S02]  /*cb910*/  FSETP.NEU.AND P5, PT, R27, RZ, PT ;  /* 0x000000ff1b00720b */ /* 0x000fe40003fad000 */
[----:B------:R-:W5:Y:S04]  /*cb920*/  LDL.LU R21, [R1+0x3914] ;  /* 0x0039140001157983 */ /* 0x000f680000300800 */
[----:B------:R-:W2:Y:S01]  /*cb930*/  LDL.LU R27, [R1+0xb0] ;  /* 0x0000b000011b7983 */ /* 0x000ea20000300800 */
[----:B------:R-:W-:Y:S02]  /*cb940*/  FSEL R28, R28, -INF , P6 ;  /* 0xff8000001c1c7808 */ /* 0x000fe40003000000 */
[----:B------:R-:W-:Y:S01]  /*cb950*/  ISETP.GE.U32.AND P3, PT, R29, 0x7f800000, PT ;  /* 0x7f8000001d00780c */ /* 0x000fe20003f66070 */
[----:B--2---:R0:W-:Y:S04]  /*cb960*/  STL [R1+0x38fc], R27 ;  /* 0x0038fc1b01007387 */ /* 0x0041e80000100800 */
[----:B0-----:R-:W2:Y:S04]  /*cb970*/  LDL.LU R27, [R1+0x8] ;  /* 0x00000800011b7983 */ /* 0x001ea80000300800 */
[----:B------:R0:W-:Y:S04]  /*cb980*/  STL [R1+0x10b4], R28 ;  /* 0x0010b41c01007387 */ /* 0x0001e80000100800 */
[----:B0-----:R-:W2:Y:S01]  /*cb990*/  LDL.LU R28, [R1+0xac] ;  /* 0x0000ac00011c7983 */ /* 0x001ea20000300800 */
[----:B------:R-:W-:-:S02]  /*cb9a0*/  FSEL R23, R23, -INF , P1 ;  /* 0xff80000017177808 */ /* 0x000fc40000800000 */
[----:B------:R-:W-:Y:S01]  /*cb9b0*/  FSETP.NEU.AND P1, PT, R29, RZ, PT ;  /* 0x000000ff1d00720b */ /* 0x000fe20003f2d000 */
[----:B--2---:R0:W-:Y:S02]  /*cb9c0*/  STL [R1+0x3904], R28 ;  /* 0x0039041c01007387 */ /* 0x0041e40000100800 */
[----:B0-----:R-:W-:Y:S02]  /*cb9d0*/  FSEL R28, R10, -INF , P2 ;  /* 0xff8000000a1c7808 */ /* 0x001fe40001000000 */
[----:B------:R-:W-:-:S03]  /*cb9e0*/  @P3 MOV R10, 0x7f800000 ;  /* 0x7f800000000a3802 */ /* 0x000fc60000000f00 */
[----:B------:R-:W-:Y:S02]  /*cb9f0*/  STL [R1+0x10b8], R28 ;  /* 0x0010b81c01007387 */ /* 0x000fe40000100800 */
[----:B------:R-:W-:Y:S02]  /*cba00*/  @P3 FFMA.FTZ R27, R29, R10, +INF ;  /* 0x7f8000001d1b3423 */ /* 0x000fe4000001000a */
[----:B------:R0:W-:Y:S04]  /*cba10*/  STL [R1+0x10bc], R23 ;  /* 0x0010bc1701007387 */ /* 0x0001e80000100800 */
[----:B0-----:R-:W2:Y:S04]  /*cba20*/  LDL.LU R23, [R1+0x3910] ;  /* 0x0039100001177983 */ /* 0x001ea80000300800 */
[----:B------:R-:W2:Y:S04]  /*cba30*/  LDL.LU R10, [R1] ;  /* 0x00000000010a7983 */ /* 0x000ea80000300800 */
[----:B------:R-:W2:Y:S01]  /*cba40*/  LDL.LU R29, [R1+0x84] ;  /* 0x00008400011d7983 */ /* 0x000ea20000300800 */
[----:B------:R-:W-:-:S02]  /*cba50*/  ISETP.GE.U32.AND P4, PT, R8, 0x7f800000, PT ;  /* 0x7f8000000800780c */ /* 0x000fc40003f86070 */
[----:B-----5:R-:W-:Y:S01]  /*cba60*/  ISETP.GE.U32.AND P0, PT, R21, 0x7f800000, PT ;  /* 0x7f8000001500780c */ /* 0x020fe20003f06070 */
[----:B--2---:R0:W-:Y:S04]  /*cba70*/  STL [R1+0x38f0], R29 ;  /* 0x0038f01d01007387 */ /* 0x0041e80000100800 */
[----:B0-----:R-:W2:Y:S06]  /*cba80*/  LDL.LU R29, [R1+0x4] ;  /* 0x00000400011d7983 */ /* 0x001eac0000300800 */
[----:B------:R-:W-:Y:S01]  /*cba90*/  @P4 IMAD.MOV.U32 R28, RZ, RZ, 0x7f800000 ;  /* 0x7f800000ff1c4424 */ /* 0x000fe200078e00ff */
[----:B------:R-:W-:-:S02]  /*cbaa0*/  FSETP.NEU.AND P3, PT, R8, RZ, PT ;  /* 0x000000ff0800720b */ /* 0x000fc40003f6d000 */
[----:B------:R-:W-:Y:S01]  /*cbab0*/  FSEL R27, R27, -INF , P1 ;  /* 0xff8000001b1b7808 */ /* 0x000fe20000800000 */
[----:B--2---:R-:W-:Y:S01]  /*cbac0*/  @P4 FFMA.FTZ R29, R8, R28, +INF ;  /* 0x7f800000081d4423 */ /* 0x004fe2000001001c */
[----:B------:R-:W-:Y:S01]  /*cbad0*/  FSEL R28, R24, -INF , P5 ;  /* 0xff800000181c7808 */ /* 0x000fe20002800000 */
[----:B------:R-:W2:Y:S04]  /*cbae0*/  LDL.LU R8, [R1+0x390c] ;  /* 0x00390c0001087983 */ /* 0x000ea80000300800 */
[----:B------:R-:W5:Y:S01]  /*cbaf0*/  LDL.LU R24, [R1+0x3908] ;  /* 0x0039080001187983 */ /* 0x000f620000300800 */
[----:B------:R-:W-:-:S03]  /*cbb00*/  FSEL R29, R29, -INF , P3 ;  /* 0xff8000001d1d7808 */ /* 0x000fc60001800000 */
[----:B------:R0:W-:Y:S01]  /*cbb10*/  STL [R1+0x10d8], R28 ;  /* 0x0010d81c01007387 */ /* 0x0001e20000100800 */
[----:B------:R-:W-:-:S03]  /*cbb20*/  FSETP.NEU.AND P4, PT, R21, RZ, PT ;  /* 0x000000ff1500720b */ /* 0x000fc60003f8d000 */
[----:B------:R1:W-:Y:S01]  /*cbb30*/  STL [R1+0x10dc], R27 ;  /* 0x0010dc1b01007387 */ /* 0x0003e20000100800 */
[----:B0-----:R-:W-:-:S03]  /*cbb40*/  @P0 MOV R28, 0x7f800000 ;  /* 0x7f800000001c0802 */ /* 0x001fc60000000f00 */
[----:B------:R0:W-:Y:S02]  /*cbb50*/  STL [R1+0x10f4], R29 ;  /* 0x0010f41d01007387 */ /* 0x0001e40000100800 */
[----:B------:R-:W-:Y:S02]  /*cbb60*/  @P0 FFMA.FTZ R10, R21, R28, +INF ;  /* 0x7f800000150a0423 */ /* 0x000fe4000001001c */
[----:B------:R-:W2:Y:S04]  /*cbb70*/  LDL.LU R28, [R1+0x3904] ;  /* 0x00390400011c7983 */ /* 0x000ea80000300800 */
[----:B------:R-:W2:Y:S01]  /*cbb80*/  LDL.LU R21, [R1+0x3900] ;  /* 0x0039000001157983 */ /* 0x000ea20000300800 */
[C---:B----4-:R-:W-:Y:S02]  /*cbb90*/  ISETP.GE.U32.AND P6, PT, R22.reuse, 0x7f800000, PT ;  /* 0x7f8000001600780c */ /* 0x050fe40003fc6070 */
[----:B------:R-:W-:-:S11]  /*cbba0*/  FSETP.NEU.AND P0, PT, R22, RZ, PT ;  /* 0x000000ff1600720b */ /* 0x000fd60003f0d000 */
[----:B-1----:R-:W-:-:S05]  /*cbbb0*/  @P6 MOV R27, 0x7f800000 ;  /* 0x7f800000001b6802 */ /* 0x002fca0000000f00 */
[----:B--2---:R-:W-:Y:S02]  /*cbbc0*/  @P6 FFMA.FTZ R21, R22, R27, +INF ;  /* 0x7f80000016156423 */ /* 0x004fe4000001001b */
[----:B------:R-:W2:Y:S04]  /*cbbd0*/  LDL.LU R27, [R1+0x38fc] ;  /* 0x0038fc00011b7983 */ /* 0x000ea80000300800 */
[----:B------:R-:W4:Y:S01]  /*cbbe0*/  LDL.LU R22, [R1+0x38f8] ;  /* 0x0038f80001167983 */ /* 0x000f220000300800 */
[C---:B------:R-:W-:Y:S02]  /*cbbf0*/  ISETP.GE.U32.AND P2, PT, R23.reuse, 0x7f800000, PT ;  /* 0x7f8000001700780c */ /* 0x040fe40003f46070 */
[----:B------:R-:W-:-:S11]  /*cbc00*/  FSETP.NEU.AND P6, PT, R23, RZ, PT ;  /* 0x000000ff1700720b */ /* 0x000fd60003fcd000 */
[----:B0-----:R-:W-:Y:S01]  /*cbc10*/  @P2 IMAD.MOV.U32 R29, RZ, RZ, 0x7f800000 ;  /* 0x7f800000ff1d2424 */ /* 0x001fe200078e00ff */
[----:B-----5:R-:W-:-:S03]  /*cbc20*/  ISETP.GE.U32.AND P1, PT, R24, 0x7f800000, PT ;  /* 0x7f8000001800780c */ /* 0x020fc60003f26070 */
[----:B----4-:R-:W-:Y:S02]  /*cbc30*/  @P2 FFMA.FTZ R22, R23, R29, +INF ;  /* 0x7f80000017162423 */ /* 0x010fe4000001001d */
[----:B------:R-:W4:Y:S01]  /*cbc40*/  LDL.LU R23, [R1+0x38f4] ;  /* 0x0038f40001177983 */ /* 0x000f220000300800 */
[----:B------:R-:W-:-:S07]  /*cbc50*/  FSEL R10, R10, -INF , P4 ;  /* 0xff8000000a0a7808 */ /* 0x000fce0002000000 */
[----:B------:R-:W-:Y:S01]  /*cbc60*/  @P1 MOV R29, 0x7f800000 ;  /* 0x7f800000001d1802 */ /* 0x000fe20000000f00 */
[----:B------:R0:W-:Y:S01]  /*cbc70*/  STL [R1+0x12dc], R10 ;  /* 0x0012dc0a01007387 */ /* 0x0001e20000100800 */
[----:B------:R-:W-:Y:S02]  /*cbc80*/  FSETP.NEU.AND P2, PT, R24, RZ, PT ;  /* 0x000000ff1800720b */ /* 0x000fe40003f4d000 */
[----:B0-----:R-:W-:-:S05]  /*cbc90*/  FSEL R10, R21, -INF , P0 ;  /* 0xff800000150a7808 */ /* 0x001fca0000000000 */
[----:B------:R0:W-:Y:S01]  /*cbca0*/  STL [R1+0x12e0], R10 ;  /* 0x0012e00a01007387 */ /* 0x0001e20000100800 */
[----:B----4-:R-:W-:-:S03]  /*cbcb0*/  @P1 FFMA.FTZ R23, R24, R29, +INF ;  /* 0x7f80000018171423 */ /* 0x010fc6000001001d */
[----:B------:R-:W4:Y:S04]  /*cbcc0*/  LDL.LU R29, [R1+0x38f0] ;  /* 0x0038f000011d7983 */ /* 0x000f280000300800 */
[----:B------:R-:W5:Y:S01]  /*cbcd0*/  LDL.LU R24, [R1+0x38ec] ;  /* 0x0038ec0001187983 */ /* 0x000f620000300800 */
[----:B------:R-:W-:Y:S02]  /*cbce0*/  ISETP.GE.U32.AND P5, PT, R8, 0x7f800000, PT ;  /* 0x7f8000000800780c */ /* 0x000fe40003fa6070 */
[----:B0-----:R-:W-:-:S11]  /*cbcf0*/  MOV R10, R25 ;  /* 0x00000019000a7202 */ /* 0x001fd60000000f00 */
[----:B------:R-:W-:Y:S01]  /*cbd00*/  @P5 IMAD.MOV.U32 R25, RZ, RZ, 0x7f800000 ;  /* 0x7f800000ff195424 */ /* 0x000fe200078e00ff */
[----:B---3--:R-:W-:-:S03]  /*cbd10*/  ISETP.GE.U32.AND P3, PT, R26, 0x7f800000, PT ;  /* 0x7f8000001a00780c */ /* 0x008fc60003f66070 */
[----:B-----5:R-:W-:Y:S02]  /*cbd20*/  @P5 FFMA.FTZ R24, R8, R25, +INF ;  /* 0x7f80000008185423 */ /* 0x020fe40000010019 */
[----:B------:R-:W3:Y:S08]  /*cbd30*/  LDL.LU R25, [R1+0x38e8] ;  /* 0x0038e80001197983 */ /* 0x000ef00000300800 */
[----:B------:R-:W-:-:S02]  /*cbd40*/  @P3 MOV R21, 0x7f800000 ;  /* 0x7f80000000153802 */ /* 0x000fc40000000f00 */
[----:B------:R-:W-:Y:S02]  /*cbd50*/  FSETP.NEU.AND P1, PT, R8, RZ, PT ;  /* 0x000000ff0800720b */ /* 0x000fe40003f2d000 */
[----:B------:R-:W5:Y:S01]  /*cbd60*/  LDL R8, [R1+0x6c] ;  /* 0x00006c0001087983 */ /* 0x000f620000100800 */
[C---:B------:R-:W-:Y:S02]  /*cbd70*/  FSETP.NEU.AND P5, PT, R26.reuse, RZ, PT ;  /* 0x000000ff1a00720b */ /* 0x040fe40003fad000 */
[----:B--2---:R-:W-:Y:S01]  /*cbd80*/  ISETP.GE.U32.AND P4, PT, R27, 0x7f800000, PT ;  /* 0x7f8000001b00780c */ /* 0x004fe20003f86070 */
[----:B---3--:R-:W-:Y:S02]  /*cbd90*/  @P3 FFMA.FTZ R25, R26, R21, +INF ;  /* 0x7f8000001a193423 */ /* 0x008fe40000010015 */
[----:B------:R-:W2:Y:S04]  /*cbda0*/  LDL.LU R26, [R1+0x38e4] ;  /* 0x0038e400011a7983 */ /* 0x000ea80000300800 */
[----:B------:R-:W3:Y:S01]  /*cbdb0*/  LDL R21, [R1+0x6b8] ;  /* 0x0006b80001157983 */ /* 0x000ee20000100800 */
[----:B------:R-:W-:-:S02]  /*cbdc0*/  FSEL R22, R22, -INF , P6 ;  /* 0xff80000016167808 */ /* 0x000fc40003000000 */
[----:B------:R-:W-:-:S03]  /*cbdd0*/  FSEL R23, R23, -INF , P2 ;  /* 0xff80000017177808 */ /* 0x000fc60001000000 */
[----:B------:R0:W-:Y:S01]  /*cbde0*/  STL [R1+0x12e4], R22 ;  /* 0x0012e41601007387 */ /* 0x0001e20000100800 */
[----:B------:R-:W-:Y:S02]  /*cbdf0*/  FSEL R24, R24, -INF , P1 ;  /* 0xff80000018187808 */ /* 0x000fe40000800000 */
[----:B-----5:R-:W-:Y:S01]  /*cbe00*/  ISETP.GE.U32.AND P2, PT, R8, 0x7f800000, PT ;  /* 0x7f8000000800780c */ /* 0x020fe20003f46070 */
[----:B0-----:R-:W5:Y:S04]  /*cbe10*/  LDL R22, [R1+0x74] ;  /* 0x0000740001167983 */ /* 0x001f680000100800 */
[----:B------:R-:W-:Y:S01]  /*cbe20*/  STL [R1+0x12f4], R23 ;  /* 0x0012f41701007387 */ /* 0x000fe20000100800 */
[----:B------:R-:W-:-:S03]  /*cbe30*/  FSETP.NEU.AND P1, PT, R27, RZ, PT ;  /* 0x000000ff1b00720b */ /* 0x000fc60003f2d000 */
[----:B------:R0:W-:Y:S04]  /*cbe40*/  STL [R1+0x12f8], R24 ;  /* 0x0012f81801007387 */ /* 0x0001e80000100800 */
[----:B------:R-:W4:Y:S04]  /*cbe50*/  LDL R8, [R1+0x64] ;  /* 0x0000640001087983 */ /* 0x000f280000100800 */
[----:B0-----:R-:W4:Y:S01]  /*cbe60*/  LDL R24, [R1+0x70] ;  /* 0x0000700001187983 */ /* 0x001f220000100800 */
[----:B---3--:R-:W-:Y:S01]  /*cbe70*/  MOV R23, R21 ;  /* 0x0000001500177202 */ /* 0x008fe20000000f00 */
[----:B------:R-:W-:-:S04]  /*cbe80*/  @P4 IMAD.MOV.U32 R21, RZ, RZ, 0x7f800000 ;  /* 0x7f800000ff154424 */ /* 0x000fc800078e00ff */
[----:B--2---:R-:W-:Y:S02]  /*cbe90*/  @P4 FFMA.FTZ R26, R27, R21, +INF ;  /* 0x7f8000001b1a4423 */ /* 0x004fe40000010015 */
[----:B------:R-:W2:Y:S01]  /*cbea0*/  LDL.LU R27, [R1+0x38e0] ;  /* 0x0038e000011b7983 */ /* 0x000ea20000300800 */
[----:B------:R-:W-:Y:S02]  /*cbeb0*/  ISETP.GE.U32.AND P0, PT, R28, 0x7f800000, PT ;  /* 0x7f8000001c00780c */ /* 0x000fe40003f06070 */
[----:B------:R-:W-:Y:S02]  /*cbec0*/  FSEL R21, R25, -INF , P5 ;  /* 0xff80000019157808 */ /* 0x000fe40002800000 */
[----:B-----5:R-:W-:-:S09]  /*cbed0*/  ISETP.GE.U32.AND P3, PT, R22, 0x7f800000, PT ;  /* 0x7f8000001600780c */ /* 0x020fd20003f66070 */
[----:B------:R-:W-:Y:S02]  /*cbee0*/  @P0 MOV R22, 0x7f800000 ;  /* 0x7f80000000160802 */ /* 0x000fe40000000f00 */
[----:B------:R-:W-:-:S03]  /*cbef0*/  FSETP.NEU.AND P4, PT, R28, RZ, PT ;  /* 0x000000ff1c00720b */ /* 0x000fc60003f8d000 */
[----:B--2---:R-:W-:Y:S02]  /*cbf00*/  @P0 FFMA.FTZ R27, R28, R22, +INF ;  /* 0x7f8000001c1b0423 */ /* 0x004fe40000010016 */
[----:B------:R-:W2:Y:S04]  /*cbf10*/  LDL.LU R28, [R1+0x38dc] ;  /* 0x0038dc00011c7983 */ /* 0x000ea80000300800 */
[----:B------:R0:W-:Y:S02]  /*cbf20*/  STL [R1+0x12fc], R21 ;  /* 0x0012fc1501007387 */ /* 0x0001e40000100800 */
[----:B0-----:R-:W-:-:S05]  /*cbf30*/  FSEL R21, R26, -INF , P1 ;  /* 0xff8000001a157808 */ /* 0x001fca0000800000 */
[----:B------:R-:W-:Y:S04]  /*cbf40*/  STL [R1+0x1300], R21 ;  /* 0x0013001501007387 */ /* 0x000fe80000100800 */
[----:B------:R-:W3:Y:S01]  /*cbf50*/  LDL.LU R26, [R1+0x68] ;  /* 0x00006800011a7983 */ /* 0x000ee20000300800 */
[----:B----4-:R-:W-:Y:S02]  /*cbf60*/  ISETP.GE.U32.AND P6, PT, R29, 0x7f800000, PT ;  /* 0x7f8000001d00780c */ /* 0x010fe40003fc6070 */
[----:B------:R-:W-:Y:S01]  /*cbf70*/  ISETP.GE.U32.AND P0, PT, R24, 0x7f800000, PT ;  /* 0x7f8000001800780c */ /* 0x000fe20003f06070 */
[----:B------:R-:W-:Y:S01]  /*cbf80*/  FSEL R24, R27, -INF , P4 ;  /* 0xff8000001b187808 */ /* 0x000fe20002000000 */
[----:B------:R-:W-:Y:S02]  /*cbf90*/  ISETP.GE.U32.AND P5, PT, R8, 0x7f800000, PT ;  /* 0x7f8000000800780c */ /* 0x000fe40003fa6070 */
[----:B------:R-:W-:-:S07]  /*cbfa0*/  FSETP.NEU.AND P4, PT, R29, RZ, PT ;  /* 0x000000ff1d00720b */ /* 0x000fce0003f8d000 */
[----:B------:R-:W-:-:S05]  /*cbfb0*/  @P6 MOV R22, 0x7f800000 ;  /* 0x7f80000000166802 */ /* 0x000fca0000000f00 */
[----:B--2---:R-:W-:Y:S01]  /*cbfc0*/  @P6 FFMA.FTZ R28, R29, R22, +INF ;  /* 0x7f8000001d1c6423 */ /* 0x004fe20000010016 */
[----:B---3--:R-:W-:Y:S01]  /*cbfd0*/  ISETP.GE.U32.AND P1, PT, R26, 0x7f800000, PT ;  /* 0x7f8000001a00780c */ /* 0x008fe20003f26070 */
[----:B------:R0:W-:Y:S04]  /*cbfe0*/  STL [R1+0x38d4], R26 ;  /* 0x0038d41a01007387 */ /* 0x0001e80000100800 */
[----:B0-----:R-:W2:Y:S01]  /*cbff0*/  LDL.LU R26, [R1+0x74] ;  /* 0x00007400011a7983 */ /* 0x001ea20000300800 */
[----:B------:R-:W3:Y:S02]  /*cc000*/  LDL R8, [R1+0x48] ;  /* 0x0000480001087983 */ /* 0x000ee40000100800 */
[----:B------:R-:W3:Y:S02]  /*cc010*/  LDL.LU R27, [R1+0x6c] ;  /* 0x00006c00011b7983 */ /* 0x000ee40000300800 */
[----:B------:R0:W-:Y:S01]  /*cc020*/  STL [R1+0x130c], R24 ;  /* 0x00130c1801007387 */ /* 0x0001e20000100800 */
[----:B------:R-:W4:Y:S01]  /*cc030*/  LDL R25, [R1+0x78] ;  /* 0x0000780001197983 */ /* 0x000f220000100800 */
[----:B------:R-:W5:Y:S02]  /*cc040*/  LDL.LU R29, [R1+0x38d8] ;  /* 0x0038d800011d7983 */ /* 0x000f640000300800 */
[----:B------:R-:W-:Y:S01]  /*cc050*/  @P3 IMAD.MOV.U32 R21, RZ, RZ, 0x7f800000 ;  /* 0x7f800000ff153424 */ /* 0x000fe200078e00ff */
[----:B0-----:R-:W-:Y:S01]  /*cc060*/  MOV R24, R23 ;  /* 0x0000001700187202 */ /* 0x001fe20000000f00 */
[----:B------:R-:W-:Y:S01]  /*cc070*/  @P2 MOV R23, 0x7f800000 ;  /* 0x7f80000000172802 */ /* 0x000fe20000000f00 */
[----:B--2---:R-:W-:-:S04]  /*cc080*/  FSETP.NEU.AND P6, PT, R26, RZ, PT ;  /* 0x000000ff1a00720b */ /* 0x004fc80003fcd000 */
[----:B---3--:R-:W-:Y:S02]  /*cc090*/  @P2 FFMA.FTZ R8, R27, R23, +INF ;  /* 0x7f8000001b082423 */ /* 0x008fe40000010017 */
[----:B-----5:R-:W-:Y:S02]  /*cc0a0*/  @P3 FFMA.FTZ R29, R26, R21, +INF ;  /* 0x7f8000001a1d3423 */ /* 0x020fe40000010015 */
[----:B------:R-:W2:Y:S03]  /*cc0b0*/  LDL.LU R26, [R1+0x70] ;  /* 0x00007000011a7983 */ /* 0x000ea60000300800 */
[----:B------:R-:W-:Y:S02]  /*cc0c0*/  STL [R1+0x38c8], R29 ;  /* 0x0038c81d01007387 */ /* 0x000fe40000100800 */
[----:B------:R0:W-:Y:S02]  /*cc0d0*/  @P2 STL [R1+0x48], R8 ;  /* 0x0000480801002387 */ /* 0x0001e40000100800 */
[----:B0-----:R-:W3:Y:S01]  /*cc0e0*/  LDL R8, [R1+0x4c] ;  /* 0x00004c0001087983 */ /* 0x001ee20000100800 */
[----:B------:R-:W-:Y:S01]  /*cc0f0*/  FSEL R22, R28, -INF , P4 ;  /* 0xff8000001c167808 */ /* 0x000fe20002000000 */
[----:B------:R-:W-:Y:S01]  /*cc100*/  @P0 IMAD.MOV.U32 R21, RZ, RZ, 0x7f800000 ;  /* 0x7f800000ff150424 */ /* 0x000fe200078e00ff */
[----:B----4-:R-:W-:Y:S01]  /*cc110*/  ISETP.GE.U32.AND P4, PT, R25, 0x7f800000, PT ;  /* 0x7f8000001900780c */ /* 0x010fe20003f86070 */
[----:B------:R-:W-:Y:S01]  /*cc120*/  MOV R25, R24 ;  /* 0x0000001800197202 */ /* 0x000fe20000000f00 */
[----:B------:R-:W-:Y:S01]  /*cc130*/  MOV R24, R10 ;  /* 0x0000000a00187202 */ /* 0x000fe20000000f00 */
[----:B------:R-:W-:Y:S01]  /*cc140*/  STL [R1+0x1308], R22 ;  /* 0x0013081601007387 */ /* 0x000fe20000100800 */
[----:B------:R-:W4:Y:S02]  /*cc150*/  LDL.LU R29, [R1+0x64] ;  /* 0x00006400011d7983 */ /* 0x000f240000300800 */
[----:B------:R-:W4:Y:S01]  /*cc160*/  LDL R10, [R1+0x30] ;  /* 0x00003000010a7983 */ /* 0x000f220000100800 */
[----:B------:R-:W-:Y:S01]  /*cc170*/  FSETP.NEU.AND P3, PT, R27, RZ, PT ;  /* 0x000000ff1b00720b */ /* 0x000fe20003f6d000 */
[----:B------:R-:W5:Y:S01]  /*cc180*/  LDL.LU R28, [R1+0x5d8] ;  /* 0x0005d800011c7983 */ /* 0x000f620000300800 */
[----:B------:R-:W5:Y:S01]  /*cc190*/  LDL R27, [R1+0x5c] ;  /* 0x00005c00011b7983 */ /* 0x000f620000100800 */
[C---:B--2---:R-:W-:Y:S01]  /*cc1a0*/  FSETP.NEU.AND P2, PT, R26.reuse, RZ, PT ;  /* 0x000000ff1a00720b */ /* 0x044fe20003f4d000 */
[----:B---3--:R-:W-:-:S02]  /*cc1b0*/  @P0 FFMA.FTZ R8, R26, R21, +INF ;  /* 0x7f8000001a080423 */ /* 0x008fc40000010015 */
[----:B------:R-:W2:Y:S03]  /*cc1c0*/  LDL.LU R26, [R1+0x38d4] ;  /* 0x0038d400011a7983 */ /* 0x000ea60000300800 */
[----:B------:R0:W-:Y:S02]  /*cc1d0*/  @P0 STL [R1+0x4c], R8 ;  /* 0x00004c0801000387 */ /* 0x0001e40000100800 */
[----:B0-----:R-:W2:Y:S01]  /*cc1e0*/  LDL.LU R8, [R1+0x38d0] ;  /* 0x0038d00001087983 */ /* 0x001ea20000300800 */
[----:B------:R-:W-:Y:S02]  /*cc1f0*/  @P1 IMAD.MOV.U32 R22, RZ, RZ, 0x7f800000 ;  /* 0x7f800000ff161424 */ /* 0x000fe400078e00ff */
[----:B------:R-:W3:Y:S01]  /*cc200*/  LDL R21, [R1+0xc8] ;  /* 0x0000c80001157983 */ /* 0x000ee20000100800 */
[----:B------:R-:W-:-:S05]  /*cc210*/  @P5 MOV R23, 0x7f800000 ;  /* 0x7f80000000175802 */ /* 0x000fca0000000f00 */
[----:B----4-:R-:W-:Y:S02]  /*cc220*/  @P5 FFMA.FTZ R10, R29, R23, +INF ;  /* 0x7f8000001d0a5423 */ /* 0x010fe40000010017 */
[----:B--2---:R-:W-:-:S05]  /*cc230*/  @P1 FFMA.FTZ R8, R26, R22, +INF ;  /* 0x7f8000001a081423 */ /* 0x004fca0000010016 */
[----:B------:R0:W-:Y:S01]  /*cc240*/  STL [R1+0x44], R8 ;  /* 0x0000440801007387 */ /* 0x0001e20000100800 */
[----:B------:R-:W-:-:S03]  /*cc250*/  FSETP.NEU.AND P0, PT, R26, RZ, PT ;  /* 0x000000ff1a00720b */ /* 0x000fc60003f0d000 */
[----:B0-----:R-:W2:Y:S01]  /*cc260*/  LDL.LU R8, [R1+0x38cc] ;  /* 0x0038cc0001087983 */ /* 0x001ea20000300800 */
[----:B------:R-:W4:Y:S01]  /*cc270*/  LDL R26, [R1+0x7c] ;  /* 0x00007c00011a7983 */ /* 0x000f220000100800 */
[----:B------:R-:W-:Y:S02]  /*cc280*/  FSETP.NEU.AND P1, PT, R29, RZ, PT ;  /* 0x000000ff1d00720b */ /* 0x000fe40003f2d000 */
[----:B------:R-:W3:Y:S01]  /*cc290*/  LDL.LU R29, [R1+0x38c8] ;  /* 0x0038c800011d7983 */ /* 0x000ee20000300800 */
[----:B------:R0:W-:Y:S03]  /*cc2a0*/  @P5 STL [R1+0x30], R10 ;  /* 0x0000300a01005387 */ /* 0x0001e60000100800 */
[----:B0-----:R-:W3:Y:S01]  /*cc2b0*/  LDL.LU R10, [R1+0x38c4] ;  /* 0x0038c400010a7983 */ /* 0x001ee20000300800 */
[----:B------:R-:W4:Y:S01]  /*cc2c0*/  LDL.LU R23, [R1+0x5e0] ;  /* 0x0005e00001177983 */ /* 0x000f220000300800 */
[----:B--2---:R-:W-:-:S04]  /*cc2d0*/  IADD3 R22, R8, -0x3f3504f3, RZ ;  /* 0xc0cafb0d08167810 */ /* 0x004fc80007ffe0ff */
[----:B------:R-:W-:Y:S01]  /*cc2e0*/  LOP3.LUT R22, R22, 0xff800000, RZ, 0xc0, !PT ;  /* 0xff80000016167812 */ /* 0x000fe200078ec0ff */
[----:B------:R3:W-:Y:S01]  /*cc2f0*/  STL [R1+0x38ac], R8 ;  /* 0x0038ac0801007387 */ /* 0x0007e20000100800 */
[----:B------:R0:W-:Y:S03]  /*cc300*/  STL [R1+0x38c0], R9 ;  /* 0x0038c00901007387 */ /* 0x0001e60000100800 */
[----:B------:R-:W-:Y:S01]  /*cc310*/  IMAD.IADD R22, R8, 0x1, -R22 ;  /* 0x0000000108167824 */ /* 0x000fe200078e0a16 */
[----:B---3--:R-:W-:Y:S01]  /*cc320*/  FSEL R8, R29, -INF , P6 ;  /* 0xff8000001d087808 */ /* 0x008fe20003000000 */
[----:B0-----:R-:W2:Y:S01]  /*cc330*/  LDL.LU R9, [R1+0x78] ;  /* 0x0000780001097983 */ /* 0x001ea20000300800 */
[----:B------:R-:W3:Y:S03]  /*cc340*/  LDL R29, [R1+0x6c8] ;  /* 0x0006c800011d7983 */ /* 0x000ee60000100800 */
[----:B------:R0:W-:Y:S02]  /*cc350*/  STL [R1+0x1304], R8 ;  /* 0x0013040801007387 */ /* 0x0001e40000100800 */
[----:B0-----:R-:W-:Y:S01]  /*cc360*/  IMAD.MOV.U32 R8, RZ, RZ, R24 ;  /* 0x000000ffff087224 */ /* 0x001fe200078e0018 */
[----:B------:R-:W-:-:S02]  /*cc370*/  @P4 MOV R24, 0x7f800000 ;  /* 0x7f80000000184802 */ /* 0x000fc40000000f00 */
[----:B--2---:R-:W-:-:S03]  /*cc380*/  FSETP.NEU.AND P6, PT, R9, RZ, PT ;  /* 0x000000ff0900720b */ /* 0x004fc60003fcd000 */
[----:B---3--:R-:W-:Y:S02]  /*cc390*/  @P4 FFMA.FTZ R29, R9, R24, +INF ;  /* 0x7f800000091d4423 */ /* 0x008fe40000010018 */
[----:B------:R-:W2:Y:S01]  /*cc3a0*/  LDL.LU R9, [R1+0x38c0] ;  /* 0x0038c00001097983 */ /* 0x000ea20000300800 */
[----:B----4-:R-:W-:-:S03]  /*cc3b0*/  ISETP.GE.U32.AND P5, PT, R26, 0x7f800000, PT ;  /* 0x7f8000001a00780c */ /* 0x010fc60003fa6070 */
[----:B--2---:R-:W-:Y:S01]  /*cc3c0*/  STL [R1+0x38b8], R9 ;  /* 0x0038b80901007387 */ /* 0x004fe20000100800 */
[----:B------:R-:W-:Y:S02]  /*cc3d0*/  @P4 STL [R1+0x6c8], R29 ;  /* 0x0006c81d01004387 */ /* 0x000fe40000100800 */
[----:B------:R0:W-:Y:S02]  /*cc3e0*/  STL [R1+0x38bc], R4 ;  /* 0x0038bc0401007387 */ /* 0x0001e40000100800 */
[----:B0-----:R-:W2:Y:S01]  /*cc3f0*/  LDL.LU R4, [R1+0x7c] ;  /* 0x00007c0001047983 */ /* 0x001ea20000300800 */
[----:B------:R-:W2:Y:S04]  /*cc400*/  LDL R9, [R1+0x12d0] ;  /* 0x0012d00001097983 */ /* 0x000ea80000100800 */
[----:B------:R-:W-:Y:S01]  /*cc410*/  @P5 MOV R24, 0x7f800000 ;  /* 0x7f80000000185802 */ /* 0x000fe20000000f00 */
[----:B------:R-:W-:-:S02]  /*cc420*/  IMAD.MOV.U32 R29, RZ, RZ, R8 ;  /* 0x000000ffff1d7224 */ /* 0x000fc400078e0008 */
[----:B------:R-:W3:Y:S02]  /*cc430*/  LDL.LU R8, [R1+0x48] ;  /* 0x0000480001087983 */ /* 0x000ee40000300800 */
[C---:B--2---:R-:W-:Y:S01]  /*cc440*/  @P5 FFMA.FTZ R9, R4.reuse, R24, +INF ;  /* 0x7f80000004095423 */ /* 0x044fe20000010018 */
[----:B------:R-:W-:Y:S02]  /*cc450*/  FSETP.NEU.AND P4, PT, R4, RZ, PT ;  /* 0x000000ff0400720b */ /* 0x000fe40003f8d000 */
[----:B------:R-:W2:Y:S02]  /*cc460*/  LDL.LU R4, [R1+0x38bc] ;  /* 0x0038bc0001047983 */ /* 0x000ea40000300800 */
[----:B------:R0:W-:Y:S02]  /*cc470*/  @P5 STL [R1+0x12d0], R9 ;  /* 0x0012d00901005387 */ /* 0x0001e40000100800 */
[----:B0-----:R-:W4:Y:S01]  /*cc480*/  LDL.LU R9, [R1+0x38b8] ;  /* 0x0038b80001097983 */ /* 0x001f220000300800 */
[----:B------:R-:W2:Y:S01]  /*cc490*/  LDL R24, [R1+0x594] ;  /* 0x0005940001187983 */ /* 0x000ea20000100800 */
[----:B---3--:R-:W-:Y:S01]  /*cc4a0*/  FSEL R8, R8, -INF , P3 ;  /* 0xff80000008087808 */ /* 0x008fe20001800000 */
[----:B------:R0:W-:Y:S02]  /*cc4b0*/  STL [R1+0x38b4], R12 ;  /* 0x0038b40c01007387 */ /* 0x0001e40000100800 */
[----:B0-----:R-:W3:Y:S01]  /*cc4c0*/  LDL.LU R12, [R1+0x4c] ;  /* 0x00004c00010c7983 */ /* 0x001ee20000300800 */
[----:B------:R-:W-:Y:S03]  /*cc4d0*/  STL [R1+0x3738], R10 ;  /* 0x0037380a01007387 */ /* 0x000fe60000100800 */
[----:B----4-:R0:W-:Y:S01]  /*cc4e0*/  STL [R1+0x38b0], R9 ;  /* 0x0038b00901007387 */ /* 0x0101e20000100800 */
[----:B------:R1:W-:Y:S03]  /*cc4f0*/  STL [R1+0x12ec], R8 ;  /* 0x0012ec0801007387 */ /* 0x0003e60000100800 */
[----:B0-----:R-:W4:Y:S01]  /*cc500*/  LDL R9, [R1+0xc4] ;  /* 0x0000c40001097983 */ /* 0x001f220000100800 */
[----:B-1----:R-:W2:Y:S02]  /*cc510*/  LDL.LU R8, [R1+0x44] ;  /* 0x0000440001087983 */ /* 0x002ea40000300800 */
[----:B------:R-:W4:Y:S01]  /*cc520*/  LDL R10, [R1+0xc8] ;  /* 0x0000c800010a7983 */ /* 0x000f220000100800 */
[----:B---3--:R-:W-:-:S05]  /*cc530*/  FSEL R12, R12, -INF , P2 ;  /* 0xff8000000c0c7808 */ /* 0x008fca0001000000 */
[----:B------:R0:W-:Y:S04]  /*cc540*/  STL [R1+0x12e8], R12 ;  /* 0x0012e80c01007387 */ /* 0x0001e80000100800 */
[----:B0-----:R-:W3:Y:S01]  /*cc550*/  LDL.LU R12, [R1+0x38b4] ;  /* 0x0038b400010c7983 */ /* 0x001ee20000300800 */
[----:B--2---:R-:W-:Y:S02]  /*cc560*/  FSEL R8, R8, -INF , P0 ;  /* 0xff80000008087808 */ /* 0x004fe40000000000 */
[C---:B----4-:R-:W-:Y:S02]  /*cc570*/  ISETP.GE.U32.AND P5, PT, R9.reuse, 0x7f800000, PT ;  /* 0x7f8000000900780c */ /* 0x050fe40003fa6070 */
[----:B------:R-:W-:Y:S02]  /*cc580*/  FSETP.NEU.AND P3, PT, R9, RZ, PT ;  /* 0x000000ff0900720b */ /* 0x000fe40003f6d000 */
[----:B------:R-:W2:Y:S01]  /*cc590*/  LDL.LU R9, [R1+0x38b0] ;  /* 0x0038b00001097983 */ /* 0x000ea20000300800 */
[----:B------:R0:W-:Y:S03]  /*cc5a0*/  STL [R1+0x12f0], R8 ;  /* 0x0012f00801007387 */ /* 0x0001e60000100800 */
[----:B0-----:R-:W4:Y:S01]  /*cc5b0*/  LDL.LU R8, [R1+0x38ac] ;  /* 0x0038ac0001087983 */ /* 0x001f220000300800 */
[----:B------:R-:W-:Y:S02]  /*cc5c0*/  STL [R1+0x38a4], R7 ;  /* 0x0038a40701007387 */ /* 0x000fe40000100800 */
[----:B------:R0:W-:Y:S02]  /*cc5d0*/  STL [R1+0x38a8], R3 ;  /* 0x0038a80301007387 */ /* 0x0001e40000100800 */
[----:B0-----:R-:W2:Y:S01]  /*cc5e0*/  LDL.LU R3, [R1+0xc4] ;  /* 0x0000c40001037983 */ /* 0x001ea20000300800 */
[----:B------:R-:W2:Y:S01]  /*cc5f0*/  LDL R7, [R1+0x12d4] ;  /* 0x0012d40001077983 */ /* 0x000ea20000100800 */
[----:B------:R-:W-:Y:S01]  /*cc600*/  ISETP.GE.U32.AND P0, PT, R10, 0x7f800000, PT ;  /* 0x7f8000000a00780c */ /* 0x000fe20003f06070 */
[----:B------:R-:W-:-:S02]  /*cc610*/  MOV R10, R24 ;  /* 0x00000018000a7202 */ /* 0x000fc40000000f00 */
[----:B------:R-:W-:Y:S01]  /*cc620*/  @P5 IMAD.MOV.U32 R24, RZ, RZ, 0x7f800000 ;  /* 0x7f800000ff185424 */ /* 0x000fe200078e00ff */
[----:B------:R0:W-:Y:S04]  /*cc630*/  STL [R1+0x38a0], R13 ;  /* 0x0038a00d01007387 */ /* 0x0001e80000100800 */
[----:B0-----:R-:W3:Y:S01]  /*cc640*/  LDL R13, [R1+0x5c] ;  /* 0x00005c00010d7983 */ /* 0x001ee20000100800 */
[----:B------:R-:W-:Y:S01]  /*cc650*/  IADD3 R21, R21, -R23, RZ ;  /* 0x8000001715157210 */ /* 0x000fe20007ffe0ff */
[----:B-----5:R-:W-:Y:S01]  /*cc660*/  IADD3 R23, R27, -R28, RZ ;  /* 0x8000001c1b177210 */ /* 0x020fe20007ffe0ff */
[----:B------:R-:W-:Y:S01]  /*cc670*/  MOV R27, 0x3dc6b27f ;  /* 0x3dc6b27f001b7802 */ /* 0x000fe20000000f00 */
[----:B------:R-:W-:Y:S02]  /*cc680*/  FADD R22, R22, -1 ;  /* 0xbf80000016167421 */ /* 0x000fe40000000000 */
[----:B------:R-:W-:-:S02]  /*cc690*/  FADD R21, R21, -1 ;  /* 0xbf80000015157421 */ /* 0x000fc40000000000 */
[----:B------:R-:W-:Y:S01]  /*cc6a0*/  FADD R23, R23, -1 ;  /* 0xbf80000017177421 */ /* 0x000fe20000000000 */
[----:B------:R-:W-:Y:S01]  /*cc6b0*/  MOV R28, R25 ;  /* 0x00000019001c7202 */ /* 0x000fe20000000f00 */
[-C--:B------:R-:W-:Y:S02]  /*cc6c0*/  FFMA.FTZ R26, R22, R27.reuse, -0.16845393180847167969 ;  /* 0xbe2c7f30161a7423 */ /* 0x080fe4000001001b */
[-C--:B------:R-:W-:Y:S02]  /*cc6d0*/  FFMA.FTZ R25, R21, R27.reuse, -0.16845393180847167969 ;  /* 0xbe2c7f3015197423 */ /* 0x080fe4000001001b */
[----:B------:R-:W-:-:S04]  /*cc6e0*/  FFMA.FTZ R27, R23, R27, -0.16845393180847167969 ;  /* 0xbe2c7f30171b7423 */ /* 0x000fc8000001001b */
[----:B------:R-:W-:Y:S02]  /*cc6f0*/  FFMA.FTZ R27, R23, R27, 0.1716887056827545166 ;  /* 0x3e2fcf2a171b7423 */ /* 0x000fe4000001001b */
[----:B------:R-:W-:Y:S02]  /*cc700*/  FFMA.FTZ R25, R21, R25, 0.1716887056827545166 ;  /* 0x3e2fcf2a15197423 */ /* 0x000fe40000010019 */
[----:B------:R-:W-:Y:S02]  /*cc710*/  FFMA.FTZ R26, R22, R26, 0.1716887056827545166 ;  /* 0x3e2fcf2a161a7423 */ /* 0x000fe4000001001a */
[----:B------:R-:W-:Y:S02]  /*cc720*/  FFMA.FTZ R27, R23, R27, -0.17900948226451873779 ;  /* 0xbe374e43171b7423 */ /* 0x000fe4000001001b */
[----:B--2---:R-:W-:Y:S02]  /*cc730*/  @P5 FFMA.FTZ R7, R3, R24, +INF ;  /* 0x7f80000003075423 */ /* 0x004fe40000010018 */
[----:B------:R-:W2:Y:S03]  /*cc740*/  LDL.LU R3, [R1+0x38a8] ;  /* 0x0038a80001037983 */ /* 0x000ea60000300800 */
[----:B------:R0:W-:Y:S02]  /*cc750*/  @P5 STL [R1+0x12d4], R7 ;  /* 0x0012d40701005387 */ /* 0x0001e40000100800 */
[----:B0-----:R-:W5:Y:S01]  /*cc760*/  LDL.LU R7, [R1+0x38a4] ;  /* 0x0038a40001077983 */ /* 0x001f620000300800 */
[----:B------:R-:W2:Y:S02]  /*cc770*/  LDL.LU R24, [R1+0x684] ;  /* 0x0006840001187983 */ /* 0x000ea40000300800 */
[----:B------:R-:W-:-:S02]  /*cc780*/  FFMA.FTZ R25, R21, R25, -0.17900948226451873779 ;  /* 0xbe374e4315197423 */ /* 0x000fc40000010019 */
[C---:B------:R-:W-:Y:S02]  /*cc790*/  FFMA.FTZ R26, R22.reuse, R26, -0.17900948226451873779 ;  /* 0xbe374e43161a7423 */ /* 0x040fe4000001001a */
[----:B------:R-:W-:Y:S02]  /*cc7a0*/  FFMA.FTZ R27, R23, R27, 0.20512372255325317383 ;  /* 0x3e520bf4171b7423 */ /* 0x000fe4000001001b */
[----:B------:R-:W-:Y:S02]  /*cc7b0*/  FFMA.FTZ R25, R21, R25, 0.20512372255325317383 ;  /* 0x3e520bf415197423 */ /* 0x000fe40000010019 */
[----:B------:R-:W-:Y:S02]  /*cc7c0*/  FFMA.FTZ R26, R22, R26, 0.20512372255325317383 ;  /* 0x3e520bf4161a7423 */ /* 0x000fe4000001001a */
[----:B------:R-:W-:Y:S02]  /*cc7d0*/  FFMA.FTZ R27, R23, R27, -0.24046532809734344482 ;  /* 0xbe763c8b171b7423 */ /* 0x000fe4000001001b */
[----:B------:R-:W-:-:S02]  /*cc7e0*/  FFMA.FTZ R25, R21, R25, -0.24046532809734344482 ;  /* 0xbe763c8b15197423 */ /* 0x000fc40000010019 */
[C---:B------:R-:W-:Y:S02]  /*cc7f0*/  FFMA.FTZ R26, R22.reuse, R26, -0.24046532809734344482 ;  /* 0xbe763c8b161a7423 */ /* 0x040fe4000001001a */
[----:B------:R-:W-:Y:S02]  /*cc800*/  FFMA.FTZ R27, R23, R27, 0.28857114911079406738 ;  /* 0x3e93bf99171b7423 */ /* 0x000fe4000001001b */
[----:B------:R-:W-:Y:S02]  /*cc810*/  FFMA.FTZ R25, R21, R25, 0.28857114911079406738 ;  /* 0x3e93bf9915197423 */ /* 0x000fe40000010019 */
[----:B------:R-:W-:Y:S02]  /*cc820*/  FFMA.FTZ R26, R22, R26, 0.28857114911079406738 ;  /* 0x3e93bf99161a7423 */ /* 0x000fe4000001001a */
[----:B------:R-:W-:Y:S02]  /*cc830*/  FFMA.FTZ R27, R23, R27, -0.36067417263984680176 ;  /* 0xbeb8aa49171b7423 */ /* 0x000fe4000001001b */
[----:B------:R-:W-:-:S02]  /*cc840*/  FFMA.FTZ R25, R21, R25, -0.36067417263984680176 ;  /* 0xbeb8aa4915197423 */ /* 0x000fc40000010019 */
[C---:B------:R-:W-:Y:S02]  /*cc850*/  FFMA.FTZ R26, R22.reuse, R26, -0.36067417263984680176 ;  /* 0xbeb8aa49161a7423 */ /* 0x040fe4000001001a */
[----:B------:R-:W-:Y:S02]  /*cc860*/  FFMA.FTZ R27, R23, R27, 0.48089820146560668945 ;  /* 0x3ef6384a171b7423 */ /* 0x000fe4000001001b */
[----:B------:R-:W-:Y:S02]  /*cc870*/  FFMA.FTZ R25, R21, R25, 0.48089820146560668945 ;  /* 0x3ef6384a15197423 */ /* 0x000fe40000010019 */
[----:B------:R-:W-:Y:S02]  /*cc880*/  FFMA.FTZ R26, R22, R26, 0.48089820146560668945 ;  /* 0x3ef6384a161a7423 */ /* 0x000fe4000001001a */
[----:B------:R-:W-:Y:S02]  /*cc890*/  FFMA.FTZ R27, R23, R27, -0.72134751081466674805 ;  /* 0xbf38aa3b171b7423 */ /* 0x000fe4000001001b */
[----:B------:R-:W-:-:S02]  /*cc8a0*/  FFMA.FTZ R25, R21, R25, -0.72134751081466674805 ;  /* 0xbf38aa3b15197423 */ /* 0x000fc40000010019 */
[C---:B------:R-:W-:Y:S02]  /*cc8b0*/  FFMA.FTZ R26, R22.reuse, R26, -0.72134751081466674805 ;  /* 0xbf38aa3b161a7423 */ /* 0x040fe4000001001a */
[----:B------:R-:W-:Y:S02]  /*cc8c0*/  FMUL R27, R23, R27 ;  /* 0x0000001b171b7220 */ /* 0x000fe40000400000 */
[----:B------:R-:W-:Y:S02]  /*cc8d0*/  FMUL R25, R21, R25 ;  /* 0x0000001915197220 */ /* 0x000fe40000400000 */
[----:B------:R-:W-:Y:S02]  /*cc8e0*/  FMUL R26, R22, R26 ;  /* 0x0000001a161a7220 */ /* 0x000fe40000400000 */
[----:B------:R-:W-:Y:S02]  /*cc8f0*/  FMUL R27, R23, R27 ;  /* 0x0000001b171b7220 */ /* 0x000fe40000400000 */
[----:B------:R-:W-:-:S02]  /*cc900*/  FMUL R25, R21, R25 ;  /* 0x0000001915197220 */ /* 0x000fc40000400000 */
[C---:B------:R-:W-:Y:S02]  /*cc910*/  FMUL R26, R22.reuse, R26 ;  /* 0x0000001a161a7220 */ /* 0x040fe40000400000 */
[----:B------:R-:W-:Y:S01]  /*cc920*/  FFMA.FTZ R27, R23, 1.4426950216293334961, R27 ;  /* 0x3fb8aa3b171b7823 */ /* 0x000fe2000001001b */
[----:B---3--:R-:W-:Y:S01]  /*cc930*/  ISETP.GE.U32.AND P5, PT, R13, 0x7f800000, PT ;  /* 0x7f8000000d00780c */ /* 0x008fe20003fa6070 */
[----:B------:R-:W-:Y:S01]  /*cc940*/  FFMA.FTZ R25, R21, 1.4426950216293334961, R25 ;  /* 0x3fb8aa3b15197823 */ /* 0x000fe20000010019 */
[----:B------:R-:W3:Y:S01]  /*cc950*/  LDL.LU R13, [R1+0x38a0] ;  /* 0x0038a000010d7983 */ /* 0x000ee20000300800 */
[----:B------:R-:W-:Y:S02]  /*cc960*/  FFMA.FTZ R26, R22, 1.4426950216293334961, R26 ;  /* 0x3fb8aa3b161a7823 */ /* 0x000fe4000001001a */
[----:B------:R-:W3:Y:S02]  /*cc970*/  LDL R21, [R1+0x4f8] ;  /* 0x0004f80001157983 */ /* 0x000ee40000100800 */
[----:B------:R-:W3:Y:S01]  /*cc980*/  LDL R22, [R1+0x584] ;  /* 0x0005840001167983 */ /* 0x000ee20000100800 */
[----:B------:R2:W-:Y:S02]  /*cc990*/  STL [R1+0x3898], R27 ;  /* 0x0038981b01007387 */ /* 0x0005e40000100800 */
[----:B--2---:R-:W-:-:S02]  /*cc9a0*/  FADD R27, R24, R25 ;  /* 0x00000019181b7221 */ /* 0x004fc40000000000 */
[----:B------:R-:W-:Y:S01]  /*cc9b0*/  IMAD.MOV.U32 R24, RZ, RZ, R10 ;  /* 0x000000ffff187224 */ /* 0x000fe200078e000a */
[----:B------:R-:W-:Y:S02]  /*cc9c0*/  MOV R10, R28 ;  /* 0x0000001c000a7202 */ /* 0x000fe40000000f00 */
[----:B------:R-:W2:Y:S01]  /*cc9d0*/  LDL.LU R28, [R1+0x13ec] ;  /* 0x0013ec00011c7983 */ /* 0x000ea20000300800 */
[----:B----4-:R-:W-:-:S03]  /*cc9e0*/  ISETP.GE.U32.AND P2, PT, R8, 0x7f800000, PT ;  /* 0x7f8000000800780c */ /* 0x010fc60003f46070 */
[----:B--2---:R0:W-:Y:S04]  /*cc9f0*/  STL [R1+0x389c], R28 ;  /* 0x00389c1c01007387 */ /* 0x0041e80000100800 */
[----:B0-----:R-:W2:Y:S01]  /*cca00*/  LDL R28, [R1+0xc8] ;  /* 0x0000c800011c7983 */ /* 0x001ea20000100800 */
[----:B---3--:R0:W-:Y:S03]  /*cca10*/  STL [R1+0x3890], R13 ;  /* 0x0038900d01007387 */ /* 0x0081e60000100800 */
[----:B0-----:R-:W3:Y:S01]  /*cca20*/  LDL.LU R13, [R1+0x660] ;  /* 0x00066000010d7983 */ /* 0x001ee20000300800 */
[----:B------:R-:W-:Y:S01]  /*cca30*/  MOV R23, R21 ;  /* 0x0000001500177202 */ /* 0x000fe20000000f00 */
[----:B------:R-:W-:Y:S01]  /*cca40*/  @P0 MOV R21, 0x7f800000 ;  /* 0x7f80000000150802 */ /* 0x000fe20000000f00 */
[----:B------:R-:W-:Y:S01]  /*cca50*/  MOV R25, R22 ;  /* 0x0000001600197202 */ /* 0x000fe20000000f00 */
[----:B------:R-:W-:-:S05]  /*cca60*/  @P2 IMAD.MOV.U32 R22, RZ, RZ, 0x7f800000 ;  /* 0x7f800000ff162424 */ /* 0x000fca00078e00ff */
[----:B------:R0:W-:Y:S04]  /*cca70*/  STL [R1+0x3894], R22 ;  /* 0x0038941601007387 */ /* 0x0001e80000100800 */
[----:B0-----:R-:W4:Y:S01]  /*cca80*/  LDL.LU R22, [R1+0x654] ;  /* 0x0006540001167983 */ /* 0x001f220000300800 */
[----:B--2---:R-:W-:Y:S02]  /*cca90*/  @P0 FFMA.FTZ R27, R28, R21, +INF ;  /* 0x7f8000001c1b0423 */ /* 0x004fe40000010015 */
[----:B---3--:R-:W-:Y:S02]  /*ccaa0*/  FADD R13, R13, R26 ;  /* 0x0000001a0d0d7221 */ /* 0x008fe40000000000 */
[----:B------:R-:W2:Y:S01]  /*ccab0*/  LDL R26, [R1+0x4e0] ;  /* 0x0004e000011a7983 */ /* 0x000ea20000100800 */
[----:B------:R-:W3:Y:S02]  /*ccac0*/  LDL.LU R28, [R1+0x389c] ;  /* 0x00389c00011c7983 */ /* 0x000ee40000300800 */
[----:B------:R0:W-:Y:S02]  /*ccad0*/  STL [R1+0x12cc], R27 ;  /* 0x0012cc1b01007387 */ /* 0x0001e40000100800 */
[----:B0-----:R-:W4:Y:S01]  /*ccae0*/  LDL.LU R27, [R1+0x3898] ;  /* 0x00389800011b7983 */ /* 0x001f220000300800 */
[----:B------:R-:W2:Y:S02]  /*ccaf0*/  LDL R21, [R1+0x4a8] ;  /* 0x0004a80001157983 */ /* 0x000ea40000100800 */
[----:B----4-:R-:W-:-:S02]  /*ccb00*/  FADD R27, R22, R27 ;  /* 0x0000001b161b7221 */ /* 0x010fc40000000000 */
[----:B------:R-:W4:Y:S03]  /*ccb10*/  LDL.LU R22, [R1+0x3894] ;  /* 0x0038940001167983 */ /* 0x000f260000300800 */
[----:B------:R0:W-:Y:S02]  /*ccb20*/  STL [R1+0x12c4], R27 ;  /* 0x0012c41b01007387 */ /* 0x0001e40000100800 */
[----:B0-----:R-:W2:Y:S01]  /*ccb30*/  LDL R27, [R1+0x94] ;  /* 0x00009400011b7983 */ /* 0x001ea20000100800 */
[----:B----4-:R-:W-:-:S05]  /*ccb40*/  @P2 FFMA.FTZ R13, R8, R22, +INF ;  /* 0x7f800000080d2423 */ /* 0x010fca0000010016 */
[----:B------:R0:W-:Y:S04]  /*ccb50*/  STL [R1+0x12c8], R13 ;  /* 0x0012c80d01007387 */ /* 0x0001e80000100800 */
[----:B0-----:R-:W4:Y:S04]  /*ccb60*/  LDL.LU R13, [R1+0x3890] ;  /* 0x00389000010d7983 */ /* 0x001f280000300800 */
[----:B----4-:R-:W-:Y:S01]  /*ccb70*/  STL [R1+0x3880], R13 ;  /* 0x0038800d01007387 */ /* 0x010fe20000100800 */
[----:B------:R0:W-:Y:S03]  /*ccb80*/  STL [R1+0x3884], R24 ;  /* 0x0038841801007387 */ /* 0x0001e60000100800 */
[----:B0-----:R-:W4:Y:S04]  /*ccb90*/  LDL R24, [R1+0x5c] ;  /* 0x00005c0001187983 */ /* 0x001f280000100800 */
[----:B----4-:R0:W-:Y:S04]  /*ccba0*/  STL [R1+0x3888], R24 ;  /* 0x0038881801007387 */ /* 0x0101e80000100800 */
[----:B0-----:R-:W4:Y:S04]  /*ccbb0*/  LDL.LU R24, [R1+0xc8] ;  /* 0x0000c80001187983 */ /* 0x001f280000300800 */
[----:B----4-:R0:W-:Y:S04]  /*ccbc0*/  STL [R1+0x388c], R24 ;  /* 0x00388c1801007387 */ /* 0x0101e80000100800 */
[----:B0-----:R-:W4:Y:S01]  /*ccbd0*/  LDL.LU R24, [R1+0x30] ;  /* 0x0000300001187983 */ /* 0x001f220000300800 */
[----:B------:R-:W2:Y:S02]  /*ccbe0*/  LDL R13, [R1+0x12c4] ;  /* 0x0012c400010d7983 */ /* 0x000ea40000100800 */
[----:B------:R-:W-:Y:S01]  /*ccbf0*/  STL [R1+0x3470], R8 ;  /* 0x0034700801007387 */ /* 0x000fe20000100800 */
[----:B----4-:R-:W-:-:S05]  /*ccc00*/  FSEL R24, R24, -INF , P1 ;  /* 0xff80000018187808 */ /* 0x010fca0000800000 */
[----:B------:R0:W-:Y:S04]  /*ccc10*/  STL [R1+0x12d8], R24 ;  /* 0x0012d81801007387 */ /* 0x0001e80000100800 */
[----:B0-----:R-:W4:Y:S01]  /*ccc20*/  LDL.LU R24, [R1+0x388c] ;  /* 0x00388c0001187983 */ /* 0x001f220000300800 */
[----:B--2---:R-:W-:Y:S01]  /*ccc30*/  MOV R8, R21 ;  /* 0x0000001500087202 */ /* 0x004fe20000000f00 */
[----:B------:R-:W-:Y:S01]  /*ccc40*/  @P5 MOV R21, 0x7f800000 ;  /* 0x7f80000000155802 */ /* 0x000fe20000000f00 */
[----:B----4-:R-:W-:Y:S02]  /*ccc50*/  FSETP.NEU.AND P2, PT, R24, RZ, PT ;  /* 0x000000ff1800720b */ /* 0x010fe40003f4d000 */
[----:B------:R-:W2:Y:S02]  /*ccc60*/  LDL.LU R24, [R1+0x3888] ;  /* 0x0038880001187983 */ /* 0x000ea40000300800 */
[----:B--2---:R-:W-:-:S02]  /*ccc70*/  @P5 FFMA.FTZ R13, R24, R21, +INF ;  /* 0x7f800000180d5423 */ /* 0x004fc40000010015 */
[----:B------:R-:W2:Y:S03]  /*ccc80*/  LDL.LU R24, [R1+0x3884] ;  /* 0x0038840001187983 */ /* 0x000ea60000300800 */
[----:B------:R0:W-:Y:S02]  /*ccc90*/  @P5 STL [R1+0x12c4], R13 ;  /* 0x0012c40d01005387 */ /* 0x0001e40000100800 */
[----:B0-----:R-:W4:Y:S01]  /*ccca0*/  LDL.LU R13, [R1+0x3880] ;  /* 0x00388000010d7983 */ /* 0x001f220000300800 */
[----:B------:R-:W2:Y:S02]  /*cccb0*/  LDL R21, [R1+0xa4] ;  /* 0x0000a40001157983 */ /* 0x000ea40000100800 */
[----:B------:R0:W-:Y:S02]  /*cccc0*/  STL [R1+0x3824], R27 ;  /* 0x0038241b01007387 */ /* 0x0001e40000100800 */
[----:B0-----:R-:W2:Y:S01]  /*cccd0*/  LDL.LU R27, [R1+0x470] ;  /* 0x00047000011b7983 */ /* 0x001ea20000300800 */
[C---:B---3--:R-:W-:Y:S01]  /*ccce0*/  FMUL R22, R28.reuse, 8388608 ;  /* 0x4b0000001c167820 */ /* 0x048fe20000400000 */
[----:B------:R-:W-:-:S02]  /*cccf0*/  FSETP.GEU.AND P1, PT, R28, 1.175494350822287508e-38, PT ;  /* 0x008000001c00780b */ /* 0x000fc40003f2e000 */
[C---:B------:R-:W-:Y:S02]  /*ccd00*/  FSETP.GT.AND P0, PT, |R28|.reuse, 8.50705917302346158658e+37, PT ;  /* 0x7e8000001c00780b */ /* 0x040fe40003f04200 */
[----:B------:R-:W-:Y:S01]  /*ccd10*/  FSETP.GEU.AND P5, PT, |R28|, 1.175494350822287508e-38, PT ;  /* 0x008000001c00780b */ /* 0x000fe20003fae200 */
[----:B--2---:R0:W-:Y:S01]  /*ccd20*/  STL [R1+0x385c], R27 ;  /* 0x00385c1b01007387 */ /* 0x0041e20000100800 */
[----:B------:R1:W-:Y:S02]  /*ccd30*/  STL [R1+0x3860], R28 ;  /* 0x0038601c01007387 */ /* 0x0003e40000100800 */
[----:B0-----:R-:W-:Y:S01]  /*ccd40*/  IMAD.MOV.U32 R27, RZ, RZ, R21 ;  /* 0x000000ffff1b7224 */ /* 0x001fe200078e0015 */
[----:B------:R-:W-:Y:S02]  /*ccd50*/  FSEL R21, R22, R28, !P1 ;  /* 0x0000001c16157208 */ /* 0x000fe40004800000 */
[----:B-1----:R-:W2:Y:S01]  /*ccd60*/  LDL R28, [R1+0x98] ;  /* 0x00009800011c7983 */ /* 0x002ea20000100800 */
[----:B------:R-:W-:-:S05]  /*ccd70*/  FSEL R22, RZ, -23, P1 ;  /* 0xc1b80000ff167808 */ /* 0x000fca0000800000 */
[----:B------:R-:W-:Y:S01]  /*ccd80*/  STL [R1+0x317c], R22 ;  /* 0x00317c1601007387 */ /* 0x000fe20000100800 */
[----:B------:R0:W-:Y:S02]  /*ccd90*/  STL [R1+0x3878], R0 ;  /* 0x0038780001007387 */ /* 0x0001e40000100800 */
[----:B------:R1:W-:Y:S01]  /*ccda0*/  STL [R1+0x387c], R10 ;  /* 0x00387c0a01007387 */ /* 0x0003e20000100800 */
[----:B0-----:R-:W3:Y:S04]  /*ccdb0*/  LDL R0, [R1+0xf88] ;  /* 0x000f880001007983 */ /* 0x001ee80000100800 */
[----:B-1----:R-:W3:Y:S01]  /*ccdc0*/  LDL R10, [R1+0xf84] ;  /* 0x000f8400010a7983 */ /* 0x002ee20000100800 */
[----:B--2---:R-:W-:-:S03]  /*ccdd0*/  MOV R22, R28 ;  /* 0x0000001c00167202 */ /* 0x004fc60000000f00 */
[----:B------:R-:W2:Y:S02]  /*ccde0*/  LDL R28, [R1+0xf94] ;  /* 0x000f9400011c7983 */ /* 0x000ea40000100800 */
[----:B------:R0:W-:Y:S01]  /*ccdf0*/  STL [R1+0x3864], R22 ;  /* 0x0038641601007387 */ /* 0x0001e20000100800 */
[----:B------:R-:W-:Y:S02]  /*cce00*/  FSETP.GEU.AND P1, PT, |R22|, 1.175494350822287508e-38, PT ;  /* 0x008000001600780b */ /* 0x000fe40003f2e200 */
[----:B0-----:R-:W4:Y:S01]  /*cce10*/  LDL R22, [R1+0xf90] ;  /* 0x000f900001167983 */ /* 0x001f220000100800 */
[----:B------:R-:W-:Y:S02]  /*cce20*/  STL [R1+0xf60], R21 ;  /* 0x000f601501007387 */ /* 0x000fe40000100800 */
[----:B------:R0:W-:Y:S02]  /*cce30*/  STL [R1+0x31a0], R21 ;  /* 0x0031a01501007387 */ /* 0x0001e40000100800 */
[----:B0-----:R-:W5:Y:S01]  /*cce40*/  LDL R21, [R1+0xf8c] ;  /* 0x000f8c0001157983 */ /* 0x001f620000100800 */
[----:B---3--:R-:W-:-:S02]  /*cce50*/  @P0 FMUL R10, R10, 0.25 ;  /* 0x3e8000000a0a0820 */ /* 0x008fc40000400000 */
[----:B------:R-:W-:-:S03]  /*cce60*/  @P0 FMUL R0, R0, 0.25 ;  /* 0x3e80000000000820 */ /* 0x000fc60000400000 */
[----:B------:R0:W-:Y:S04]  /*cce70*/  @P0 STL [R1+0xf84], R10 ;  /* 0x000f840a01000387 */ /* 0x0001e80000100800 */
[----:B0-----:R-:W3:Y:S01]  /*cce80*/  LDL.LU R10, [R1+0x387c] ;  /* 0x00387c00010a7983 */ /* 0x001ee20000300800 */
[----:B------:R0:W-:Y:S03]  /*cce90*/  @P0 STL [R1+0xf88], R0 ;  /* 0x000f880001000387 */ /* 0x0001e60000100800 */
[----:B0-----:R-:W3:Y:S01]  /*ccea0*/  LDL.LU R0, [R1+0x3878] ;  /* 0x0038780001007983 */ /* 0x001ee20000300800 */
[----:B--2---:R-:W-:Y:S02]  /*cceb0*/  @P0 FMUL R28, R28, 0.25 ;  /* 0x3e8000001c1c0820 */ /* 0x004fe40000400000 */
[----:B----4-:R-:W-:-:S02]  /*ccec0*/  @P0 FMUL R22, R22, 0.25 ;  /* 0x3e80000016160820 */ /* 0x010fc40000400000 */
[----:B-----5:R-:W-:-:S05]  /*cced0*/  @P0 FMUL R21, R21, 0.25 ;  /* 0x3e80000015150820 */ /* 0x020fca0000400000 */
[----:B------:R0:W-:Y:S01]  /*ccee0*/  @P0 STL [R1+0xf8c], R21 ;  /* 0x000f8c1501000387 */ /* 0x0001e20000100800 */
[----:B------:R-:W-:Y:S02]  /*ccef0*/  @P0 STL [R1+0xf90], R22 ;  /* 0x000f901601000387 */ /* 0x000fe40000100800 */
[----:B------:R-:W-:Y:S01]  /*ccf00*/  @P0 STL [R1+0xf94], R28 ;  /* 0x000f941c01000387 */ /* 0x000fe20000100800 */
[----:B0-----:R-:W2:Y:S04]  /*ccf10*/  LDL R21, [R1+0xfa8] ;  /* 0x000fa80001157983 */ /* 0x001ea80000100800 */
[----:B--2---:R0:W-:Y:S04]  /*ccf20*/  STL [R1+0x3870], R21 ;  /* 0x0038701501007387 */ /* 0x0041e80000100800 */
[----:B0-----:R-:W2:Y:S04]  /*ccf30*/  LDL R21, [R1+0xfa4] ;  /* 0x000fa40001157983 */ /* 0x001ea80000100800 */
[----:B--2---:R0:W-:Y:S01]  /*ccf40*/  STL [R1+0x3874], R21 ;  /* 0x0038741501007387 */ /* 0x0041e20000100800 */
[----:B------:R-:W2:Y:S02]  /*ccf50*/  LDL R22, [R1+0x478] ;  /* 0x0004780001167983 */ /* 0x000ea40000100800 */
[----:B------:R-:W4:Y:S01]  /*ccf60*/  LDL R28, [R1+0x4d4] ;  /* 0x0004d400011c7983 */ /* 0x000f220000100800 */
[----:B0-----:R-:W5:Y:S02]  /*ccf70*/  LDL R21, [R1+0xfa0] ;  /* 0x000fa00001157983 */ /* 0x001f640000100800 */
[----:B-----5:R-:W-:-:S05]  /*ccf80*/  @P0 FMUL R21, R21, 0.25 ;  /* 0x3e80000015150820 */ /* 0x020fca0000400000 */
[----:B------:R0:W-:Y:S04]  /*ccf90*/  @P0 STL [R1+0xfa0], R21 ;  /* 0x000fa01501000387 */ /* 0x0001e80000100800 */
[----:B0-----:R-:W5:Y:S02]  /*ccfa0*/  LDL.LU R21, [R1+0x3874] ;  /* 0x0038740001157983 */ /* 0x001f640000300800 */
[----:B-----5:R-:W-:-:S05]  /*ccfb0*/  @P0 FMUL R21, R21, 0.25 ;  /* 0x3e80000015150820 */ /* 0x020fca0000400000 */
[----:B------:R0:W-:Y:S04]  /*ccfc0*/  @P0 STL [R1+0xfa4], R21 ;  /* 0x000fa41501000387 */ /* 0x0001e80000100800 */
[----:B0-----:R-:W5:Y:S01]  /*ccfd0*/  LDL.LU R21, [R1+0x3870] ;  /* 0x0038700001157983 */ /* 0x001f620000300800 */
[----:B--2---:R-:W-:Y:S02]  /*ccfe0*/  @P0 FMUL R22, R22, 0.25 ;  /* 0x3e80000016160820 */ /* 0x004fe40000400000 */
[----:B----4-:R-:W-:Y:S02]  /*ccff0*/  @P0 FMUL R28, R28, 0.25 ;  /* 0x3e8000001c1c0820 */ /* 0x010fe40000400000 */
[----:B-----5:R-:W-:-:S05]  /*cd000*/  @P0 FMUL R21, R21, 0.25 ;  /* 0x3e80000015150820 */ /* 0x020fca0000400000 */
[----:B------:R-:W-:Y:S01]  /*cd010*/  @P0 STL [R1+0xfa8], R21 ;  /* 0x000fa81501000387 */ /* 0x000fe20000100800 */
[----:B------:R-:W-:Y:S02]  /*cd020*/  @P0 STL [R1+0x478], R22 ;  /* 0x0004781601000387 */ /* 0x000fe40000100800 */
[----:B------:R-:W-:Y:S02]  /*cd030*/  @P0 STL [R1+0x4d4], R28 ;  /* 0x0004d41c01000387 */ /* 0x000fe40000100800 */
[----:B------:R0:W-:Y:S02]  /*cd040*/  STL [R1+0x386c], R20 ;  /* 0x00386c1401007387 */ /* 0x0001e40000100800 */
[----:B0-----:R-:W2:Y:S01]  /*cd050*/  LDL R20, [R1+0x49c] ;  /* 0x00049c0001147983 */ /* 0x001ea20000100800 */
[----:B------:R0:W-:Y:S02]  /*cd060*/  STL [R1+0x3868], R15 ;  /* 0x0038680f01007387 */ /* 0x0001e40000100800 */
[----:B------:R-:W4:Y:S02]  /*cd070*/  LDL R22, [R1+0x4dc] ;  /* 0x0004dc0001167983 */ /* 0x000f240000100800 */
[----:B------:R-:W5:Y:S01]  /*cd080*/  LDL R28, [R1+0x4f4] ;  /* 0x0004f400011c7983 */ /* 0x000f620000100800 */
[----:B------:R-:W-:-:S02]  /*cd090*/  MOV R21, R27 ;  /* 0x0000001b00157202 */ /* 0x000fc40000000f00 */
[----:B------:R-:W3:Y:S04]  /*cd0a0*/  LDL R27, [R1+0x3d8] ;  /* 0x0003d800011b7983 */ /* 0x000ee80000100800 */
[----:B0-----:R-:W3:Y:S01]  /*cd0b0*/  LDL R15, [R1+0x4b4] ;  /* 0x0004b400010f7983 */ /* 0x001ee20000100800 */
[----:B--2---:R-:W-:-:S05]  /*cd0c0*/  @P0 FMUL R20, R20, 0.25 ;  /* 0x3e80000014140820 */ /* 0x004fca0000400000 */
[----:B------:R0:W-:Y:S04]  /*cd0d0*/  @P0 STL [R1+0x49c], R20 ;  /* 0x00049c1401000387 */ /* 0x0001e80000100800 */
[----:B0-----:R-:W2:Y:S01]  /*cd0e0*/  LDL.LU R20, [R1+0x386c] ;  /* 0x00386c0001147983 */ /* 0x001ea20000300800 */
[----:B---3--:R-:W-:Y:S02]  /*cd0f0*/  @P0 FMUL R15, R15, 0.25 ;  /* 0x3e8000000f0f0820 */ /* 0x008fe40000400000 */
[----:B----4-:R-:W-:Y:S02]  /*cd100*/  @P0 FMUL R22, R22, 0.25 ;  /* 0x3e80000016160820 */ /* 0x010fe40000400000 */
[----:B-----5:R-:W-:Y:S02]  /*cd110*/  @P0 FMUL R28, R28, 0.25 ;  /* 0x3e8000001c1c0820 */ /* 0x020fe40000400000 */
[----:B------:R-:W-:Y:S01]  /*cd120*/  @P0 FMUL R27, R27, 0.25 ;  /* 0x3e8000001b1b0820 */ /* 0x000fe20000400000 */
[----:B------:R0:W-:Y:S04]  /*cd130*/  @P0 STL [R1+0x4b4], R15 ;  /* 0x0004b40f01000387 */ /* 0x0001e80000100800 */
[----:B0-----:R-:W3:Y:S01]  /*cd140*/  LDL.LU R15, [R1+0x3868] ;  /* 0x00386800010f7983 */ /* 0x001ee20000300800 */
[----:B------:R0:W-:Y:S03]  /*cd150*/  @P0 STL [R1+0x4dc], R22 ;  /* 0x0004dc1601000387 */ /* 0x0001e60000100800 */
[----:B0-----:R-:W4:Y:S01]  /*cd160*/  LDL.LU R22, [R1+0x3864] ;  /* 0x0038640001167983 */ /* 0x001f220000300800 */
[----:B------:R0:W-:Y:S03]  /*cd170*/  @P0 STL [R1+0x4f4], R28 ;  /* 0x0004f41c01000387 */ /* 0x0001e60000100800 */
[----:B0-----:R-:W5:Y:S01]  /*cd180*/  LDL.LU R28, [R1+0x3860] ;  /* 0x00386000011c7983 */ /* 0x001f620000300800 */
[----:B------:R0:W-:Y:S03]  /*cd190*/  @P0 STL [R1+0x3d8], R27 ;  /* 0x0003d81b01000387 */ /* 0x0001e60000100800 */
[----:B0-----:R-:W3:Y:S01]  /*cd1a0*/  LDL.LU R27, [R1+0x385c] ;  /* 0x00385c00011b7983 */ /* 0x001ee20000300800 */
[----:B------:R0:W-:Y:S03]  /*cd1b0*/  STL [R1+0x3854], R26 ;  /* 0x0038541a01007387 */ /* 0x0001e60000100800 */
[----:B--2---:R1:W-:Y:S01]  /*cd1c0*/  STL [R1+0x3858], R20 ;  /* 0x0038581401007387 */ /* 0x0043e20000100800 */
[----:B0-----:R-:W2:Y:S03]  /*cd1d0*/  LDL R26, [R1+0xf88] ;  /* 0x000f8800011a7983 */ /* 0x001ea60000100800 */
[----:B-1----:R-:W2:Y:S01]  /*cd1e0*/  LDL R20, [R1+0xf84] ;  /* 0x000f840001147983 */ /* 0x002ea20000100800 */
[----:B-----5:R-:W-:-:S05]  /*cd1f0*/  @P0 FMUL R28, R28, 0.25 ;  /* 0x3e8000001c1c0820 */ /* 0x020fca0000400000 */
[----:B------:R0:W-:Y:S01]  /*cd200*/  STL [R1+0x3828], R28 ;  /* 0x0038281c01007387 */ /* 0x0001e20000100800 */
[----:B---3--:R-:W-:Y:S01]  /*cd210*/  @P0 FMUL R27, R27, 0.25 ;  /* 0x3e8000001b1b0820 */ /* 0x008fe20000400000 */
[----:B----4-:R-:W-:Y:S02]  /*cd220*/  FSETP.GT.AND P0, PT, |R22|, 8.50705917302346158658e+37, PT ;  /* 0x7e8000001600780b */ /* 0x010fe40003f04200 */
[----:B0-----:R-:W3:Y:S02]  /*cd230*/  LDL R28, [R1+0x4b4] ;  /* 0x0004b400011c7983 */ /* 0x001ee40000100800 */
[----:B------:R0:W-:Y:S02]  /*cd240*/  STL [R1+0x382c], R27 ;  /* 0x00382c1b01007387 */ /* 0x0001e40000100800 */
[----:B0-----:R-:W4:Y:S01]  /*cd250*/  LDL R27, [R1+0x4d4] ;  /* 0x0004d400011b7983 */ /* 0x001f220000100800 */
[----:B------:R0:W-:Y:S03]  /*cd260*/  STL [R1+0x3830], R22 ;  /* 0x0038301601007387 */ /* 0x0001e60000100800 */
[----:B0-----:R-:W5:Y:S01]  /*cd270*/  LDL R22, [R1+0x4e4] ;  /* 0x0004e40001167983 */ /* 0x001f620000100800 */
[----:B--2---:R-:W-:-:S02]  /*cd280*/  @!P5 FMUL R26, R26, 16777216 ;  /* 0x4b8000001a1ad820 */ /* 0x004fc40000400000 */
[----:B------:R-:W-:-:S05]  /*cd290*/  @!P5 FMUL R20, R20, 16777216 ;  /* 0x4b8000001414d820 */ /* 0x000fca0000400000 */
[----:B------:R0:W-:Y:S04]  /*cd2a0*/  @!P5 STL [R1+0xf84], R20 ;  /* 0x000f84140100d387 */ /* 0x0001e80000100800 */
[----:B0-----:R-:W2:Y:S01]  /*cd2b0*/  LDL.LU R20, [R1+0x3858] ;  /* 0x0038580001147983 */ /* 0x001ea20000300800 */
[----:B------:R0:W-:Y:S03]  /*cd2c0*/  @!P5 STL [R1+0xf88], R26 ;  /* 0x000f881a0100d387 */ /* 0x0001e60000100800 */
[----:B0-----:R-:W2:Y:S01]  /*cd2d0*/  LDL.LU R26, [R1+0x3854] ;  /* 0x00385400011a7983 */ /* 0x001ea20000300800 */
[----:B------:R0:W-:Y:S03]  /*cd2e0*/  STL [R1+0x384c], R17 ;  /* 0x00384c1101007387 */ /* 0x0001e60000100800 */
[----:B0-----:R-:W2:Y:S04]  /*cd2f0*/  LDL R17, [R1+0xf90] ;  /* 0x000f900001117983 */ /* 0x001ea80000100800 */
[----:B--2---:R0:W-:Y:S04]  /*cd300*/  STL [R1+0x3850], R17 ;  /* 0x0038501101007387 */ /* 0x0041e80000100800 */
[----:B0-----:R-:W2:Y:S02]  /*cd310*/  LDL R17, [R1+0xf8c] ;  /* 0x000f8c0001117983 */ /* 0x001ea40000100800 */
[----:B--2---:R-:W-:-:S05]  /*cd320*/  @!P5 FMUL R17, R17, 16777216 ;  /* 0x4b8000001111d820 */ /* 0x004fca0000400000 */
[----:B------:R0:W-:Y:S04]  /*cd330*/  @!P5 STL [R1+0xf8c], R17 ;  /* 0x000f8c110100d387 */ /* 0x0001e80000100800 */
[----:B0-----:R-:W2:Y:S02]  /*cd340*/  LDL.LU R17, [R1+0x3850] ;  /* 0x0038500001117983 */ /* 0x001ea40000300800 */
[----:B--2---:R-:W-:-:S05]  /*cd350*/  @!P5 FMUL R17, R17, 16777216 ;  /* 0x4b8000001111d820 */ /* 0x004fca0000400000 */
[----:B------:R0:W-:Y:S04]  /*cd360*/  @!P5 STL [R1+0xf90], R17 ;  /* 0x000f90110100d387 */ /* 0x0001e80000100800 */
[----:B0-----:R-:W2:Y:S01]  /*cd370*/  LDL.LU R17, [R1+0x384c] ;  /* 0x00384c0001117983 */ /* 0x001ea20000300800 */
[----:B------:R0:W-:Y:S03]  /*cd380*/  STL [R1+0x3848], R23 ;  /* 0x0038481701007387 */ /* 0x0001e60000100800 */
[----:B0-----:R-:W2:Y:S01]  /*cd390*/  LDL R23, [R1+0xf94] ;  /* 0x000f940001177983 */ /* 0x001ea20000100800 */
[----:B------:R0:W-:Y:S03]  /*cd3a0*/  STL [R1+0x3844], R26 ;  /* 0x0038441a01007387 */ /* 0x0001e60000100800 */
[----:B0-----:R-:W3:Y:S01]  /*cd3b0*/  LDL R26, [R1+0xfa0] ;  /* 0x000fa000011a7983 */ /* 0x001ee20000100800 */
[----:B--2---:R-:W-:-:S05]  /*cd3c0*/  @!P5 FMUL R23, R23, 16777216 ;  /* 0x4b8000001717d820 */ /* 0x004fca0000400000 */
[----:B------:R0:W-:Y:S01]  /*cd3d0*/  @!P5 STL [R1+0xf94], R23 ;  /* 0x000f94170100d387 */ /* 0x0001e20000100800 */
[----:B---3--:R-:W-:-:S03]  /*cd3e0*/  @!P5 FMUL R26, R26, 16777216 ;  /* 0x4b8000001a1ad820 */ /* 0x008fc60000400000 */
[----:B0-----:R-:W2:Y:S02]  /*cd3f0*/  LDL.LU R23, [R1+0x3848] ;  /* 0x0038480001177983 */ /* 0x001ea40000300800 */
[----:B------:R0:W-:Y:S02]  /*cd400*/  @!P5 STL [R1+0xfa0], R26 ;  /* 0x000fa01a0100d387 */ /* 0x0001e40000100800 */
[----:B0-----:R-:W3:Y:S04]  /*cd410*/  LDL.LU R26, [R1+0x3844] ;  /* 0x00384400011a7983 */ /* 0x001ee80000300800 */
[----:B---3--:R5:W-:Y:S02]  /*cd420*/  STL [R1+0x3810], R26 ;  /* 0x0038101a01007387 */ /* 0x008be40000100800 */
[----:B-----5:R-:W-:-:S02]  /*cd430*/  IMAD.MOV.U32 R26, RZ, RZ, R22 ;  /* 0x000000ffff1a7224 */ /* 0x020fc400078e0016 */
[----:B------:R-:W3:Y:S04]  /*cd440*/  LDL R22, [R1+0x49c] ;  /* 0x00049c0001167983 */ /* 0x000ee80000100800 */
[----:B---3--:R0:W-:Y:S04]  /*cd450*/  STL [R1+0x3840], R22 ;  /* 0x0038401601007387 */ /* 0x0081e80000100800 */
[----:B0-----:R-:W3:Y:S01]  /*cd460*/  LDL R22, [R1+0xfa4] ;  /* 0x000fa40001167983 */ /* 0x001ee20000100800 */
[----:B------:R0:W-:Y:S03]  /*cd470*/  STL [R1+0x383c], R17 ;  /* 0x00383c1101007387 */ /* 0x0001e60000100800 */
[----:B0-----:R-:W5:Y:S01]  /*cd480*/  LDL R17, [R1+0xfa8] ;  /* 0x000fa80001117983 */ /* 0x001f620000100800 */
[----:B--2---:R0:W-:Y:S03]  /*cd490*/  STL [R1+0x3814], R23 ;  /* 0x0038141701007387 */ /* 0x0041e60000100800 */
[----:B0-----:R-:W2:Y:S01]  /*cd4a0*/  LDL R23, [R1+0x478] ;  /* 0x0004780001177983 */ /* 0x001ea20000100800 */
[----:B---3--:R-:W-:-:S05]  /*cd4b0*/  @!P5 FMUL R22, R22, 16777216 ;  /* 0x4b8000001616d820 */ /* 0x008fca0000400000 */
[----:B------:R0:W-:Y:S04]  /*cd4c0*/  @!P5 STL [R1+0xfa4], R22 ;  /* 0x000fa4160100d387 */ /* 0x0001e80000100800 */
[----:B0-----:R-:W3:Y:S01]  /*cd4d0*/  LDL.LU R22, [R1+0x3840] ;  /* 0x0038400001167983 */ /* 0x001ee20000300800 */
[----:B-----5:R-:W-:Y:S02]  /*cd4e0*/  @!P5 FMUL R17, R17, 16777216 ;  /* 0x4b8000001111d820 */ /* 0x020fe40000400000 */
[----:B--2---:R-:W-:-:S03]  /*cd4f0*/  @!P5 FMUL R23, R23, 16777216 ;  /* 0x4b8000001717d820 */ /* 0x004fc60000400000 */
[----:B------:R0:W-:Y:S04]  /*cd500*/  @!P5 STL [R1+0xfa8], R17 ;  /* 0x000fa8110100d387 */ /* 0x0001e80000100800 */
[----:B0-----:R-:W2:Y:S01]  /*cd510*/  LDL.LU R17, [R1+0x383c] ;  /* 0x00383c0001117983 */ /* 0x001ea20000300800 */
[----:B------:R-:W-:Y:S02]  /*cd520*/  @!P5 STL [R1+0x478], R23 ;  /* 0x000478170100d387 */ /* 0x000fe40000100800 */
[----:B------:R3:W-:Y:S02]  /*cd530*/  STL [R1+0x3834], R26 ;  /* 0x0038341a01007387 */ /* 0x0007e40000100800 */
[----:B---3--:R-:W-:-:S05]  /*cd540*/  MOV R26, R22 ;  /* 0x00000016001a7202 */ /* 0x008fca0000000f00 */
[----:B------:R4:W-:Y:S01]  /*cd550*/  STL [R1+0x3838], R26 ;  /* 0x0038381a01007387 */ /* 0x0009e20000100800 */
[----:B------:R-:W-:Y:S02]  /*cd560*/  IMAD.MOV.U32 R22, RZ, RZ, R28 ;  /* 0x000000ffff167224 */ /* 0x000fe400078e001c */
[----:B------:R-:W3:Y:S02]  /*cd570*/  LDL R28, [R1+0x4f4] ;  /* 0x0004f400011c7983 */ /* 0x000ee40000100800 */
[----:B------:R-:W5:Y:S01]  /*cd580*/  LDL R23, [R1+0x3d8] ;  /* 0x0003d80001177983 */ /* 0x000f620000100800 */
[----:B----4-:R-:W-:Y:S02]  /*cd590*/  MOV R26, R27 ;  /* 0x0000001b001a7202 */ /* 0x010fe40000000f00 */
[----:B------:R-:W4:Y:S03]  /*cd5a0*/  LDL R27, [R1+0x4dc] ;  /* 0x0004dc00011b7983 */ /* 0x000f260000100800 */
[----:B------:R-:W-:-:S05]  /*cd5b0*/  @!P5 FMUL R26, R26, 16777216 ;  /* 0x4b8000001a1ad820 */ /* 0x000fca0000400000 */
[----:B------:R0:W-:Y:S04]  /*cd5c0*/  @!P5 STL [R1+0x4d4], R26 ;  /* 0x0004d41a0100d387 */ /* 0x0001e80000100800 */
[----:B0-----:R-:W2:Y:S01]  /*cd5d0*/  LDL.LU R26, [R1+0x3838] ;  /* 0x00383800011a7983 */ /* 0x001ea20000300800 */
[----:B------:R-:W-:Y:S02]  /*cd5e0*/  @!P5 FMUL R22, R22, 16777216 ;  /* 0x4b8000001616d820 */ /* 0x000fe40000400000 */
[----:B---3--:R-:W-:Y:S02]  /*cd5f0*/  @!P5 FMUL R28, R28, 16777216 ;  /* 0x4b8000001c1cd820 */ /* 0x008fe40000400000 */
[----:B----4-:R-:W-:Y:S02]  /*cd600*/  @!P5 FMUL R27, R27, 16777216 ;  /* 0x4b8000001b1bd820 */ /* 0x010fe40000400000 */
[----:B--2---:R-:W-:-:S05]  /*cd610*/  @!P5 FMUL R26, R26, 16777216 ;  /* 0x4b8000001a1ad820 */ /* 0x004fca0000400000 */
[----:B------:R0:W-:Y:S04]  /*cd620*/  @!P5 STL [R1+0x49c], R26 ;  /* 0x00049c1a0100d387 */ /* 0x0001e80000100800 */
[----:B0-----:R-:W2:Y:S01]  /*cd630*/  LDL.LU R26, [R1+0x3834] ;  /* 0x00383400011a7983 */ /* 0x001ea20000300800 */
[----:B------:R0:W-:Y:S03]  /*cd640*/  @!P5 STL [R1+0x4b4], R22 ;  /* 0x0004b4160100d387 */ /* 0x0001e60000100800 */
[----:B0-----:R-:W3:Y:S01]  /*cd650*/  LDL.LU R22, [R1+0x3830] ;  /* 0x0038300001167983 */ /* 0x001ee20000300800 */
[----:B------:R0:W-:Y:S03]  /*cd660*/  @!P5 STL [R1+0x4dc], R27 ;  /* 0x0004dc1b0100d387 */ /* 0x0001e60000100800 */
[----:B0-----:R-:W4:Y:S01]  /*cd670*/  LDL.LU R27, [R1+0x382c] ;  /* 0x00382c00011b7983 */ /* 0x001f220000300800 */
[----:B------:R0:W-:Y:S03]  /*cd680*/  @!P5 STL [R1+0x4f4], R28 ;  /* 0x0004f41c0100d387 */ /* 0x0001e60000100800 */
[----:B0-----:R-:W2:Y:S01]  /*cd690*/  LDL.LU R28, [R1+0x3828] ;  /* 0x00382800011c7983 */ /* 0x001ea20000300800 */
[----:B-----5:R-:W-:-:S05]  /*cd6a0*/  @!P5 FMUL R23, R23, 16777216 ;  /* 0x4b8000001717d820 */ /* 0x020fca0000400000 */
[----:B------:R-:W-:Y:S01]  /*cd6b0*/  @!P5 STL [R1+0x3d8], R23 ;  /* 0x0003d8170100d387 */ /* 0x000fe20000100800 */
[----:B----4-:R-:W-:Y:S02]  /*cd6c0*/  @!P5 FMUL R27, R27, 16777216 ;  /* 0x4b8000001b1bd820 */ /* 0x010fe40000400000 */
[----:B--2---:R-:W-:-:S05]  /*cd6d0*/  @!P5 FMUL R28, R28, 16777216 ;  /* 0x4b8000001c1cd820 */ /* 0x004fca0000400000 */
[----:B------:R0:W-:Y:S02]  /*cd6e0*/  STL [R1+0x30a0], R28 ;  /* 0x0030a01c01007387 */ /* 0x0001e40000100800 */
[----:B0-----:R-:W-:-:S05]  /*cd6f0*/  MOV R28, R26 ;  /* 0x0000001a001c7202 */ /* 0x001fca0000000f00 */
[----:B------:R-:W-:Y:S01]  /*cd700*/  STL [R1+0x3818], R28 ;  /* 0x0038181c01007387 */ /* 0x000fe20000100800 */
[----:B------:R0:W-:Y:S03]  /*cd710*/  STL [R1+0x470], R27 ;  /* 0x0004701b01007387 */ /* 0x0001e60000100800 */
[----:B0-----:R-:W2:Y:S01]  /*cd720*/  LDL.LU R27, [R1+0x3824] ;  /* 0x00382400011b7983 */ /* 0x001ea20000300800 */
[----:B------:R-:W4:Y:S02]  /*cd730*/  LDL R23, [R1+0xfac] ;  /* 0x000fac0001177983 */ /* 0x000f240000100800 */
[----:B------:R0:W-:Y:S02]  /*cd740*/  STL [R1+0x37c4], R12 ;  /* 0x0037c40c01007387 */ /* 0x0001e40000100800 */
[----:B0-----:R-:W5:Y:S01]  /*cd750*/  LDL.LU R12, [R1+0x4b0] ;  /* 0x0004b000010c7983 */ /* 0x001f620000300800 */
[----:B---3--:R-:W-:Y:S01]  /*cd760*/  MOV R26, R22 ;  /* 0x00000016001a7202 */ /* 0x008fe20000000f00 */
[----:B------:R-:W-:Y:S01]  /*cd770*/  IMAD.MOV.U32 R22, RZ, RZ, R25 ;  /* 0x000000ffff167224 */ /* 0x000fe200078e0019 */
[----:B------:R-:W-:Y:S01]  /*cd780*/  MOV R25, R24 ;  /* 0x0000001800197202 */ /* 0x000fe20000000f00 */
[----:B------:R-:W-:Y:S01]  /*cd790*/  MOV R24, R10 ;  /* 0x0000000a00187202 */ /* 0x000fe20000000f00 */
[----:B-----5:R-:W-:Y:S01]  /*cd7a0*/  STL [R1+0x3808], R12 ;  /* 0x0038080c01007387 */ /* 0x020fe20000100800 */
[----:B------:R-:W3:Y:S03]  /*cd7b0*/  LDL.LU R10, [R1+0xa0] ;  /* 0x0000a000010a7983 */ /* 0x000ee60000300800 */
[----:B---3--:R0:W-:Y:S04]  /*cd7c0*/  STL [R1+0x37d8], R10 ;  /* 0x0037d80a01007387 */ /* 0x0081e80000100800 */
[----:B0-----:R-:W3:Y:S01]  /*cd7d0*/  LDL.LU R10, [R1+0x498] ;  /* 0x00049800010a7983 */ /* 0x001ee20000300800 */
[----:B--2---:R-:W-:-:S03]  /*cd7e0*/  FSETP.GEU.AND P5, PT, |R27|, 1.175494350822287508e-38, PT ;  /* 0x008000001b00780b */ /* 0x004fc60003fae200 */
[----:B---3--:R-:W-:Y:S01]  /*cd7f0*/  STL [R1+0x380c], R10 ;  /* 0x00380c0a01007387 */ /* 0x008fe20000100800 */
[----:B------:R0:W-:Y:S03]  /*cd800*/  STL [R1+0x3804], R27 ;  /* 0x0038041b01007387 */ /* 0x0001e60000100800 */
[----:B0-----:R-:W2:Y:S01]  /*cd810*/  LDL R27, [R1+0x4c8] ;  /* 0x0004c800011b7983 */ /* 0x001ea20000100800 */
[----:B----4-:R-:W-:-:S03]  /*cd820*/  @P0 FMUL R23, R23, 0.25 ;  /* 0x3e80000017170820 */ /* 0x010fc60000400000 */
[----:B--2---:R0:W-:Y:S01]  /*cd830*/  STL [R1+0x381c], R27 ;  /* 0x00381c1b01007387 */ /* 0x0041e20000100800 */
[----:B------:R-:W2:Y:S02]  /*cd840*/  LDL R12, [R1+0xfb0] ;  /* 0x000fb000010c7983 */ /* 0x000ea40000100800 */
[----:B------:R1:W-:Y:S01]  /*cd850*/  @P0 STL [R1+0xfac], R23 ;  /* 0x000fac1701000387 */ /* 0x0003e20000100800 */
[----:B0-----:R-:W3:Y:S04]  /*cd860*/  LDL R27, [R1+0xfb8] ;  /* 0x000fb800011b7983 */ /* 0x001ee80000100800 */
[----:B---3--:R0:W-:Y:S01]  /*cd870*/  STL [R1+0x3820], R27 ;  /* 0x0038201b01007387 */ /* 0x0081e20000100800 */
[----:B--2---:R-:W-:Y:S02]  /*cd880*/  @P0 FMUL R12, R12, 0.25 ;  /* 0x3e8000000c0c0820 */ /* 0x004fe40000400000 */
[----:B------:R-:W2:Y:S02]  /*cd890*/  LDL R28, [R1+0xfbc] ;  /* 0x000fbc00011c7983 */ /* 0x000ea40000100800 */
[----:B-1----:R-:W3:Y:S01]  /*cd8a0*/  LDL R23, [R1+0xfc0] ;  /* 0x000fc00001177983 */ /* 0x002ee20000100800 */
[----:B------:R-:W4:Y:S04]  /*cd8b0*/  LDL R10, [R1+0xfc4] ;  /* 0x000fc400010a7983 */ /* 0x000f280000100800 */
[----:B0-----:R-:W5:Y:S01]  /*cd8c0*/  LDL R27, [R1+0xfb4] ;  /* 0x000fb400011b7983 */ /* 0x001f620000100800 */
[----:B------:R0:W-:Y:S02]  /*cd8d0*/  @P0 STL [R1+0xfb0], R12 ;  /* 0x000fb00c01000387 */ /* 0x0001e40000100800 */
[----:B0-----:R-:W-:-:S02]  /*cd8e0*/  IMAD.MOV.U32 R12, RZ, RZ, R26 ;  /* 0x000000ffff0c7224 */ /* 0x001fc400078e001a */
[----:B------:R-:W2:Y:S01]  /*cd8f0*/  LDL R26, [R1+0xfe0] ;  /* 0x000fe000011a7983 */ /* 0x000ea20000100800 */
[----:B-----5:R-:W-:-:S05]  /*cd900*/  @P0 FMUL R27, R27, 0.25 ;  /* 0x3e8000001b1b0820 */ /* 0x020fca0000400000 */
[----:B------:R0:W-:Y:S04]  /*cd910*/  @P0 STL [R1+0xfb4], R27 ;  /* 0x000fb41b01000387 */ /* 0x0001e80000100800 */
[----:B0-----:R-:W5:Y:S01]  /*cd920*/  LDL.LU R27, [R1+0x3820] ;  /* 0x00382000011b7983 */ /* 0x001f620000300800 */
[----:B--2---:R-:W-:Y:S02]  /*cd930*/  @P0 FMUL R28, R28, 0.25 ;  /* 0x3e8000001c1c0820 */ /* 0x004fe40000400000 */
[----:B---3--:R-:W-:Y:S02]  /*cd940*/  @P0 FMUL R23, R23, 0.25 ;  /* 0x3e80000017170820 */ /* 0x008fe40000400000 */
[----:B----4-:R-:W-:Y:S02]  /*cd950*/  @P0 FMUL R10, R10, 0.25 ;  /* 0x3e8000000a0a0820 */ /* 0x010fe40000400000 */
[----:B-----5:R-:W-:-:S05]  /*cd960*/  @P0 FMUL R27, R27, 0.25 ;  /* 0x3e8000001b1b0820 */ /* 0x020fca0000400000 */
[----:B------:R0:W-:Y:S04]  /*cd970*/  @P0 STL [R1+0xfb8], R27 ;  /* 0x000fb81b01000387 */ /* 0x0001e80000100800 */
[----:B0-----:R-:W2:Y:S01]  /*cd980*/  LDL.LU R27, [R1+0x381c] ;  /* 0x00381c00011b7983 */ /* 0x001ea20000300800 */
[----:B------:R0:W-:Y:S03]  /*cd990*/  @P0 STL [R1+0xfbc], R28 ;  /* 0x000fbc1c01000387 */ /* 0x0001e60000100800 */
[----:B0-----:R-:W3:Y:S01]  /*cd9a0*/  LDL.LU R28, [R1+0x3818] ;  /* 0x00381800011c7983 */ /* 0x001ee20000300800 */
[----:B------:R0:W-:Y:S03]  /*cd9b0*/  @P0 STL [R1+0xfc0], R23 ;  /* 0x000fc01701000387 */ /* 0x0001e60000100800 */
[----:B0-----:R-:W4:Y:S01]  /*cd9c0*/  LDL.LU R23, [R1+0x3814] ;  /* 0x0038140001177983 */ /* 0x001f220000300800 */
[----:B------:R0:W-:Y:S03]  /*cd9d0*/  @P0 STL [R1+0xfc4], R10 ;  /* 0x000fc40a01000387 */ /* 0x0001e60000100800 */
[----:B0-----:R-:W5:Y:S01]  /*cd9e0*/  LDL R10, [R1+0x488] ;  /* 0x00048800010a7983 */ /* 0x001f620000100800 */
[----:B------:R-:W-:-:S05]  /*cd9f0*/  @P0 FMUL R26, R26, 0.25 ;  /* 0x3e8000001a1a0820 */ /* 0x000fca0000400000 */
[----:B------:R0:W-:Y:S04]  /*cda00*/  @P0 STL [R1+0xfe0], R26 ;  /* 0x000fe01a01000387 */ /* 0x0001e80000100800 */
[----:B0-----:R-:W3:Y:S01]  /*cda10*/  LDL.LU R26, [R1+0x3810] ;  /* 0x00381000011a7983 */ /* 0x001ee20000300800 */
[----:B--2---:R-:W-:-:S05]  /*cda20*/  @P0 FMUL R27, R27, 0.25 ;  /* 0x3e8000001b1b0820 */ /* 0x004fca0000400000 */
[----:B------:R-:W-:Y:S01]  /*cda30*/  @P0 STL [R1+0x4c8], R27 ;  /* 0x0004c81b01000387 */ /* 0x000fe20000100800 */
[----:B-----5:R-:W-:-:S05]  /*cda40*/  @P0 FMUL R10, R10, 0.25 ;  /* 0x3e8000000a0a0820 */ /* 0x020fca0000400000 */
[----:B------:R0:W-:Y:S04]  /*cda50*/  @P0 STL [R1+0x488], R10 ;  /* 0x0004880a01000387 */ /* 0x0001e80000100800 */
[----:B0-----:R-:W2:Y:S01]  /*cda60*/  LDL.LU R10, [R1+0x380c] ;  /* 0x00380c00010a7983 */ /* 0x001ea20000300800 */
[----:B---3--:R-:W-:Y:S02]  /*cda70*/  @P0 FMUL R28, R28, 0.25 ;  /* 0x3e8000001c1c0820 */ /* 0x008fe40000400000 */
[----:B------:R-:W-:-:S03]  /*cda80*/  @P0 FMUL R26, R26, 0.25 ;  /* 0x3e8000001a1a0820 */ /* 0x000fc60000400000 */
[----:B------:R-:W-:Y:S01]  /*cda90*/  @P0 STL [R1+0x4e4], R28 ;  /* 0x0004e41c01000387 */ /* 0x000fe20000100800 */
[----:B------:R0:W-:Y:S03]  /*cdaa0*/  STL [R1+0x37f4], R28 ;  /* 0x0037f41c01007387 */ /* 0x0001e60000100800 */
[----:B0-----:R-:W3:Y:S01]  /*cdab0*/  LDL R28, [R1+0xfb8] ;  /* 0x000fb800011c7983 */ /* 0x001ee20000100800 */
[----:B------:R-:W-:Y:S02]  /*cdac0*/  @P0 STL [R1+0x4e0], R26 ;  /* 0x0004e01a01000387 */ /* 0x000fe40000100800 */
[----:B------:R0:W-:Y:S02]  /*cdad0*/  STL [R1+0x37ec], R26 ;  /* 0x0037ec1a01007387 */ /* 0x0001e40000100800 */
[----:B0-----:R-:W5:Y:S01]  /*cdae0*/  LDL R26, [R1+0xfc4] ;  /* 0x000fc400011a7983 */ /* 0x001f620000100800 */
[----:B--2---:R-:W-:-:S05]  /*cdaf0*/  @P0 FMUL R10, R10, 0.25 ;  /* 0x3e8000000a0a0820 */ /* 0x004fca0000400000 */
[----:B------:R0:W-:Y:S02]  /*cdb00*/  STL [R1+0x37dc], R10 ;  /* 0x0037dc0a01007387 */ /* 0x0001e40000100800 */
[----:B0-----:R-:W-:Y:S02]  /*cdb10*/  MOV R10, R12 ;  /* 0x0000000c000a7202 */ /* 0x001fe40000000f00 */
[----:B------:R-:W2:Y:S01]  /*cdb20*/  LDL R12, [R1+0x47c] ;  /* 0x00047c00010c7983 */ /* 0x000ea20000100800 */
[----:B------:R0:W-:Y:S03]  /*cdb30*/  STL [R1+0x37f8], R22 ;  /* 0x0037f81601007387 */ /* 0x0001e60000100800 */
[----:B0-----:R-:W3:Y:S01]  /*cdb40*/  LDL R22, [R1+0xfb4] ;  /* 0x000fb40001167983 */ /* 0x001ee20000100800 */
[----:B----4-:R-:W-:Y:S02]  /*cdb50*/  @P0 FMUL R23, R23, 0.25 ;  /* 0x3e80000017170820 */ /* 0x010fe40000400000 */
[----:B--2---:R-:W-:Y:S01]  /*cdb60*/  @P0 FMUL R12, R12, 0.25 ;  /* 0x3e8000000c0c0820 */ /* 0x004fe20000400000 */
[----:B---3--:R0:W-:Y:S04]  /*cdb70*/  STL [R1+0x37fc], R22 ;  /* 0x0037fc1601007387 */ /* 0x0081e80000100800 */
[----:B0-----:R-:W2:Y:S01]  /*cdb80*/  LDL R22, [R1+0xfac] ;  /* 0x000fac0001167983 */ /* 0x001ea20000100800 */
[----:B------:R-:W-:Y:S02]  /*cdb90*/  @P0 STL [R1+0x4f8], R23 ;  /* 0x0004f81701000387 */ /* 0x000fe40000100800 */
[----:B------:R0:W-:Y:S02]  /*cdba0*/  STL [R1+0x37f0], R23 ;  /* 0x0037f01701007387 */ /* 0x0001e40000100800 */
[----:B0-----:R-:W3:Y:S01]  /*cdbb0*/  LDL R23, [R1+0xfc0] ;  /* 0x000fc00001177983 */ /* 0x001ee20000100800 */
[----:B------:R0:W-:Y:S03]  /*cdbc0*/  @P0 STL [R1+0x47c], R12 ;  /* 0x00047c0c01000387 */ /* 0x0001e60000100800 */
[----:B0-----:R-:W4:Y:S02]  /*cdbd0*/  LDL.LU R12, [R1+0x3808] ;  /* 0x00380800010c7983 */ /* 0x001f240000300800 */
[----:B----4-:R-:W-:-:S05]  /*cdbe0*/  @P0 FMUL R12, R12, 0.25 ;  /* 0x3e8000000c0c0820 */ /* 0x010fca0000400000 */
[----:B------:R0:W-:Y:S02]  /*cdbf0*/  STL [R1+0x37e0], R12 ;  /* 0x0037e00c01007387 */ /* 0x0001e40000100800 */
[----:B0-----:R-:W-:Y:S02]  /*cdc00*/  MOV R12, R27 ;  /* 0x0000001b000c7202 */ /* 0x001fe40000000f00 */
[----:B------:R-:W4:Y:S01]  /*cdc10*/  LDL.LU R27, [R1+0x3804] ;  /* 0x00380400011b7983 */ /* 0x000f220000300800 */
[----:B------:R-:W-:Y:S02]  /*cdc20*/  @P0 FMUL R10, R10, 0.25 ;  /* 0x3e8000000a0a0820 */ /* 0x000fe40000400000 */
[----:B------:R2:W-:Y:S02]  /*cdc30*/  STL [R1+0x3800], R12 ;  /* 0x0038000c01007387 */ /* 0x0005e40000100800 */
[----:B--2---:R-:W-:Y:S02]  /*cdc40*/  IMAD.MOV.U32 R12, RZ, RZ, R22 ;  /* 0x000000ffff0c7224 */ /* 0x004fe400078e0016 */
[----:B------:R-:W2:Y:S01]  /*cdc50*/  LDL R22, [R1+0xfb0] ;  /* 0x000fb00001167983 */ /* 0x000ea20000100800 */
[----:B------:R-:W-:Y:S01]  /*cdc60*/  @P0 STL [R1+0x98], R10 ;  /* 0x0000980a01000387 */ /* 0x000fe20000100800 */
[----:B----4-:R-:W-:-:S02]  /*cdc70*/  FSETP.GT.AND P0, PT, |R27|, 8.50705917302346158658e+37, PT ;  /* 0x7e8000001b00780b */ /* 0x010fc40003f04200 */
[----:B------:R0:W-:Y:S04]  /*cdc80*/  STL [R1+0x37c0], R27 ;  /* 0x0037c01b01007387 */ /* 0x0001e80000100800 */
[----:B0-----:R-:W4:Y:S01]  /*cdc90*/  LDL R27, [R1+0x1034] ;  /* 0x00103400011b7983 */ /* 0x001f220000100800 */
[----:B------:R-:W-:Y:S02]  /*cdca0*/  @!P1 FMUL R12, R12, 16777216 ;  /* 0x4b8000000c0c9820 */ /* 0x000fe40000400000 */
[----:B--2---:R-:W-:Y:S01]  /*cdcb0*/  @!P1 FMUL R22, R22, 16777216 ;  /* 0x4b80000016169820 */ /* 0x004fe20000400000 */
[----:B----4-:R0:W-:Y:S04]  /*cdcc0*/  STL [R1+0x37c8], R27 ;  /* 0x0037c81b01007387 */ /* 0x0101e80000100800 */
[----:B0-----:R-:W2:Y:S01]  /*cdcd0*/  LDL R27, [R1+0x47c] ;  /* 0x00047c00011b7983 */ /* 0x001ea20000100800 */
[----:B------:R0:W-:Y:S03]  /*cdce0*/  @!P1 STL [R1+0xfac], R12 ;  /* 0x000fac0c01009387 */ /* 0x0001e60000100800 */
[----:B0-----:R-:W4:Y:S01]  /*cdcf0*/  LDL.LU R12, [R1+0x3800] ;  /* 0x00380000010c7983 */ /* 0x001f220000300800 */
[----:B------:R0:W-:Y:S03]  /*cdd00*/  @!P1 STL [R1+0xfb0], R22 ;  /* 0x000fb01601009387 */ /* 0x0001e60000100800 */
[----:B0-----:R-:W2:Y:S02]  /*cdd10*/  LDL.LU R22, [R1+0x37fc] ;  /* 0x0037fc0001167983 */ /* 0x001ea40000300800 */
[----:B--2---:R-:W-:-:S05]  /*cdd20*/  @!P1 FMUL R22, R22, 16777216 ;  /* 0x4b80000016169820 */ /* 0x004fca0000400000 */
[----:B------:R0:W-:Y:S04]  /*cdd30*/  @!P1 STL [R1+0xfb4], R22 ;  /* 0x000fb41601009387 */ /* 0x0001e80000100800 */
[----:B0-----:R-:W2:Y:S01]  /*cdd40*/  LDL.LU R22, [R1+0x37f8] ;  /* 0x0037f80001167983 */ /* 0x001ea20000300800 */
[----:B------:R-:W-:-:S03]  /*cdd50*/  @!P1 FMUL R28, R28, 16777216 ;  /* 0x4b8000001c1c9820 */ /* 0x000fc60000400000 */
[----:B--2---:R0:W-:Y:S04]  /*cdd60*/  STL [R1+0x37cc], R22 ;  /* 0x0037cc1601007387 */ /* 0x0041e80000100800 */
[----:B0-----:R-:W2:Y:S01]  /*cdd70*/  LDL R22, [R1+0xfbc] ;  /* 0x000fbc0001167983 */ /* 0x001ea20000100800 */
[----:B------:R0:W-:Y:S03]  /*cdd80*/  @!P1 STL [R1+0xfb8], R28 ;  /* 0x000fb81c01009387 */ /* 0x0001e60000100800 */
[----:B0-----:R-:W3:Y:S01]  /*cdd90*/  LDL.LU R28, [R1+0x37f4] ;  /* 0x0037f400011c7983 */ /* 0x001ee20000300800 */
[----:B--2---:R-:W-:-:S05]  /*cdda0*/  @!P1 FMUL R22, R22, 16777216 ;  /* 0x4b80000016169820 */ /* 0x004fca0000400000 */
[----:B------:R0:W-:Y:S02]  /*cddb0*/  @!P1 STL [R1+0xfbc], R22 ;  /* 0x000fbc1601009387 */ /* 0x0001e40000100800 */
[----:B0-----:R-:W-:Y:S01]  /*cddc0*/  MOV R22, R27 ;  /* 0x0000001b00167202 */ /* 0x001fe20000000f00 */
[----:B----4-:R-:W-:Y:S02]  /*cddd0*/  MOV R27, R12 ;  /* 0x0000000c001b7202 */ /* 0x010fe40000000f00 */
[----:B------:R-:W-:Y:S01]  /*cdde0*/  IMAD.MOV.U32 R12, RZ, RZ, R10 ;  /* 0x000000ffff0c7224 */ /* 0x000fe200078e000a */
[----:B---3--:R-:W-:Y:S02]  /*cddf0*/  MOV R10, R28 ;  /* 0x0000001c000a7202 */ /* 0x008fe40000000f00 */
[----:B------:R-:W2:Y:S01]  /*cde00*/  LDL.LU R28, [R1+0x568] ;  /* 0x00056800011c7983 */ /* 0x000ea20000300800 */
[----:B------:R-:W-:Y:S02]  /*cde10*/  @!P1 FMUL R23, R23, 16777216 ;  /* 0x4b80000017179820 */ /* 0x000fe40000400000 */
[----:B-----5:R-:W-:Y:S01]  /*cde20*/  @!P1 FMUL R26, R26, 16777216 ;  /* 0x4b8000001a1a9820 */ /* 0x020fe20000400000 */
[----:B--2---:R0:W-:Y:S04]  /*cde30*/  STL [R1+0x37d0], R28 ;  /* 0x0037d01c01007387 */ /* 0x0041e80000100800 */
[----:B0-----:R-:W2:Y:S01]  /*cde40*/  LDL R28, [R1+0xfe0] ;  /* 0x000fe000011c7983 */ /* 0x001ea20000100800 */
[----:B------:R0:W-:Y:S03]  /*cde50*/  @!P1 STL [R1+0xfc0], R23 ;  /* 0x000fc01701009387 */ /* 0x0001e60000100800 */
[----:B0-----:R-:W3:Y:S01]  /*cde60*/  LDL.LU R23, [R1+0x37f0] ;  /* 0x0037f00001177983 */ /* 0x001ee20000300800 */
[----:B------:R0:W-:Y:S03]  /*cde70*/  @!P1 STL [R1+0xfc4], R26 ;  /* 0x000fc41a01009387 */ /* 0x0001e60000100800 */
[----:B0-----:R-:W4:Y:S01]  /*cde80*/  LDL.LU R26, [R1+0x37ec] ;  /* 0x0037ec00011a7983 */ /* 0x001f220000300800 */
[----:B--2---:R-:W-:-:S05]  /*cde90*/  @!P1 FMUL R28, R28, 16777216 ;  /* 0x4b8000001c1c9820 */ /* 0x004fca0000400000 */
[----:B------:R0:W-:Y:S01]  /*cdea0*/  @!P1 STL [R1+0xfe0], R28 ;  /* 0x000fe01c01009387 */ /* 0x0001e20000100800 */
[----:B------:R1:W-:Y:S02]  /*cdeb0*/  STL [R1+0x37e8], R22 ;  /* 0x0037e81601007387 */ /* 0x0003e40000100800 */
[----:B------:R2:W-:Y:S01]  /*cdec0*/  STL [R1+0x37e4], R21 ;  /* 0x0037e41501007387 */ /* 0x0005e20000100800 */
[----:B0-----:R-:W5:Y:S01]  /*cded0*/  LDL R28, [R1+0x488] ;  /* 0x00048800011c7983 */ /* 0x001f620000100800 */
[----:B-1----:R-:W-:Y:S02]  /*cdee0*/  MOV R22, R27 ;  /* 0x0000001b00167202 */ /* 0x002fe40000000f00 */
[----:B--2---:R-:W-:Y:S01]  /*cdef0*/  MOV R21, R10 ;  /* 0x0000000a00157202 */ /* 0x004fe20000000f00 */
[----:B------:R-:W-:Y:S02]  /*cdf00*/  IMAD.MOV.U32 R27, RZ, RZ, R12 ;  /* 0x000000ffff1b7224 */ /* 0x000fe400078e000c */
[----:B---3--:R-:W-:-:S02]  /*cdf10*/  IMAD.MOV.U32 R10, RZ, RZ, R23 ;  /* 0x000000ffff0a7224 */ /* 0x008fc400078e0017 */
[----:B------:R-:W-:Y:S01]  /*cdf20*/  @!P1 FMUL R22, R22, 16777216 ;  /* 0x4b80000016169820 */ /* 0x000fe20000400000 */
[----:B----4-:R-:W-:Y:S01]  /*cdf30*/  MOV R12, R26 ;  /* 0x0000001a000c7202 */ /* 0x010fe20000000f00 */
[----:B------:R-:W-:Y:S02]  /*cdf40*/  MOV R26, R4 ;  /* 0x00000004001a7202 */ /* 0x000fe40000000f00 */
[----:B------:R-:W-:Y:S01]  /*cdf50*/  IMAD.MOV.U32 R4, RZ, RZ, R20 ;  /* 0x000000ffff047224 */ /* 0x000fe200078e0014 */
[----:B------:R-:W-:Y:S01]  /*cdf60*/  MOV R20, R7 ;  /* 0x0000000700147202 */ /* 0x000fe20000000f00 */
[----:B------:R-:W-:Y:S01]  /*cdf70*/  @!P1 FMUL R21, R21, 16777216 ;  /* 0x4b80000015159820 */ /* 0x000fe20000400000 */
[----:B------:R-:W-:Y:S02]  /*cdf80*/  MOV R23, R24 ;  /* 0x0000001800177202 */ /* 0x000fe40000000f00 */
[----:B------:R-:W-:Y:S01]  /*cdf90*/  MOV R7, R9 ;  /* 0x0000000900077202 */ /* 0x000fe20000000f00 */
[----:B------:R-:W2:Y:S04]  /*cdfa0*/  LDL R24, [R1+0x4a4] ;  /* 0x0004a40001187983 */ /* 0x000ea80000100800 */
[----:B------:R-:W3:Y:S01]  /*cdfb0*/  LDL R9, [R1+0x870] ;  /* 0x0008700001097983 */ /* 0x000ee20000100800 */
[----:B------:R-:W-:-:S02]  /*cdfc0*/  @!P1 FMUL R12, R12, 16777216 ;  /* 0x4b8000000c0c9820 */ /* 0x000fc40000400000 */
[----:B------:R0:W-:Y:S02]  /*cdfd0*/  @!P1 STL [R1+0x4c8], R22 ;  /* 0x0004c81601009387 */ /* 0x0001e40000100800 */
[----:B------:R-:W-:Y:S01]  /*cdfe0*/  @!P1 FMUL R10, R10, 16777216 ;  /* 0x4b8000000a0a9820 */ /* 0x000fe20000400000 */
[----:B0-----:R-:W4:Y:S01]  /*cdff0*/  LDL.LU R22, [R1+0x37e8] ;  /* 0x0037e80001167983 */ /* 0x001f220000300800 */
[----:B------:R0:W-:Y:S03]  /*ce000*/  @!P1 STL [R1+0x4e4], R21 ;  /* 0x0004e41501009387 */ /* 0x0001e60000100800 */
[----:B0-----:R-:W2:Y:S01]  /*ce010*/  LDL.LU R21, [R1+0x37e4] ;  /* 0x0037e40001157983 */ /* 0x001ea20000300800 */
[----:B------:R0:W-:Y:S03]  /*ce020*/  @!P1 STL [R1+0x4e0], R12 ;  /* 0x0004e00c01009387 */ /* 0x0001e60000100800 */
[----:B0-----:R-:W2:Y:S01]  /*ce030*/  LDL.LU R12, [R1+0x37e0] ;  /* 0x0037e000010c7983 */ /* 0x001ea20000300800 */
[----:B------:R0:W-:Y:S03]  /*ce040*/  @!P1 STL [R1+0x4f8], R10 ;  /* 0x0004f80a01009387 */ /* 0x0001e60000100800 */
[----:B0-----:R-:W2:Y:S01]  /*ce050*/  LDL.LU R10, [R1+0x37dc] ;  /* 0x0037dc00010a7983 */ /* 0x001ea20000300800 */
[----:B-----5:R-:W-:-:S05]  /*ce060*/  @!P1 FMUL R28, R28, 16777216 ;  /* 0x4b8000001c1c9820 */ /* 0x020fca0000400000 */
[----:B------:R-:W-:Y:S01]  /*ce070*/  @!P1 STL [R1+0x488], R28 ;  /* 0x0004881c01009387 */ /* 0x000fe20000100800 */
[----:B--2---:R-:W-:-:S05]  /*ce080*/  @!P1 FMUL R10, R10, 16777216 ;  /* 0x4b8000000a0a9820 */ /* 0x004fca0000400000 */
[----:B------:R0:W-:Y:S04]  /*ce090*/  STL [R1+0x498], R10 ;  /* 0x0004980a01007387 */ /* 0x0001e80000100800 */
[----:B0-----:R-:W2:Y:S01]  /*ce0a0*/  LDL.LU R10, [R1+0x37d8] ;  /* 0x0037d800010a7983 */ /* 0x001ea20000300800 */
[----:B----4-:R-:W-:Y:S02]  /*ce0b0*/  @!P1 FMUL R22, R22, 16777216 ;  /* 0x4b80000016169820 */ /* 0x010fe40000400000 */
[----:B------:R-:W-:Y:S02]  /*ce0c0*/  @!P1 FMUL R27, R27, 16777216 ;  /* 0x4b8000001b1b9820 */ /* 0x000fe40000400000 */
[----:B------:R-:W-:Y:S01]  /*ce0d0*/  @!P1 FMUL R12, R12, 16777216 ;  /* 0x4b8000000c0c9820 */ /* 0x000fe20000400000 */
[----:B------:R0:W-:Y:S02]  /*ce0e0*/  @!P1 STL [R1+0x47c], R22 ;  /* 0x00047c1601009387 */ /* 0x0001e40000100800 */
[----:B------:R-:W-:Y:S02]  /*ce0f0*/  @!P1 STL [R1+0x98], R27 ;  /* 0x0000981b01009387 */ /* 0x000fe40000100800 */
[----:B------:R-:W-:Y:S02]  /*ce100*/  STL [R1+0x37d4], R25 ;  /* 0x0037d41901007387 */ /* 0x000fe40000100800 */
[----:B------:R1:W-:Y:S01]  /*ce110*/  STL [R1+0x4b0], R12 ;  /* 0x0004b00c01007387 */ /* 0x0003e20000100800 */
[----:B------:R-:W4:Y:S04]  /*ce120*/  LDL R28, [R1+0xff4] ;  /* 0x000ff400011c7983 */ /* 0x000f280000100800 */
[----:B0-----:R-:W5:Y:S04]  /*ce130*/  LDL R22, [R1+0x101c] ;  /* 0x00101c0001167983 */ /* 0x001f680000100800 */
[----:B-1----:R-:W3:Y:S04]  /*ce140*/  LDL R12, [R1+0xfe4] ;  /* 0x000fe400010c7983 */ /* 0x002ee80000100800 */
[----:B------:R-:W4:Y:S04]  /*ce150*/  LDL R25, [R1+0xfec] ;  /* 0x000fec0001197983 */ /* 0x000f280000100800 */
[----:B------:R-:W5:Y:S01]  /*ce160*/  LDL R27, [R1+0x1024] ;  /* 0x00102400011b7983 */ /* 0x000f620000100800 */
[----:B------:R0:W-:Y:S03]  /*ce170*/  STL [R1+0x3784], R21 ;  /* 0x0037841501007387 */ /* 0x0001e60000100800 */
[----:B0-----:R-:W5:Y:S01]  /*ce180*/  LDL.LU R21, [R1+0x504] ;  /* 0x0005040001157983 */ /* 0x001f620000300800 */
[----:B--2---:R-:W-:-:S03]  /*ce190*/  FSETP.GEU.AND P1, PT, |R10|, 1.175494350822287508e-38, PT ;  /* 0x008000000a00780b */ /* 0x004fc60003f2e200 */
[----:B------:R0:W-:Y:S04]  /*ce1a0*/  STL [R1+0x37bc], R10 ;  /* 0x0037bc0a01007387 */ /* 0x0001e80000100800 */
[----:B0-----:R-:W2:Y:S01]  /*ce1b0*/  LDL R10, [R1+0xfe8] ;  /* 0x000fe800010a7983 */ /* 0x001ea20000100800 */
[----:B---3--:R-:W-:Y:S02]  /*ce1c0*/  @P0 FMUL R12, R12, 0.25 ;  /* 0x3e8000000c0c0820 */ /* 0x008fe40000400000 */
[----:B----4-:R-:W-:Y:S02]  /*ce1d0*/  @P0 FMUL R25, R25, 0.25 ;  /* 0x3e80000019190820 */ /* 0x010fe40000400000 */
[----:B------:R-:W-:Y:S01]  /*ce1e0*/  @P0 FMUL R28, R28, 0.25 ;  /* 0x3e8000001c1c0820 */ /* 0x000fe20000400000 */
[----:B------:R0:W-:Y:S01]  /*ce1f0*/  @P0 STL [R1+0xfe4], R12 ;  /* 0x000fe40c01000387 */ /* 0x0001e20000100800 */
[----:B-----5:R-:W-:-:S02]  /*ce200*/  @P0 FMUL R22, R22, 0.25 ;  /* 0x3e80000016160820 */ /* 0x020fc40000400000 */
[----:B------:R-:W-:Y:S01]  /*ce210*/  @P0 FMUL R27, R27, 0.25 ;  /* 0x3e8000001b1b0820 */ /* 0x000fe20000400000 */
[----:B0-----:R-:W3:Y:S01]  /*ce220*/  LDL R12, [R1+0x103c] ;  /* 0x00103c00010c7983 */ /* 0x001ee20000100800 */
[----:B--2---:R-:W-:-:S05]  /*ce230*/  @P0 FMUL R10, R10, 0.25 ;  /* 0x3e8000000a0a0820 */ /* 0x004fca0000400000 */
[----:B------:R0:W-:Y:S04]  /*ce240*/  @P0 STL [R1+0xfe8], R10 ;  /* 0x000fe80a01000387 */ /* 0x0001e80000100800 */
[----:B0-----:R-:W2:Y:S01]  /*ce250*/  LDL R10, [R1+0x56c] ;  /* 0x00056c00010a7983 */ /* 0x001ea20000100800 */
[----:B------:R0:W-:Y:S03]  /*ce260*/  @P0 STL [R1+0xfec], R25 ;  /* 0x000fec1901000387 */ /* 0x0001e60000100800 */
[----:B0-----:R-:W4:Y:S01]  /*ce270*/  LDL.LU R25, [R1+0x37d4] ;  /* 0x0037d40001197983 */ /* 0x001f220000300800 */
[----:B------:R0:W-:Y:S03]  /*ce280*/  @P0 STL [R1+0xff4], R28 ;  /* 0x000ff41c01000387 */ /* 0x0001e60000100800 */
[----:B0-----:R-:W5:Y:S01]  /*ce290*/  LDL.LU R28, [R1+0x37d0] ;  /* 0x0037d000011c7983 */ /* 0x001f620000300800 */
[----:B------:R0:W-:Y:S03]  /*ce2a0*/  @P0 STL [R1+0x101c], R22 ;  /* 0x00101c1601000387 */ /* 0x0001e60000100800 */
[----:B0-----:R-:W4:Y:S01]  /*ce2b0*/  LDL.LU R22, [R1+0x37cc] ;  /* 0x0037cc0001167983 */ /* 0x001f220000300800 */
[----:B------:R0:W-:Y:S03]  /*ce2c0*/  @P0 STL [R1+0x1024], R27 ;  /* 0x0010241b01000387 */ /* 0x0001e60000100800 */
[----:B0-----:R-:W4:Y:S01]  /*ce2d0*/  LDL.LU R27, [R1+0x37c8] ;  /* 0x0037c800011b7983 */ /* 0x001f220000300800 */
[----:B---3--:R-:W-:-:S05]  /*ce2e0*/  @P0 FMUL R12, R12, 0.25 ;  /* 0x3e8000000c0c0820 */ /* 0x008fca0000400000 */
[----:B------:R0:W-:Y:S04]  /*ce2f0*/  @P0 STL [R1+0x103c], R12 ;  /* 0x00103c0c01000387 */ /* 0x0001e80000100800 */
[----:B0-----:R-:W3:Y:S01]  /*ce300*/  LDL.LU R12, [R1+0x37c4] ;  /* 0x0037c400010c7983 */ /* 0x001ee20000300800 */
[----:B--2---:R-:W-:-:S05]  /*ce310*/  @P0 FMUL R10, R10, 0.25 ;  /* 0x3e8000000a0a0820 */ /* 0x004fca0000400000 */
[----:B------:R0:W-:Y:S01]  /*ce320*/  @P0 STL [R1+0x56c], R10 ;  /* 0x00056c0a01000387 */ /* 0x0001e20000100800 */
[----:B----4-:R-:W-:-:S05]  /*ce330*/  @P0 FMUL R27, R27, 0.25 ;  /* 0x3e8000001b1b0820 */ /* 0x010fca0000400000 */
[----:B------:R-:W-:Y:S01]  /*ce340*/  @P0 STL [R1+0x1034], R27 ;  /* 0x0010341b01000387 */ /* 0x000fe20000100800 */
[----:B0-----:R-:W2:Y:S02]  /*ce350*/  LDL R10, [R1+0x574] ;  /* 0x00057400010a7983 */ /* 0x001ea40000100800 */
[----:B------:R0:W-:Y:S02]  /*ce360*/  STL [R1+0x37ac], R6 ;  /* 0x0037ac0601007387 */ /* 0x0001e40000100800 */
[----:B------:R-:W-:Y:S01]  /*ce370*/  STL [R1+0x37b0], R23 ;  /* 0x0037b01701007387 */ /* 0x000fe20000100800 */
[----:B------:R-:W-:Y:S01]  /*ce380*/  STL [R1+0x37b4], R2 ;  /* 0x0037b40201007387 */ /* 0x000fe20000100800 */
[----:B------:R1:W-:Y:S02]  /*ce390*/  STL [R1+0x37b8], R25 ;  /* 0x0037b81901007387 */ /* 0x0003e40000100800 */
[----:B------:R-:W-:Y:S02]  /*ce3a0*/  @P0 FMUL R22, R22, 0.25 ;  /* 0x3e80000016160820 */ /* 0x000fe40000400000 */
[----:B---3--:R-:W-:Y:S01]  /*ce3b0*/  @P0 FMUL R12, R12, 0.25 ;  /* 0x3e8000000c0c0820 */ /* 0x008fe20000400000 */
[----:B0-----:R-:W3:Y:S04]  /*ce3c0*/  LDL R6, [R1+0xfe8] ;  /* 0x000fe80001067983 */ /* 0x001ee80000100800 */
[----:B-1----:R-:W4:Y:S04]  /*ce3d0*/  LDL R25, [R1+0x54c] ;  /* 0x00054c0001197983 */ /* 0x002f280000100800 */
[----:B------:R-:W3:Y:S04]  /*ce3e0*/  LDL R2, [R1+0x548] ;  /* 0x0005480001027983 */ /* 0x000ee80000100800 */
[----:B------:R-:W3:Y:S01]  /*ce3f0*/  LDL R23, [R1+0xfe4] ;  /* 0x000fe40001177983 */ /* 0x000ee20000100800 */
[----:B------:R-:W-:Y:S02]  /*ce400*/  @P0 STL [R1+0x52c], R12 ;  /* 0x00052c0c01000387 */ /* 0x000fe40000100800 */
[----:B------:R0:W-:Y:S02]  /*ce410*/  STL [R1+0x379c], R12 ;  /* 0x00379c0c01007387 */ /* 0x0001e40000100800 */
[----:B------:R-:W-:-:S02]  /*ce420*/  @P0 FMUL R21, R21, 0.25 ;  /* 0x3e80000015150820 */ /* 0x000fc40000400000 */
[----:B0-----:R-:W-:Y:S02]  /*ce430*/  IMAD.MOV.U32 R12, RZ, RZ, R27 ;  /* 0x000000ffff0c7224 */ /* 0x001fe400078e001b */
[----:B--2---:R-:W-:-:S05]  /*ce440*/  @P0 FMUL R10, R10, 0.25 ;  /* 0x3e8000000a0a0820 */ /* 0x004fca0000400000 */
[----:B------:R-:W-:Y:S01]  /*ce450*/  @P0 STL [R1+0x574], R10 ;  /* 0x0005740a01000387 */ /* 0x000fe20000100800 */
[----:B------:R-:W2:Y:S02]  /*ce460*/  LDL.LU R27, [R1+0x37c0] ;  /* 0x0037c000011b7983 */ /* 0x000ea40000300800 */
[----:B------:R-:W-:Y:S02]  /*ce470*/  @P0 STL [R1+0x584], R22 ;  /* 0x0005841601000387 */ /* 0x000fe40000100800 */
[----:B------:R0:W-:Y:S02]  /*ce480*/  STL [R1+0x37a0], R22 ;  /* 0x0037a01601007387 */ /* 0x0001e40000100800 */
[----:B0-----:R-:W2:Y:S01]  /*ce490*/  LDL R22, [R1+0x101c] ;  /* 0x00101c0001167983 */ /* 0x001ea20000100800 */
[----:B------:R0:W-:Y:S02]  /*ce4a0*/  STL [R1+0x3788], R21 ;  /* 0x0037881501007387 */ /* 0x0001e40000100800 */
[----:B0-----:R-:W-:-:S02]  /*ce4b0*/  MOV R21, R10 ;  /* 0x0000000a00157202 */ /* 0x001fc40000000f00 */
[----:B------:R-:W2:Y:S01]  /*ce4c0*/  LDL.LU R10, [R1+0x37bc] ;  /* 0x0037bc00010a7983 */ /* 0x000ea20000300800 */
[----:B----4-:R-:W-:Y:S02]  /*ce4d0*/  @P0 FMUL R25, R25, 0.25 ;  /* 0x3e80000019190820 */ /* 0x010fe40000400000 */
[----:B-----5:R-:W-:Y:S02]  /*ce4e0*/  @P0 FMUL R28, R28, 0.25 ;  /* 0x3e8000001c1c0820 */ /* 0x020fe40000400000 */
[----:B---3--:R-:W-:Y:S01]  /*ce4f0*/  @P0 FMUL R2, R2, 0.25 ;  /* 0x3e80000002020820 */ /* 0x008fe20000400000 */
[----:B------:R-:W-:Y:S02]  /*ce500*/  @P0 STL [R1+0x54c], R25 ;  /* 0x00054c1901000387 */ /* 0x000fe40000100800 */
[----:B------:R0:W-:Y:S02]  /*ce510*/  STL [R1+0x378c], R28 ;  /* 0x00378c1c01007387 */ /* 0x0001e40000100800 */
[----:B------:R-:W-:Y:S02]  /*ce520*/  @P0 STL [R1+0x548], R2 ;  /* 0x0005480201000387 */ /* 0x000fe40000100800 */
[----:B------:R-:W-:-:S02]  /*ce530*/  @!P5 FMUL R23, R23, 16777216 ;  /* 0x4b8000001717d820 */ /* 0x000fc40000400000 */
[----:B------:R-:W-:Y:S01]  /*ce540*/  @!P5 FMUL R6, R6, 16777216 ;  /* 0x4b8000000606d820 */ /* 0x000fe20000400000 */
[----:B0-----:R-:W-:Y:S02]  /*ce550*/  MOV R28, R25 ;  /* 0x00000019001c7202 */ /* 0x001fe40000000f00 */
[----:B------:R-:W3:Y:S01]  /*ce560*/  LDL.LU R25, [R1+0x37b8] ;  /* 0x0037b80001197983 */ /* 0x000ee20000300800 */
[----:B--2---:R-:W-:-:S05]  /*ce570*/  @P0 FMUL R27, R27, 0.25 ;  /* 0x3e8000001b1b0820 */ /* 0x004fca0000400000 */
[----:B------:R-:W-:Y:S01]  /*ce580*/  @P0 STL [R1+0x94], R27 ;  /* 0x0000941b01000387 */ /* 0x000fe20000100800 */
[----:B------:R-:W-:-:S03]  /*ce590*/  FSETP.GT.AND P0, PT, |R10|, 8.50705917302346158658e+37, PT ;  /* 0x7e8000000a00780b */ /* 0x000fc60003f04200 */
[----:B------:R0:W-:Y:S02]  /*ce5a0*/  STL [R1+0x3764], R10 ;  /* 0x0037640a01007387 */ /* 0x0001e40000100800 */
[----:B0-----:R-:W-:Y:S02]  /*ce5b0*/  IMAD.MOV.U32 R10, RZ, RZ, R2 ;  /* 0x000000ffff0a7224 */ /* 0x001fe400078e0002 */
[----:B------:R-:W2:Y:S01]  /*ce5c0*/  LDL.LU R2, [R1+0x37b4] ;  /* 0x0037b40001027983 */ /* 0x000ea20000300800 */
[----:B------:R0:W-:Y:S03]  /*ce5d0*/  @!P5 STL [R1+0xfe4], R23 ;  /* 0x000fe4170100d387 */ /* 0x0001e60000100800 */
[----:B0-----:R-:W4:Y:S01]  /*ce5e0*/  LDL.LU R23, [R1+0x37b0] ;  /* 0x0037b00001177983 */ /* 0x001f220000300800 */
[----:B------:R0:W-:Y:S03]  /*ce5f0*/  @!P5 STL [R1+0xfe8], R6 ;  /* 0x000fe8060100d387 */ /* 0x0001e60000100800 */
[----:B0-----:R-:W5:Y:S01]  /*ce600*/  LDL.LU R6, [R1+0x37ac] ;  /* 0x0037ac0001067983 */ /* 0x001f620000300800 */
[----:B------:R0:W-:Y:S02]  /*ce610*/  STL [R1+0x3778], R8 ;  /* 0x0037780801007387 */ /* 0x0001e40000100800 */
[----:B0-----:R-:W-:Y:S01]  /*ce620*/  MOV R8, R27 ;  /* 0x0000001b00087202 */ /* 0x001fe20000000f00 */
[----:B------:R-:W-:-:S02]  /*ce630*/  MOV R27, R24 ;  /* 0x00000018001b7202 */ /* 0x000fc40000000f00 */
[----:B------:R-:W2:Y:S04]  /*ce640*/  LDL R24, [R1+0x248] ;  /* 0x0002480001187983 */ /* 0x000ea80000100800 */
[----:B--2---:R0:W-:Y:S04]  /*ce650*/  STL [R1+0x37a8], R24 ;  /* 0x0037a81801007387 */ /* 0x0041e80000100800 */
[----:B0-----:R-:W2:Y:S01]  /*ce660*/  LDL R24, [R1+0xfec] ;  /* 0x000fec0001187983 */ /* 0x001ea20000100800 */
[----:B------:R0:W-:Y:S03]  /*ce670*/  STL [R1+0x377c], R27 ;  /* 0x00377c1b01007387 */ /* 0x0001e60000100800 */
[----:B0-----:R-:W3:Y:S01]  /*ce680*/  LDL R27, [R1+0xff4] ;  /* 0x000ff400011b7983 */ /* 0x001ee20000100800 */
[----:B--2---:R-:W-:-:S05]  /*ce690*/  @!P5 FMUL R24, R24, 16777216 ;  /* 0x4b8000001818d820 */ /* 0x004fca0000400000 */
[----:B------:R0:W-:Y:S04]  /*ce6a0*/  @!P5 STL [R1+0xfec], R24 ;  /* 0x000fec180100d387 */ /* 0x0001e80000100800 */
[----:B0-----:R-:W2:Y:S04]  /*ce6b0*/  LDL.LU R24, [R1+0x37a8] ;  /* 0x0037a80001187983 */ /* 0x001ea80000300800 */
[----:B--2---:R3:W-:Y:S02]  /*ce6c0*/  STL [R1+0x37a4], R24 ;  /* 0x0037a41801007387 */ /* 0x0047e40000100800 */
[----:B---3--:R-:W-:Y:S01]  /*ce6d0*/  IMAD.MOV.U32 R24, RZ, RZ, R27 ;  /* 0x000000ffff187224 */ /* 0x008fe200078e001b */
[----:B------:R-:W-:-:S02]  /*ce6e0*/  MOV R27, R10 ;  /* 0x0000000a001b7202 */ /* 0x000fc40000000f00 */
[----:B------:R-:W2:Y:S01]  /*ce6f0*/  LDL R10, [R1+0x4c4] ;  /* 0x0004c400010a7983 */ /* 0x000ea20000100800 */
[----:B------:R-:W-:Y:S02]  /*ce700*/  @!P5 FMUL R24, R24, 16777216 ;  /* 0x4b8000001818d820 */ /* 0x000fe40000400000 */
[----:B------:R-:W-:Y:S01]  /*ce710*/  @!P5 FMUL R22, R22, 16777216 ;  /* 0x4b8000001616d820 */ /* 0x000fe20000400000 */
[----:B--2---:R0:W-:Y:S04]  /*ce720*/  STL [R1+0x3780], R10 ;  /* 0x0037800a01007387 */ /* 0x0041e80000100800 */
[----:B0-----:R-:W2:Y:S01]  /*ce730*/  LDL R10, [R1+0x1024] ;  /* 0x00102400010a7983 */ /* 0x001ea20000100800 */
[----:B------:R0:W-:Y:S03]  /*ce740*/  @!P5 STL [R1+0xff4], R24 ;  /* 0x000ff4180100d387 */ /* 0x0001e60000100800 */
[----:B0-----:R-:W3:Y:S01]  /*ce750*/  LDL.LU R24, [R1+0x37a4] ;  /* 0x0037a40001187983 */ /* 0x001ee20000300800 */
[----:B------:R0:W-:Y:S03]  /*ce760*/  @!P5 STL [R1+0x101c], R22 ;  /* 0x00101c160100d387 */ /* 0x0001e60000100800 */
[----:B0-----:R-:W3:Y:S01]  /*ce770*/  LDL.LU R22, [R1+0x37a0] ;  /* 0x0037a00001167983 */ /* 0x001ee20000300800 */
[----:B--2---:R-:W-:-:S05]  /*ce780*/  @!P5 FMUL R10, R10, 16777216 ;  /* 0x4b8000000a0ad820 */ /* 0x004fca0000400000 */
[----:B------:R0:W-:Y:S02]  /*ce790*/  @!P5 STL [R1+0x1024], R10 ;  /* 0x0010240a0100d387 */ /* 0x0001e40000100800 */
[----:B0-----:R-:W-:Y:S01]  /*ce7a0*/  MOV R10, R28 ;  /* 0x0000001c000a7202 */ /* 0x001fe20000000f00 */
[----:B------:R-:W-:Y:S01]  /*ce7b0*/  IMAD.MOV.U32 R28, RZ, RZ, R21 ;  /* 0x000000ffff1c7224 */ /* 0x000fe200078e0015 */
[----:B---3--:R-:W-:Y:S02]  /*ce7c0*/  MOV R21, R22 ;  /* 0x0000001600157202 */ /* 0x008fe40000000f00 */
[----:B------:R-:W2:Y:S04]  /*ce7d0*/  LDL.LU R22, [R1+0x490] ;  /* 0x0004900001167983 */ /* 0x000ea80000300800 */
[----:B--2---:R0:W-:Y:S04]  /*ce7e0*/  STL [R1+0x3768], R22 ;  /* 0x0037681601007387 */ /* 0x0041e80000100800 */
[----:B0-----:R-:W2:Y:S01]  /*ce7f0*/  LDL R22, [R1+0xff0] ;  /* 0x000ff00001167983 */ /* 0x001ea20000100800 */
[----:B------:R-:W-:-:S03]  /*ce800*/  @!P5 FMUL R12, R12, 16777216 ;  /* 0x4b8000000c0cd820 */ /* 0x000fc60000400000 */
[----:B--2---:R0:W-:Y:S04]  /*ce810*/  STL [R1+0x3790], R22 ;  /* 0x0037901601007387 */ /* 0x0041e80000100800 */
[----:B0-----:R-:W2:Y:S01]  /*ce820*/  LDL R22, [R1+0x103c] ;  /* 0x00103c0001167983 */ /* 0x001ea20000100800 */
[----:B------:R0:W-:Y:S03]  /*ce830*/  @!P5 STL [R1+0x1034], R12 ;  /* 0x0010340c0100d387 */ /* 0x0001e60000100800 */
[----:B0-----:R-:W3:Y:S01]  /*ce840*/  LDL.LU R12, [R1+0x379c] ;  /* 0x00379c00010c7983 */ /* 0x001ee20000300800 */
[----:B------:R2:W-:Y:S02]  /*ce850*/  STL [R1+0x3798], R10 ;  /* 0x0037980a01007387 */ /* 0x0005e40000100800 */
[----:B------:R3:W-:Y:S01]  /*ce860*/  STL [R1+0x3794], R29 ;  /* 0x0037941d01007387 */ /* 0x0007e20000100800 */
[----:B--2---:R-:W-:-:S02]  /*ce870*/  MOV R10, R22 ;  /* 0x00000016000a7202 */ /* 0x004fc40000000f00 */
[----:B------:R-:W2:Y:S03]  /*ce880*/  LDL R22, [R1+0x56c] ;  /* 0x00056c0001167983 */ /* 0x000ea60000100800 */
[----:B------:R-:W-:Y:S02]  /*ce890*/  @!P5 FMUL R10, R10, 16777216 ;  /* 0x4b8000000a0ad820 */ /* 0x000fe40000400000 */
[----:B---3--:R-:W-:Y:S02]  /*ce8a0*/  IMAD.MOV.U32 R29, RZ, RZ, R12 ;  /* 0x000000ffff1d7224 */ /* 0x008fe400078e000c */
[----:B------:R-:W3:Y:S02]  /*ce8b0*/  LDL R12, [R1+0x59c] ;  /* 0x00059c00010c7983 */ /* 0x000ee40000100800 */
[----:B------:R-:W-:Y:S02]  /*ce8c0*/  @!P5 FMUL R29, R29, 16777216 ;  /* 0x4b8000001d1dd820 */ /* 0x000fe40000400000 */
[----:B------:R0:W-:Y:S02]  /*ce8d0*/  @!P5 STL [R1+0x103c], R10 ;  /* 0x00103c0a0100d387 */ /* 0x0001e40000100800 */
[----:B------:R-:W-:-:S02]  /*ce8e0*/  @!P5 FMUL R28, R28, 16777216 ;  /* 0x4b8000001c1cd820 */ /* 0x000fc40000400000 */
[----:B------:R-:W-:Y:S01]  /*ce8f0*/  @!P5 FMUL R21, R21, 16777216 ;  /* 0x4b8000001515d820 */ /* 0x000fe20000400000 */
[----:B0-----:R-:W3:Y:S01]  /*ce900*/  LDL.LU R10, [R1+0x3798] ;  /* 0x00379800010a7983 */ /* 0x001ee20000300800 */
[----:B------:R0:W-:Y:S03]  /*ce910*/  @!P5 STL [R1+0x52c], R29 ;  /* 0x00052c1d0100d387 */ /* 0x0001e60000100800 */
[----:B0-----:R-:W3:Y:S01]  /*ce920*/  LDL.LU R29, [R1+0x3794] ;  /* 0x00379400011d7983 */ /* 0x001ee20000300800 */
[----:B--2---:R-:W-:-:S05]  /*ce930*/  @!P5 FMUL R22, R22, 16777216 ;  /* 0x4b8000001616d820 */ /* 0x004fca0000400000 */
[----:B------:R0:W-:Y:S04]  /*ce940*/  @!P5 STL [R1+0x56c], R22 ;  /* 0x00056c160100d387 */ /* 0x0001e80000100800 */
[----:B0-----:R-:W2:Y:S01]  /*ce950*/  LDL.LU R22, [R1+0x3790] ;  /* 0x0037900001167983 */ /* 0x001ea20000300800 */
[----:B------:R0:W-:Y:S03]  /*ce960*/  @!P5 STL [R1+0x574], R28 ;  /* 0x0005741c0100d387 */ /* 0x0001e60000100800 */
[----:B0-----:R-:W2:Y:S01]  /*ce970*/  LDL.LU R28, [R1+0x378c] ;  /* 0x00378c00011c7983 */ /* 0x001ea20000300800 */
[----:B------:R0:W-:Y:S03]  /*ce980*/  @!P5 STL [R1+0x584], R21 ;  /* 0x000584150100d387 */ /* 0x0001e60000100800 */
[----:B0-----:R-:W4:Y:S01]  /*ce990*/  LDL.LU R21, [R1+0x3788] ;  /* 0x0037880001157983 */ /* 0x001f220000300800 */
[----:B---3--:R-:W-:-:S02]  /*ce9a0*/  @!P5 FMUL R10, R10, 16777216 ;  /* 0x4b8000000a0ad820 */ /* 0x008fc40000400000 */
[----:B------:R-:W-:Y:S02]  /*ce9b0*/  @!P5 FMUL R27, R27, 16777216 ;  /* 0x4b8000001b1bd820 */ /* 0x000fe40000400000 */
[----:B------:R-:W-:Y:S02]  /*ce9c0*/  @!P5 FMUL R8, R8, 16777216 ;  /* 0x4b8000000808d820 */ /* 0x000fe40000400000 */
[----:B--2---:R-:W-:Y:S02]  /*ce9d0*/  @!P5 FMUL R28, R28, 16777216 ;  /* 0x4b8000001c1cd820 */ /* 0x004fe40000400000 */
[----:B----4-:R-:W-:-:S05]  /*ce9e0*/  @!P5 FMUL R21, R21, 16777216 ;  /* 0x4b8000001515d820 */ /* 0x010fca0000400000 */
[----:B------:R0:W-:Y:S04]  /*ce9f0*/  STL [R1+0x504], R21 ;  /* 0x0005041501007387 */ /* 0x0001e80000100800 */
[----:B0-----:R-:W2:Y:S01]  /*cea00*/  LDL.LU R21, [R1+0x3784] ;  /* 0x0037840001157983 */ /* 0x001ea20000300800 */
[----:B------:R-:W-:Y:S02]  /*cea10*/  @!P5 STL [R1+0x54c], R10 ;  /* 0x00054c0a0100d387 */ /* 0x000fe40000100800 */
[----:B------:R0:W-:Y:S02]  /*cea20*/  @!P5 STL [R1+0x548], R27 ;  /* 0x0005481b0100d387 */ /* 0x0001e40000100800 */
[----:B------:R1:W-:Y:S01]  /*cea30*/  @!P5 STL [R1+0x94], R8 ;  /* 0x000094080100d387 */ /* 0x0003e20000100800 */
[----:B0-----:R-:W3:Y:S01]  /*cea40*/  LDL R27, [R1+0x1018] ;  /* 0x00101800011b7983 */ /* 0x001ee20000100800 */
[----:B------:R0:W-:Y:S02]  /*cea50*/  STL [R1+0x568], R28 ;  /* 0x0005681c01007387 */ /* 0x0001e40000100800 */
[----:B-1----:R-:W4:Y:S01]  /*cea60*/  LDL R8, [R1+0x1030] ;  /* 0x0010300001087983 */ /* 0x002f220000100800 */
[----:B0-----:R-:W2:Y:S04]  /*cea70*/  LDL.LU R28, [R1+0x538] ;  /* 0x00053800011c7983 */ /* 0x001ea80000300800 */
[----:B--2---:R0:W-:Y:S04]  /*cea80*/  STL [R1+0x372c], R28 ;  /* 0x00372c1c01007387 */ /* 0x0041e80000100800 */
[----:B0-----:R-:W2:Y:S01]  /*cea90*/  LDL.LU R28, [R1+0x3d0] ;  /* 0x0003d000011c7983 */ /* 0x001ea20000300800 */
[----:B---3--:R-:W-:-:S02]  /*ceaa0*/  @P0 FMUL R27, R27, 0.25 ;  /* 0x3e8000001b1b0820 */ /* 0x008fc40000400000 */
[----:B----4-:R-:W-:Y:S01]  /*ceab0*/  @P0 FMUL R8, R8, 0.25 ;  /* 0x3e80000008080820 */ /* 0x010fe20000400000 */
[----:B------:R-:W-:Y:S01]  /*ceac0*/  FSETP.GEU.AND P5, PT, |R21|, 1.175494350822287508e-38, PT ;  /* 0x008000001500780b */ /* 0x000fe20003fae200 */
[----:B------:R-:W-:Y:S01]  /*cead0*/  @P0 FMUL R22, R22, 0.25 ;  /* 0x3e80000016160820 */ /* 0x000fe20000400000 */
[----:B--2---:R-:W-:Y:S01]  /*ceae0*/  STL [R1+0x3770], R28 ;  /* 0x0037701c01007387 */ /* 0x004fe20000100800 */
[----:B------:R0:W-:Y:S02]  /*ceaf0*/  STL [R1+0x376c], R21 ;  /* 0x00376c1501007387 */ /* 0x0001e40000100800 */
[----:B------:R-:W2:Y:S01]  /*ceb00*/  LDL R10, [R1+0x1038] ;  /* 0x00103800010a7983 */ /* 0x000ea20000100800 */
[----:B0-----:R-:W3:Y:S01]  /*ceb10*/  LDL R21, [R1+0x1020] ;  /* 0x0010200001157983 */ /* 0x001ee20000100800 */
[----:B------:R0:W-:Y:S03]  /*ceb20*/  @P0 STL [R1+0x1018], R27 ;  /* 0x0010181b01000387 */ /* 0x0001e60000100800 */
[----:B0-----:R-:W4:Y:S01]  /*ceb30*/  LDL R27, [R1+0x1044] ;  /* 0x00104400011b7983 */ /* 0x001f220000100800 */
[----:B------:R0:W-:Y:S02]  /*ceb40*/  @P0 STL [R1+0x1030], R8 ;  /* 0x0010300801000387 */ /* 0x0001e40000100800 */
[----:B------:R-:W5:Y:S01]  /*ceb50*/  LDL R28, [R1+0x3dc] ;  /* 0x0003dc00011c7983 */ /* 0x000f620000100800 */
[----:B0-----:R-:W5:Y:S01]  /*ceb60*/  LDL R8, [R1+0x1048] ;  /* 0x0010480001087983 */ /* 0x001f620000100800 */
[----:B------:R-:W-:Y:S02]  /*ceb70*/  @P0 STL [R1+0xff0], R22 ;  /* 0x000ff01601000387 */ /* 0x000fe40000100800 */
[----:B------:R0:W-:Y:S02]  /*ceb80*/  STL [R1+0x3774], R22 ;  /* 0x0037741601007387 */ /* 0x0001e40000100800 */
[----:B0-----:R-:W5:Y:S01]  /*ceb90*/  LDL R22, [R1+0x1040] ;  /* 0x0010400001167983 */ /* 0x001f620000100800 */
[----:B--2---:R-:W-:-:S05]  /*ceba0*/  @P0 FMUL R10, R10, 0.25 ;  /* 0x3e8000000a0a0820 */ /* 0x004fca0000400000 */
[----:B------:R0:W-:Y:S01]  /*cebb0*/  @P0 STL [R1+0x1038], R10 ;  /* 0x0010380a01000387 */ /* 0x0001e20000100800 */
[----:B---3--:R-:W-:-:S03]  /*cebc0*/  @P0 FMUL R21, R21, 0.25 ;  /* 0x3e80000015150820 */ /* 0x008fc60000400000 */
[----:B0-----:R-:W2:Y:S02]  /*cebd0*/  LDL.LU R10, [R1+0x3780] ;  /* 0x00378000010a7983 */ /* 0x001ea40000300800 */
[----:B------:R-:W-:Y:S02]  /*cebe0*/  @P0 STL [R1+0x1020], R21 ;  /* 0x0010201501000387 */ /* 0x000fe40000100800 */
[----:B----4-:R-:W-:Y:S02]  /*cebf0*/  @P0 FMUL R27, R27, 0.25 ;  /* 0x3e8000001b1b0820 */ /* 0x010fe40000400000 */
[----:B-----5:R-:W-:Y:S02]  /*cec00*/  @P0 FMUL R28, R28, 0.25 ;  /* 0x3e8000001c1c0820 */ /* 0x020fe40000400000 */
[----:B------:R-:W-:Y:S02]  /*cec10*/  @P0 FMUL R8, R8, 0.25 ;  /* 0x3e80000008080820 */ /* 0x000fe40000400000 */
[----:B------:R-:W-:-:S05]  /*cec20*/  @P0 FMUL R22, R22, 0.25 ;  /* 0x3e80000016160820 */ /* 0x000fca0000400000 */
[----:B------:R0:W-:Y:S04]  /*cec30*/  @P0 STL [R1+0x1040], R22 ;  /* 0x0010401601000387 */ /* 0x0001e80000100800 */
[----:B0-----:R-:W3:Y:S01]  /*cec40*/  LDL R22, [R1+0x4b8] ;  /* 0x0004b80001167983 */ /* 0x001ee20000100800 */
[----:B------:R0:W-:Y:S03]  /*cec50*/  @P0 STL [R1+0x1044], R27 ;  /* 0x0010441b01000387 */ /* 0x0001e60000100800 */
[----:B0-----:R-:W4:Y:S01]  /*cec60*/  LDL.LU R27, [R1+0x377c] ;  /* 0x00377c00011b7983 */ /* 0x001f220000300800 */
[----:B------:R0:W-:Y:S03]  /*cec70*/  @P0 STL [R1+0x1048], R8 ;  /* 0x0010480801000387 */ /* 0x0001e60000100800 */
[----:B0-----:R-:W5:Y:S01]  /*cec80*/  LDL.LU R8, [R1+0x3778] ;  /* 0x0037780001087983 */ /* 0x001f620000300800 */
[----:B------:R0:W-:Y:S03]  /*cec90*/  @P0 STL [R1+0x3dc], R28 ;  /* 0x0003dc1c01000387 */ /* 0x0001e60000100800 */
[----:B0-----:R-:W4:Y:S01]  /*ceca0*/  LDL R28, [R1+0x4d0] ;  /* 0x0004d000011c7983 */ /* 0x001f220000100800 */
[----:B--2---:R-:W-:-:S02]  /*cecb0*/  @P0 FMUL R10, R10, 0.25 ;  /* 0x3e8000000a0a0820 */ /* 0x004fc40000400000 */
[----:B---3--:R-:W-:-:S05]  /*cecc0*/  @P0 FMUL R22, R22, 0.25 ;  /* 0x3e80000016160820 */ /* 0x008fca0000400000 */
[----:B------:R0:W-:Y:S04]  /*cecd0*/  @P0 STL [R1+0x4b8], R22 ;  /* 0x0004b81601000387 */ /* 0x0001e80000100800 */
[----:B0-----:R-:W2:Y:S01]  /*cece0*/  LDL.LU R22, [R1+0x3774] ;  /* 0x0037740001167983 */ /* 0x001ea20000300800 */
[----:B-----5:R-:W-:-:S05]  /*cecf0*/  @P0 FMUL R8, R8, 0.25 ;  /* 0x3e80000008080820 */ /* 0x020fca0000400000 */
[----:B------:R-:W-:Y:S01]  /*ced00*/  @P0 STL [R1+0x4a8], R8 ;  /* 0x0004a80801000387 */ /* 0x000fe20000100800 */
[----:B------:R0:W-:Y:S02]  /*ced10*/  STL [R1+0x3750], R8 ;  /* 0x0037500801007387 */ /* 0x0001e40000100800 */
[----:B----4-:R-:W-:Y:S01]  /*ced20*/  @P0 FMUL R28, R28, 0.25 ;  /* 0x3e8000001c1c0820 */ /* 0x010fe20000400000 */
[----:B0-----:R-:W3:Y:S01]  /*ced30*/  LDL R8, [R1+0x1030] ;  /* 0x0010300001087983 */ /* 0x001ee20000100800 */
[----:B------:R-:W-:Y:S03]  /*ced40*/  @P0 STL [R1+0x4c4], R10 ;  /* 0x0004c40a01000387 */ /* 0x000fe60000100800 */
[----:B------:R0:W-:Y:S02]  /*ced50*/  @P0 STL [R1+0x4d0], R28 ;  /* 0x0004d01c01000387 */ /* 0x0001e40000100800 */
[----:B0-----:R-:W4:Y:S01]  /*ced60*/  LDL.LU R28, [R1+0x3770] ;  /* 0x00377000011c7983 */ /* 0x001f220000300800 */
[----:B------:R-:W-:-:S05]  /*ced70*/  @P0 FMUL R27, R27, 0.25 ;  /* 0x3e8000001b1b0820 */ /* 0x000fca0000400000 */
[----:B------:R-:W-:Y:S01]  /*ced80*/  @P0 STL [R1+0x4a4], R27 ;  /* 0x0004a41b01000387 */ /* 0x000fe20000100800 */
[----:B------:R0:W-:Y:S02]  /*ced90*/  STL [R1+0x3754], R27 ;  /* 0x0037541b01007387 */ /* 0x0001e40000100800 */
[----:B0-----:R-:W-:Y:S02]  /*ceda0*/  MOV R27, R21 ;  /* 0x00000015001b7202 */ /* 0x001fe40000000f00 */
[----:B------:R-:W5:Y:S03]  /*cedb0*/  LDL.LU R21, [R1+0x376c] ;  /* 0x00376c0001157983 */ /* 0x000f660000300800 */
[----:B------:R2:W-:Y:S02]  /*cedc0*/  STL [R1+0x3760], R27 ;  /* 0x0037601b01007387 */ /* 0x0005e40000100800 */
[----:B--2---:R-:W-:-:S02]  /*cedd0*/  MOV R27, R22 ;  /* 0x00000016001b7202 */ /* 0x004fc40000000f00 */
[----:B------:R-:W2:Y:S01]  /*cede0*/  LDL.LU R22, [R1+0x3768] ;  /* 0x0037680001167983 */ /* 0x000ea20000300800 */
[----:B----4-:R-:W-:-:S05]  /*cedf0*/  @P0 FMUL R28, R28, 0.25 ;  /* 0x3e8000001c1c0820 */ /* 0x010fca0000400000 */
[----:B------:R0:W-:Y:S02]  /*cee00*/  STL [R1+0x373c], R28 ;  /* 0x00373c1c01007387 */ /* 0x0001e40000100800 */
[----:B0-----:R-:W-:Y:S02]  /*cee10*/  IMAD.MOV.U32 R28, RZ, RZ, R10 ;  /* 0x000000ffff1c7224 */ /* 0x001fe400078e000a */
[----:B------:R-:W4:Y:S01]  /*cee20*/  LDL.LU R10, [R1+0x3764] ;  /* 0x00376400010a7983 */ /* 0x000f220000300800 */
[----:B------:R-:W-:Y:S02]  /*cee30*/  @!P1 FMUL R27, R27, 16777216 ;  /* 0x4b8000001b1b9820 */ /* 0x000fe40000400000 */
[----:B--2---:R-:W-:Y:S02]  /*cee40*/  @P0 FMUL R22, R22, 0.25 ;  /* 0x3e80000016160820 */ /* 0x004fe40000400000 */
[----:B----4-:R-:W-:Y:S01]  /*cee50*/  @P0 FMUL R10, R10, 0.25 ;  /* 0x3e8000000a0a0820 */ /* 0x010fe20000400000 */
[----:B-----5:R-:W-:-:S04]  /*cee60*/  FSETP.GT.AND P0, PT, |R21|, 8.50705917302346158658e+37, PT ;  /* 0x7e8000001500780b */ /* 0x020fc80003f04200 */
[----:B------:R0:W-:Y:S04]  /*cee70*/  STL [R1+0x3740], R10 ;  /* 0x0037400a01007387 */ /* 0x0001e80000100800 */
[----:B0-----:R-:W2:Y:S01]  /*cee80*/  LDL R10, [R1+0x1048] ;  /* 0x00104800010a7983 */ /* 0x001ea20000100800 */
[----:B------:R0:W-:Y:S03]  /*cee90*/  STL [R1+0x3744], R22 ;  /* 0x0037441601007387 */ /* 0x0001e60000100800 */
[----:B0-----:R-:W4:Y:S01]  /*ceea0*/  LDL R22, [R1+0x3dc] ;  /* 0x0003dc0001167983 */ /* 0x001f220000100800 */
[----:B------:R0:W-:Y:S03]  /*ceeb0*/  STL [R1+0x3720], R21 ;  /* 0x0037201501007387 */ /* 0x0001e60000100800 */
[----:B0-----:R-:W5:Y:S01]  /*ceec0*/  LDL R21, [R1+0x1018] ;  /* 0x0010180001157983 */ /* 0x001f620000100800 */
[----:B------:R0:W-:Y:S03]  /*ceed0*/  @!P1 STL [R1+0xff0], R27 ;  /* 0x000ff01b01009387 */ /* 0x0001e60000100800 */
[----:B0-----:R-:W3:Y:S01]  /*ceee0*/  LDL.LU R27, [R1+0x3760] ;  /* 0x00376000011b7983 */ /* 0x001ee20000300800 */
[----:B-----5:R-:W-:-:S05]  /*ceef0*/  @!P1 FMUL R21, R21, 16777216 ;  /* 0x4b80000015159820 */ /* 0x020fca0000400000 */
[----:B------:R0:W-:Y:S01]  /*cef00*/  @!P1 STL [R1+0x1018], R21 ;  /* 0x0010181501009387 */ /* 0x0001e20000100800 */
[----:B----4-:R3:W-:Y:S02]  /*cef10*/  STL [R1+0x375c], R22 ;  /* 0x00375c1601007387 */ /* 0x0107e40000100800 */
[----:B--2---:R1:W-:Y:S01]  /*cef20*/  STL [R1+0x3758], R10 ;  /* 0x0037580a01007387 */ /* 0x0043e20000100800 */
[----:B0-----:R-:W2:Y:S01]  /*cef30*/  LDL R21, [R1+0x1044] ;  /* 0x0010440001157983 */ /* 0x001ea20000100800 */
[----:B---3--:R-:W-:Y:S02]  /*cef40*/  MOV R22, R27 ;  /* 0x0000001b00167202 */ /* 0x008fe40000000f00 */
[----:B------:R-:W3:Y:S01]  /*cef50*/  LDL R27, [R1+0x1038] ;  /* 0x00103800011b7983 */ /* 0x000ee20000100800 */
[----:B-1----:R-:W-:Y:S02]  /*cef60*/  MOV R10, R8 ;  /* 0x00000008000a7202 */ /* 0x002fe40000000f00 */
[----:B------:R-:W4:Y:S01]  /*cef70*/  LDL R8, [R1+0x1040] ;  /* 0x0010400001087983 */ /* 0x000f220000100800 */
[----:B------:R-:W-:-:S02]  /*cef80*/  @!P1 FMUL R22, R22, 16777216 ;  /* 0x4b80000016169820 */ /* 0x000fc40000400000 */
[----:B------:R-:W-:-:S03]  /*cef90*/  @!P1 FMUL R10, R10, 16777216 ;  /* 0x4b8000000a0a9820 */ /* 0x000fc60000400000 */
[----:B------:R0:W-:Y:S04]  /*cefa0*/  @!P1 STL [R1+0x1020], R22 ;  /* 0x0010201601009387 */ /* 0x0001e80000100800 */
[----:B0-----:R-:W5:Y:S01]  /*cefb0*/  LDL.LU R22, [R1+0x375c] ;  /* 0x00375c0001167983 */ /* 0x001f620000300800 */
[----:B------:R0:W-:Y:S03]  /*cefc0*/  @!P1 STL [R1+0x1030], R10 ;  /* 0x0010300a01009387 */ /* 0x0001e60000100800 */
[----:B0-----:R-:W5:Y:S01]  /*cefd0*/  LDL.LU R10, [R1+0x3758] ;  /* 0x00375800010a7983 */ /* 0x001f620000300800 */
[----:B---3--:R-:W-:Y:S02]  /*cefe0*/  @!P1 FMUL R27, R27, 16777216 ;  /* 0x4b8000001b1b9820 */ /* 0x008fe40000400000 */
[----:B----4-:R-:W-:-:S03]  /*ceff0*/  @!P1 FMUL R8, R8, 16777216 ;  /* 0x4b80000008089820 */ /* 0x010fc60000400000 */
[----:B------:R0:W-:Y:S04]  /*cf000*/  @!P1 STL [R1+0x1038], R27 ;  /* 0x0010381b01009387 */ /* 0x0001e80000100800 */
[----:B0-----:R-:W3:Y:S01]  /*cf010*/  LDL.LU R27, [R1+0x3754] ;  /* 0x00375400011b7983 */ /* 0x001ee20000300800 */
[----:B------:R0:W-:Y:S03]  /*cf020*/  @!P1 STL [R1+0x1040], R8 ;  /* 0x0010400801009387 */ /* 0x0001e60000100800 */
[----:B0-----:R-:W4:Y:S01]  /*cf030*/  LDL.LU R8, [R1+0x3750] ;  /* 0x0037500001087983 */ /* 0x001f220000300800 */
[----:B--2---:R-:W-:Y:S02]  /*cf040*/  @!P1 FMUL R21, R21, 16777216 ;  /* 0x4b80000015159820 */ /* 0x004fe40000400000 */
[----:B------:R5:W-:Y:S03]  /*cf050*/  STL [R1+0x3748], R28 ;  /* 0x0037481c01007387 */ /* 0x000be60000100800 */
[----:B------:R0:W-:Y:S01]  /*cf060*/  @!P1 STL [R1+0x1044], R21 ;  /* 0x0010441501009387 */ /* 0x0001e20000100800 */
[----:B-----5:R-:W-:-:S05]  /*cf070*/  IMAD.MOV.U32 R28, RZ, RZ, R22 ;  /* 0x000000ffff1c7224 */ /* 0x020fca00078e0016 */
[----:B------:R1:W-:Y:S01]  /*cf080*/  STL [R1+0x374c], R28 ;  /* 0x00374c1c01007387 */ /* 0x0003e20000100800 */
[----:B0-----:R-:W2:Y:S01]  /*cf090*/  LDL R21, [R1+0x4d0] ;  /* 0x0004d00001157983 */ /* 0x001ea20000100800 */
[----:B-1----:R-:W-:-:S05]  /*cf0a0*/  MOV R28, R10 ;  /* 0x0000000a001c7202 */ /* 0x002fca0000000f00 */
[----:B------:R-:W-:Y:S02]  /*cf0b0*/  @!P1 FMUL R28, R28, 16777216 ;  /* 0x4b8000001c1c9820 */ /* 0x000fe40000400000 */
[----:B---3--:R-:W-:Y:S01]  /*cf0c0*/  IMAD.MOV.U32 R10, RZ, RZ, R27 ;  /* 0x000000ffff0a7224 */ /* 0x008fe200078e001b */
[----:B------:R-:W-:Y:S01]  /*cf0d0*/  MOV R27, R23 ;  /* 0x00000017001b7202 */ /* 0x000fe20000000f00 */
[----:B------:R-:W-:Y:S02]  /*cf0e0*/  MOV R23, R14 ;  /* 0x0000000e00177202 */ /* 0x000fe40000000f00 */
[----:B------:R-:W-:Y:S02]  /*cf0f0*/  IMAD.MOV.U32 R14, RZ, RZ, R15 ;  /* 0x000000ffff0e7224 */ /* 0x000fe400078e000f */
[----:B------:R-:W3:Y:S01]  /*cf100*/  LDL R15, [R1+0x644] ;  /* 0x00064400010f7983 */ /* 0x000ee20000100800 */
[----:B----4-:R-:W-:Y:S01]  /*cf110*/  MOV R22, R8 ;  /* 0x0000000800167202 */ /* 0x010fe20000000f00 */
[----:B------:R-:W-:-:S02]  /*cf120*/  MOV R8, R26 ;  /* 0x0000001a00087202 */ /* 0x000fc40000000f00 */
[----:B------:R-:W-:Y:S01]  /*cf130*/  IMAD.MOV.U32 R26, RZ, RZ, R24 ;  /* 0x000000ffff1a7224 */ /* 0x000fe200078e0018 */
[----:B------:R-:W-:Y:S02]  /*cf140*/  MOV R24, R20 ;  /* 0x0000001400187202 */ /* 0x000fe40000000f00 */
[----:B------:R-:W4:Y:S01]  /*cf150*/  LDL R20, [R1+0x850] ;  /* 0x0008500001147983 */ /* 0x000f220000100800 */
[----:B------:R0:W-:Y:S03]  /*cf160*/  STL [R1+0x3724], R4 ;  /* 0x0037240401007387 */ /* 0x0001e60000100800 */
[----:B0-----:R-:W5:Y:S01]  /*cf170*/  LDL R4, [R1+0x4b8] ;  /* 0x0004b80001047983 */ /* 0x001f620000100800 */
[----:B------:R0:W-:Y:S03]  /*cf180*/  @!P1 STL [R1+0x1048], R28 ;  /* 0x0010481c01009387 */ /* 0x0001e60000100800 */
[----:B0-----:R-:W2:Y:S02]  /*cf190*/  LDL.LU R28, [R1+0x374c] ;  /* 0x00374c00011c7983 */ /* 0x001ea40000300800 */
[----:B--2---:R-:W-:-:S05]  /*cf1a0*/  @!P1 FMUL R28, R28, 16777216 ;  /* 0x4b8000001c1c9820 */ /* 0x004fca0000400000 */
[----:B------:R0:W-:Y:S04]  /*cf1b0*/  @!P1 STL [R1+0x3dc], R28 ;  /* 0x0003dc1c01009387 */ /* 0x0001e80000100800 */
[----:B0-----:R-:W2:Y:S01]  /*cf1c0*/  LDL.LU R28, [R1+0x3748] ;  /* 0x00374800011c7983 */ /* 0x001ea20000300800 */
[----:B------:R-:W-:Y:S02]  /*cf1d0*/  @!P1 FMUL R22, R22, 16777216 ;  /* 0x4b80000016169820 */ /* 0x000fe40000400000 */
[----:B------:R-:W-:-:S03]  /*cf1e0*/  @!P1 FMUL R10, R10, 16777216 ;  /* 0x4b8000000a0a9820 */ /* 0x000fc60000400000 */
[----:B------:R0:W-:Y:S04]  /*cf1f0*/  @!P1 STL [R1+0x4a8], R22 ;  /* 0x0004a81601009387 */ /* 0x0001e80000100800 */
[----:B0-----:R-:W3:Y:S01]  /*cf200*/  LDL.LU R22, [R1+0x3744] ;  /* 0x0037440001167983 */ /* 0x001ee20000300800 */
[----:B------:R0:W-:Y:S03]  /*cf210*/  @!P1 STL [R1+0x4a4], R10 ;  /* 0x0004a40a01009387 */ /* 0x0001e60000100800 */
[----:B0-----:R-:W4:Y:S01]  /*cf220*/  LDL.LU R10, [R1+0x3740] ;  /* 0x00374000010a7983 */ /* 0x001f220000300800 */
[----:B--2---:R-:W-:-:S05]  /*cf230*/  @!P1 FMUL R28, R28, 16777216 ;  /* 0x4b8000001c1c9820 */ /* 0x004fca0000400000 */
[----:B------:R0:W-:Y:S04]  /*cf240*/  @!P1 STL [R1+0x4c4], R28 ;  /* 0x0004c41c01009387 */ /* 0x0001e80000100800 */
[----:B0-----:R-:W2:Y:S01]  /*cf250*/  LDL.LU R28, [R1+0x373c] ;  /* 0x00373c00011c7983 */ /* 0x001ea20000300800 */
[----:B-----5:R-:W-:Y:S02]  /*cf260*/  @!P1 FMUL R4, R4, 16777216 ;  /* 0x4b80000004049820 */ /* 0x020fe40000400000 */
[----:B------:R-:W-:Y:S02]  /*cf270*/  @!P1 FMUL R21, R21, 16777216 ;  /* 0x4b80000015159820 */ /* 0x000fe40000400000 */
[----:B---3--:R-:W-:Y:S01]  /*cf280*/  @!P1 FMUL R22, R22, 16777216 ;  /* 0x4b80000016169820 */ /* 0x008fe20000400000 */
[----:B------:R-:W-:Y:S01]  /*cf290*/  @!P1 STL [R1+0x4b8], R4 ;  /* 0x0004b80401009387 */ /* 0x000fe20000100800 */
[----:B----4-:R-:W-:-:S05]  /*cf2a0*/  @!P1 FMUL R10, R10, 16777216 ;  /* 0x4b8000000a0a9820 */ /* 0x010fca0000400000 */
[----:B------:R0:W-:Y:S01]  /*cf2b0*/  STL [R1+0xa0], R10 ;  /* 0x0000a00a01007387 */ /* 0x0001e20000100800 */
[----:B------:R-:W-:Y:S03]  /*cf2c0*/  @!P1 STL [R1+0x4d0], R21 ;  /* 0x0004d01501009387 */ /* 0x000fe60000100800 */
[----:B0-----:R-:W3:Y:S01]  /*cf2d0*/  LDL.LU R10, [R1+0x3738] ;  /* 0x00373800010a7983 */ /* 0x001ee20000300800 */
[----:B--2---:R-:W-:-:S05]  /*cf2e0*/  @!P1 FMUL R28, R28, 16777216 ;  /* 0x4b8000001c1c9820 */ /* 0x004fca0000400000 */
[----:B------:R0:W-:Y:S04]  /*cf2f0*/  STL [R1+0x3d0], R28 ;  /* 0x0003d01c01007387 */ /* 0x0001e80000100800 */
[----:B0-----:R-:W2:Y:S01]  /*cf300*/  LDL R28, [R1+0x107c] ;  /* 0x00107c00011c7983 */ /* 0x001ea20000100800 */
[----:B------:R0:W-:Y:S02]  /*cf310*/  STL [R1+0x490], R22 ;  /* 0x0004901601007387 */ /* 0x0001e40000100800 */
[----:B0-----:R-:W-:Y:S01]  /*cf320*/  MOV R22, R8 ;  /* 0x0000000800167202 */ /* 0x001fe20000000f00 */
[----:B------:R-:W-:Y:S02]  /*cf330*/  MOV R8, R27 ;  /* 0x0000001b00087202 */ /* 0x000fe40000000f00 */
[----:B------:R-:W-:Y:S01]  /*cf340*/  IMAD.MOV.U32 R27, RZ, RZ, R26 ;  /* 0x000000ffff1b7224 */ /* 0x000fe200078e001a */
[----:B------:R-:W-:-:S02]  /*cf350*/  MOV R26, R23 ;  /* 0x00000017001a7202 */ /* 0x000fc40000000f00 */
[----:B------:R-:W4:Y:S04]  /*cf360*/  LDL R23, [R1+0x9c] ;  /* 0x00009c0001177983 */ /* 0x000f280000100800 */
[----:B----4-:R0:W-:Y:S04]  /*cf370*/  STL [R1+0x36f4], R23 ;  /* 0x0036f41701007387 */ /* 0x0101e80000100800 */
[----:B0-----:R-:W4:Y:S01]  /*cf380*/  LDL.LU R23, [R1+0x564] ;  /* 0x0005640001177983 */ /* 0x001f220000300800 */
[----:B--2---:R-:W-:-:S03]  /*cf390*/  @P0 FMUL R28, R28, 0.25 ;  /* 0x3e8000001c1c0820 */ /* 0x004fc60000400000 */
[----:B----4-:R0:W-:Y:S01]  /*cf3a0*/  STL [R1+0x3730], R23 ;  /* 0x0037301701007387 */ /* 0x0101e20000100800 */
[----:B---3--:R1:W-:Y:S02]  /*cf3b0*/  STL [R1+0x371c], R10 ;  /* 0x00371c0a01007387 */ /* 0x0083e40000100800 */
[----:B------:R-:W2:Y:S01]  /*cf3c0*/  LDL R21, [R1+0x1080] ;  /* 0x0010800001157983 */ /* 0x000ea20000100800 */
[----:B0-----:R-:W3:Y:S01]  /*cf3d0*/  LDL R23, [R1+0x1098] ;  /* 0x0010980001177983 */ /* 0x001ee20000100800 */
[----:B------:R0:W-:Y:S03]  /*cf3e0*/  @P0 STL [R1+0x107c], R28 ;  /* 0x00107c1c01000387 */ /* 0x0001e60000100800 */
[----:B---3--:R3:W-:Y:S01]  /*cf3f0*/  STL [R1+0x3734], R23 ;  /* 0x0037341701007387 */ /* 0x0087e20000100800 */
[----:B--2---:R-:W-:Y:S01]  /*cf400*/  @P0 FMUL R21, R21, 0.25 ;  /* 0x3e80000015150820 */ /* 0x004fe20000400000 */
[----:B------:R-:W-:Y:S01]  /*cf410*/  FSETP.GEU.AND P1, PT, |R10|, 1.175494350822287508e-38, PT ;  /* 0x008000000a00780b */ /* 0x000fe20003f2e200 */
[----:B------:R-:W2:Y:S01]  /*cf420*/  LDL R4, [R1+0x1240] ;  /* 0x0012400001047983 */ /* 0x000ea20000100800 */
[----:B-1----:R-:W4:Y:S04]  /*cf430*/  LDL R10, [R1+0x109c] ;  /* 0x00109c00010a7983 */ /* 0x002f280000100800 */
[----:B0-----:R-:W5:Y:S04]  /*cf440*/  LDL R28, [R1+0x1244] ;  /* 0x00124400011c7983 */ /* 0x001f680000100800 */
[----:B---3--:R-:W3:Y:S01]  /*cf450*/  LDL R23, [R1+0x1094] ;  /* 0x0010940001177983 */ /* 0x008ee20000100800 */
[----:B------:R0:W-:Y:S03]  /*cf460*/  @P0 STL [R1+0x1080], R21 ;  /* 0x0010801501000387 */ /* 0x0001e60000100800 */
[----:B0-----:R-:W2:Y:S01]  /*cf470*/  LDL R21, [R1+0x1248] ;  /* 0x0012480001157983 */ /* 0x001ea20000100800 */
[----:B---3--:R-:W-:-:S05]  /*cf480*/  @P0 FMUL R23, R23, 0.25 ;  /* 0x3e80000017170820 */ /* 0x008fca0000400000 */
[----:B------:R0:W-:Y:S04]  /*cf490*/  @P0 STL [R1+0x1094], R23 ;  /* 0x0010941701000387 */ /* 0x0001e80000100800 */
[----:B0-----:R-:W3:Y:S01]  /*cf4a0*/  LDL.LU R23, [R1+0x3734] ;  /* 0x0037340001177983 */ /* 0x001ee20000300800 */
[----:B----4-:R-:W-:Y:S02]  /*cf4b0*/  @P0 FMUL R10, R10, 0.25 ;  /* 0x3e8000000a0a0820 */ /* 0x010fe40000400000 */
[----:B--2---:R-:W-:Y:S02]  /*cf4c0*/  @P0 FMUL R4, R4, 0.25 ;  /* 0x3e80000004040820 */ /* 0x004fe40000400000 */
[----:B-----5:R-:W-:Y:S02]  /*cf4d0*/  @P0 FMUL R28, R28, 0.25 ;  /* 0x3e8000001c1c0820 */ /* 0x020fe40000400000 */
[----:B---3--:R-:W-:-:S05]  /*cf4e0*/  @P0 FMUL R23, R23, 0.25 ;  /* 0x3e80000017170820 */ /* 0x008fca0000400000 */
[----:B------:R0:W-:Y:S04]  /*cf4f0*/  @P0 STL [R1+0x1098], R23 ;  /* 0x0010981701000387 */ /* 0x0001e80000100800 */
[----:B0-----:R-:W2:Y:S01]  /*cf500*/  LDL.LU R23, [R1+0x3730] ;  /* 0x0037300001177983 */ /* 0x001ea20000300800 */
[----:B------:R-:W-:Y:S02]  /*cf510*/  @P0 STL [R1+0x109c], R10 ;  /* 0x00109c0a01000387 */ /* 0x000fe40000100800 */
[----:B------:R-:W-:Y:S02]  /*cf520*/  @P0 STL [R1+0x1240], R4 ;  /* 0x0012400401000387 */ /* 0x000fe40000100800 */
[----:B------:R0:W-:Y:S02]  /*cf530*/  @P0 STL [R1+0x1244], R28 ;  /* 0x0012441c01000387 */ /* 0x0001e40000100800 */
[----:B0-----:R-:W3:Y:S01]  /*cf540*/  LDL R28, [R1+0x4f0] ;  /* 0x0004f000011c7983 */ /* 0x001ee20000100800 */
[----:B------:R-:W-:-:S02]  /*cf550*/  @P0 FMUL R21, R21, 0.25 ;  /* 0x3e80000015150820 */ /* 0x000fc40000400000 */
[----:B------:R0:W-:Y:S02]  /*cf560*/  STL [R1+0x3728], R0 ;  /* 0x0037280001007387 */ /* 0x0001e40000100800 */
[----:B0-----:R-:W4:Y:S01]  /*cf570*/  LDL R0, [R1+0x51c] ;  /* 0x00051c0001007983 */ /* 0x001f220000100800 */
[----:B------:R0:W-:Y:S02]  /*cf580*/  @P0 STL [R1+0x1248], R21 ;  /* 0x0012481501000387 */ /* 0x0001e40000100800 */
[----:B------:R-:W5:Y:S02]  /*cf590*/  LDL R4, [R1+0x560] ;  /* 0x0005600001047983 */ /* 0x000f640000100800 */
[----:B------:R-:W2:Y:S01]  /*cf5a0*/  LDL R10, [R1+0x534] ;  /* 0x00053400010a7983 */ /* 0x000ea20000100800 */
[----:B0-----:R-:W5:Y:S01]  /*cf5b0*/  LDL R21, [R1+0x57c] ;  /* 0x00057c0001157983 */ /* 0x001f620000100800 */
[----:B---3--:R-:W-:-:S05]  /*cf5c0*/  @P0 FMUL R28, R28, 0.25 ;  /* 0x3e8000001c1c0820 */ /* 0x008fca0000400000 */
[----:B------:R0:W-:Y:S04]  /*cf5d0*/  @P0 STL [R1+0x4f0], R28 ;  /* 0x0004f01c01000387 */ /* 0x0001e80000100800 */
[----:B0-----:R-:W3:Y:S01]  /*cf5e0*/  LDL.LU R28, [R1+0x372c] ;  /* 0x00372c00011c7983 */ /* 0x001ee20000300800 */
[----:B--2---:R-:W-:Y:S02]  /*cf5f0*/  @P0 FMUL R23, R23, 0.25 ;  /* 0x3e80000017170820 */ /* 0x004fe40000400000 */
[----:B----4-:R-:W-:Y:S02]  /*cf600*/  @P0 FMUL R0, R0, 0.25 ;  /* 0x3e80000000000820 */ /* 0x010fe40000400000 */
[----:B-----5:R-:W-:Y:S02]  /*cf610*/  @P0 FMUL R4, R4, 0.25 ;  /* 0x3e80000004040820 */ /* 0x020fe40000400000 */
[----:B---3--:R-:W-:-:S05]  /*cf620*/  @P0 FMUL R28, R28, 0.25 ;  /* 0x3e8000001c1c0820 */ /* 0x008fca0000400000 */
[----:B------:R0:W-:Y:S04]  /*cf630*/  STL [R1+0x36fc], R28 ;  /* 0x0036fc1c01007387 */ /* 0x0001e80000100800 */
[----:B0-----:R-:W2:Y:S01]  /*cf640*/  LDL R28, [R1+0x4f0] ;  /* 0x0004f000011c7983 */ /* 0x001ea20000100800 */
[----:B------:R0:W-:Y:S02]  /*cf650*/  STL [R1+0x36f8], R23 ;  /* 0x0036f81701007387 */ /* 0x0001e40000100800 */
[----:B------:R1:W-:Y:S01]  /*cf660*/  @P0 STL [R1+0x51c], R0 ;  /* 0x00051c0001000387 */ /* 0x0003e20000100800 */
[----:B0-----:R-:W-:Y:S02]  /*cf670*/  MOV R23, R0 ;  /* 0x0000000000177202 */ /* 0x001fe40000000f00 */
[----:B-1----:R-:W3:Y:S01]  /*cf680*/  LDL.LU R0, [R1+0x3728] ;  /* 0x0037280001007983 */ /* 0x002ee20000300800 */
[----:B------:R-:W-:-:S02]  /*cf690*/  @P0 FMUL R21, R21, 0.25 ;  /* 0x3e80000015150820 */ /* 0x000fc40000400000 */
[----:B------:R0:W-:Y:S02]  /*cf6a0*/  @P0 STL [R1+0x560], R4 ;  /* 0x0005600401000387 */ /* 0x0001e40000100800 */
[----:B------:R-:W-:Y:S01]  /*cf6b0*/  @P0 FMUL R10, R10, 0.25 ;  /* 0x3e8000000a0a0820 */ /* 0x000fe20000400000 */
[----:B0-----:R-:W4:Y:S01]  /*cf6c0*/  LDL.LU R4, [R1+0x3724] ;  /* 0x0037240001047983 */ /* 0x001f220000300800 */
[----:B------:R0:W-:Y:S03]  /*cf6d0*/  @P0 STL [R1+0x57c], R21 ;  /* 0x00057c1501000387 */ /* 0x0001e60000100800 */
[----:B0-----:R-:W5:Y:S01]  /*cf6e0*/  LDL.LU R21, [R1+0x3720] ;  /* 0x0037200001157983 */ /* 0x001f620000300800 */
[----:B------:R0:W-:Y:S03]  /*cf6f0*/  @P0 STL [R1+0x534], R10 ;  /* 0x0005340a01000387 */ /* 0x0001e60000100800 */
[----:B0-----:R-:W2:Y:S04]  /*cf700*/  LDL.LU R10, [R1+0x371c] ;  /* 0x00371c00010a7983 */ /* 0x001ea80000300800 */
[----:B---3--:R0:W-:Y:S01]  /*cf710*/  STL [R1+0x3714], R0 ;  /* 0x0037140001007387 */ /* 0x0081e20000100800 */
[----:B------:R1:W-:Y:S03]  /*cf720*/  STL [R1+0x3718], R3 ;  /* 0x0037180301007387 */ /* 0x0003e60000100800 */
[----:B0-----:R-:W3:Y:S04]  /*cf730*/  LDL R0, [R1+0x1080] ;  /* 0x0010800001007983 */ /* 0x001ee80000100800 */
[----:B-1----:R-:W3:Y:S01]  /*cf740*/  LDL R3, [R1+0x107c] ;  /* 0x00107c0001037983 */ /* 0x002ee20000100800 */
[----:B----4-:R-:W-:-:S02]  /*cf750*/  @P0 FMUL R4, R4, 0.25 ;  /* 0x3e80000004040820 */ /* 0x010fc40000400000 */
[----:B-----5:R-:W-:-:S05]  /*cf760*/  @P0 FMUL R21, R21, 0.25 ;  /* 0x3e80000015150820 */ /* 0x020fca0000400000 */
[----:B------:R-:W-:Y:S01]  /*cf770*/  @P0 STL [R1+0xa4], R21 ;  /* 0x0000a41501000387 */ /* 0x000fe20000100800 */
[----:B------:R-:W-:Y:S02]  /*cf780*/  @P0 STL [R1+0x518], R4 ;  /* 0x0005180401000387 */ /* 0x000fe40000100800 */
[----:B------:R0:W-:Y:S01]  /*cf790*/  STL [R1+0x3708], R4 ;  /* 0x0037080401007387 */ /* 0x0001e20000100800 */
[----:B--2---:R-:W-:Y:S01]  /*cf7a0*/  FSETP.GT.AND P0, PT, |R10|, 8.50705917302346158658e+37, PT ;  /* 0x7e8000000a00780b */ /* 0x004fe20003f04200 */
[----:B0-----:R-:W2:Y:S01]  /*cf7b0*/  LDL R4, [R1+0x1244] ;  /* 0x0012440001047983 */ /* 0x001ea20000100800 */
[----:B------:R0:W-:Y:S03]  /*cf7c0*/  STL [R1+0x3700], R21 ;  /* 0x0037001501007387 */ /* 0x0001e60000100800 */
[----:B0-----:R-:W4:Y:S01]  /*cf7d0*/  LDL R21, [R1+0x1094] ;  /* 0x0010940001157983 */ /* 0x001f220000100800 */
[----:B------:R0:W-:Y:S03]  /*cf7e0*/  STL [R1+0x36d8], R10 ;  /* 0x0036d80a01007387 */ /* 0x0001e60000100800 */
[----:B0-----:R-:W5:Y:S01]  /*cf7f0*/  LDL R10, [R1+0x1240] ;  /* 0x00124000010a7983 */ /* 0x001f620000100800 */
[----:B---3--:R-:W-:-:S05]  /*cf800*/  @!P5 FMUL R3, R3, 16777216 ;  /* 0x4b8000000303d820 */ /* 0x008fca0000400000 */
[----:B------:R0:W-:Y:S04]  /*cf810*/  @!P5 STL [R1+0x107c], R3 ;  /* 0x00107c030100d387 */ /* 0x0001e80000100800 */
[----:B0-----:R-:W3:Y:S01]  /*cf820*/  LDL.LU R3, [R1+0x3718] ;  /* 0x0037180001037983 */ /* 0x001ee20000300800 */
[----:B------:R-:W-:-:S05]  /*cf830*/  @!P5 FMUL R0, R0, 16777216 ;  /* 0x4b8000000000d820 */ /* 0x000fca0000400000 */
[----:B------:R0:W-:Y:S04]  /*cf840*/  @!P5 STL [R1+0x1080], R0 ;  /* 0x001080000100d387 */ /* 0x0001e80000100800 */
[----:B0-----:R-:W3:Y:S04]  /*cf850*/  LDL.LU R0, [R1+0x3714] ;  /* 0x0037140001007983 */ /* 0x001ee80000300800 */
[----:B-----5:R4:W-:Y:S02]  /*cf860*/  STL [R1+0x3710], R10 ;  /* 0x0037100a01007387 */ /* 0x0209e40000100800 */
[----:B----4-:R-:W-:Y:S01]  /*cf870*/  IMAD.MOV.U32 R10, RZ, RZ, R21 ;  /* 0x000000ffff0a7224 */ /* 0x010fe200078e0015 */
[----:B--2---:R-:W-:Y:S01]  /*cf880*/  MOV R21, R4 ;  /* 0x0000000400157202 */ /* 0x004fe20000000f00 */
[----:B---3--:R0:W-:Y:S01]  /*cf890*/  STL [R1+0x370c], R3 ;  /* 0x00370c0301007387 */ /* 0x0081e20000100800 */
[----:B------:R-:W2:Y:S03]  /*cf8a0*/  LDL R4, [R1+0x109c] ;  /* 0x00109c0001047983 */ /* 0x000ea60000100800 */
[----:B0-----:R-:W3:Y:S01]  /*cf8b0*/  LDL R3, [R1+0x1098] ;  /* 0x0010980001037983 */ /* 0x001ee20000100800 */
[----:B------:R-:W-:-:S05]  /*cf8c0*/  @!P5 FMUL R10, R10, 16777216 ;  /* 0x4b8000000a0ad820 */ /* 0x000fca0000400000 */
[----:B------:R0:W-:Y:S04]  /*cf8d0*/  @!P5 STL [R1+0x1094], R10 ;  /* 0x0010940a0100d387 */ /* 0x0001e80000100800 */
[----:B0-----:R-:W4:Y:S01]  /*cf8e0*/  LDL.LU R10, [R1+0x3710] ;  /* 0x00371000010a7983 */ /* 0x001f220000300800 */
[----:B--2---:R-:W-:Y:S02]  /*cf8f0*/  @!P5 FMUL R4, R4, 16777216 ;  /* 0x4b8000000404d820 */ /* 0x004fe40000400000 */
[----:B---3--:R-:W-:-:S05]  /*cf900*/  @!P5 FMUL R3, R3, 16777216 ;  /* 0x4b8000000303d820 */ /* 0x008fca0000400000 */
[----:B------:R0:W-:Y:S04]  /*cf910*/  @!P5 STL [R1+0x1098], R3 ;  /* 0x001098030100d387 */ /* 0x0001e80000100800 */
[----:B0-----:R-:W2:Y:S01]  /*cf920*/  LDL.LU R3, [R1+0x370c] ;  /* 0x00370c0001037983 */ /* 0x001ea20000300800 */
[----:B------:R0:W-:Y:S03]  /*cf930*/  @!P5 STL [R1+0x109c], R4 ;  /* 0x00109c040100d387 */ /* 0x0001e60000100800 */
[----:B0-----:R-:W3:Y:S01]  /*cf940*/  LDL.LU R4, [R1+0x3708] ;  /* 0x0037080001047983 */ /* 0x001ee20000300800 */
[----:B------:R4:W-:Y:S02]  /*cf950*/  STL [R1+0x3704], R0 ;  /* 0x0037040001007387 */ /* 0x0009e40000100800 */
[----:B----4-:R-:W-:Y:S01]  /*cf960*/  MOV R0, R10 ;  /* 0x0000000a00007202 */ /* 0x010fe20000000f00 */
[----:B---3--:R-:W-:-:S02]  /*cf970*/  IMAD.MOV.U32 R10, RZ, RZ, R4 ;  /* 0x000000ffff0a7224 */ /* 0x008fc400078e0004 */
[----:B------:R-:W3:Y:S02]  /*cf980*/  LDL.LU R4, [R1+0x494] ;  /* 0x0004940001047983 */ /* 0x000ee40000300800 */
[----:B------:R-:W-:Y:S02]  /*cf990*/  @!P5 FMUL R0, R0, 16777216 ;  /* 0x4b8000000000d820 */ /* 0x000fe40000400000 */
[----:B------:R-:W-:Y:S01]  /*cf9a0*/  @!P5 FMUL R21, R21, 16777216 ;  /* 0x4b8000001515d820 */ /* 0x000fe20000400000 */
[----:B---3--:R0:W-:Y:S04]  /*cf9b0*/  STL [R1+0x36e0], R4 ;  /* 0x0036e00401007387 */ /* 0x0081e80000100800 */
[----:B0-----:R-:W3:Y:S01]  /*cf9c0*/  LDL R4, [R1+0x57c] ;  /* 0x00057c0001047983 */ /* 0x001ee20000100800 */
[----:B------:R0:W-:Y:S03]  /*cf9d0*/  @!P5 STL [R1+0x1240], R0 ;  /* 0x001240000100d387 */ /* 0x0001e60000100800 */
[----:B0-----:R-:W4:Y:S01]  /*cf9e0*/  LDL.LU R0, [R1+0x3704] ;  /* 0x0037040001007983 */ /* 0x001f220000300800 */
[----:B--2---:R0:W-:Y:S03]  /*cf9f0*/  STL [R1+0x36e4], R3 ;  /* 0x0036e40301007387 */ /* 0x0041e60000100800 */
[----:B0-----:R-:W2:Y:S01]  /*cfa00*/  LDL R3, [R1+0x1248] ;  /* 0x0012480001037983 */ /* 0x001ea20000100800 */
[----:B------:R0:W-:Y:S03]  /*cfa10*/  @!P5 STL [R1+0x1244], R21 ;  /* 0x001244150100d387 */ /* 0x0001e60000100800 */
[----:B0-----:R-:W5:Y:S01]  /*cfa20*/  LDL.LU R21, [R1+0x3700] ;  /* 0x0037000001157983 */ /* 0x001f620000300800 */
[----:B--2---:R-:W-:-:S05]  /*cfa30*/  @!P5 FMUL R3, R3, 16777216 ;  /* 0x4b8000000303d820 */ /* 0x004fca0000400000 */
[----:B------:R3:W-:Y:S02]  /*cfa40*/  @!P5 STL [R1+0x1248], R3 ;  /* 0x001248030100d387 */ /* 0x0007e40000100800 */
[----:B---3--:R-:W-:Y:S01]  /*cfa50*/  MOV R3, R4 ;  /* 0x0000000400037202 */ /* 0x008fe20000000f00 */
[----:B------:R-:W-:Y:S02]  /*cfa60*/  MOV R4, R10 ;  /* 0x0000000a00047202 */ /* 0x000fe40000000f00 */
[----:B-----5:R-:W-:Y:S02]  /*cfa70*/  IMAD.MOV.U32 R10, RZ, RZ, R21 ;  /* 0x000000ffff0a7224 */ /* 0x020fe400078e0015 */
[----:B------:R-:W2:Y:S01]  /*cfa80*/  LDL.LU R21, [R1+0x4ec] ;  /* 0x0004ec0001157983 */ /* 0x000ea20000300800 */
[----:B------:R-:W-:-:S03]  /*cfa90*/  @!P5 FMUL R28, R28, 16777216 ;  /* 0x4b8000001c1cd820 */ /* 0x000fc60000400000 */
[----:B--2---:R0:W-:Y:S04]  /*cfaa0*/  STL [R1+0x36e8], R21 ;  /* 0x0036e81501007387 */ /* 0x0041e80000100800 */
[----:B0-----:R-:W2:Y:S04]  /*cfab0*/  LDL R21, [R1+0x1084] ;  /* 0x0010840001157983 */ /* 0x001ea80000100800 */
[----:B--2---:R0:W-:Y:S04]  /*cfac0*/  STL [R1+0x36ec], R21 ;  /* 0x0036ec1501007387 */ /* 0x0041e80000100800 */
[----:B0-----:R-:W2:Y:S01]  /*cfad0*/  LDL R21, [R1+0x560] ;  /* 0x0005600001157983 */ /* 0x001ea20000100800 */
[----:B------:R0:W-:Y:S03]  /*cfae0*/  @!P5 STL [R1+0x4f0], R28 ;  /* 0x0004f01c0100d387 */ /* 0x0001e60000100800 */
[----:B0-----:R-:W3:Y:S01]  /*cfaf0*/  LDL.LU R28, [R1+0x36fc] ;  /* 0x0036fc00011c7983 */ /* 0x001ee20000300800 */
[----:B------:R-:W-:-:S02]  /*cfb00*/  @!P5 FMUL R23, R23, 16777216 ;  /* 0x4b8000001717d820 */ /* 0x000fc40000400000 */
[----:B---3--:R-:W-:-:S05]  /*cfb10*/  @!P5 FMUL R28, R28, 16777216 ;  /* 0x4b8000001c1cd820 */ /* 0x008fca0000400000 */
[----:B------:R0:W-:Y:S04]  /*cfb20*/  STL [R1+0x30a4], R28 ;  /* 0x0030a41c01007387 */ /* 0x0001e80000100800 */
[----:B0-----:R-:W3:Y:S01]  /*cfb30*/  LDL.LU R28, [R1+0x534] ;  /* 0x00053400011c7983 */ /* 0x001ee20000300800 */
[----:B------:R0:W-:Y:S03]  /*cfb40*/  @!P5 STL [R1+0x51c], R23 ;  /* 0x00051c170100d387 */ /* 0x0001e60000100800 */
[----:B0-----:R-:W5:Y:S01]  /*cfb50*/  LDL.LU R23, [R1+0x36f8] ;  /* 0x0036f80001177983 */ /* 0x001f620000300800 */
[----:B--2---:R-:W-:Y:S02]  /*cfb60*/  @!P5 FMUL R21, R21, 16777216 ;  /* 0x4b8000001515d820 */ /* 0x004fe40000400000 */
[----:B------:R-:W-:-:S02]  /*cfb70*/  @!P5 FMUL R3, R3, 16777216 ;  /* 0x4b8000000303d820 */ /* 0x000fc40000400000 */
[----:B------:R-:W-:Y:S02]  /*cfb80*/  @!P5 FMUL R4, R4, 16777216 ;  /* 0x4b8000000404d820 */ /* 0x000fe40000400000 */
[----:B------:R-:W-:Y:S02]  /*cfb90*/  @!P5 FMUL R10, R10, 16777216 ;  /* 0x4b8000000a0ad820 */ /* 0x000fe40000400000 */
[----:B-----5:R-:W-:-:S05]  /*cfba0*/  @!P5 FMUL R23, R23, 16777216 ;  /* 0x4b8000001717d820 */ /* 0x020fca0000400000 */
[----:B------:R0:W-:Y:S04]  /*cfbb0*/  STL [R1+0x564], R23 ;  /* 0x0005641701007387 */ /* 0x0001e80000100800 */
[----:B0-----:R-:W2:Y:S01]  /*cfbc0*/  LDL.LU R23, [R1+0x36f4] ;  /* 0x0036f40001177983 */ /* 0x001ea20000300800 */
[----:B------:R0:W-:Y:S02]  /*cfbd0*/  @!P5 STL [R1+0x560], R21 ;  /* 0x000560150100d387 */ /* 0x0001e40000100800 */
[----:B------:R-:W-:Y:S02]  /*cfbe0*/  @!P5 STL [R1+0x57c], R3 ;  /* 0x00057c030100d387 */ /* 0x000fe40000100800 */
[----:B----4-:R-:W-:Y:S01]  /*cfbf0*/  STL [R1+0x36f0], R0 ;  /* 0x0036f00001007387 */ /* 0x010fe20000100800 */
[----:B------:R1:W-:Y:S01]  /*cfc00*/  @!P5 STL [R1+0x518], R4 ;  /* 0x000518040100d387 */ /* 0x0003e20000100800 */
[----:B------:R4:W-:Y:S02]  /*cfc10*/  @!P5 STL [R1+0xa4], R10 ;  /* 0x0000a40a0100d387 */ /* 0x0009e40000100800 */
[----:B---3--:R-:W-:Y:S01]  /*cfc20*/  @!P5 FMUL R28, R28, 16777216 ;  /* 0x4b8000001c1cd820 */ /* 0x008fe20000400000 */
[----:B0-----:R-:W3:Y:S04]  /*cfc30*/  LDL R21, [R1+0x1054] ;  /* 0x0010540001157983 */ /* 0x001ee80000100800 */
[----:B-1----:R-:W5:Y:S04]  /*cfc40*/  LDL R4, [R1+0x104c] ;  /* 0x00104c0001047983 */ /* 0x002f680000100800 */
[----:B------:R-:W3:Y:S04]  /*cfc50*/  LDL R0, [R1+0x1050] ;  /* 0x0010500001007983 */ /* 0x000ee80000100800 */
[----:B----4-:R-:W4:Y:S04]  /*cfc60*/  LDL R10, [R1+0x1058] ;  /* 0x00105800010a7983 */ /* 0x010f280000100800 */
[----:B------:R-:W3:Y:S01]  /*cfc70*/  LDL R3, [R1+0x105c] ;  /* 0x00105c0001037983 */ /* 0x000ee20000100800 */
[----:B------:R0:W-:Y:S03]  /*cfc80*/  STL [R1+0x30a8], R28 ;  /* 0x0030a81c01007387 */ /* 0x0001e60000100800 */
[----:B0-----:R-:W3:Y:S01]  /*cfc90*/  LDL.LU R28, [R1+0x484] ;  /* 0x00048400011c7983 */ /* 0x001ee20000300800 */
[----:B--2---:R-:W-:-:S03]  /*cfca0*/  FSETP.GEU.AND P5, PT, |R23|, 1.175494350822287508e-38, PT ;  /* 0x008000001700780b */ /* 0x004fc60003fae200 */
[----:B------:R0:W-:Y:S04]  /*cfcb0*/  STL [R1+0x36dc], R23 ;  /* 0x0036dc1701007387 */ /* 0x0001e80000100800 */
[----:B0-----:R-:W2:Y:S01]  /*cfcc0*/  LDL R23, [R1+0x1078] ;  /* 0x0010780001177983 */ /* 0x001ea20000100800 */
[----:B-----5:R-:W-:-:S05]  /*cfcd0*/  @P0 FMUL R4, R4, 0.25 ;  /* 0x3e80000004040820 */ /* 0x020fca0000400000 */
[----:B------:R0:W-:Y:S04]  /*cfce0*/  @P0 STL [R1+0x104c], R4 ;  /* 0x00104c0401000387 */ /* 0x0001e80000100800 */
[----:B0-----:R-:W5:Y:S01]  /*cfcf0*/  LDL R4, [R1+0x1090] ;  /* 0x0010900001047983 */ /* 0x001f620000100800 */
[----:B---3--:R-:W-:Y:S02]  /*cfd00*/  @P0 FMUL R0, R0, 0.25 ;  /* 0x3e80000000000820 */ /* 0x008fe40000400000 */
[----:B------:R-:W-:Y:S02]  /*cfd10*/  @P0 FMUL R21, R21, 0.25 ;  /* 0x3e80000015150820 */ /* 0x000fe40000400000 */
[----:B----4-:R-:W-:Y:S01]  /*cfd20*/  @P0 FMUL R10, R10, 0.25 ;  /* 0x3e8000000a0a0820 */ /* 0x010fe20000400000 */
[----:B------:R0:W-:Y:S01]  /*cfd30*/  @P0 STL [R1+0x1050], R0 ;  /* 0x0010500001000387 */ /* 0x0001e20000100800 */
[----:B------:R-:W-:-:S03]  /*cfd40*/  @P0 FMUL R3, R3, 0.25 ;  /* 0x3e80000003030820 */ /* 0x000fc60000400000 */
[----:B0-----:R-:W3:Y:S01]  /*cfd50*/  LDL.LU R0, [R1+0x36f0] ;  /* 0x0036f00001007983 */ /* 0x001ee20000300800 */
[----:B------:R0:W-:Y:S03]  /*cfd60*/  @P0 STL [R1+0x1054], R21 ;  /* 0x0010541501000387 */ /* 0x0001e60000100800 */
[----:B0-----:R-:W4:Y:S01]  /*cfd70*/  LDL.LU R21, [R1+0x36ec] ;  /* 0x0036ec0001157983 */ /* 0x001f220000300800 */
[----:B------:R0:W-:Y:S03]  /*cfd80*/  @P0 STL [R1+0x1058], R10 ;  /* 0x0010580a01000387 */ /* 0x0001e60000100800 */
[----:B0-----:R-:W3:Y:S01]  /*cfd90*/  LDL R10, [R1+0x3d4] ;  /* 0x0003d400010a7983 */ /* 0x001ee20000100800 */
[----:B------:R0:W-:Y:S03]  /*cfda0*/  @P0 STL [R1+0x105c], R3 ;  /* 0x00105c0301000387 */ /* 0x0001e60000100800 */
[----:B0-----:R-:W3:Y:S01]  /*cfdb0*/  LDL R3, [R1+0x474] ;  /* 0x0004740001037983 */ /* 0x001ee20000100800 */
[----:B-----5:R-:W-:-:S05]  /*cfdc0*/  @P0 FMUL R4, R4, 0.25 ;  /* 0x3e80000004040820 */ /* 0x020fca0000400000 */
[----:B------:R0:W-:Y:S04]  /*cfdd0*/  @P0 STL [R1+0x1090], R4 ;  /* 0x0010900401000387 */ /* 0x0001e80000100800 */
[----:B0-----:R-:W5:Y:S01]  /*cfde0*/  LDL R4, [R1+0x4a0] ;  /* 0x0004a00001047983 */ /* 0x001f620000100800 */
[----:B--2---:R-:W-:Y:S02]  /*cfdf0*/  @P0 FMUL R23, R23, 0.25 ;  /* 0x3e80000017170820 */ /* 0x004fe40000400000 */
[----:B------:R-:W-:Y:S02]  /*cfe00*/  @P0 FMUL R28, R28, 0.25 ;  /* 0x3e8000001c1c0820 */ /* 0x000fe40000400000 */
[----:B----4-:R-:W-:-:S05]  /*cfe10*/  @P0 FMUL R21, R21, 0.25 ;  /* 0x3e80000015150820 */ /* 0x010fca0000400000 */
[----:B------:R-:W-:Y:S01]  /*cfe20*/  @P0 STL [R1+0x1084], R21 ;  /* 0x0010841501000387 */ /* 0x000fe20000100800 */
[----:B------:R-:W-:Y:S02]  /*cfe30*/  @P0 STL [R1+0x1078], R23 ;  /* 0x0010781701000387 */ /* 0x000fe40000100800 */
[----:B---3--:R-:W-:-:S05]  /*cfe40*/  @P0 FMUL R10, R10, 0.25 ;  /* 0x3e8000000a0a0820 */ /* 0x008fca0000400000 */
[----:B------:R0:W-:Y:S01]  /*cfe50*/  @P0 STL [R1+0x3d4], R10 ;  /* 0x0003d40a01000387 */ /* 0x0001e20000100800 */
[----:B------:R-:W-:-:S03]  /*cfe60*/  @P0 FMUL R3, R3, 0.25 ;  /* 0x3e80000003030820 */ /* 0x000fc60000400000 */
[----:B0-----:R-:W2:Y:S01]  /*cfe70*/  LDL R10, [R1+0x4cc] ;  /* 0x0004cc00010a7983 */ /* 0x001ea20000100800 */
[----:B------:R0:W-:Y:S02]  /*cfe80*/  STL [R1+0x36c0], R28 ;  /* 0x0036c01c01007387 */ /* 0x0001e40000100800 */
[----:B0-----:R-:W-:Y:S02]  /*cfe90*/  MOV R28, R21 ;  /* 0x00000015001c7202 */ /* 0x001fe40000000f00 */
[----:B------:R-:W3:Y:S01]  /*cfea0*/  LDL.LU R21, [R1+0x36e8] ;  /* 0x0036e80001157983 */ /* 0x000ee20000300800 */
[----:B------:R0:W-:Y:S03]  /*cfeb0*/  @P0 STL [R1+0x474], R3 ;  /* 0x0004740301000387 */ /* 0x0001e60000100800 */
[----:B0-----:R-:W4:Y:S01]  /*cfec0*/  LDL.LU R3, [R1+0x36e4] ;  /* 0x0036e40001037983 */ /* 0x001f220000300800 */
[----:B-----5:R-:W-:-:S05]  /*cfed0*/  @P0 FMUL R4, R4, 0.25 ;  /* 0x3e80000004040820 */ /* 0x020fca0000400000 */
[----:B------:R0:W-:Y:S04]  /*cfee0*/  @P0 STL [R1+0x4a0], R4 ;  /* 0x0004a00401000387 */ /* 0x0001e80000100800 */
[----:B0-----:R-:W5:Y:S01]  /*cfef0*/  LDL.LU R4, [R1+0x36e0] ;  /* 0x0036e00001047983 */ /* 0x001f620000300800 */
[----:B--2---:R-:W-:Y:S02]  /*cff00*/  @P0 FMUL R10, R10, 0.25 ;  /* 0x3e8000000a0a0820 */ /* 0x004fe40000400000 */
[----:B-----5:R-:W-:-:S05]  /*cff10*/  @P0 FMUL R4, R4, 0.25 ;  /* 0x3e80000004040820 */ /* 0x020fca0000400000 */
[----:B------:R0:W-:Y:S02]  /*cff20*/  STL [R1+0x36bc], R4 ;  /* 0x0036bc0401007387 */ /* 0x0001e40000100800 */
[----:B0-----:R-:W-:Y:S02]  /*cff30*/  MOV R4, R23 ;  /* 0x0000001700047202 */ /* 0x001fe40000000f00 */
[----:B------:R-:W2:Y:S01]  /*cff40*/  LDL.LU R23, [R1+0x36dc] ;  /* 0x0036dc0001177983 */ /* 0x000ea20000300800 */
[----:B------:R0:W-:Y:S03]  /*cff50*/  @P0 STL [R1+0x4cc], R10 ;  /* 0x0004cc0a01000387 */ /* 0x0001e60000100800 */
[----:B0-----:R-:W5:Y:S01]  /*cff60*/  LDL.LU R10, [R1+0x36d8] ;  /* 0x0036d800010a7983 */ /* 0x001f620000300800 */
[----:B---3--:R-:W-:Y:S02]  /*cff70*/  @P0 FMUL R21, R21, 0.25 ;  /* 0x3e80000015150820 */ /* 0x008fe40000400000 */
[----:B----4-:R-:W-:-:S03]  /*cff80*/  @P0 FMUL R3, R3, 0.25 ;  /* 0x3e80000003030820 */ /* 0x010fc60000400000 */
[----:B------:R0:W-:Y:S04]  /*cff90*/  STL [R1+0x36c4], R21 ;  /* 0x0036c41501007387 */ /* 0x0001e80000100800 */
[----:B0-----:R-:W3:Y:S01]  /*cffa0*/  LDL R21, [R1+0x4cc] ;  /* 0x0004cc0001157983 */ /* 0x001ee20000100800 */
[----:B------:R-:W-:Y:S02]  /*cffb0*/  @P0 STL [R1+0x4bc], R3 ;  /* 0x0004bc0301000387 */ /* 0x000fe40000100800 */
[----:B------:R0:W-:Y:S02]  /*cffc0*/  STL [R1+0x36c8], R3 ;  /* 0x0036c80301007387 */ /* 0x0001e40000100800 */
[----:B0-----:R-:W4:Y:S01]  /*cffd0*/  LDL R3, [R1+0x1058] ;  /* 0x0010580001037983 */ /* 0x001f220000100800 */
[----:B-----5:R-:W-:-:S05]  /*cffe0*/  @P0 FMUL R10, R10, 0.25 ;  /* 0x3e8000000a0a0820 */ /* 0x020fca0000400000 */
[----:B------:R-:W-:Y:S01]  /*cfff0*/  STL [R1+0xa8], R10 ;  /* 0x0000a80a01007387 */ /* 0x000fe20000100800 */
[----:B------:R0:W-:Y:S03]  /*d0000*/  STL [R1+0x36cc], R10 ;  /* 0x0036cc0a01007387 */ /* 0x0001e60000100800 */
[----:B0-----:R-:W5:Y:S01]  /*d0010*/  LDL R10, [R1+0x105c] ;  /* 0x00105c00010a7983 */ /* 0x001f620000100800 */
[----:B--2---:R-:W-:-:S03]  /*d0020*/  FSETP.GT.AND P0, PT, |R23|, 8.50705917302346158658e+37, PT ;  /* 0x7e8000001700780b */ /* 0x004fc60003f04200 */
[----:B-----5:R0:W-:Y:S04]  /*d0030*/  STL [R1+0x36d4], R10 ;  /* 0x0036d40a01007387 */ /* 0x0201e80000100800 */
[----:B0-----:R-:W2:Y:S01]  /*d0040*/  LDL R10, [R1+0x1050] ;  /* 0x00105000010a7983 */ /* 0x001ea20000100800 */
[----:B------:R0:W-:Y:S03]  /*d0050*/  STL [R1+0x369c], R23 ;  /* 0x00369c1701007387 */ /* 0x0001e60000100800 */
[----:B0-----:R-:W5:Y:S01]  /*d0060*/  LDL R23, [R1+0x104c] ;  /* 0x00104c0001177983 */ /* 0x001f620000100800 */
[----:B--2---:R-:W-:Y:S02]  /*d0070*/  @!P1 FMUL R10, R10, 16777216 ;  /* 0x4b8000000a0a9820 */ /* 0x004fe40000400000 */
[----:B-----5:R-:W-:-:S05]  /*d0080*/  @!P1 FMUL R23, R23, 16777216 ;  /* 0x4b80000017179820 */ /* 0x020fca0000400000 */
[----:B------:R4:W-:Y:S02]  /*d0090*/  @!P1 STL [R1+0x104c], R23 ;  /* 0x00104c1701009387 */ /* 0x0009e40000100800 */
[----:B----4-:R-:W-:Y:S02]  /*d00a0*/  IMAD.MOV.U32 R23, RZ, RZ, R3 ;  /* 0x000000ffff177224 */ /* 0x010fe400078e0003 */
[----:B------:R-:W2:Y:S01]  /*d00b0*/  LDL R3, [R1+0x1054] ;  /* 0x0010540001037983 */ /* 0x000ea20000100800 */
[----:B------:R0:W-:Y:S03]  /*d00c0*/  @!P1 STL [R1+0x1050], R10 ;  /* 0x0010500a01009387 */ /* 0x0001e60000100800 */
[----:B0-----:R-:W4:Y:S01]  /*d00d0*/  LDL.LU R10, [R1+0x36d4] ;  /* 0x0036d400010a7983 */ /* 0x001f220000300800 */
[----:B--2---:R-:W-:-:S03]  /*d00e0*/  @!P1 FMUL R3, R3, 16777216 ;  /* 0x4b80000003039820 */ /* 0x004fc60000400000 */
[----:B----4-:R0:W-:Y:S02]  /*d00f0*/  STL [R1+0x36d0], R10 ;  /* 0x0036d00a01007387 */ /* 0x0101e40000100800 */
[----:B------:R1:W-:Y:S01]  /*d0100*/  @!P1 STL [R1+0x1054], R3 ;  /* 0x0010540301009387 */ /* 0x0003e20000100800 */
[----:B0-----:R-:W-:Y:S01]  /*d0110*/  MOV R10, R23 ;  /* 0x00000017000a7202 */ /* 0x001fe20000000f00 */
[----:B---3--:R-:W-:Y:S02]  /*d0120*/  MOV R23, R21 ;  /* 0x0000001500177202 */ /* 0x008fe40000000f00 */
[----:B-1----:R-:W-:Y:S01]  /*d0130*/  IMAD.MOV.U32 R3, RZ, RZ, R28 ;  /* 0x000000ffff037224 */ /* 0x002fe200078e001c */
[----:B------:R-:W2:Y:S04]  /*d0140*/  LDL R21, [R1+0x1090] ;  /* 0x0010900001157983 */ /* 0x000ea80000100800 */
[----:B------:R-:W3:Y:S01]  /*d0150*/  LDL R28, [R1+0x3d4] ;  /* 0x0003d400011c7983 */ /* 0x000ee20000100800 */
[----:B------:R-:W-:-:S05]  /*d0160*/  @!P1 FMUL R10, R10, 16777216 ;  /* 0x4b8000000a0a9820 */ /* 0x000fca0000400000 */
[----:B------:R0:W-:Y:S04]  /*d0170*/  @!P1 STL [R1+0x1058], R10 ;  /* 0x0010580a01009387 */ /* 0x0001e80000100800 */
[----:B0-----:R-:W4:Y:S01]  /*d0180*/  LDL.LU R10, [R1+0x36d0] ;  /* 0x0036d000010a7983 */ /* 0x001f220000300800 */
[----:B------:R-:W-:Y:S02]  /*d0190*/  @!P1 FMUL R4, R4, 16777216 ;  /* 0x4b80000004049820 */ /* 0x000fe40000400000 */
[----:B------:R-:W-:Y:S02]  /*d01a0*/  @!P1 FMUL R3, R3, 16777216 ;  /* 0x4b80000003039820 */ /* 0x000fe40000400000 */
[----:B--2---:R-:W-:Y:S02]  /*d01b0*/  @!P1 FMUL R21, R21, 16777216 ;  /* 0x4b80000015159820 */ /* 0x004fe40000400000 */
[----:B---3--:R-:W-:-:S02]  /*d01c0*/  @!P1 FMUL R28, R28, 16777216 ;  /* 0x4b8000001c1c9820 */ /* 0x008fc40000400000 */
[----:B----4-:R-:W-:-:S05]  /*d01d0*/  @!P1 FMUL R10, R10, 16777216 ;  /* 0x4b8000000a0a9820 */ /* 0x010fca0000400000 */
[----:B------:R0:W-:Y:S04]  /*d01e0*/  @!P1 STL [R1+0x105c], R10 ;  /* 0x00105c0a01009387 */ /* 0x0001e80000100800 */
[----:B0-----:R-:W2:Y:S01]  /*d01f0*/  LDL.LU R10, [R1+0x36cc] ;  /* 0x0036cc00010a7983 */ /* 0x001ea20000300800 */
[----:B------:R0:W-:Y:S03]  /*d0200*/  @!P1 STL [R1+0x1078], R4 ;  /* 0x0010780401009387 */ /* 0x0001e60000100800 */
[----:B0-----:R-:W3:Y:S01]  /*d0210*/  LDL R4, [R1+0x474] ;  /* 0x0004740001047983 */ /* 0x001ee20000100800 */
[----:B------:R0:W-:Y:S03]  /*d0220*/  @!P1 STL [R1+0x1084], R3 ;  /* 0x0010840301009387 */ /* 0x0001e60000100800 */
[----:B0-----:R-:W4:Y:S01]  /*d0230*/  LDL.LU R3, [R1+0x36c8] ;  /* 0x0036c80001037983 */ /* 0x001f220000300800 */
[----:B------:R0:W-:Y:S03]  /*d0240*/  @!P1 STL [R1+0x1090], R21 ;  /* 0x0010901501009387 */ /* 0x0001e60000100800 */
[----:B0-----:R-:W5:Y:S01]  /*d0250*/  LDL.LU R21, [R1+0x36c4] ;  /* 0x0036c40001157983 */ /* 0x001f620000300800 */
[----:B------:R0:W-:Y:S03]  /*d0260*/  @!P1 STL [R1+0x3d4], R28 ;  /* 0x0003d41c01009387 */ /* 0x0001e60000100800 */
[----:B0-----:R-:W2:Y:S02]  /*d0270*/  LDL.LU R28, [R1+0x36c0] ;  /* 0x0036c000011c7983 */ /* 0x001ea40000300800 */
[----:B--2---:R-:W-:-:S05]  /*d0280*/  @!P1 FMUL R28, R28, 16777216 ;  /* 0x4b8000001c1c9820 */ /* 0x004fca0000400000 */
[----:B------:R0:W-:Y:S04]  /*d0290*/  STL [R1+0x30ac], R28 ;  /* 0x0030ac1c01007387 */ /* 0x0001e80000100800 */
[----:B0-----:R-:W2:Y:S01]  /*d02a0*/  LDL R28, [R1+0x4a0] ;  /* 0x0004a000011c7983 */ /* 0x001ea20000100800 */
[----:B---3--:R-:W-:-:S05]  /*d02b0*/  @!P1 FMUL R4, R4, 16777216 ;  /* 0x4b80000004049820 */ /* 0x008fca0000400000 */
[----:B------:R0:W-:Y:S04]  /*d02c0*/  @!P1 STL [R1+0x474], R4 ;  /* 0x0004740401009387 */ /* 0x0001e80000100800 */
[----:B0-----:R-:W3:Y:S01]  /*d02d0*/  LDL.LU R4, [R1+0x36bc] ;  /* 0x0036bc0001047983 */ /* 0x001ee20000300800 */
[----:B--2---:R-:W-:-:S05]  /*d02e0*/  @!P1 FMUL R28, R28, 16777216 ;  /* 0x4b8000001c1c9820 */ /* 0x004fca0000400000 */
[----:B------:R0:W-:Y:S02]  /*d02f0*/  @!P1 STL [R1+0x4a0], R28 ;  /* 0x0004a01c01009387 */ /* 0x0001e40000100800 */
[----:B0-----:R-:W-:Y:S01]  /*d0300*/  MOV R28, R23 ;  /* 0x00000017001c7202 */ /* 0x001fe20000000f00 */
[----:B------:R-:W-:Y:S02]  /*d0310*/  MOV R23, R10 ;  /* 0x0000000a00177202 */ /* 0x000fe40000000f00 */
[----:B------:R-:W-:Y:S02]  /*d0320*/  IMAD.MOV.U32 R10, RZ, RZ, R2 ;  /* 0x000000ffff0a7224 */ /* 0x000fe400078e0002 */
[----:B------:R-:W2:Y:S01]  /*d0330*/  LDL.LU R2, [R1+0x120] ;  /* 0x0001200001027983 */ /* 0x000ea20000300800 */
[----:B---3--:R-:W-:-:S03]  /*d0340*/  @!P1 FMUL R4, R4, 16777216 ;  /* 0x4b80000004049820 */ /* 0x008fc60000400000 */
[----:B--2---:R4:W-:Y:S02]  /*d0350*/  STL [R1+0x36a0], R2 ;  /* 0x0036a00201007387 */ /* 0x0049e40000100800 */
[----:B----4-:R-:W-:Y:S02]  /*d0360*/  MOV R2, R3 ;  /* 0x0000000300027202 */ /* 0x010fe40000000f00 */
[----:B------:R-:W2:Y:S01]  /*d0370*/  LDL.LU R3, [R1+0x124] ;  /* 0x0001240001037983 */ /* 0x000ea20000300800 */
[----:B------:R-:W-:Y:S02]  /*d0380*/  @!P1 FMUL R28, R28, 16777216 ;  /* 0x4b8000001c1c9820 */ /* 0x000fe40000400000 */
[----:B------:R-:W-:Y:S01]  /*d0390*/  @!P1 FMUL R2, R2, 16777216 ;  /* 0x4b80000002029820 */ /* 0x000fe20000400000 */
[----:B--2---:R-:W-:Y:S01]  /*d03a0*/  STL [R1+0x36a4], R3 ;  /* 0x0036a40301007387 */ /* 0x004fe20000100800 */
[----:B------:R0:W-:Y:S03]  /*d03b0*/  STL [R1+0x494], R4 ;  /* 0x0004940401007387 */ /* 0x0001e60000100800 */
[----:B0-----:R-:W2:Y:S01]  /*d03c0*/  LDL.LU R4, [R1+0x36b8] ;  /* 0x0036b80001047983 */ /* 0x001ea20000300800 */
[----:B------:R-:W-:Y:S02]  /*d03d0*/  @!P1 STL [R1+0x4bc], R2 ;  /* 0x0004bc0201009387 */ /* 0x000fe40000100800 */
[----:B------:R0:W-:Y:S02]  /*d03e0*/  @!P1 STL [R1+0x4cc], R28 ;  /* 0x0004cc1c01009387 */ /* 0x0001e40000100800 */
[----:B------:R1:W-:Y:S01]  /*d03f0*/  STL [R1+0x36a8], R22 ;  /* 0x0036a81601007387 */ /* 0x0003e20000100800 */
[----:B0-----:R-:W3:Y:S01]  /*d0400*/  LDL R28, [R1+0x1218] ;  /* 0x00121800011c7983 */ /* 0x001ee20000100800 */
[----:B------:R-:W-:-:S02]  /*d0410*/  @!P1 FMUL R23, R23, 16777216 ;  /* 0x4b80000017179820 */ /* 0x000fc40000400000 */
[----:B-----5:R-:W-:-:S03]  /*d0420*/  @!P1 FMUL R21, R21, 16777216 ;  /* 0x4b80000015159820 */ /* 0x020fc60000400000 */
[----:B------:R0:W-:Y:S02]  /*d0430*/  @!P1 STL [R1+0xa8], R23 ;  /* 0x0000a81701009387 */ /* 0x0001e40000100800 */
[----:B------:R4:W-:Y:S02]  /*d0440*/  STL [R1+0x4ec], R21 ;  /* 0x0004ec1501007387 */ /* 0x0009e40000100800 */
[----:B-1----:R-:W5:Y:S02]  /*d0450*/  LDL R22, [R1+0x1220] ;  /* 0x0012200001167983 */ /* 0x002f640000100800 */
[----:B------:R-:W5:Y:S01]  /*d0460*/  LDL R3, [R1+0x1224] ;  /* 0x0012240001037983 */ /* 0x000f620000100800 */
[----:B------:R-:W5:Y:S04]  /*d0470*/  LDL R2, [R1+0x1228] ;  /* 0x0012280001027983 */ /* 0x000f680000100800 */
[----:B0-----:R-:W5:Y:S04]  /*d0480*/  LDL R23, [R1+0x122c] ;  /* 0x00122c0001177983 */ /* 0x001f680000100800 */
[----:B----4-:R-:W4:Y:S01]  /*d0490*/  LDL R21, [R1+0x1230] ;  /* 0x0012300001157983 */ /* 0x010f220000100800 */
[----:B--2---:R-:W-:-:S03]  /*d04a0*/  FSETP.GT.AND P1, PT, |R4|, 8.50705917302346158658e+37, PT ;  /* 0x7e8000000400780b */ /* 0x004fc60003f24200 */
[----:B------:R0:W-:Y:S04]  /*d04b0*/  STL [R1+0x36ac], R4 ;  /* 0x0036ac0401007387 */ /* 0x0001e80000100800 */
[----:B0-----:R-:W2:Y:S01]  /*d04c0*/  LDL R4, [R1+0x121c] ;  /* 0x00121c0001047983 */ /* 0x001ea20000100800 */
[----:B---3--:R-:W-:-:S05]  /*d04d0*/  @P0 FMUL R28, R28, 0.25 ;  /* 0x3e8000001c1c0820 */ /* 0x008fca0000400000 */
[----:B------:R0:W-:Y:S04]  /*d04e0*/  @P0 STL [R1+0x1218], R28 ;  /* 0x0012181c01000387 */ /* 0x0001e80000100800 */
[----:B0-----:R-:W3:Y:S01]  /*d04f0*/  LDL.LU R28, [R1+0x148] ;  /* 0x00014800011c7983 */ /* 0x001ee20000300800 */
[----:B-----5:R-:W-:Y:S02]  /*d0500*/  @P0 FMUL R22, R22, 0.25 ;  /* 0x3e80000016160820 */ /* 0x020fe40000400000 */
[----:B------:R-:W-:Y:S02]  /*d0510*/  @P0 FMUL R3, R3, 0.25 ;  /* 0x3e80000003030820 */ /* 0x000fe40000400000 */
[----:B------:R-:W-:Y:S02]  /*d0520*/  @P0 FMUL R2, R2, 0.25 ;  /* 0x3e80000002020820 */ /* 0x000fe40000400000 */
[----:B------:R-:W-:-:S02]  /*d0530*/  @P0 FMUL R23, R23, 0.25 ;  /* 0x3e80000017170820 */ /* 0x000fc40000400000 */
[----:B----4-:R-:W-:Y:S02]  /*d0540*/  @P0 FMUL R21, R21, 0.25 ;  /* 0x3e80000015150820 */ /* 0x010fe40000400000 */
[----:B--2---:R-:W-:Y:S01]  /*d0550*/  @P0 FMUL R4, R4, 0.25 ;  /* 0x3e80000004040820 */ /* 0x004fe20000400000 */
[----:B---3--:R0:W-:Y:S04]  /*d0560*/  STL [R1+0x36b0], R28 ;  /* 0x0036b01c01007387 */ /* 0x0081e80000100800 */
[----:B------:R-:W-:Y:S02]  /*d0570*/  @P0 STL [R1+0x121c], R4 ;  /* 0x00121c0401000387 */ /* 0x000fe40000100800 */
[----:B------:R-:W-:Y:S02]  /*d0580*/  @P0 STL [R1+0x1220], R22 ;  /* 0x0012201601000387 */ /* 0x000fe40000100800 */
[----:B------:R-:W-:Y:S01]  /*d0590*/  @P0 STL [R1+0x1224], R3 ;  /* 0x0012240301000387 */ /* 0x000fe20000100800 */
[----:B------:R-:W-:Y:S01]  /*d05a0*/  @P0 STL [R1+0x1228], R2 ;  /* 0x0012280201000387 */ /* 0x000fe20000100800 */
[----:B------:R-:W-:Y:S02]  /*d05b0*/  @P0 STL [R1+0x122c], R23 ;  /* 0x00122c1701000387 */ /* 0x000fe40000100800 */
[----:B------:R1:W-:Y:S01]  /*d05c0*/  @P0 STL [R1+0x1230], R21 ;  /* 0x0012301501000387 */ /* 0x0003e20000100800 */
[----:B0-----:R-:W2:Y:S01]  /*d05d0*/  LDL R28, [R1+0x528] ;  /* 0x00052800011c7983 */ /* 0x001ea20000100800 */
[----:B-1----:R-:W-:Y:S01]  /*d05e0*/  MOV R21, R8 ;  /* 0x0000000800157202 */ /* 0x002fe20000000f00 */
[----:B------:R-:W-:Y:S01]  /*d05f0*/  IMAD.MOV.U32 R8, RZ, RZ, R27 ;  /* 0x000000ffff087224 */ /* 0x000fe200078e001b */
[----:B------:R-:W-:-:S02]  /*d0600*/  MOV R27, R20 ;  /* 0x00000014001b7202 */ /* 0x000fc40000000f00 */
[----:B------:R-:W3:Y:S04]  /*d0610*/  LDL R20, [R1+0x1234] ;  /* 0x0012340001147983 */ /* 0x000ee80000100800 */
[----:B--2---:R0:W-:Y:S01]  /*d0620*/  STL [R1+0x36b4], R28 ;  /* 0x0036b41c01007387 */ /* 0x0041e20000100800 */
[----:B------:R-:W2:Y:S02]  /*d0630*/  LDL R4, [R1+0x524] ;  /* 0x0005240001047983 */ /* 0x000ea40000100800 */
[----:B------:R-:W4:Y:S02]  /*d0640*/  LDL R22, [R1+0x544] ;  /* 0x0005440001167983 */ /* 0x000f240000100800 */
[----:B------:R-:W5:Y:S01]  /*d0650*/  LDL R3, [R1+0x540] ;  /* 0x0005400001037983 */ /* 0x000f620000100800 */
[----:B------:R-:W2:Y:S04]  /*d0660*/  LDL R2, [R1+0x55c] ;  /* 0x00055c0001027983 */ /* 0x000ea80000100800 */
[----:B------:R-:W2:Y:S04]  /*d0670*/  LDL R23, [R1+0x530] ;  /* 0x0005300001177983 */ /* 0x000ea80000100800 */
[----:B0-----:R-:W2:Y:S01]  /*d0680*/  LDL R28, [R1+0x50c] ;  /* 0x00050c00011c7983 */ /* 0x001ea20000100800 */
[----:B---3--:R-:W-:-:S05]  /*d0690*/  @P0 FMUL R20, R20, 0.25 ;  /* 0x3e80000014140820 */ /* 0x008fca0000400000 */
[----:B------:R0:W-:Y:S04]  /*d06a0*/  @P0 STL [R1+0x1234], R20 ;  /* 0x0012341401000387 */ /* 0x0001e80000100800 */
[----:B0-----:R-:W3:Y:S01]  /*d06b0*/  LDL R20, [R1+0x558] ;  /* 0x0005580001147983 */ /* 0x001ee20000100800 */
[----:B--2---:R-:W-:-:S05]  /*d06c0*/  @P0 FMUL R28, R28, 0.25 ;  /* 0x3e8000001c1c0820 */ /* 0x004fca0000400000 */
[----:B------:R0:W-:Y:S04]  /*d06d0*/  @P0 STL [R1+0x50c], R28 ;  /* 0x00050c1c01000387 */ /* 0x0001e80000100800 */
[----:B0-----:R-:W2:Y:S01]  /*d06e0*/  LDL.LU R28, [R1+0x36b4] ;  /* 0x0036b400011c7983 */ /* 0x001ea20000300800 */
[----:B------:R-:W-:Y:S02]  /*d06f0*/  @P0 FMUL R4, R4, 0.25 ;  /* 0x3e80000004040820 */ /* 0x000fe40000400000 */
[----:B----4-:R-:W-:Y:S02]  /*d0700*/  @P0 FMUL R22, R22, 0.25 ;  /* 0x3e80000016160820 */ /* 0x010fe40000400000 */
[----:B-----5:R-:W-:Y:S02]  /*d0710*/  @P0 FMUL R3, R3, 0.25 ;  /* 0x3e80000003030820 */ /* 0x020fe40000400000 */
[----:B------:R-:W-:-:S02]  /*d0720*/  @P0 FMUL R2, R2, 0.25 ;  /* 0x3e80000002020820 */ /* 0x000fc40000400000 */
[----:B------:R-:W-:Y:S02]  /*d0730*/  @P0 FMUL R23, R23, 0.25 ;  /* 0x3e80000017170820 */ /* 0x000fe40000400000 */
[----:B--2---:R-:W-:-:S05]  /*d0740*/  @P0 FMUL R28, R28, 0.25 ;  /* 0x3e8000001c1c0820 */ /* 0x004fca0000400000 */
[----:B------:R0:W-:Y:S04]  /*d0750*/  @P0 STL [R1+0x528], R28 ;  /* 0x0005281c01000387 */ /* 0x0001e80000100800 */
[----:B0-----:R-:W2:Y:S01]  /*d0760*/  LDL.LU R28, [R1+0x36b0] ;  /* 0x0036b000011c7983 */ /* 0x001ea20000300800 */
[----:B------:R0:W-:Y:S03]  /*d0770*/  @P0 STL [R1+0x524], R4 ;  /* 0x0005240401000387 */ /* 0x0001e60000100800 */
[----:B0-----:R-:W4:Y:S01]  /*d0780*/  LDL.LU R4, [R1+0x36ac] ;  /* 0x0036ac0001047983 */ /* 0x001f220000300800 */
[----:B------:R0:W-:Y:S03]  /*d0790*/  @P0 STL [R1+0x544], R22 ;  /* 0x0005441601000387 */ /* 0x0001e60000100800 */
[----:B0-----:R-:W5:Y:S01]  /*d07a0*/  LDL.LU R22, [R1+0x36a8] ;  /* 0x0036a80001167983 */ /* 0x001f620000300800 */
[----:B------:R0:W-:Y:S03]  /*d07b0*/  @P0 STL [R1+0x540], R3 ;  /* 0x0005400301000387 */ /* 0x0001e60000100800 */
[----:B0-----:R-:W2:Y:S01]  /*d07c0*/  LDL.LU R3, [R1+0x36a4] ;  /* 0x0036a40001037983 */ /* 0x001ea20000300800 */
[----:B------:R0:W-:Y:S03]  /*d07d0*/  @P0 STL [R1+0x55c], R2 ;  /* 0x00055c0201000387 */ /* 0x0001e60000100800 */
[----:B0-----:R-:W2:Y:S01]  /*d07e0*/  LDL.LU R2, [R1+0x36a0] ;  /* 0x0036a00001027983 */ /* 0x001ea20000300800 */
[----:B------:R0:W-:Y:S03]  /*d07f0*/  @P0 STL [R1+0x530], R23 ;  /* 0x0005301701000387 */ /* 0x0001e60000100800 */
[----:B0-----:R-:W2:Y:S01]  /*d0800*/  LDL.LU R23, [R1+0x369c] ;  /* 0x00369c0001177983 */ /* 0x001ea20000300800 */
[----:B---3--:R-:W-:-:S05]  /*d0810*/  @P0 FMUL R20, R20, 0.25 ;  /* 0x3e80000014140820 */ /* 0x008fca0000400000 */
[----:B------:R0:W-:Y:S04]  /*d0820*/  @P0 STL [R1+0x558], R20 ;  /* 0x0005581401000387 */ /* 0x0001e80000100800 */
[----:B0-----:R-:W3:Y:S01]  /*d0830*/  LDL R20, [R1+0x140] ;  /* 0x0001400001147983 */ /* 0x001ee20000100800 */
[----:B--2---:R-:W-:-:S05]  /*d0840*/  @P0 FMUL R23, R23, 0.25 ;  /* 0x3e80000017170820 */ /* 0x004fca0000400000 */
[----:B------:R0:W-:Y:S04]  /*d0850*/  @P0 STL [R1+0x9c], R23 ;  /* 0x00009c1701000387 */ /* 0x0001e80000100800 */
[----:B0-----:R-:W2:Y:S04]  /*d0860*/  LDL.LU R23, [R1+0x974] ;  /* 0x0009740001177983 */ /* 0x001ea80000300800 */
[----:B--2---:R0:W-:Y:S02]  /*d0870*/  STL [R1+0x31bc], R23 ;  /* 0x0031bc1701007387 */ /* 0x0041e40000100800 */
[----:B0-----:R-:W-:-:S02]  /*d0880*/  MOV R23, R26 ;  /* 0x0000001a00177202 */ /* 0x001fc40000000f00 */
[----:B------:R-:W2:Y:S04]  /*d0890*/  LDL.LU R26, [R1+0x980] ;  /* 0x00098000011a7983 */ /* 0x000ea80000300800 */
[----:B--2---:R0:W-:Y:S02]  /*d08a0*/  STL [R1+0x31c0], R26 ;  /* 0x0031c01a01007387 */ /* 0x0041e40000100800 */
[----:B0-----:R-:W-:Y:S02]  /*d08b0*/  IMAD.MOV.U32 R26, RZ, RZ, R25 ;  /* 0x000000ffff1a7224 */ /* 0x001fe400078e0019 */
[----:B------:R-:W2:Y:S04]  /*d08c0*/  LDL.LU R25, [R1+0x9b8] ;  /* 0x0009b80001197983 */ /* 0x000ea80000300800 */
[----:B--2---:R0:W-:Y:S02]  /*d08d0*/  STL [R1+0x31a4], R25 ;  /* 0x0031a41901007387 */ /* 0x0041e40000100800 */
[----:B0-----:R-:W-:Y:S01]  /*d08e0*/  MOV R25, R26 ;  /* 0x0000001a00197202 */ /* 0x001fe20000000f00 */
[----:B------:R-:W-:-:S02]  /*d08f0*/  MOV R26, R23 ;  /* 0x00000017001a7202 */ /* 0x000fc40000000f00 */
[----:B------:R-:W-:Y:S01]  /*d0900*/  IMAD.MOV.U32 R23, RZ, RZ, R8 ;  /* 0x000000ffff177224 */ /* 0x000fe200078e0008 */
[----:B------:R-:W-:Y:S02]  /*d0910*/  MOV R8, R27 ;  /* 0x0000001b00087202 */ /* 0x000fe40000000f00 */
[----:B------:R-:W2:Y:S01]  /*d0920*/  LDL.LU R27, [R1+0x9c0] ;  /* 0x0009c000011b7983 */ /* 0x000ea20000300800 */
[----:B----4-:R-:W-:Y:S01]  /*d0930*/  FSETP.GEU.AND P0, PT, |R4|, 1.175494350822287508e-38, PT ;  /* 0x008000000400780b */ /* 0x010fe20003f0e200 */
[----:B------:R-:W-:Y:S02]  /*d0940*/  @P1 FMUL R2, R2, 0.25 ;  /* 0x3e80000002021820 */ /* 0x000fe40000400000 */
[----:B------:R-:W-:Y:S01]  /*d0950*/  @P1 FMUL R3, R3, 0.25 ;  /* 0x3e80000003031820 */ /* 0x000fe20000400000 */
[----:B--2---:R0:W-:Y:S04]  /*d0960*/  STL [R1+0x31a8], R27 ;  /* 0x0031a81b01007387 */ /* 0x0041e80000100800 */
[----:B0-----:R-:W2:Y:S01]  /*d0970*/  LDL R27, [R1+0x570] ;  /* 0x00057000011b7983 */ /* 0x001ea20000100800 */
[----:B------:R0:W-:Y:S03]  /*d0980*/  STL [R1+0x3690], R4 ;  /* 0x0036900401007387 */ /* 0x0001e60000100800 */
[----:B0-----:R-:W4:Y:S01]  /*d0990*/  LDL R4, [R1+0x12c] ;  /* 0x00012c0001047983 */ /* 0x001f220000100800 */
[----:B-----5:R-:W-:-:S02]  /*d09a0*/  @P1 FMUL R22, R22, 0.25 ;  /* 0x3e80000016161820 */ /* 0x020fc40000400000 */
[----:B------:R0:W-:Y:S02]  /*d09b0*/  STL [R1+0x368c], R2 ;  /* 0x00368c0201007387 */ /* 0x0001e40000100800 */
[----:B0-----:R-:W5:Y:S01]  /*d09c0*/  LDL R2, [R1+0x13c] ;  /* 0x00013c0001027983 */ /* 0x001f620000100800 */
[----:B------:R0:W-:Y:S03]  /*d09d0*/  STL [R1+0x3684], R3 ;  /* 0x0036840301007387 */ /* 0x0001e60000100800 */
[----:B0-----:R-:W2:Y:S01]  /*d09e0*/  LDL.LU R3, [R1+0x134] ;  /* 0x0001340001037983 */ /* 0x001ea20000300800 */
[----:B------:R0:W-:Y:S03]  /*d09f0*/  STL [R1+0x3694], R22 ;  /* 0x0036941601007387 */ /* 0x0001e60000100800 */
[----:B0-----:R-:W2:Y:S01]  /*d0a00*/  LDL R22, [R1+0x130] ;  /* 0x0001300001167983 */ /* 0x001ea20000100800 */
[----:B----4-:R-:W-:-:S05]  /*d0a10*/  @P1 FMUL R4, R4, 0.25 ;  /* 0x3e80000004041820 */ /* 0x010fca0000400000 */
[----:B------:R0:W-:Y:S04]  /*d0a20*/  @P1 STL [R1+0x12c], R4 ;  /* 0x00012c0401001387 */ /* 0x0001e80000100800 */
[----:B0-----:R-:W4:Y:S01]  /*d0a30*/  LDL R4, [R1+0x144] ;  /* 0x0001440001047983 */ /* 0x001f220000100800 */
[----:B-----5:R-:W-:Y:S02]  /*d0a40*/  @P1 FMUL R2, R2, 0.25 ;  /* 0x3e80000002021820 */ /* 0x020fe40000400000 */
[----:B---3--:R-:W-:Y:S02]  /*d0a50*/  @P1 FMUL R20, R20, 0.25 ;  /* 0x3e80000014141820 */ /* 0x008fe40000400000 */
[----:B--2---:R-:W-:-:S05]  /*d0a60*/  @P1 FMUL R3, R3, 0.25 ;  /* 0x3e80000003031820 */ /* 0x004fca0000400000 */
[----:B------:R-:W-:Y:S01]  /*d0a70*/  STL [R1+0x3698], R3 ;  /* 0x0036980301007387 */ /* 0x000fe20000100800 */
[----:B------:R-:W-:-:S05]  /*d0a80*/  @P1 FMUL R22, R22, 0.25 ;  /* 0x3e80000016161820 */ /* 0x000fca0000400000 */
[----:B------:R-:W-:Y:S01]  /*d0a90*/  @P1 STL [R1+0x130], R22 ;  /* 0x0001301601001387 */ /* 0x000fe20000100800 */
[----:B------:R0:W-:Y:S03]  /*d0aa0*/  @P1 STL [R1+0x13c], R2 ;  /* 0x00013c0201001387 */ /* 0x0001e60000100800 */
[----:B0-----:R-:W2:Y:S01]  /*d0ab0*/  LDL R2, [R1+0x150] ;  /* 0x0001500001027983 */ /* 0x001ea20000100800 */
[----:B------:R0:W-:Y:S03]  /*d0ac0*/  @P1 STL [R1+0x140], R20 ;  /* 0x0001401401001387 */ /* 0x0001e60000100800 */
[----:B0-----:R-:W3:Y:S01]  /*d0ad0*/  LDL R20, [R1+0x14c] ;  /* 0x00014c0001147983 */ /* 0x001ee20000100800 */
[----:B----4-:R-:W-:-:S05]  /*d0ae0*/  @P1 FMUL R4, R4, 0.25 ;  /* 0x3e80000004041820 */ /* 0x010fca0000400000 */
[----:B------:R0:W-:Y:S01]  /*d0af0*/  @P1 STL [R1+0x144], R4 ;  /* 0x0001440401001387 */ /* 0x0001e20000100800 */
[----:B------:R-:W4:Y:S02]  /*d0b00*/  LDL R3, [R1+0x154] ;  /* 0x0001540001037983 */ /* 0x000f240000100800 */
[----:B------:R-:W5:Y:S01]  /*d0b10*/  LDL R22, [R1+0x158] ;  /* 0x0001580001167983 */ /* 0x000f620000100800 */
[----:B0-----:R-:W2:Y:S01]  /*d0b20*/  LDL R4, [R1+0x15c] ;  /* 0x00015c0001047983 */ /* 0x001ea20000100800 */
[----:B------:R-:W-:-:S05]  /*d0b30*/  @P1 FMUL R28, R28, 0.25 ;  /* 0x3e8000001c1c1820 */ /* 0x000fca0000400000 */
[----:B------:R0:W-:Y:S04]  /*d0b40*/  STL [R1+0x3674], R28 ;  /* 0x0036741c01007387 */ /* 0x0001e80000100800 */
[----:B0-----:R-:W2:Y:S01]  /*d0b50*/  LDL R28, [R1+0x220] ;  /* 0x00022000011c7983 */ /* 0x001ea20000100800 */
[----:B---3--:R-:W-:-:S05]  /*d0b60*/  @P1 FMUL R20, R20, 0.25 ;  /* 0x3e80000014141820 */ /* 0x008fca0000400000 */
[----:B------:R0:W-:Y:S04]  /*d0b70*/  @P1 STL [R1+0x14c], R20 ;  /* 0x00014c1401001387 */ /* 0x0001e80000100800 */
[----:B0-----:R-:W3:Y:S01]  /*d0b80*/  LDL R20, [R1+0x160] ;  /* 0x0001600001147983 */ /* 0x001ee20000100800 */
[----:B----4-:R-:W-:Y:S02]  /*d0b90*/  @P1 FMUL R3, R3, 0.25 ;  /* 0x3e80000003031820 */ /* 0x010fe40000400000 */
[----:B-----5:R-:W-:-:S03]  /*d0ba0*/  @P1 FMUL R22, R22, 0.25 ;  /* 0x3e80000016161820 */ /* 0x020fc60000400000 */
[----:B------:R0:W-:Y:S01]  /*d0bb0*/  @P1 STL [R1+0x154], R3 ;  /* 0x0001540301001387 */ /* 0x0001e20000100800 */
[----:B--2---:R-:W-:-:S03]  /*d0bc0*/  @P1 FMUL R4, R4, 0.25 ;  /* 0x3e80000004041820 */ /* 0x004fc60000400000 */
[----:B0-----:R-:W2:Y:S01]  /*d0bd0*/  LDL.LU R3, [R1+0x3698] ;  /* 0x0036980001037983 */ /* 0x001ea20000300800 */
[----:B------:R0:W-:Y:S03]  /*d0be0*/  @P1 STL [R1+0x158], R22 ;  /* 0x0001581601001387 */ /* 0x0001e60000100800 */
[----:B0-----:R-:W4:Y:S01]  /*d0bf0*/  LDL.LU R22, [R1+0x3694] ;  /* 0x0036940001167983 */ /* 0x001f220000300800 */
[----:B------:R0:W-:Y:S03]  /*d0c00*/  @P1 STL [R1+0x15c], R4 ;  /* 0x00015c0401001387 */ /* 0x0001e60000100800 */
[----:B0-----:R-:W5:Y:S01]  /*d0c10*/  LDL.LU R4, [R1+0x3690] ;  /* 0x0036900001047983 */ /* 0x001f620000300800 */
[----:B------:R-:W-:-:S05]  /*d0c20*/  @P1 FMUL R2, R2, 0.25 ;  /* 0x3e80000002021820 */ /* 0x000fca0000400000 */
[----:B------:R-:W-:Y:S01]  /*d0c30*/  @P1 STL [R1+0x150], R2 ;  /* 0x0001500201001387 */ /* 0x000fe20000100800 */
[----:B---3--:R-:W-:Y:S02]  /*d0c40*/  @P1 FMUL R20, R20, 0.25 ;  /* 0x3e80000014141820 */ /* 0x008fe40000400000 */
[----:B-----5:R-:W-:-:S05]  /*d0c50*/  @P1 FMUL R4, R4, 0.25 ;  /* 0x3e80000004041820 */ /* 0x020fca0000400000 */
[----:B------:R0:W-:Y:S02]  /*d0c60*/  STL [R1+0x3664], R4 ;  /* 0x0036640401007387 */ /* 0x0001e40000100800 */
[----:B0-----:R-:W-:Y:S02]  /*d0c70*/  MOV R4, R2 ;  /* 0x0000000200047202 */ /* 0x001fe40000000f00 */
[----:B------:R-:W3:Y:S01]  /*d0c80*/  LDL.LU R2, [R1+0x368c] ;  /* 0x00368c0001027983 */ /* 0x000ee20000300800 */
[----:B------:R0:W-:Y:S03]  /*d0c90*/  @P1 STL [R1+0x160], R20 ;  /* 0x0001601401001387 */ /* 0x0001e60000100800 */
[----:B0-----:R-:W5:Y:S01]  /*d0ca0*/  LDL.LU R20, [R1+0x3688] ;  /* 0x0036880001147983 */ /* 0x001f620000300800 */
[----:B---3--:R-:W-:Y:S01]  /*d0cb0*/  @!P0 FMUL R2, R2, 16777216 ;  /* 0x4b80000002028820 */ /* 0x008fe20000400000 */
[----:B-----5:R-:W-:-:S02]  /*d0cc0*/  FSETP.GT.AND P1, PT, |R20|, 8.50705917302346158658e+37, PT ;  /* 0x7e8000001400780b */ /* 0x020fc40003f24200 */
[----:B------:R0:W-:Y:S04]  /*d0cd0*/  STL [R1+0x3668], R20 ;  /* 0x0036681401007387 */ /* 0x0001e80000100800 */
[----:B0-----:R-:W3:Y:S01]  /*d0ce0*/  LDL R20, [R1+0x444] ;  /* 0x0004440001147983 */ /* 0x001ee20000100800 */
[----:B------:R2:W-:Y:S02]  /*d0cf0*/  STL [R1+0x3180], R2 ;  /* 0x0031800201007387 */ /* 0x0005e40000100800 */
[----:B--2---:R-:W-:Y:S02]  /*d0d00*/  IMAD.MOV.U32 R2, RZ, RZ, R3 ;  /* 0x000000ffff027224 */ /* 0x004fe400078e0003 */
[----:B------:R-:W2:Y:S01]  /*d0d10*/  LDL.LU R3, [R1+0x3684] ;  /* 0x0036840001037983 */ /* 0x000ea20000300800 */
[----:B----4-:R-:W-:-:S02]  /*d0d20*/  @!P0 FMUL R22, R22, 16777216 ;  /* 0x4b80000016168820 */ /* 0x010fc40000400000 */
[----:B------:R0:W-:Y:S02]  /*d0d30*/  STL [R1+0x3680], R2 ;  /* 0x0036800201007387 */ /* 0x0001e40000100800 */
[----:B0-----:R-:W4:Y:S01]  /*d0d40*/  LDL R2, [R1+0x12c] ;  /* 0x00012c0001027983 */ /* 0x001f220000100800 */
[----:B--2---:R-:W-:-:S05]  /*d0d50*/  @!P0 FMUL R3, R3, 16777216 ;  /* 0x4b80000003038820 */ /* 0x004fca0000400000 */
[----:B------:R0:W-:Y:S04]  /*d0d60*/  STL [R1+0x3184], R3 ;  /* 0x0031840301007387 */ /* 0x0001e80000100800 */
[----:B0-----:R-:W2:Y:S01]  /*d0d70*/  LDL R3, [R1+0x698] ;  /* 0x0006980001037983 */ /* 0x001ea20000100800 */
[----:B------:R0:W-:Y:S03]  /*d0d80*/  STL [R1+0x31c4], R22 ;  /* 0x0031c41601007387 */ /* 0x0001e60000100800 */
[----:B0-----:R-:W5:Y:S01]  /*d0d90*/  LDL R22, [R1+0x130] ;  /* 0x0001300001167983 */ /* 0x001f620000100800 */
[----:B----4-:R-:W-:-:S05]  /*d0da0*/  @!P0 FMUL R2, R2, 16777216 ;  /* 0x4b80000002028820 */ /* 0x010fca0000400000 */
[----:B------:R0:W-:Y:S04]  /*d0db0*/  @!P0 STL [R1+0x12c], R2 ;  /* 0x00012c0201008387 */ /* 0x0001e80000100800 */
[----:B0-----:R-:W4:Y:S01]  /*d0dc0*/  LDL.LU R2, [R1+0x3680] ;  /* 0x0036800001027983 */ /* 0x001f220000300800 */
[----:B-----5:R-:W-:-:S05]  /*d0dd0*/  @!P0 FMUL R22, R22, 16777216 ;  /* 0x4b80000016168820 */ /* 0x020fca0000400000 */
[----:B------:R3:W-:Y:S01]  /*d0de0*/  @!P0 STL [R1+0x130], R22 ;  /* 0x0001301601008387 */ /* 0x0007e20000100800 */
[----:B------:R0:W-:Y:S02]  /*d0df0*/  STL [R1+0x3678], R5 ;  /* 0x0036780501007387 */ /* 0x0001e40000100800 */
[----:B------:R1:W-:Y:S01]  /*d0e00*/  STL [R1+0x367c], R26 ;  /* 0x00367c1a01007387 */ /* 0x0003e20000100800 */
[----:B---3--:R-:W-:Y:S01]  /*d0e10*/  MOV R22, R20 ;  /* 0x0000001400167202 */ /* 0x008fe20000000f00 */
[----:B0-----:R-:W3:Y:S04]  /*d0e20*/  LDL R5, [R1+0x140] ;  /* 0x0001400001057983 */ /* 0x001ee80000100800 */
[----:B-1----:R-:W5:Y:S01]  /*d0e30*/  LDL R26, [R1+0x13c] ;  /* 0x00013c00011a7983 */ /* 0x002f620000100800 */
[----:B------:R-:W-:-:S02]  /*d0e40*/  MOV R20, R28 ;  /* 0x0000001c00147202 */ /* 0x000fc40000000f00 */
[----:B------:R-:W2:Y:S02]  /*d0e50*/  LDL R28, [R1+0x144] ;  /* 0x00014400011c7983 */ /* 0x000ea40000100800 */
[----:B----4-:R-:W-:-:S05]  /*d0e60*/  @!P0 FMUL R2, R2, 16777216 ;  /* 0x4b80000002028820 */ /* 0x010fca0000400000 */
[----:B------:R0:W-:Y:S04]  /*d0e70*/  STL [R1+0x31c8], R2 ;  /* 0x0031c80201007387 */ /* 0x0001e80000100800 */
[----:B0-----:R-:W4:Y:S01]  /*d0e80*/  LDL R2, [R1+0x5a8] ;  /* 0x0005a80001027983 */ /* 0x001f220000100800 */
[----:B-----5:R-:W-:Y:S02]  /*d0e90*/  @!P0 FMUL R26, R26, 16777216 ;  /* 0x4b8000001a1a8820 */ /* 0x020fe40000400000 */
[----:B---3--:R-:W-:Y:S02]  /*d0ea0*/  @!P0 FMUL R5, R5, 16777216 ;  /* 0x4b80000005058820 */ /* 0x008fe40000400000 */
[----:B--2---:R-:W-:Y:S01]  /*d0eb0*/  @!P0 FMUL R28, R28, 16777216 ;  /* 0x4b8000001c1c8820 */ /* 0x004fe20000400000 */
[----:B------:R0:W-:Y:S04]  /*d0ec0*/  @!P0 STL [R1+0x13c], R26 ;  /* 0x00013c1a01008387 */ /* 0x0001e80000100800 */
[----:B0-----:R-:W2:Y:S01]  /*d0ed0*/  LDL.LU R26, [R1+0x367c] ;  /* 0x00367c00011a7983 */ /* 0x001ea20000300800 */
[----:B------:R0:W-:Y:S03]  /*d0ee0*/  @!P0 STL [R1+0x140], R5 ;  /* 0x0001400501008387 */ /* 0x0001e60000100800 */
[----:B0-----:R-:W3:Y:S01]  /*d0ef0*/  LDL.LU R5, [R1+0x3678] ;  /* 0x0036780001057983 */ /* 0x001ee20000300800 */
[----:B------:R0:W-:Y:S03]  /*d0f00*/  @!P0 STL [R1+0x144], R28 ;  /* 0x0001441c01008387 */ /* 0x0001e60000100800 */
[----:B0-----:R-:W5:Y:S02]  /*d0f10*/  LDL.LU R28, [R1+0x3674] ;  /* 0x00367400011c7983 */ /* 0x001f640000300800 */
[----:B-----5:R-:W-:-:S05]  /*d0f20*/  @!P0 FMUL R28, R28, 16777216 ;  /* 0x4b8000001c1c8820 */ /* 0x020fca0000400000 */
[----:B------:R0:W-:Y:S04]  /*d0f30*/  STL [R1+0x3188], R28 ;  /* 0x0031881c01007387 */ /* 0x0001e80000100800 */
[----:B0-----:R-:W5:Y:S02]  /*d0f40*/  LDL R28, [R1+0x14c] ;  /* 0x00014c00011c7983 */ /* 0x001f640000100800 */
[----:B-----5:R-:W-:-:S05]  /*d0f50*/  @!P0 FMUL R28, R28, 16777216 ;  /* 0x4b8000001c1c8820 */ /* 0x020fca0000400000 */
[----:B------:R0:W-:Y:S02]  /*d0f60*/  @!P0 STL [R1+0x14c], R28 ;  /* 0x00014c1c01008387 */ /* 0x0001e40000100800 */
[----:B0-----:R-:W-:Y:S02]  /*d0f70*/  IMAD.MOV.U32 R28, RZ, RZ, R20 ;  /* 0x000000ffff1c7224 */ /* 0x001fe400078e0014 */
[----:B------:R-:W5:Y:S04]  /*d0f80*/  LDL R20, [R1+0x158] ;  /* 0x0001580001147983 */ /* 0x000f680000100800 */
[----:B-----5:R0:W-:Y:S04]  /*d0f90*/  STL [R1+0x366c], R20 ;  /* 0x00366c1401007387 */ /* 0x0201e80000100800 */
[----:B0-----:R-:W5:Y:S04]  /*d0fa0*/  LDL R20, [R1+0x154] ;  /* 0x0001540001147983 */ /* 0x001f680000100800 */
[----:B-----5:R0:W-:Y:S02]  /*d0fb0*/  STL [R1+0x3670], R20 ;  /* 0x0036701401007387 */ /* 0x0201e40000100800 */
[----:B0-----:R-:W-:-:S02]  /*d0fc0*/  MOV R20, R4 ;  /* 0x0000000400147202 */ /* 0x001fc40000000f00 */
[----:B------:R-:W5:Y:S03]  /*d0fd0*/  LDL R4, [R1+0x15c] ;  /* 0x00015c0001047983 */ /* 0x000f660000100800 */
[----:B------:R-:W-:-:S05]  /*d0fe0*/  @!P0 FMUL R20, R20, 16777216 ;  /* 0x4b80000014148820 */ /* 0x000fca0000400000 */
[----:B------:R0:W-:Y:S04]  /*d0ff0*/  @!P0 STL [R1+0x150], R20 ;  /* 0x0001501401008387 */ /* 0x0001e80000100800 */
[----:B0-----:R-:W2:Y:S02]  /*d1000*/  LDL.LU R20, [R1+0x3670] ;  /* 0x0036700001147983 */ /* 0x001ea40000300800 */
[----:B--2---:R-:W-:-:S05]  /*d1010*/  @!P0 FMUL R20, R20, 16777216 ;  /* 0x4b80000014148820 */ /* 0x004fca0000400000 */
[----:B------:R0:W-:Y:S04]  /*d1020*/  @!P0 STL [R1+0x154], R20 ;  /* 0x0001541401008387 */ /* 0x0001e80000100800 */
[----:B0-----:R-:W2:Y:S01]  /*d1030*/  LDL.LU R20, [R1+0x366c] ;  /* 0x00366c0001147983 */ /* 0x001ea20000300800 */
[----:B-----5:R-:W-:Y:S02]  /*d1040*/  @!P0 FMUL R4, R4, 16777216 ;  /* 0x4b80000004048820 */ /* 0x020fe40000400000 */
[----:B--2---:R-:W-:-:S05]  /*d1050*/  @!P0 FMUL R20, R20, 16777216 ;  /* 0x4b80000014148820 */ /* 0x004fca0000400000 */
[----:B------:R0:W-:Y:S04]  /*d1060*/  @!P0 STL [R1+0x158], R20 ;  /* 0x0001581401008387 */ /* 0x0001e80000100800 */
[----:B0-----:R-:W2:Y:S01]  /*d1070*/  LDL.LU R20, [R1+0x3668] ;  /* 0x0036680001147983 */ /* 0x001ea20000300800 */
[----:B------:R0:W-:Y:S03]  /*d1080*/  @!P0 STL [R1+0x15c], R4 ;  /* 0x00015c0401008387 */ /* 0x0001e60000100800 */
[----:B0-----:R-:W5:Y:S02]  /*d1090*/  LDL.LU R4, [R1+0x3664] ;  /* 0x0036640001047983 */ /* 0x001f640000300800 */
[----:B-----5:R-:W-:-:S05]  /*d10a0*/  @!P0 FMUL R4, R4, 16777216 ;  /* 0x4b80000004048820 */ /* 0x020fca0000400000 */
[----:B------:R0:W-:Y:S04]  /*d10b0*/  STL [R1+0x318c], R4 ;  /* 0x00318c0401007387 */ /* 0x0001e80000100800 */
[----:B0-----:R-:W5:Y:S01]  /*d10c0*/  LDL R4, [R1+0x160] ;  /* 0x0001600001047983 */ /* 0x001f620000100800 */
[----:B------:R0:W-:Y:S03]  /*d10d0*/  STL [R1+0x3660], R0 ;  /* 0x0036600001007387 */ /* 0x0001e60000100800 */
[----:B0-----:R-:W3:Y:S01]  /*d10e0*/  LDL R0, [R1+0x164] ;  /* 0x0001640001007983 */ /* 0x001ee20000100800 */
[----:B-----5:R-:W-:-:S05]  /*d10f0*/  @!P0 FMUL R4, R4, 16777216 ;  /* 0x4b80000004048820 */ /* 0x020fca0000400000 */
[----:B------:R0:W-:Y:S01]  /*d1100*/  @!P0 STL [R1+0x160], R4 ;  /* 0x0001600401008387 */ /* 0x0001e20000100800 */
[----:B--2---:R-:W-:-:S03]  /*d1110*/  FSETP.GEU.AND P0, PT, |R20|, 1.175494350822287508e-38, PT ;  /* 0x008000001400780b */ /* 0x004fc60003f0e200 */
[----:B0-----:R-:W2:Y:S01]  /*d1120*/  LDL R4, [R1+0x170] ;  /* 0x0001700001047983 */ /* 0x001ea20000100800 */
[----:B------:R0:W-:Y:S03]  /*d1130*/  STL [R1+0x3644], R20 ;  /* 0x0036441401007387 */ /* 0x0001e60000100800 */
[----:B0-----:R-:W5:Y:S01]  /*d1140*/  LDL R20, [R1+0x168] ;  /* 0x0001680001147983 */ /* 0x001f620000100800 */
[----:B---3--:R-:W-:-:S05]  /*d1150*/  @P1 FMUL R0, R0, 0.25 ;  /* 0x3e80000000001820 */ /* 0x008fca0000400000 */
[----:B------:R0:W-:Y:S04]  /*d1160*/  @P1 STL [R1+0x164], R0 ;  /* 0x0001640001001387 */ /* 0x0001e80000100800 */
[----:B0-----:R-:W3:Y:S01]  /*d1170*/  LDL.LU R0, [R1+0x3660] ;  /* 0x0036600001007983 */ /* 0x001ee20000300800 */
[----:B--2---:R-:W-:Y:S02]  /*d1180*/  @P1 FMUL R4, R4, 0.25 ;  /* 0x3e80000004041820 */ /* 0x004fe40000400000 */
[----:B-----5:R-:W-:-:S05]  /*d1190*/  @P1 FMUL R20, R20, 0.25 ;  /* 0x3e80000014141820 */ /* 0x020fca0000400000 */
[----:B------:R0:W-:Y:S01]  /*d11a0*/  @P1 STL [R1+0x168], R20 ;  /* 0x0001681401001387 */ /* 0x0001e20000100800 */
[----:B------:R-:W-:Y:S03]  /*d11b0*/  @P1 STL [R1+0x170], R4 ;  /* 0x0001700401001387 */ /* 0x000fe60000100800 */
[----:B0-----:R-:W2:Y:S04]  /*d11c0*/  LDL R20, [R1+0x188] ;  /* 0x0001880001147983 */ /* 0x001ea80000100800 */
[----:B--2---:R0:W-:Y:S04]  /*d11d0*/  STL [R1+0x3658], R20 ;  /* 0x0036581401007387 */ /* 0x0041e80000100800 */
[----:B0-----:R-:W2:Y:S04]  /*d11e0*/  LDL R20, [R1+0x180] ;  /* 0x0001800001147983 */ /* 0x001ea80000100800 */
[----:B--2---:R0:W-:Y:S01]  /*d11f0*/  STL [R1+0x365c], R20 ;  /* 0x00365c1401007387 */ /* 0x0041e20000100800 */
[----:B------:R-:W2:Y:S03]  /*d1200*/  LDL R4, [R1+0x190] ;  /* 0x0001900001047983 */ /* 0x000ea60000100800 */
        /* <DEDUP_REMOVED lines=8> */
[----:B-----5:R-:W-:-:S05]  /*d1290*/  @P1 FMUL R20, R20, 0.25 ;  /* 0x3e80000014141820 */ /* 0x020fca0000400000 */
[----:B------:R-:W-:Y:S01]  /*d12a0*/  @P1 STL [R1+0x188], R20 ;  /* 0x0001881401001387 */ /* 0x000fe20000100800 */
[----:B------:R-:W-:Y:S02]  /*d12b0*/  @P1 STL [R1+0x190], R4 ;  /* 0x0001900401001387 */ /* 0x000fe40000100800 */
[----:B------:R0:W-:Y:S02]  /*d12c0*/  STL [R1+0x3650], R15 ;  /* 0x0036500f01007387 */ /* 0x0001e40000100800 */
[----:B0-----:R-:W2:Y:S04]  /*d12d0*/  LDL R15, [R1+0x1a0] ;  /* 0x0001a000010f7983 */ /* 0x001ea80000100800 */
[----:B--2---:R0:W-:Y:S01]  /*d12e0*/  STL [R1+0x3654], R15 ;  /* 0x0036540f01007387 */ /* 0x0041e20000100800 */
[----:B------:R-:W2:Y:S02]  /*d12f0*/  LDL R20, [R1+0x1a8] ;  /* 0x0001a80001147983 */ /* 0x000ea40000100800 */
[----:B------:R-:W5:Y:S01]  /*d1300*/  LDL R4, [R1+0x1b0] ;  /* 0x0001b00001047983 */ /* 0x000f620000100800 */
[----:B0-----:R-:W2:Y:S02]  /*d1310*/  LDL R15, [R1+0x198] ;  /* 0x00019800010f7983 */ /* 0x001ea40000100800 */
[----:B--2---:R-:W-:-:S05]  /*d1320*/  @P1 FMUL R15, R15, 0.25 ;  /* 0x3e8000000f0f1820 */ /* 0x004fca0000400000 */
[----:B------:R0:W-:Y:S04]  /*d1330*/  @P1 STL [R1+0x198], R15 ;  /* 0x0001980f01001387 */ /* 0x0001e80000100800 */
[----:B0-----:R-:W2:Y:S01]  /*d1340*/  LDL.LU R15, [R1+0x3654] ;  /* 0x00365400010f7983 */ /* 0x001ea20000300800 */
[----:B------:R-:W-:Y:S02]  /*d1350*/  @P1 FMUL R20, R20, 0.25 ;  /* 0x3e80000014141820 */ /* 0x000fe40000400000 */
[----:B-----5:R-:W-:Y:S02]  /*d1360*/  @P1 FMUL R4, R4, 0.25 ;  /* 0x3e80000004041820 */ /* 0x020fe40000400000 */
[----:B--2---:R-:W-:-:S05]  /*d1370*/  @P1 FMUL R15, R15, 0.25 ;  /* 0x3e8000000f0f1820 */ /* 0x004fca0000400000 */
[----:B------:R0:W-:Y:S04]  /*d1380*/  @P1 STL [R1+0x1a0], R15 ;  /* 0x0001a00f01001387 */ /* 0x0001e80000100800 */
[----:B0-----:R-:W2:Y:S01]  /*d1390*/  LDL.LU R15, [R1+0x3650] ;  /* 0x00365000010f7983 */ /* 0x001ea20000300800 */
[----:B------:R0:W-:Y:S02]  /*d13a0*/  STL [R1+0x364c], R7 ;  /* 0x00364c0701007387 */ /* 0x0001e40000100800 */
[----:B------:R1:W-:Y:S01]  /*d13b0*/  @P1 STL [R1+0x1a8], R20 ;  /* 0x0001a81401001387 */ /* 0x0003e20000100800 */
[----:B0-----:R-:W5:Y:S01]  /*d13c0*/  LDL R7, [R1+0x1b8] ;  /* 0x0001b80001077983 */ /* 0x001f620000100800 */
[----:B------:R-:W-:Y:S02]  /*d13d0*/  @P1 STL [R1+0x1b0], R4 ;  /* 0x0001b00401001387 */ /* 0x000fe40000100800 */
[----:B-1----:R-:W2:Y:S02]  /*d13e0*/  LDL R20, [R1+0x1c8] ;  /* 0x0001c80001147983 */ /* 0x002ea40000100800 */
[----:B--2---:R0:W-:Y:S04]  /*d13f0*/  STL [R1+0x3648], R20 ;  /* 0x0036481401007387 */ /* 0x0041e80000100800 */
[----:B0-----:R-:W2:Y:S01]  /*d1400*/  LDL R20, [R1+0x1c0] ;  /* 0x0001c00001147983 */ /* 0x001ea20000100800 */
[----:B-----5:R-:W-:Y:S01]  /*d1410*/  @P1 FMUL R7, R7, 0.25 ;  /* 0x3e80000007071820 */ /* 0x020fe20000400000 */
[----:B------:R-:W-:Y:S01]  /*d1420*/  MOV R4, R28 ;  /* 0x0000001c00047202 */ /* 0x000fe20000000f00 */
[----:B------:R-:W-:Y:S01]  /*d1430*/  IMAD.MOV.U32 R28, RZ, RZ, R23 ;  /* 0x000000ffff1c7224 */ /* 0x000fe200078e0017 */
[----:B---3--:R-:W-:-:S02]  /*d1440*/  MOV R23, R0 ;  /* 0x0000000000177202 */ /* 0x008fc40000000f00 */
[----:B------:R-:W3:Y:S01]  /*d1450*/  LDL R0, [R1+0x1d0] ;  /* 0x0001d00001007983 */ /* 0x000ee20000100800 */
[----:B------:R0:W-:Y:S03]  /*d1460*/  @P1 STL [R1+0x1b8], R7 ;  /* 0x0001b80701001387 */ /* 0x0001e60000100800 */
[----:B0-----:R-:W5:Y:S01]  /*d1470*/  LDL.LU R7, [R1+0x364c] ;  /* 0x00364c0001077983 */ /* 0x001f620000300800 */
[----:B--2---:R-:W-:-:S05]  /*d1480*/  @P1 FMUL R20, R20, 0.25 ;  /* 0x3e80000014141820 */ /* 0x004fca0000400000 */
[----:B------:R0:W-:Y:S04]  /*d1490*/  @P1 STL [R1+0x1c0], R20 ;  /* 0x0001c01401001387 */ /* 0x0001e80000100800 */
[----:B0-----:R-:W2:Y:S01]  /*d14a0*/  LDL.LU R20, [R1+0x3648] ;  /* 0x0036480001147983 */ /* 0x001ea20000300800 */
[----:B---3--:R-:W-:Y:S02]  /*d14b0*/  @P1 FMUL R0, R0, 0.25 ;  /* 0x3e80000000001820 */ /* 0x008fe40000400000 */
[----:B--2---:R-:W-:-:S05]  /*d14c0*/  @P1 FMUL R20, R20, 0.25 ;  /* 0x3e80000014141820 */ /* 0x004fca0000400000 */
[----:B------:R0:W-:Y:S04]  /*d14d0*/  @P1 STL [R1+0x1c8], R20 ;  /* 0x0001c81401001387 */ /* 0x0001e80000100800 */
[----:B0-----:R-:W2:Y:S01]  /*d14e0*/  LDL.LU R20, [R1+0x3644] ;  /* 0x0036440001147983 */ /* 0x001ea20000300800 */
[----:B------:R0:W-:Y:S03]  /*d14f0*/  @P1 STL [R1+0x1d0], R0 ;  /* 0x0001d00001001387 */ /* 0x0001e60000100800 */
[----:B0-----:R-:W3:Y:S01]  /*d1500*/  LDL R0, [R1+0x1d8] ;  /* 0x0001d80001007983 */ /* 0x001ee20000100800 */
[----:B--2---:R-:W-:-:S05]  /*d1510*/  @P1 FMUL R20, R20, 0.25 ;  /* 0x3e80000014141820 */ /* 0x004fca0000400000 */
[----:B------:R0:W-:Y:S01]  /*d1520*/  STL [R1+0x3618], R20 ;  /* 0x0036181401007387 */ /* 0x0001e20000100800 */
[----:B---3--:R-:W-:-:S03]  /*d1530*/  @P1 FMUL R0, R0, 0.25 ;  /* 0x3e80000000001820 */ /* 0x008fc60000400000 */
[----:B0-----:R-:W2:Y:S02]  /*d1540*/  LDL R20, [R1+0x1b8] ;  /* 0x0001b80001147983 */ /* 0x001ea40000100800 */
[----:B------:R0:W-:Y:S02]  /*d1550*/  @P1 STL [R1+0x1d8], R0 ;  /* 0x0001d80001001387 */ /* 0x0001e40000100800 */
[----:B0-----:R-:W3:Y:S01]  /*d1560*/  LDL.LU R0, [R1+0x3640] ;  /* 0x0036400001007983 */ /* 0x001ee20000300800 */
[----:B------:R0:W-:Y:S03]  /*d1570*/  STL [R1+0x363c], R15 ;  /* 0x00363c0f01007387 */ /* 0x0001e60000100800 */
[----:B0-----:R-:W2:Y:S01]  /*d1580*/  LDL R15, [R1+0x164] ;  /* 0x00016400010f7983 */ /* 0x001ea20000100800 */
[----:B---3--:R-:W-:-:S03]  /*d1590*/  FSETP.GT.AND P1, PT, |R0|, 8.50705917302346158658e+37, PT ;  /* 0x7e8000000000780b */ /* 0x008fc60003f24200 */
[----:B------:R0:W-:Y:S04]  /*d15a0*/  STL [R1+0x3614], R0 ;  /* 0x0036140001007387 */ /* 0x0001e80000100800 */
[----:B0-----:R-:W3:Y:S01]  /*d15b0*/  LDL R0, [R1+0x168] ;  /* 0x0001680001007983 */ /* 0x001ee20000100800 */
[----:B--2---:R-:W-:-:S05]  /*d15c0*/  @!P0 FMUL R15, R15, 16777216 ;  /* 0x4b8000000f0f8820 */ /* 0x004fca0000400000 */
[----:B------:R0:W-:Y:S04]  /*d15d0*/  @!P0 STL [R1+0x164], R15 ;  /* 0x0001640f01008387 */ /* 0x0001e80000100800 */
[----:B0-----:R-:W2:Y:S01]  /*d15e0*/  LDL.LU R15, [R1+0x363c] ;  /* 0x00363c00010f7983 */ /* 0x001ea20000300800 */
[----:B---3--:R-:W-:-:S05]  /*d15f0*/  @!P0 FMUL R0, R0, 16777216 ;  /* 0x4b80000000008820 */ /* 0x008fca0000400000 */
[----:B------:R0:W-:Y:S04]  /*d1600*/  @!P0 STL [R1+0x168], R0 ;  /* 0x0001680001008387 */ /* 0x0001e80000100800 */
[----:B0-----:R-:W3:Y:S04]  /*d1610*/  LDL R0, [R1+0x180] ;  /* 0x0001800001007983 */ /* 0x001ee80000100800 */
[----:B---3--:R0:W-:Y:S04]  /*d1620*/  STL [R1+0x3634], R0 ;  /* 0x0036340001007387 */ /* 0x0081e80000100800 */
[----:B0-----:R-:W3:Y:S04]  /*d1630*/  LDL R0, [R1+0x178] ;  /* 0x0001780001007983 */ /* 0x001ee80000100800 */
[----:B---3--:R0:W-:Y:S04]  /*d1640*/  STL [R1+0x3638], R0 ;  /* 0x0036380001007387 */ /* 0x0081e80000100800 */
[----:B0-----:R-:W3:Y:S02]  /*d1650*/  LDL R0, [R1+0x170] ;  /* 0x0001700001007983 */ /* 0x001ee40000100800 */
[----:B---3--:R-:W-:-:S05]  /*d1660*/  @!P0 FMUL R0, R0, 16777216 ;  /* 0x4b80000000008820 */ /* 0x008fca0000400000 */
[----:B------:R0:W-:Y:S04]  /*d1670*/  @!P0 STL [R1+0x170], R0 ;  /* 0x0001700001008387 */ /* 0x0001e80000100800 */
[----:B0-----:R-:W3:Y:S02]  /*d1680*/  LDL.LU R0, [R1+0x3638] ;  /* 0x0036380001007983 */ /* 0x001ee40000300800 */
[----:B---3--:R-:W-:-:S05]  /*d1690*/  @!P0 FMUL R0, R0, 16777216 ;  /* 0x4b80000000008820 */ /* 0x008fca0000400000 */
[----:B------:R0:W-:Y:S04]  /*d16a0*/  @!P0 STL [R1+0x178], R0 ;  /* 0x0001780001008387 */ /* 0x0001e80000100800 */
[----:B0-----:R-:W3:Y:S02]  /*d16b0*/  LDL.LU R0, [R1+0x3634] ;  /* 0x0036340001007983 */ /* 0x001ee40000300800 */
[----:B---3--:R-:W-:-:S05]  /*d16c0*/  @!P0 FMUL R0, R0, 16777216 ;  /* 0x4b80000000008820 */ /* 0x008fca0000400000 */
[----:B------:R-:W-:Y:S01]  /*d16d0*/  @!P0 STL [R1+0x180], R0 ;  /* 0x0001800001008387 */ /* 0x000fe20000100800 */
[----:B------:R0:W-:Y:S03]  /*d16e0*/  STL [R1+0x362c], R20 ;  /* 0x00362c1401007387 */ /* 0x0001e60000100800 */
[----:B0-----:R-:W3:Y:S04]  /*d16f0*/  LDL R20, [R1+0x190] ;  /* 0x0001900001147983 */ /* 0x001ee80000100800 */
[----:B---3--:R0:W-:Y:S01]  /*d1700*/  STL [R1+0x3630], R20 ;  /* 0x0036301401007387 */ /* 0x0081e20000100800 */
[----:B------:R-:W3:Y:S03]  /*d1710*/  LDL R0, [R1+0x198] ;  /* 0x0001980001007983 */ /* 0x000ee60000100800 */
[----:B0-----:R-:W2:Y:S02]  /*d1720*/  LDL R20, [R1+0x188] ;  /* 0x0001880001147983 */ /* 0x001ea40000100800 */
[----:B--2---:R-:W-:-:S05]  /*d1730*/  @!P0 FMUL R20, R20, 16777216 ;  /* 0x4b80000014148820 */ /* 0x004fca0000400000 */
[----:B------:R0:W-:Y:S04]  /*d1740*/  @!P0 STL [R1+0x188], R20 ;  /* 0x0001881401008387 */ /* 0x0001e80000100800 */
[----:B0-----:R-:W2:Y:S01]  /*d1750*/  LDL.LU R20, [R1+0x3630] ;  /* 0x0036300001147983 */ /* 0x001ea20000300800 */
[----:B---3--:R-:W-:Y:S02]  /*d1760*/  @!P0 FMUL R0, R0, 16777216 ;  /* 0x4b80000000008820 */ /* 0x008fe40000400000 */
[----:B--2---:R-:W-:-:S05]  /*d1770*/  @!P0 FMUL R20, R20, 16777216 ;  /* 0x4b80000014148820 */ /* 0x004fca0000400000 */
[----:B------:R0:W-:Y:S04]  /*d1780*/  @!P0 STL [R1+0x190], R20 ;  /* 0x0001901401008387 */ /* 0x0001e80000100800 */
[----:B0-----:R-:W2:Y:S01]  /*d1790*/  LDL.LU R20, [R1+0x362c] ;  /* 0x00362c0001147983 */ /* 0x001ea20000300800 */
[----:B------:R0:W-:Y:S02]  /*d17a0*/  STL [R1+0x3628], R14 ;  /* 0x0036280e01007387 */ /* 0x0001e40000100800 */
[----:B------:R1:W-:Y:S01]  /*d17b0*/  @!P0 STL [R1+0x198], R0 ;  /* 0x0001980001008387 */ /* 0x0003e20000100800 */
[----:B0-----:R-:W3:Y:S04]  /*d17c0*/  LDL R14, [R1+0x1a0] ;  /* 0x0001a000010e7983 */ /* 0x001ee80000100800 */
[----:B-1----:R-:W2:Y:S04]  /*d17d0*/  LDL R0, [R1+0x1b0] ;  /* 0x0001b00001007983 */ /* 0x002ea80000100800 */
[----:B--2---:R0:W-:Y:S04]  /*d17e0*/  STL [R1+0x3624], R0 ;  /* 0x0036240001007387 */ /* 0x0041e80000100800 */
[----:B0-----:R-:W2:Y:S01]  /*d17f0*/  LDL R0, [R1+0x1a8] ;  /* 0x0001a80001007983 */ /* 0x001ea20000100800 */
[----:B---3--:R-:W-:-:S05]  /*d1800*/  @!P0 FMUL R14, R14, 16777216 ;  /* 0x4b8000000e0e8820 */ /* 0x008fca0000400000 */
[----:B------:R0:W-:Y:S04]  /*d1810*/  @!P0 STL [R1+0x1a0], R14 ;  /* 0x0001a00e01008387 */ /* 0x0001e80000100800 */
[----:B0-----:R-:W3:Y:S01]  /*d1820*/  LDL.LU R14, [R1+0x3628] ;  /* 0x00362800010e7983 */ /* 0x001ee20000300800 */
[----:B--2---:R-:W-:-:S05]  /*d1830*/  @!P0 FMUL R0, R0, 16777216 ;  /* 0x4b80000000008820 */ /* 0x004fca0000400000 */
[----:B------:R0:W-:Y:S04]  /*d1840*/  @!P0 STL [R1+0x1a8], R0 ;  /* 0x0001a80001008387 */ /* 0x0001e80000100800 */
[----:B0-----:R-:W2:Y:S01]  /*d1850*/  LDL.LU R0, [R1+0x3624] ;  /* 0x0036240001007983 */ /* 0x001ea20000300800 */
[----:B------:R0:W-:Y:S02]  /*d1860*/  STL [R1+0x3620], R17 ;  /* 0x0036201101007387 */ /* 0x0001e40000100800 */
[----:B0-----:R-:W-:Y:S01]  /*d1870*/  MOV R17, R20 ;  /* 0x0000001400117202 */ /* 0x001fe20000000f00 */
[----:B--2---:R-:W-:-:S05]  /*d1880*/  @!P0 FMUL R0, R0, 16777216 ;  /* 0x4b80000000008820 */ /* 0x004fca0000400000 */
[----:B------:R0:W-:Y:S01]  /*d1890*/  @!P0 STL [R1+0x1b0], R0 ;  /* 0x0001b00001008387 */ /* 0x0001e20000100800 */
[----:B------:R-:W2:Y:S02]  /*d18a0*/  LDL R20, [R1+0x1c8] ;  /* 0x0001c80001147983 */ /* 0x000ea40000100800 */
[----:B------:R-:W-:Y:S01]  /*d18b0*/  @!P0 FMUL R17, R17, 16777216 ;  /* 0x4b80000011118820 */ /* 0x000fe20000400000 */
[----:B--2---:R1:W-:Y:S01]  /*d18c0*/  STL [R1+0x361c], R20 ;  /* 0x00361c1401007387 */ /* 0x0043e20000100800 */
[----:B0-----:R-:W2:Y:S03]  /*d18d0*/  LDL R0, [R1+0x1d0] ;  /* 0x0001d00001007983 */ /* 0x001ea60000100800 */
[----:B-1----:R-:W2:Y:S01]  /*d18e0*/  LDL R20, [R1+0x1c0] ;  /* 0x0001c00001147983 */ /* 0x002ea20000100800 */
[----:B------:R0:W-:Y:S03]  /*d18f0*/  @!P0 STL [R1+0x1b8], R17 ;  /* 0x0001b81101008387 */ /* 0x0001e60000100800 */
[----:B0-----:R-:W3:Y:S01]  /*d1900*/  LDL.LU R17, [R1+0x3620] ;  /* 0x0036200001117983 */ /* 0x001ee20000300800 */
[----:B--2---:R-:W-:-:S05]  /*d1910*/  @!P0 FMUL R20, R20, 16777216 ;  /* 0x4b80000014148820 */ /* 0x004fca0000400000 */
[----:B------:R0:W-:Y:S04]  /*d1920*/  @!P0 STL [R1+0x1c0], R20 ;  /* 0x0001c01401008387 */ /* 0x0001e80000100800 */
[----:B0-----:R-:W2:Y:S01]  /*d1930*/  LDL.LU R20, [R1+0x361c] ;  /* 0x00361c0001147983 */ /* 0x001ea20000300800 */
[----:B------:R-:W-:Y:S02]  /*d1940*/  @!P0 FMUL R0, R0, 16777216 ;  /* 0x4b80000000008820 */ /* 0x000fe40000400000 */
[----:B--2---:R-:W-:-:S05]  /*d1950*/  @!P0 FMUL R20, R20, 16777216 ;  /* 0x4b80000014148820 */ /* 0x004fca0000400000 */
[----:B------:R0:W-:Y:S04]  /*d1960*/  @!P0 STL [R1+0x1c8], R20 ;  /* 0x0001c81401008387 */ /* 0x0001e80000100800 */
[----:B0-----:R-:W2:Y:S01]  /*d1970*/  LDL.LU R20, [R1+0x3618] ;  /* 0x0036180001147983 */ /* 0x001ea20000300800 */
[----:B------:R0:W-:Y:S03]  /*d1980*/  @!P0 STL [R1+0x1d0], R0 ;  /* 0x0001d00001008387 */ /* 0x0001e60000100800 */
[----:B0-----:R-:W3:Y:S01]  /*d1990*/  LDL R0, [R1+0x1d8] ;  /* 0x0001d80001007983 */ /* 0x001ee20000100800 */
[----:B--2---:R-:W-:-:S05]  /*d19a0*/  @!P0 FMUL R20, R20, 16777216 ;  /* 0x4b80000014148820 */ /* 0x004fca0000400000 */
[----:B------:R0:W-:Y:S01]  /*d19b0*/  STL [R1+0x3190], R20 ;  /* 0x0031901401007387 */ /* 0x0001e20000100800 */
[----:B---3--:R-:W-:-:S03]  /*d19c0*/  @!P0 FMUL R0, R0, 16777216 ;  /* 0x4b80000000008820 */ /* 0x008fc60000400000 */
[----:B0-----:R-:W2:Y:S02]  /*d19d0*/  LDL R20, [R1+0x254] ;  /* 0x0002540001147983 */ /* 0x001ea40000100800 */
[----:B------:R0:W-:Y:S02]  /*d19e0*/  @!P0 STL [R1+0x1d8], R0 ;  /* 0x0001d80001008387 */ /* 0x0001e40000100800 */
[----:B0-----:R-:W3:Y:S01]  /*d19f0*/  LDL.LU R0, [R1+0x3614] ;  /* 0x0036140001007983 */ /* 0x001ee20000300800 */
[----:B------:R0:W-:Y:S02]  /*d1a00*/  STL [R1+0x360c], R10 ;  /* 0x00360c0a01007387 */ /* 0x0001e40000100800 */
[----:B------:R1:W-:Y:S01]  /*d1a10*/  STL [R1+0x3610], R17 ;  /* 0x0036101101007387 */ /* 0x0003e20000100800 */
[----:B0-----:R-:W2:Y:S04]  /*d1a20*/  LDL R10, [R1+0x174] ;  /* 0x00017400010a7983 */ /* 0x001ea80000100800 */
[----:B-1----:R-:W2:Y:S01]  /*d1a30*/  LDL R17, [R1+0x16c] ;  /* 0x00016c0001117983 */ /* 0x002ea20000100800 */
[----:B---3--:R-:W-:-:S03]  /*d1a40*/  FSETP.GEU.AND P0, PT, |R0|, 1.175494350822287508e-38, PT ;  /* 0x008000000000780b */ /* 0x008fc60003f0e200 */
[----:B------:R0:W-:Y:S04]  /*d1a50*/  STL [R1+0x35e8], R0 ;  /* 0x0035e80001007387 */ /* 0x0001e80000100800 */
[----:B0-----:R-:W3:Y:S01]  /*d1a60*/  LDL R0, [R1+0x17c] ;  /* 0x00017c0001007983 */ /* 0x001ee20000100800 */
[----:B--2---:R-:W-:Y:S02]  /*d1a70*/  @P1 FMUL R17, R17, 0.25 ;  /* 0x3e80000011111820 */ /* 0x004fe40000400000 */
[----:B------:R-:W-:-:S03]  /*d1a80*/  @P1 FMUL R10, R10, 0.25 ;  /* 0x3e8000000a0a1820 */ /* 0x000fc60000400000 */
[----:B------:R0:W-:Y:S04]  /*d1a90*/  @P1 STL [R1+0x16c], R17 ;  /* 0x00016c1101001387 */ /* 0x0001e80000100800 */
[----:B0-----:R-:W2:Y:S01]  /*d1aa0*/  LDL.LU R17, [R1+0x3610] ;  /* 0x0036100001117983 */ /* 0x001ea20000300800 */
[----:B------:R0:W-:Y:S03]  /*d1ab0*/  @P1 STL [R1+0x174], R10 ;  /* 0x0001740a01001387 */ /* 0x0001e60000100800 */
[----:B0-----:R-:W2:Y:S01]  /*d1ac0*/  LDL.LU R10, [R1+0x360c] ;  /* 0x00360c00010a7983 */ /* 0x001ea20000300800 */
[----:B---3--:R-:W-:-:S05]  /*d1ad0*/  @P1 FMUL R0, R0, 0.25 ;  /* 0x3e80000000001820 */ /* 0x008fca0000400000 */
[----:B------:R0:W-:Y:S04]  /*d1ae0*/  @P1 STL [R1+0x17c], R0 ;  /* 0x00017c0001001387 */ /* 0x0001e80000100800 */
[----:B0-----:R-:W3:Y:S04]  /*d1af0*/  LDL R0, [R1+0x194] ;  /* 0x0001940001007983 */ /* 0x001ee80000100800 */
[----:B---3--:R0:W-:Y:S04]  /*d1b00*/  STL [R1+0x3604], R0 ;  /* 0x0036040001007387 */ /* 0x0081e80000100800 */
[----:B0-----:R-:W3:Y:S04]  /*d1b10*/  LDL R0, [R1+0x18c] ;  /* 0x00018c0001007983 */ /* 0x001ee80000100800 */
[----:B---3--:R0:W-:Y:S04]  /*d1b20*/  STL [R1+0x3608], R0 ;  /* 0x0036080001007387 */ /* 0x0081e80000100800 */
[----:B0-----:R-:W3:Y:S02]  /*d1b30*/  LDL R0, [R1+0x184] ;  /* 0x0001840001007983 */ /* 0x001ee40000100800 */
[----:B---3--:R-:W-:-:S05]  /*d1b40*/  @P1 FMUL R0, R0, 0.25 ;  /* 0x3e80000000001820 */ /* 0x008fca0000400000 */
[----:B------:R0:W-:Y:S04]  /*d1b50*/  @P1 STL [R1+0x184], R0 ;  /* 0x0001840001001387 */ /* 0x0001e80000100800 */
[----:B0-----:R-:W3:Y:S02]  /*d1b60*/  LDL.LU R0, [R1+0x3608] ;  /* 0x0036080001007983 */ /* 0x001ee40000300800 */
[----:B---3--:R-:W-:-:S05]  /*d1b70*/  @P1 FMUL R0, R0, 0.25 ;  /* 0x3e80000000001820 */ /* 0x008fca0000400000 */
[----:B------:R0:W-:Y:S04]  /*d1b80*/  @P1 STL [R1+0x18c], R0 ;  /* 0x00018c0001001387 */ /* 0x0001e80000100800 */
[----:B0-----:R-:W3:Y:S02]  /*d1b90*/  LDL.LU R0, [R1+0x3604] ;  /* 0x0036040001007983 */ /* 0x001ee40000300800 */
        /* <DEDUP_REMOVED lines=27> */
[----:B------:R-:W-:Y:S01]  /*d1d50*/  @P1 STL [R1+0x1c4], R0 ;  /* 0x0001c40001001387 */ /* 0x000fe20000100800 */
[----:B------:R0:W-:Y:S03]  /*d1d60*/  STL [R1+0x35ec], R11 ;  /* 0x0035ec0b01007387 */ /* 0x0001e60000100800 */
[----:B0-----:R-:W3:Y:S04]  /*d1d70*/  LDL R11, [R1+0x1d4] ;  /* 0x0001d400010b7983 */ /* 0x001ee80000100800 */
[----:B---3--:R0:W-:Y:S01]  /*d1d80*/  STL [R1+0x35f0], R11 ;  /* 0x0035f00b01007387 */ /* 0x0081e20000100800 */
[----:B------:R-:W3:Y:S03]  /*d1d90*/  LDL R0, [R1+0x1dc] ;  /* 0x0001dc0001007983 */ /* 0x000ee60000100800 */
[----:B0-----:R-:W2:Y:S02]  /*d1da0*/  LDL R11, [R1+0x1cc] ;  /* 0x0001cc00010b7983 */ /* 0x001ea40000100800 */
        /* <DEDUP_REMOVED lines=8> */
[----:B0-----:R-:W3:Y:S01]  /*d1e30*/  LDL.LU R0, [R1+0x35e8] ;  /* 0x0035e80001007983 */ /* 0x001ee20000300800 */
[----:B------:R0:W-:Y:S03]  /*d1e40*/  STL [R1+0x35e4], R6 ;  /* 0x0035e40601007387 */ /* 0x0001e60000100800 */
[----:B0-----:R-:W2:Y:S01]  /*d1e50*/  LDL R6, [R1+0x1e0] ;  /* 0x0001e00001067983 */ /* 0x001ea20000100800 */
[----:B---3--:R-:W-:-:S05]  /*d1e60*/  @P1 FMUL R0, R0, 0.25 ;  /* 0x3e80000000001820 */ /* 0x008fca0000400000 */
[----:B------:R0:W-:Y:S04]  /*d1e70*/  STL [R1+0x35c4], R0 ;  /* 0x0035c40001007387 */ /* 0x0001e80000100800 */
[----:B0-----:R-:W3:Y:S01]  /*d1e80*/  LDL R0, [R1+0x50] ;  /* 0x0000500001007983 */ /* 0x001ee20000100800 */
[----:B--2---:R-:W-:-:S05]  /*d1e90*/  @P1 FMUL R6, R6, 0.25 ;  /* 0x3e80000006061820 */ /* 0x004fca0000400000 */
[----:B------:R0:W-:Y:S04]  /*d1ea0*/  @P1 STL [R1+0x1e0], R6 ;  /* 0x0001e00601001387 */ /* 0x0001e80000100800 */
[----:B0-----:R-:W2:Y:S01]  /*d1eb0*/  LDL.LU R6, [R1+0x35e4] ;  /* 0x0035e40001067983 */ /* 0x001ea20000300800 */
[----:B---3--:R-:W-:-:S03]  /*d1ec0*/  FSETP.GT.AND P1, PT, |R0|, 8.50705917302346158658e+37, PT ;  /* 0x7e8000000000780b */ /* 0x008fc60003f24200 */
[----:B------:R-:W3:Y:S04]  /*d1ed0*/  LDL R0, [R1+0x17c] ;  /* 0x00017c0001007983 */ /* 0x000ee80000100800 */
        /* <DEDUP_REMOVED lines=24> */
[----:B------:R0:W-:Y:S03]  /*d2060*/  STL [R1+0x35d0], R11 ;  /* 0x0035d00b01007387 */ /* 0x0001e60000100800 */
[----:B0-----:R-:W3:Y:S01]  /*d2070*/  LDL R11, [R1+0x19c] ;  /* 0x00019c00010b7983 */ /* 0x001ee20000100800 */
[----:B------:R0:W-:Y:S03]  /*d2080*/  @!P0 STL [R1+0x194], R0 ;  /* 0x0001940001008387 */ /* 0x0001e60000100800 */
[----:B0-----:R-:W2:Y:S04]  /*d2090*/  LDL R0, [R1+0x1ac] ;  /* 0x0001ac0001007983 */ /* 0x001ea80000100800 */
[----:B--2---:R0:W-:Y:S04]  /*d20a0*/  STL [R1+0x35cc], R0 ;  /* 0x0035cc0001007387 */ /* 0x0041e80000100800 */
[----:B0-----:R-:W2:Y:S01]  /*d20b0*/  LDL R0, [R1+0x1a4] ;  /* 0x0001a40001007983 */ /* 0x001ea20000100800 */
[----:B---3--:R-:W-:-:S05]  /*d20c0*/  @!P0 FMUL R11, R11, 16777216 ;  /* 0x4b8000000b0b8820 */ /* 0x008fca0000400000 */
[----:B------:R0:W-:Y:S04]  /*d20d0*/  @!P0 STL [R1+0x19c], R11 ;  /* 0x00019c0b01008387 */ /* 0x0001e80000100800 */
[----:B0-----:R-:W3:Y:S01]  /*d20e0*/  LDL.LU R11, [R1+0x35d0] ;  /* 0x0035d000010b7983 */ /* 0x001ee20000300800 */
[----:B--2---:R-:W-:-:S05]  /*d20f0*/  @!P0 FMUL R0, R0, 16777216 ;  /* 0x4b80000000008820 */ /* 0x004fca0000400000 */
[----:B------:R0:W-:Y:S04]  /*d2100*/  @!P0 STL [R1+0x1a4], R0 ;  /* 0x0001a40001008387 */ /* 0x0001e80000100800 */
[----:B0-----:R-:W2:Y:S02]  /*d2110*/  LDL.LU R0, [R1+0x35cc] ;  /* 0x0035cc0001007983 */ /* 0x001ea40000300800 */
[----:B--2---:R-:W-:-:S05]  /*d2120*/  @!P0 FMUL R0, R0, 16777216 ;  /* 0x4b80000000008820 */ /* 0x004fca0000400000 */
[----:B------:R0:W-:Y:S04]  /*d2130*/  @!P0 STL [R1+0x1ac], R0 ;  /* 0x0001ac0001008387 */ /* 0x0001e80000100800 */
[----:B0-----:R-:W2:Y:S01]  /*d2140*/  LDL R0, [R1+0x1bc] ;  /* 0x0001bc0001007983 */ /* 0x001ea20000100800 */
[----:B------:R0:W-:Y:S03]  /*d2150*/  STL [R1+0x35a8], R20 ;  /* 0x0035a81401007387 */ /* 0x0001e60000100800 */
[----:B0-----:R-:W3:Y:S01]  /*d2160*/  LDL R20, [R1+0x1b4] ;  /* 0x0001b40001147983 */ /* 0x001ee20000100800 */
[----:B--2---:R-:W-:-:S05]  /*d2170*/  @!P0 FMUL R0, R0, 16777216 ;  /* 0x4b80000000008820 */ /* 0x004fca0000400000 */
[----:B------:R0:W-:Y:S01]  /*d2180*/  @!P0 STL [R1+0x1bc], R0 ;  /* 0x0001bc0001008387 */ /* 0x0001e20000100800 */
[----:B---3--:R-:W-:-:S03]  /*d2190*/  @!P0 FMUL R20, R20, 16777216 ;  /* 0x4b80000014148820 */ /* 0x008fc60000400000 */
[----:B0-----:R-:W2:Y:S02]  /*d21a0*/  LDL R0, [R1+0x1c4] ;  /* 0x0001c40001007983 */ /* 0x001ea40000100800 */
[----:B------:R0:W-:Y:S02]  /*d21b0*/  @!P0 STL [R1+0x1b4], R20 ;  /* 0x0001b41401008387 */ /* 0x0001e40000100800 */
[----:B0-----:R-:W3:Y:S04]  /*d21c0*/  LDL R20, [R1+0x1d4] ;  /* 0x0001d40001147983 */ /* 0x001ee80000100800 */
[----:B---3--:R0:W-:Y:S04]  /*d21d0*/  STL [R1+0x35c8], R20 ;  /* 0x0035c81401007387 */ /* 0x0081e80000100800 */
[----:B0-----:R-:W3:Y:S01]  /*d21e0*/  LDL R20, [R1+0x1cc] ;  /* 0x0001cc0001147983 */ /* 0x001ee20000100800 */
[----:B--2---:R-:W-:-:S05]  /*d21f0*/  @!P0 FMUL R0, R0, 16777216 ;  /* 0x4b80000000008820 */ /* 0x004fca0000400000 */
[----:B------:R0:W-:Y:S04]  /*d2200*/  @!P0 STL [R1+0x1c4], R0 ;  /* 0x0001c40001008387 */ /* 0x0001e80000100800 */
[----:B0-----:R-:W2:Y:S01]  /*d2210*/  LDL R0, [R1+0x1dc] ;  /* 0x0001dc0001007983 */ /* 0x001ea20000100800 */
[----:B---3--:R-:W-:-:S05]  /*d2220*/  @!P0 FMUL R20, R20, 16777216 ;  /* 0x4b80000014148820 */ /* 0x008fca0000400000 */
[----:B------:R0:W-:Y:S04]  /*d2230*/  @!P0 STL [R1+0x1cc], R20 ;  /* 0x0001cc1401008387 */ /* 0x0001e80000100800 */
[----:B0-----:R-:W3:Y:S01]  /*d2240*/  LDL.LU R20, [R1+0x35c8] ;  /* 0x0035c80001147983 */ /* 0x001ee20000300800 */
[----:B--2---:R-:W-:Y:S02]  /*d2250*/  @!P0 FMUL R0, R0, 16777216 ;  /* 0x4b80000000008820 */ /* 0x004fe40000400000 */
[----:B---3--:R-:W-:-:S05]  /*d2260*/  @!P0 FMUL R20, R20, 16777216 ;  /* 0x4b80000014148820 */ /* 0x008fca0000400000 */
[----:B------:R0:W-:Y:S04]  /*d2270*/  @!P0 STL [R1+0x1d4], R20 ;  /* 0x0001d41401008387 */ /* 0x0001e80000100800 */
[----:B0-----:R-:W2:Y:S01]  /*d2280*/  LDL R20, [R1+0x1e0] ;  /* 0x0001e00001147983 */ /* 0x001ea20000100800 */
[----:B------:R0:W-:Y:S03]  /*d2290*/  @!P0 STL [R1+0x1dc], R0 ;  /* 0x0001dc0001008387 */ /* 0x0001e60000100800 */
[----:B0-----:R-:W3:Y:S01]  /*d22a0*/  LDL.LU R0, [R1+0x35c4] ;  /* 0x0035c40001007983 */ /* 0x001ee20000300800 */
[----:B--2---:R-:W-:Y:S02]  /*d22b0*/  @!P0 FMUL R20, R20, 16777216 ;  /* 0x4b80000014148820 */ /* 0x004fe40000400000 */
[----:B---3--:R-:W-:-:S05]  /*d22c0*/  @!P0 FMUL R0, R0, 16777216 ;  /* 0x4b80000000008820 */ /* 0x008fca0000400000 */
[----:B------:R0:W-:Y:S01]  /*d22d0*/  STL [R1+0x3194], R0 ;  /* 0x0031940001007387 */ /* 0x0001e20000100800 */
[----:B------:R-:W-:Y:S03]  /*d22e0*/  @!P0 STL [R1+0x1e0], R20 ;  /* 0x0001e01401008387 */ /* 0x000fe60000100800 */
[----:B0-----:R-:W2:Y:S01]  /*d22f0*/  LDL R0, [R1+0x1e8] ;  /* 0x0001e80001007983 */ /* 0x001ea20000100800 */
[----:B------:R0:W-:Y:S03]  /*d2300*/  STL [R1+0x356c], R4 ;  /* 0x00356c0401007387 */ /* 0x0001e60000100800 */
[----:B0-----:R-:W3:Y:S01]  /*d2310*/  LDL.LU R4, [R1+0x25c] ;  /* 0x00025c0001047983 */ /* 0x001ee20000300800 */
[----:B------:R-:W-:Y:S01]  /*d2320*/  IMAD.MOV.U32 R20, RZ, RZ, R28 ;  /* 0x000000ffff147224 */ /* 0x000fe200078e001c */
[----:B------:R-:W-:Y:S01]  /*d2330*/  MOV R28, R22 ;  /* 0x00000016001c7202 */ /* 0x000fe20000000f00 */
[----:B------:R-:W-:-:S02]  /*d2340*/  MOV R22, R25 ;  /* 0x0000001900167202 */ /* 0x000fc40000000f00 */
[----:B------:R-:W-:Y:S01]  /*d2350*/  IMAD.MOV.U32 R25, RZ, RZ, R5 ;  /* 0x000000ffff197224 */ /* 0x000fe200078e0005 */
[----:B---3--:R0:W-:Y:S01]  /*d2360*/  STL [R1+0x35ac], R4 ;  /* 0x0035ac0401007387 */ /* 0x0081e20000100800 */
[----:B------:R-:W3:Y:S03]  /*d2370*/  LDL R5, [R1+0x1f4] ;  /* 0x0001f40001057983 */ /* 0x000ee60000100800 */
[----:B0-----:R-:W2:Y:S04]  /*d2380*/  LDL R4, [R1+0x1e4] ;  /* 0x0001e40001047983 */ /* 0x001ea80000100800 */
[----:B---3--:R0:W-:Y:S04]  /*d2390*/  STL [R1+0x3570], R5 ;  /* 0x0035700501007387 */ /* 0x0081e80000100800 */
[----:B0-----:R-:W3:Y:S01]  /*d23a0*/  LDL.LU R5, [R1+0x50] ;  /* 0x0000500001057983 */ /* 0x001ee20000300800 */
[----:B--2---:R-:W-:-:S02]  /*d23b0*/  @P1 FMUL R4, R4, 0.25 ;  /* 0x3e80000004041820 */ /* 0x004fc40000400000 */
[----:B------:R-:W-:Y:S01]  /*d23c0*/  @P1 FMUL R0, R0, 0.25 ;  /* 0x3e80000000001820 */ /* 0x000fe20000400000 */
[----:B---3--:R0:W-:Y:S02]  /*d23d0*/  STL [R1+0x35b0], R5 ;  /* 0x0035b00501007387 */ /* 0x0081e40000100800 */
[----:B------:R-:W-:Y:S01]  /*d23e0*/  @P1 STL [R1+0x1e4], R4 ;  /* 0x0001e40401001387 */ /* 0x000fe20000100800 */
[----:B------:R-:W-:Y:S01]  /*d23f0*/  FSETP.GEU.AND P0, PT, |R5|, 1.175494350822287508e-38, PT ;  /* 0x008000000500780b */ /* 0x000fe20003f0e200 */
[----:B------:R-:W-:Y:S01]  /*d2400*/  @P1 STL [R1+0x1e8], R0 ;  /* 0x0001e80001001387 */ /* 0x000fe20000100800 */
[----:B0-----:R-:W2:Y:S04]  /*d2410*/  LDL R5, [R1+0x200] ;  /* 0x0002000001057983 */ /* 0x001ea80000100800 */
[----:B--2---:R0:W-:Y:S04]  /*d2420*/  STL [R1+0x35bc], R5 ;  /* 0x0035bc0501007387 */ /* 0x0041e80000100800 */
[----:B0-----:R-:W2:Y:S04]  /*d2430*/  LDL R5, [R1+0x1f8] ;  /* 0x0001f80001057983 */ /* 0x001ea80000100800 */
[----:B--2---:R0:W-:Y:S01]  /*d2440*/  STL [R1+0x35c0], R5 ;  /* 0x0035c00501007387 */ /* 0x0041e20000100800 */
[----:B------:R-:W2:Y:S02]  /*d2450*/  LDL R4, [R1+0x208] ;  /* 0x0002080001047983 */ /* 0x000ea40000100800 */
[----:B------:R-:W3:Y:S01]  /*d2460*/  LDL R0, [R1+0x210] ;  /* 0x0002100001007983 */ /* 0x000ee20000100800 */
[----:B0-----:R-:W2:Y:S02]  /*d2470*/  LDL R5, [R1+0x1f0] ;  /* 0x0001f00001057983 */ /* 0x001ea40000100800 */
[----:B--2---:R-:W-:-:S05]  /*d2480*/  @P1 FMUL R5, R5, 0.25 ;  /* 0x3e80000005051820 */ /* 0x004fca0000400000 */
[----:B------:R0:W-:Y:S04]  /*d2490*/  @P1 STL [R1+0x1f0], R5 ;  /* 0x0001f00501001387 */ /* 0x0001e80000100800 */
[----:B0-----:R-:W2:Y:S02]  /*d24a0*/  LDL.LU R5, [R1+0x35c0] ;  /* 0x0035c00001057983 */ /* 0x001ea40000300800 */
[----:B--2---:R-:W-:-:S05]  /*d24b0*/  @P1 FMUL R5, R5, 0.25 ;  /* 0x3e80000005051820 */ /* 0x004fca0000400000 */
[----:B------:R0:W-:Y:S04]  /*d24c0*/  @P1 STL [R1+0x1f8], R5 ;  /* 0x0001f80501001387 */ /* 0x0001e80000100800 */
[----:B0-----:R-:W2:Y:S01]  /*d24d0*/  LDL.LU R5, [R1+0x35bc] ;  /* 0x0035bc0001057983 */ /* 0x001ea20000300800 */
[----:B---3--:R-:W-:Y:S02]  /*d24e0*/  @P1 FMUL R0, R0, 0.25 ;  /* 0x3e80000000001820 */ /* 0x008fe40000400000 */
[----:B------:R-:W-:Y:S02]  /*d24f0*/  @P1 FMUL R4, R4, 0.25 ;  /* 0x3e80000004041820 */ /* 0x000fe40000400000 */
[----:B--2---:R-:W-:-:S05]  /*d2500*/  @P1 FMUL R5, R5, 0.25 ;  /* 0x3e80000005051820 */ /* 0x004fca0000400000 */
[----:B------:R-:W-:Y:S01]  /*d2510*/  @P1 STL [R1+0x200], R5 ;  /* 0x0002000501001387 */ /* 0x000fe20000100800 */
[----:B------:R0:W-:Y:S02]  /*d2520*/  @P1 STL [R1+0x210], R0 ;  /* 0x0002100001001387 */ /* 0x0001e40000100800 */
[----:B------:R-:W-:Y:S01]  /*d2530*/  @P1 STL [R1+0x208], R4 ;  /* 0x0002080401001387 */ /* 0x000fe20000100800 */
[----:B0-----:R-:W-:-:S05]  /*d2540*/  MOV R0, R20 ;  /* 0x0000001400007202 */ /* 0x001fca0000000f00 */
[----:B------:R0:W-:Y:S04]  /*d2550*/  STL [R1+0x35b4], R0 ;  /* 0x0035b40001007387 */ /* 0x0001e80000100800 */
[----:B0-----:R-:W2:Y:S04]  /*d2560*/  LDL R0, [R1+0x224] ;  /* 0x0002240001007983 */ /* 0x001ea80000100800 */
[----:B--2---:R0:W-:Y:S01]  /*d2570*/  STL [R1+0x35b8], R0 ;  /* 0x0035b80001007387 */ /* 0x0041e20000100800 */
[----:B------:R-:W2:Y:S02]  /*d2580*/  LDL R5, [R1+0x22c] ;  /* 0x00022c0001057983 */ /* 0x000ea40000100800 */
[----:B------:R-:W3:Y:S02]  /*d2590*/  LDL R4, [R1+0x234] ;  /* 0x0002340001047983 */ /* 0x000ee40000100800 */
[----:B------:R-:W2:Y:S01]  /*d25a0*/  LDL R20, [R1+0x23c] ;  /* 0x00023c0001147983 */ /* 0x000ea20000100800 */
[----:B0-----:R-:W2:Y:S02]  /*d25b0*/  LDL R0, [R1+0x21c] ;  /* 0x00021c0001007983 */ /* 0x001ea40000100800 */
[----:B--2---:R-:W-:-:S05]  /*d25c0*/  @P1 FMUL R0, R0, 0.25 ;  /* 0x3e80000000001820 */ /* 0x004fca0000400000 */
[----:B------:R0:W-:Y:S04]  /*d25d0*/  @P1 STL [R1+0x21c], R0 ;  /* 0x00021c0001001387 */ /* 0x0001e80000100800 */
[----:B0-----:R-:W2:Y:S01]  /*d25e0*/  LDL.LU R0, [R1+0x35b8] ;  /* 0x0035b80001007983 */ /* 0x001ea20000300800 */
[----:B------:R-:W-:Y:S02]  /*d25f0*/  @P1 FMUL R5, R5, 0.25 ;  /* 0x3e80000005051820 */ /* 0x000fe40000400000 */
[----:B---3--:R-:W-:Y:S02]  /*d2600*/  @P1 FMUL R4, R4, 0.25 ;  /* 0x3e80000004041820 */ /* 0x008fe40000400000 */
[----:B------:R-:W-:Y:S02]  /*d2610*/  @P1 FMUL R20, R20, 0.25 ;  /* 0x3e80000014141820 */ /* 0x000fe40000400000 */
[----:B--2---:R-:W-:-:S05]  /*d2620*/  @P1 FMUL R0, R0, 0.25 ;  /* 0x3e80000000001820 */ /* 0x004fca0000400000 */
[----:B------:R0:W-:Y:S04]  /*d2630*/  @P1 STL [R1+0x224], R0 ;  /* 0x0002240001001387 */ /* 0x0001e80000100800 */
[----:B0-----:R-:W2:Y:S01]  /*d2640*/  LDL.LU R0, [R1+0x35b4] ;  /* 0x0035b40001007983 */ /* 0x001ea20000300800 */
[----:B------:R0:W-:Y:S03]  /*d2650*/  @P1 STL [R1+0x22c], R5 ;  /* 0x00022c0501001387 */ /* 0x0001e60000100800 */
[----:B0-----:R-:W3:Y:S01]  /*d2660*/  LDL.LU R5, [R1+0x35b0] ;  /* 0x0035b00001057983 */ /* 0x001ee20000300800 */
[----:B------:R0:W-:Y:S03]  /*d2670*/  @P1 STL [R1+0x234], R4 ;  /* 0x0002340401001387 */ /* 0x0001e60000100800 */
[----:B0-----:R-:W3:Y:S01]  /*d2680*/  LDL.LU R4, [R1+0x35ac] ;  /* 0x0035ac0001047983 */ /* 0x001ee20000300800 */
[----:B------:R0:W-:Y:S03]  /*d2690*/  @P1 STL [R1+0x23c], R20 ;  /* 0x00023c1401001387 */ /* 0x0001e60000100800 */
[----:B0-----:R-:W3:Y:S01]  /*d26a0*/  LDL R20, [R1+0x244] ;  /* 0x0002440001147983 */ /* 0x001ee20000100800 */
[----:B------:R0:W-:Y:S03]  /*d26b0*/  STL [R1+0x359c], R10 ;  /* 0x00359c0a01007387 */ /* 0x0001e60000100800 */
[----:B--2---:R1:W-:Y:S01]  /*d26c0*/  STL [R1+0x35a0], R0 ;  /* 0x0035a00001007387 */ /* 0x0043e20000100800 */
[----:B----4-:R2:W-:Y:S02]  /*d26d0*/  STL [R1+0x35a4], R2 ;  /* 0x0035a40201007387 */ /* 0x0105e40000100800 */
[----:B0-----:R-:W4:Y:S01]  /*d26e0*/  LDL R10, [R1+0x1e4] ;  /* 0x0001e400010a7983 */ /* 0x001f220000100800 */
[----:B-1----:R-:W4:Y:S04]  /*d26f0*/  LDL R0, [R1+0x54] ;  /* 0x0000540001007983 */ /* 0x002f280000100800 */
[----:B--2---:R-:W2:Y:S01]  /*d2700*/  LDL R2, [R1+0x24c] ;  /* 0x00024c0001027983 */ /* 0x004ea20000100800 */
[----:B---3--:R-:W-:-:S05]  /*d2710*/  @P1 FMUL R20, R20, 0.25 ;  /* 0x3e80000014141820 */ /* 0x008fca0000400000 */
[----:B------:R0:W-:Y:S04]  /*d2720*/  @P1 STL [R1+0x244], R20 ;  /* 0x0002441401001387 */ /* 0x0001e80000100800 */
[----:B0-----:R-:W3:Y:S01]  /*d2730*/  LDL.LU R20, [R1+0x35a8] ;  /* 0x0035a80001147983 */ /* 0x001ee20000300800 */
[----:B------:R-:W-:Y:S02]  /*d2740*/  @P1 FMUL R5, R5, 0.25 ;  /* 0x3e80000005051820 */ /* 0x000fe40000400000 */
[----:B------:R-:W-:-:S03]  /*d2750*/  @P1 FMUL R4, R4, 0.25 ;  /* 0x3e80000004041820 */ /* 0x000fc60000400000 */
[----:B------:R0:W-:Y:S01]  /*d2760*/  STL [R1+0x3574], R5 ;  /* 0x0035740501007387 */ /* 0x0001e20000100800 */
[----:B--2---:R-:W-:-:S05]  /*d2770*/  @P1 FMUL R2, R2, 0.25 ;  /* 0x3e80000002021820 */ /* 0x004fca0000400000 */
[----:B------:R1:W-:Y:S01]  /*d2780*/  @P1 STL [R1+0x24c], R2 ;  /* 0x00024c0201001387 */ /* 0x0003e20000100800 */
[----:B0-----:R-:W-:Y:S01]  /*d2790*/  MOV R5, R2 ;  /* 0x0000000200057202 */ /* 0x001fe20000000f00 */
[----:B----4-:R-:W-:Y:S02]  /*d27a0*/  @!P0 FMUL R10, R10, 16777216 ;  /* 0x4b8000000a0a8820 */ /* 0x010fe40000400000 */
[----:B-1----:R-:W2:Y:S01]  /*d27b0*/  LDL.LU R2, [R1+0x35a4] ;  /* 0x0035a40001027983 */ /* 0x002ea20000300800 */
[----:B---3--:R-:W-:-:S05]  /*d27c0*/  @P1 FMUL R20, R20, 0.25 ;  /* 0x3e80000014141820 */ /* 0x008fca0000400000 */
[----:B------:R-:W-:Y:S01]  /*d27d0*/  @P1 STL [R1+0x254], R20 ;  /* 0x0002541401001387 */ /* 0x000fe20000100800 */
[----:B------:R0:W-:Y:S01]  /*d27e0*/  STL [R1+0x3594], R20 ;  /* 0x0035941401007387 */ /* 0x0001e20000100800 */
[----:B------:R-:W-:Y:S02]  /*d27f0*/  FSETP.GT.AND P1, PT, |R0|, 8.50705917302346158658e+37, PT ;  /* 0x7e8000000000780b */ /* 0x000fe40003f24200 */
[----:B0-----:R-:W3:Y:S01]  /*d2800*/  LDL R20, [R1+0x244] ;  /* 0x0002440001147983 */ /* 0x001ee20000100800 */
[----:B------:R0:W-:Y:S03]  /*d2810*/  STL [R1+0x3578], R4 ;  /* 0x0035780401007387 */ /* 0x0001e60000100800 */
[----:B0-----:R-:W4:Y:S01]  /*d2820*/  LDL R4, [R1+0x1e8] ;  /* 0x0001e80001047983 */ /* 0x001f220000100800 */
[----:B------:R-:W2:Y:S02]  /*d2830*/  LDL.LU R0, [R1+0x35a0] ;  /* 0x0035a00001007983 */ /* 0x000ea40000300800 */
[----:B------:R0:W-:Y:S02]  /*d2840*/  @!P0 STL [R1+0x1e4], R10 ;  /* 0x0001e40a01008387 */ /* 0x0001e40000100800 */
[----:B0-----:R-:W2:Y:S01]  /*d2850*/  LDL.LU R10, [R1+0x359c] ;  /* 0x00359c00010a7983 */ /* 0x001ea20000300800 */
[----:B----4-:R-:W-:-:S05]  /*d2860*/  @!P0 FMUL R4, R4, 16777216 ;  /* 0x4b80000004048820 */ /* 0x010fca0000400000 */
[----:B------:R3:W-:Y:S04]  /*d2870*/  @!P0 STL [R1+0x1e8], R4 ;  /* 0x0001e80401008387 */ /* 0x0007e80000100800 */
[----:B--2---:R0:W-:Y:S01]  /*d2880*/  STL [R1+0x3598], R10 ;  /* 0x0035980a01007387 */ /* 0x0041e20000100800 */
[----:B---3--:R-:W-:-:S03]  /*d2890*/  IMAD.MOV.U32 R4, RZ, RZ, R20 ;  /* 0x000000ffff047224 */ /* 0x008fc600078e0014 */
[----:B------:R-:W2:Y:S04]  /*d28a0*/  LDL R20, [R1+0x1f8] ;  /* 0x0001f80001147983 */ /* 0x000ea80000100800 */
[----:B0-----:R-:W3:Y:S01]  /*d28b0*/  LDL R10, [R1+0x1f0] ;  /* 0x0001f000010a7983 */ /* 0x001ee20000100800 */
[----:B------:R0:W-:Y:S03]  /*d28c0*/  STL [R1+0x3568], R0 ;  /* 0x0035680001007387 */ /* 0x0001e60000100800 */
[----:B0-----:R-:W4:Y:S01]  /*d28d0*/  LDL R0, [R1+0x200] ;  /* 0x0002000001007983 */ /* 0x001f220000100800 */
[----:B--2---:R-:W-:Y:S02]  /*d28e0*/  @!P0 FMUL R20, R20, 16777216 ;  /* 0x4b80000014148820 */ /* 0x004fe40000400000 */
[----:B---3--:R-:W-:-:S05]  /*d28f0*/  @!P0 FMUL R10, R10, 16777216 ;  /* 0x4b8000000a0a8820 */ /* 0x008fca0000400000 */
[----:B------:R0:W-:Y:S04]  /*d2900*/  @!P0 STL [R1+0x1f0], R10 ;  /* 0x0001f00a01008387 */ /* 0x0001e80000100800 */
[----:B0-----:R-:W2:Y:S01]  /*d2910*/  LDL.LU R10, [R1+0x3598] ;  /* 0x00359800010a7983 */ /* 0x001ea20000300800 */
[----:B------:R0:W-:Y:S03]  /*d2920*/  @!P0 STL [R1+0x1f8], R20 ;  /* 0x0001f81401008387 */ /* 0x0001e60000100800 */
[----:B0-----:R-:W3:Y:S01]  /*d2930*/  LDL.LU R20, [R1+0x3594] ;  /* 0x0035940001147983 */ /* 0x001ee20000300800 */
[----:B------:R4:W-:Y:S02]  /*d2940*/  STL [R1+0x3590], R4 ;  /* 0x0035900401007387 */ /* 0x0009e40000100800 */
[----:B----4-:R-:W-:-:S02]  /*d2950*/  MOV R4, R0 ;  /* 0x0000000000047202 */ /* 0x010fc40000000f00 */
[----:B---3--:R-:W-:Y:S02]  /*d2960*/  MOV R0, R20 ;  /* 0x0000001400007202 */ /* 0x008fe40000000f00 */
[----:B------:R-:W3:Y:S04]  /*d2970*/  LDL.LU R20, [R1+0x264] ;  /* 0x0002640001147983 */ /* 0x000ee80000300800 */
[----:B---3--:R0:W-:Y:S04]  /*d2980*/  STL [R1+0x3558], R20 ;  /* 0x0035581401007387 */ /* 0x0081e80000100800 */
[----:B0-----:R-:W3:Y:S01]  /*d2990*/  LDL R20, [R1+0x54] ;  /* 0x0000540001147983 */ /* 0x001ee20000100800 */
[----:B------:R-:W-:-:S03]  /*d29a0*/  @!P0 FMUL R4, R4, 16777216 ;  /* 0x4b80000004048820 */ /* 0x000fc60000400000 */
[----:B---3--:R0:W-:Y:S04]  /*d29b0*/  STL [R1+0x357c], R20 ;  /* 0x00357c1401007387 */ /* 0x0081e80000100800 */
[----:B0-----:R-:W3:Y:S01]  /*d29c0*/  LDL R20, [R1+0x208] ;  /* 0x0002080001147983 */ /* 0x001ee20000100800 */
[----:B------:R0:W-:Y:S03]  /*d29d0*/  @!P0 STL [R1+0x200], R4 ;  /* 0x0002000401008387 */ /* 0x0001e60000100800 */
[----:B0-----:R-:W4:Y:S01]  /*d29e0*/  LDL.LU R4, [R1+0x3590] ;  /* 0x0035900001047983 */ /* 0x001f220000300800 */
        /* <DEDUP_REMOVED lines=25> */
[----:B0-----:R-:W3:Y:S01]  /*d2b80*/  LDL.LU R20, [R1+0x3580] ;  /* 0x0035800001147983 */ /* 0x001ee20000300800 */
[----:B----4-:R-:W-:Y:S02]  /*d2b90*/  @!P0 FMUL R4, R4, 16777216 ;  /* 0x4b80000004048820 */ /* 0x010fe40000400000 */
[----:B------:R-:W-:Y:S02]  /*d2ba0*/  @!P0 FMUL R5, R5, 16777216 ;  /* 0x4b80000005058820 */ /* 0x000fe40000400000 */
[----:B---3--:R-:W-:-:S05]  /*d2bb0*/  @!P0 FMUL R20, R20, 16777216 ;  /* 0x4b80000014148820 */ /* 0x008fca0000400000 */
[----:B------:R0:W-:Y:S04]  /*d2bc0*/  @!P0 STL [R1+0x23c], R20 ;  /* 0x00023c1401008387 */ /* 0x0001e80000100800 */
[----:B0-----:R-:W3:Y:S01]  /*d2bd0*/  LDL.LU R20, [R1+0x357c] ;  /* 0x00357c0001147983 */ /* 0x001ee20000300800 */
[----:B------:R0:W-:Y:S03]  /*d2be0*/  @!P0 STL [R1+0x244], R4 ;  /* 0x0002440401008387 */ /* 0x0001e60000100800 */
[----:B0-----:R-:W4:Y:S01]  /*d2bf0*/  LDL.LU R4, [R1+0x3578] ;  /* 0x0035780001047983 */ /* 0x001f220000300800 */
[----:B------:R0:W-:Y:S03]  /*d2c00*/  @!P0 STL [R1+0x24c], R5 ;  /* 0x00024c0501008387 */ /* 0x0001e60000100800 */
[----:B0-----:R-:W2:Y:S01]  /*d2c10*/  LDL.LU R5, [R1+0x3574] ;  /* 0x0035740001057983 */ /* 0x001ea20000300800 */
[----:B------:R-:W-:-:S02]  /*d2c20*/  @!P0 FMUL R0, R0, 16777216 ;  /* 0x4b80000000008820 */ /* 0x000fc40000400000 */
[----:B--2---:R-:W-:-:S05]  /*d2c30*/  @!P0 FMUL R5, R5, 16777216 ;  /* 0x4b80000005058820 */ /* 0x004fca0000400000 */
[----:B------:R0:W-:Y:S01]  /*d2c40*/  STL [R1+0x50], R5 ;  /* 0x0000500501007387 */ /* 0x0001e20000100800 */
[----:B------:R1:W-:Y:S03]  /*d2c50*/  @!P0 STL [R1+0x254], R0 ;  /* 0x0002540001008387 */ /* 0x0003e60000100800 */
[----:B0-----:R-:W2:Y:S01]  /*d2c60*/  LDL R5, [R1+0x1ec] ;  /* 0x0001ec0001057983 */ /* 0x001ea20000100800 */
[----:B----4-:R-:W-:Y:S01]  /*d2c70*/  @!P0 FMUL R4, R4, 16777216 ;  /* 0x4b80000004048820 */ /* 0x010fe20000400000 */
[----:B---3--:R-:W-:-:S04]  /*d2c80*/  FSETP.GEU.AND P0, PT, |R20|, 1.175494350822287508e-38, PT ;  /* 0x008000001400780b */ /* 0x008fc80003f0e200 */
[----:B------:R0:W-:Y:S01]  /*d2c90*/  STL [R1+0x25c], R4 ;  /* 0x00025c0401007387 */ /* 0x0001e20000100800 */
[----:B-1----:R-:W3:Y:S03]  /*d2ca0*/  LDL R0, [R1+0x204] ;  /* 0x0002040001007983 */ /* 0x002ee60000100800 */
[----:B0-----:R-:W4:Y:S01]  /*d2cb0*/  LDL R4, [R1+0x20c] ;  /* 0x00020c0001047983 */ /* 0x001f220000100800 */
[----:B------:R0:W-:Y:S03]  /*d2cc0*/  STL [R1+0x355c], R20 ;  /* 0x00355c1401007387 */ /* 0x0001e60000100800 */
[----:B0-----:R-:W5:Y:S01]  /*d2cd0*/  LDL R20, [R1+0x1fc] ;  /* 0x0001fc0001147983 */ /* 0x001f620000100800 */
[----:B--2---:R-:W-:-:S05]  /*d2ce0*/  @P1 FMUL R5, R5, 0.25 ;  /* 0x3e80000005051820 */ /* 0x004fca0000400000 */
[----:B------:R0:W-:Y:S04]  /*d2cf0*/  @P1 STL [R1+0x1ec], R5 ;  /* 0x0001ec0501001387 */ /* 0x0001e80000100800 */
[----:B0-----:R-:W2:Y:S01]  /*d2d00*/  LDL.LU R5, [R1+0x3570] ;  /* 0x0035700001057983 */ /* 0x001ea20000300800 */
[----:B----4-:R-:W-:Y:S02]  /*d2d10*/  @P1 FMUL R4, R4, 0.25 ;  /* 0x3e80000004041820 */ /* 0x010fe40000400000 */
[----:B---3--:R-:W-:-:S03]  /*d2d20*/  @P1 FMUL R0, R0, 0.25 ;  /* 0x3e80000000001820 */ /* 0x008fc60000400000 */
[----:B------:R0:W-:Y:S01]  /*d2d30*/  @P1 STL [R1+0x20c], R4 ;  /* 0x00020c0401001387 */ /* 0x0001e20000100800 */
[----:B-----5:R-:W-:-:S05]  /*d2d40*/  @P1 FMUL R20, R20, 0.25 ;  /* 0x3e80000014141820 */ /* 0x020fca0000400000 */
[----:B------:R1:W-:Y:S01]  /*d2d50*/  @P1 STL [R1+0x1fc], R20 ;  /* 0x0001fc1401001387 */ /* 0x0003e20000100800 */
[----:B0-----:R-:W3:Y:S02]  /*d2d60*/  LDL R4, [R1+0x218] ;  /* 0x0002180001047983 */ /* 0x001ee40000100800 */
[----:B------:R0:W-:Y:S01]  /*d2d70*/  @P1 STL [R1+0x204], R0 ;  /* 0x0002040001001387 */ /* 0x0001e20000100800 */
[----:B-1----:R-:W4:Y:S04]  /*d2d80*/  LDL R20, [R1+0x230] ;  /* 0x0002300001147983 */ /* 0x002f280000100800 */
[----:B0-----:R-:W5:Y:S01]  /*d2d90*/  LDL R0, [R1+0x238] ;  /* 0x0002380001007983 */ /* 0x001f620000100800 */
[----:B--2---:R-:W-:-:S05]  /*d2da0*/  @P1 FMUL R5, R5, 0.25 ;  /* 0x3e80000005051820 */ /* 0x004fca0000400000 */
[----:B------:R-:W-:Y:S01]  /*d2db0*/  @P1 STL [R1+0x1f4], R5 ;  /* 0x0001f40501001387 */ /* 0x000fe20000100800 */
[----:B------:R0:W-:Y:S03]  /*d2dc0*/  STL [R1+0x3560], R5 ;  /* 0x0035600501007387 */ /* 0x0001e60000100800 */
[----:B0-----:R-:W2:Y:S01]  /*d2dd0*/  LDL R5, [R1+0x228] ;  /* 0x0002280001057983 */ /* 0x001ea20000100800 */
[----:B---3--:R-:W-:-:S05]  /*d2de0*/  @P1 FMUL R4, R4, 0.25 ;  /* 0x3e80000004041820 */ /* 0x008fca0000400000 */
[----:B------:R0:W-:Y:S01]  /*d2df0*/  @P1 STL [R1+0x218], R4 ;  /* 0x0002180401001387 */ /* 0x0001e20000100800 */
[----:B----4-:R-:W-:Y:S02]  /*d2e00*/  @P1 FMUL R20, R20, 0.25 ;  /* 0x3e80000014141820 */ /* 0x010fe40000400000 */
[----:B-----5:R-:W-:Y:S01]  /*d2e10*/  @P1 FMUL R0, R0, 0.25 ;  /* 0x3e80000000001820 */ /* 0x020fe20000400000 */
[----:B0-----:R-:W3:Y:S01]  /*d2e20*/  LDL.LU R4, [R1+0x356c] ;  /* 0x00356c0001047983 */ /* 0x001ee20000300800 */
[----:B--2---:R-:W-:-:S05]  /*d2e30*/  @P1 FMUL R5, R5, 0.25 ;  /* 0x3e80000005051820 */ /* 0x004fca0000400000 */
[----:B------:R-:W-:Y:S01]  /*d2e40*/  @P1 STL [R1+0x228], R5 ;  /* 0x0002280501001387 */ /* 0x000fe20000100800 */
[----:B------:R-:W-:Y:S02]  /*d2e50*/  @P1 STL [R1+0x230], R20 ;  /* 0x0002301401001387 */ /* 0x000fe40000100800 */
[----:B------:R0:W-:Y:S02]  /*d2e60*/  @P1 STL [R1+0x238], R0 ;  /* 0x0002380001001387 */ /* 0x0001e40000100800 */
[----:B0-----:R-:W2:Y:S01]  /*d2e70*/  LDL R0, [R1+0x240] ;  /* 0x0002400001007983 */ /* 0x001ea20000100800 */
[----:B------:R0:W-:Y:S02]  /*d2e80*/  STL [R1+0x3564], R2 ;  /* 0x0035640201007387 */ /* 0x0001e40000100800 */
[----:B------:R-:W4:Y:S02]  /*d2e90*/  LDL R5, [R1+0x258] ;  /* 0x0002580001057983 */ /* 0x000f240000100800 */
[----:B------:R-:W5:Y:S02]  /*d2ea0*/  LDL R20, [R1+0x260] ;  /* 0x0002600001147983 */ /* 0x000f640000100800 */
[----:B---3--:R-:W-:Y:S01]  /*d2eb0*/  @P1 FMUL R4, R4, 0.25 ;  /* 0x3e80000004041820 */ /* 0x008fe20000400000 */
[----:B0-----:R-:W3:Y:S04]  /*d2ec0*/  LDL R2, [R1+0x250] ;  /* 0x0002500001027983 */ /* 0x001ee80000100800 */
[----:B------:R-:W-:Y:S02]  /*d2ed0*/  @P1 STL [R1+0x220], R4 ;  /* 0x0002200401001387 */ /* 0x000fe40000100800 */
[----:B------:R0:W-:Y:S02]  /*d2ee0*/  STL [R1+0x3540], R4 ;  /* 0x0035400401007387 */ /* 0x0001e40000100800 */
[----:B0-----:R-:W5:Y:S01]  /*d2ef0*/  LDL R4, [R1+0x20c] ;  /* 0x00020c0001047983 */ /* 0x001f620000100800 */
[----:B--2---:R-:W-:-:S05]  /*d2f00*/  @P1 FMUL R0, R0, 0.25 ;  /* 0x3e80000000001820 */ /* 0x004fca0000400000 */
[----:B------:R0:W-:Y:S04]  /*d2f10*/  @P1 STL [R1+0x240], R0 ;  /* 0x0002400001001387 */ /* 0x0001e80000100800 */
[----:B0-----:R-:W2:Y:S01]  /*d2f20*/  LDL.LU R0, [R1+0x3568] ;  /* 0x0035680001007983 */ /* 0x001ea20000300800 */
[----:B---3--:R-:W-:Y:S02]  /*d2f30*/  @P1 FMUL R2, R2, 0.25 ;  /* 0x3e80000002021820 */ /* 0x008fe40000400000 */
[----:B----4-:R-:W-:Y:S02]  /*d2f40*/  @P1 FMUL R5, R5, 0.25 ;  /* 0x3e80000005051820 */ /* 0x010fe40000400000 */
[----:B-----5:R-:W-:Y:S01]  /*d2f50*/  @P1 FMUL R20, R20, 0.25 ;  /* 0x3e80000014141820 */ /* 0x020fe20000400000 */
[----:B------:R0:W-:Y:S04]  /*d2f60*/  @P1 STL [R1+0x250], R2 ;  /* 0x0002500201001387 */ /* 0x0001e80000100800 */
[----:B0-----:R-:W3:Y:S01]  /*d2f70*/  LDL.LU R2, [R1+0x3564] ;  /* 0x0035640001027983 */ /* 0x001ee20000300800 */
[----:B------:R0:W-:Y:S03]  /*d2f80*/  @P1 STL [R1+0x258], R5 ;  /* 0x0002580501001387 */ /* 0x0001e60000100800 */
[----:B0-----:R-:W4:Y:S01]  /*d2f90*/  LDL.LU R5, [R1+0x3560] ;  /* 0x0035600001057983 */ /* 0x001f220000300800 */
[----:B------:R0:W-:Y:S03]  /*d2fa0*/  @P1 STL [R1+0x260], R20 ;  /* 0x0002601401001387 */ /* 0x0001e60000100800 */
[----:B0-----:R-:W5:Y:S01]  /*d2fb0*/  LDL.LU R20, [R1+0x355c] ;  /* 0x00355c0001147983 */ /* 0x001f620000300800 */
[----:B--2---:R-:W-:-:S05]  /*d2fc0*/  @P1 FMUL R0, R0, 0.25 ;  /* 0x3e80000000001820 */ /* 0x004fca0000400000 */
[----:B------:R-:W-:Y:S01]  /*d2fd0*/  @P1 STL [R1+0x248], R0 ;  /* 0x0002480001001387 */ /* 0x000fe20000100800 */
[----:B------:R0:W-:Y:S03]  /*d2fe0*/  STL [R1+0x3548], R0 ;  /* 0x0035480001007387 */ /* 0x0001e60000100800 */
[----:B0-----:R-:W2:Y:S01]  /*d2ff0*/  LDL R0, [R1+0x1ec] ;  /* 0x0001ec0001007983 */ /* 0x001ea20000100800 */
[----:B-----5:R-:W-:-:S05]  /*d3000*/  @P1 FMUL R20, R20, 0.25 ;  /* 0x3e80000014141820 */ /* 0x020fca0000400000 */
[----:B------:R0:W-:Y:S04]  /*d3010*/  @P1 STL [R1+0x54], R20 ;  /* 0x0000541401001387 */ /* 0x0001e80000100800 */
[----:B0-----:R-:W5:Y:S01]  /*d3020*/  LDL.LU R20, [R1+0x3558] ;  /* 0x0035580001147983 */ /* 0x001f620000300800 */
[----:B------:R4:W-:Y:S02]  /*d3030*/  STL [R1+0x354c], R3 ;  /* 0x00354c0301007387 */ /* 0x0009e40000100800 */
[----:B------:R2:W-:Y:S02]  /*d3040*/  STL [R1+0x3550], R13 ;  /* 0x0035500d01007387 */ /* 0x0005e40000100800 */
[----:B----4-:R-:W-:Y:S02]  /*d3050*/  IMAD.MOV.U32 R3, RZ, RZ, R5 ;  /* 0x000000ffff037224 */ /* 0x010fe400078e0005 */
[----:B------:R-:W4:Y:S01]  /*d3060*/  LDL.LU R5, [R1+0x3554] ;  /* 0x0035540001057983 */ /* 0x000f220000300800 */
[----:B--2---:R-:W-:-:S03]  /*d3070*/  MOV R13, R0 ;  /* 0x00000000000d7202 */ /* 0x004fc60000000f00 */
[----:B------:R-:W2:Y:S01]  /*d3080*/  LDL R0, [R1+0x1fc] ;  /* 0x0001fc0001007983 */ /* 0x000ea20000100800 */
[----:B------:R-:W-:Y:S02]  /*d3090*/  @!P0 FMUL R3, R3, 16777216 ;  /* 0x4b80000003038820 */ /* 0x000fe40000400000 */
[----:B------:R-:W-:Y:S02]  /*d30a0*/  @!P0 FMUL R13, R13, 16777216 ;  /* 0x4b8000000d0d8820 */ /* 0x000fe40000400000 */
[----:B-----5:R-:W-:-:S05]  /*d30b0*/  @P1 FMUL R20, R20, 0.25 ;  /* 0x3e80000014141820 */ /* 0x020fca0000400000 */
[----:B------:R0:W-:Y:S01]  /*d30c0*/  STL [R1+0x3520], R20 ;  /* 0x0035201401007387 */ /* 0x0001e20000100800 */
[----:B----4-:R-:W-:-:S03]  /*d30d0*/  FSETP.GT.AND P1, PT, |R5|, 8.50705917302346158658e+37, PT ;  /* 0x7e8000000500780b */ /* 0x010fc60003f24200 */
[----:B0-----:R-:W4:Y:S01]  /*d30e0*/  LDL R20, [R1+0x250] ;  /* 0x0002500001147983 */ /* 0x001f220000100800 */
[----:B------:R0:W-:Y:S03]  /*d30f0*/  STL [R1+0x3524], R5 ;  /* 0x0035240501007387 */ /* 0x0001e60000100800 */
[----:B0-----:R-:W5:Y:S01]  /*d3100*/  LDL R5, [R1+0x204] ;  /* 0x0002040001057983 */ /* 0x001f620000100800 */
[----:B------:R0:W-:Y:S03]  /*d3110*/  @!P0 STL [R1+0x1ec], R13 ;  /* 0x0001ec0d01008387 */ /* 0x0001e60000100800 */
[----:B0-----:R-:W3:Y:S01]  /*d3120*/  LDL.LU R13, [R1+0x3550] ;  /* 0x00355000010d7983 */ /* 0x001ee20000300800 */
[----:B------:R0:W-:Y:S03]  /*d3130*/  @!P0 STL [R1+0x1f4], R3 ;  /* 0x0001f40301008387 */ /* 0x0001e60000100800 */
[----:B0-----:R-:W3:Y:S01]  /*d3140*/  LDL.LU R3, [R1+0x354c] ;  /* 0x00354c0001037983 */ /* 0x001ee20000300800 */
[----:B--2---:R-:W-:-:S05]  /*d3150*/  @!P0 FMUL R0, R0, 16777216 ;  /* 0x4b80000000008820 */ /* 0x004fca0000400000 */
[----:B------:R0:W-:Y:S04]  /*d3160*/  @!P0 STL [R1+0x1fc], R0 ;  /* 0x0001fc0001008387 */ /* 0x0001e80000100800 */
[----:B0-----:R-:W2:Y:S01]  /*d3170*/  LDL.LU R0, [R1+0x3548] ;  /* 0x0035480001007983 */ /* 0x001ea20000300800 */
[----:B-----5:R-:W-:-:S03]  /*d3180*/  @!P0 FMUL R5, R5, 16777216 ;  /* 0x4b80000005058820 */ /* 0x020fc60000400000 */
[----:B---3--:R0:W-:Y:S02]  /*d3190*/  STL [R1+0x3544], R3 ;  /* 0x0035440301007387 */ /* 0x0081e40000100800 */
[----:B------:R2:W-:Y:S01]  /*d31a0*/  @!P0 STL [R1+0x204], R5 ;  /* 0x0002040501008387 */ /* 0x0005e20000100800 */
[----:B0-----:R-:W-:Y:S02]  /*d31b0*/  MOV R3, R4 ;  /* 0x0000000400037202 */ /* 0x001fe40000000f00 */
[----:B------:R-:W3:Y:S01]  /*d31c0*/  LDL R4, [R1+0x218] ;  /* 0x0002180001047983 */ /* 0x000ee20000100800 */
[----:B--2---:R-:W-:-:S03]  /*d31d0*/  IMAD.MOV.U32 R5, RZ, RZ, R0 ;  /* 0x000000ffff057224 */ /* 0x004fc600078e0000 */
[----:B------:R-:W2:Y:S01]  /*d31e0*/  LDL.LU R0, [R1+0x2dc] ;  /* 0x0002dc0001007983 */ /* 0x000ea20000300800 */
[----:B------:R-:W-:Y:S02]  /*d31f0*/  @!P0 FMUL R3, R3, 16777216 ;  /* 0x4b80000003038820 */ /* 0x000fe40000400000 */
[----:B---3--:R-:W-:Y:S01]  /*d3200*/  @!P0 FMUL R4, R4, 16777216 ;  /* 0x4b80000004048820 */ /* 0x008fe20000400000 */
[----:B--2---:R0:W-:Y:S04]  /*d3210*/  STL [R1+0x3500], R0 ;  /* 0x0035000001007387 */ /* 0x0041e80000100800 */
[----:B0-----:R-:W2:Y:S01]  /*d3220*/  LDL R0, [R1+0x230] ;  /* 0x0002300001007983 */ /* 0x001ea20000100800 */
[----:B------:R0:W-:Y:S03]  /*d3230*/  @!P0 STL [R1+0x20c], R3 ;  /* 0x00020c0301008387 */ /* 0x0001e60000100800 */
[----:B0-----:R-:W3:Y:S01]  /*d3240*/  LDL.LU R3, [R1+0x3544] ;  /* 0x0035440001037983 */ /* 0x001ee20000300800 */
[----:B------:R0:W-:Y:S03]  /*d3250*/  @!P0 STL [R1+0x218], R4 ;  /* 0x0002180401008387 */ /* 0x0001e60000100800 */
[----:B0-----:R-:W5:Y:S04]  /*d3260*/  LDL.LU R4, [R1+0x3540] ;  /* 0x0035400001047983 */ /* 0x001f680000300800 */
[----:B--2---:R5:W-:Y:S02]  /*d3270*/  STL [R1+0x353c], R0 ;  /* 0x00353c0001007387 */ /* 0x004be40000100800 */
[----:B-----5:R-:W-:Y:S01]  /*d3280*/  MOV R0, R4 ;  /* 0x0000000400007202 */ /* 0x020fe20000000f00 */
[----:B------:R-:W-:-:S02]  /*d3290*/  MOV R4, R28 ;  /* 0x0000001c00047202 */ /* 0x000fc40000000f00 */
[----:B------:R-:W2:Y:S01]  /*d32a0*/  LDL R28, [R1+0x48c] ;  /* 0x00048c00011c7983 */ /* 0x000ea20000100800 */
[----:B----4-:R0:W-:Y:S03]  /*d32b0*/  STL [R1+0x3538], R20 ;  /* 0x0035381401007387 */ /* 0x0101e60000100800 */
[----:B0-----:R-:W4:Y:S01]  /*d32c0*/  LDL R20, [R1+0x228] ;  /* 0x0002280001147983 */ /* 0x001f220000100800 */
[----:B------:R-:W-:-:S05]  /*d32d0*/  @!P0 FMUL R0, R0, 16777216 ;  /* 0x4b80000000008820 */ /* 0x000fca0000400000 */
[----:B------:R0:W-:Y:S04]  /*d32e0*/  @!P0 STL [R1+0x220], R0 ;  /* 0x0002200001008387 */ /* 0x0001e80000100800 */
[----:B0-----:R-:W5:Y:S01]  /*d32f0*/  LDL.LU R0, [R1+0x353c] ;  /* 0x00353c0001007983 */ /* 0x001f620000300800 */
[----:B----4-:R-:W-:-:S05]  /*d3300*/  @!P0 FMUL R20, R20, 16777216 ;  /* 0x4b80000014148820 */ /* 0x010fca0000400000 */
[----:B------:R0:W-:Y:S04]  /*d3310*/  @!P0 STL [R1+0x228], R20 ;  /* 0x0002281401008387 */ /* 0x0001e80000100800 */
[----:B0-----:R-:W4:Y:S01]  /*d3320*/  LDL.LU R20, [R1+0x3538] ;  /* 0x0035380001147983 */ /* 0x001f220000300800 */
[----:B------:R-:W-:Y:S03]  /*d3330*/  STL [R1+0x3534], R5 ;  /* 0x0035340501007387 */ /* 0x000fe60000100800 */
[----:B----4-:R0:W-:Y:S04]  /*d3340*/  STL [R1+0x3530], R20 ;  /* 0x0035301401007387 */ /* 0x0101e80000100800 */
[----:B0-----:R-:W4:Y:S01]  /*d3350*/  LDL R20, [R1+0x238] ;  /* 0x0002380001147983 */ /* 0x001f220000100800 */
[----:B-----5:R-:W-:-:S02]  /*d3360*/  IMAD.MOV.U32 R5, RZ, RZ, R0 ;  /* 0x000000ffff057224 */ /* 0x020fc400078e0000 */
[----:B------:R-:W5:Y:S02]  /*d3370*/  LDL R0, [R1+0x240] ;  /* 0x0002400001007983 */ /* 0x000f640000100800 */
[----:B------:R-:W-:-:S05]  /*d3380*/  @!P0 FMUL R5, R5, 16777216 ;  /* 0x4b80000005058820 */ /* 0x000fca0000400000 */
[----:B------:R0:W-:Y:S04]  /*d3390*/  @!P0 STL [R1+0x230], R5 ;  /* 0x0002300501008387 */ /* 0x0001e80000100800 */
[----:B0-----:R-:W2:Y:S01]  /*d33a0*/  LDL.LU R5, [R1+0x3534] ;  /* 0x0035340001057983 */ /* 0x001ea20000300800 */
[----:B----4-:R-:W-:-:S05]  /*d33b0*/  @!P0 FMUL R20, R20, 16777216 ;  /* 0x4b80000014148820 */ /* 0x010fca0000400000 */
[----:B------:R0:W-:Y:S04]  /*d33c0*/  @!P0 STL [R1+0x238], R20 ;  /* 0x0002381401008387 */ /* 0x0001e80000100800 */
[----:B0-----:R-:W4:Y:S01]  /*d33d0*/  LDL.LU R20, [R1+0x3530] ;  /* 0x0035300001147983 */ /* 0x001f220000300800 */
[----:B-----5:R-:W-:Y:S02]  /*d33e0*/  @!P0 FMUL R0, R0, 16777216 ;  /* 0x4b80000000008820 */ /* 0x020fe40000400000 */
[----:B---3--:R2:W-:Y:S03]  /*d33f0*/  STL [R1+0x352c], R3 ;  /* 0x00352c0301007387 */ /* 0x0085e60000100800 */
[----:B------:R0:W-:Y:S01]  /*d3400*/  @!P0 STL [R1+0x240], R0 ;  /* 0x0002400001008387 */ /* 0x0001e20000100800 */
[----:B------:R4:W-:Y:S01]  /*d3410*/  STL [R1+0x3528], R13 ;  /* 0x0035280d01007387 */ /* 0x0009e20000100800 */
[----:B--2---:R-:W-:-:S02]  /*d3420*/  MOV R3, R5 ;  /* 0x0000000500037202 */ /* 0x004fc40000000f00 */
[----:B------:R-:W2:Y:S04]  /*d3430*/  LDL R5, [R1+0x258] ;  /* 0x0002580001057983 */ /* 0x000ea80000100800 */
[----:B0-----:R-:W3:Y:S01]  /*d3440*/  LDL R0, [R1+0x54] ;  /* 0x0000540001007983 */ /* 0x001ee20000100800 */
[----:B----4-:R-:W-:-:S03]  /*d3450*/  MOV R13, R20 ;  /* 0x00000014000d7202 */ /* 0x010fc60000000f00 */
[----:B------:R-:W4:Y:S01]  /*d3460*/  LDL R20, [R1+0x260] ;  /* 0x0002600001147983 */ /* 0x000f220000100800 */
[----:B------:R-:W-:Y:S02]  /*d3470*/  @!P0 FMUL R3, R3, 16777216 ;  /* 0x4b80000003038820 */ /* 0x000fe40000400000 */
[----:B------:R-:W-:-:S03]  /*d3480*/  @!P0 FMUL R13, R13, 16777216 ;  /* 0x4b8000000d0d8820 */ /* 0x000fc60000400000 */
[----:B------:R0:W-:Y:S01]  /*d3490*/  @!P0 STL [R1+0x248], R3 ;  /* 0x0002480301008387 */ /* 0x0001e20000100800 */
[----:B--2---:R-:W-:-:S03]  /*d34a0*/  @!P0 FMUL R5, R5, 16777216 ;  /* 0x4b80000005058820 */ /* 0x004fc60000400000 */
[----:B0-----:R-:W2:Y:S01]  /*d34b0*/  LDL.LU R3, [R1+0x352c] ;  /* 0x00352c0001037983 */ /* 0x001ea20000300800 */
[----:B------:R0:W-:Y:S03]  /*d34c0*/  @!P0 STL [R1+0x250], R13 ;  /* 0x0002500d01008387 */ /* 0x0001e60000100800 */
[----:B0-----:R-:W5:Y:S01]  /*d34d0*/  LDL.LU R13, [R1+0x3528] ;  /* 0x00352800010d7983 */ /* 0x001f620000300800 */
[----:B------:R0:W-:Y:S03]  /*d34e0*/  @!P0 STL [R1+0x258], R5 ;  /* 0x0002580501008387 */ /* 0x0001e60000100800 */
[----:B0-----:R-:W2:Y:S01]  /*d34f0*/  LDL.LU R5, [R1+0x3524] ;  /* 0x0035240001057983 */ /* 0x001ea20000300800 */
[----:B----4-:R-:W-:-:S05]  /*d3500*/  @!P0 FMUL R20, R20, 16777216 ;  /* 0x4b80000014148820 */ /* 0x010fca0000400000 */
[----:B------:R0:W-:Y:S04]  /*d3510*/  @!P0 STL [R1+0x260], R20 ;  /* 0x0002601401008387 */ /* 0x0001e80000100800 */
[----:B0-----:R-:W4:Y:S01]  /*d3520*/  LDL.LU R20, [R1+0x3520] ;  /* 0x0035200001147983 */ /* 0x001f220000300800 */
[----:B---3--:R-:W-:-:S05]  /*d3530*/  @!P0 FMUL R0, R0, 16777216 ;  /* 0x4b80000000008820 */ /* 0x008fca0000400000 */
[----:B------:R0:W-:Y:S01]  /*d3540*/  @!P0 STL [R1+0x54], R0 ;  /* 0x0000540001008387 */ /* 0x0001e20000100800 */
[----:B----4-:R-:W-:-:S05]  /*d3550*/  @!P0 FMUL R20, R20, 16777216 ;  /* 0x4b80000014148820 */ /* 0x010fca0000400000 */
[----:B------:R1:W-:Y:S01]  /*d3560*/  STL [R1+0x264], R20 ;  /* 0x0002641401007387 */ /* 0x0003e20000100800 */
[----:B--2---:R-:W-:Y:S02]  /*d3570*/  STL [R1+0x3518], R3 ;  /* 0x0035180301007387 */ /* 0x004fe40000100800 */
[----:B-----5:R2:W-:Y:S02]  /*d3580*/  STL [R1+0x351c], R13 ;  /* 0x00351c0d01007387 */ /* 0x0205e40000100800 */
[----:B0-----:R-:W3:Y:S01]  /*d3590*/  LDL R0, [R1+0x27c] ;  /* 0x00027c0001007983 */ /* 0x001ee20000100800 */
[----:B------:R-:W-:Y:S01]  /*d35a0*/  FSETP.GEU.AND P0, PT, |R5|, 1.175494350822287508e-38, PT ;  /* 0x008000000500780b */ /* 0x000fe20003f0e200 */
[----:B-1----:R-:W4:Y:S04]  /*d35b0*/  LDL R20, [R1+0x284] ;  /* 0x0002840001147983 */ /* 0x002f280000100800 */
[----:B--2---:R-:W2:Y:S04]  /*d35c0*/  LDL R13, [R1+0x268] ;  /* 0x00026800010d7983 */ /* 0x004ea80000100800 */
[----:B------:R-:W5:Y:S01]  /*d35d0*/  LDL R3, [R1+0x26c] ;  /* 0x00026c0001037983 */ /* 0x000f620000100800 */
[----:B------:R0:W-:Y:S03]  /*d35e0*/  STL [R1+0x3504], R5 ;  /* 0x0035040501007387 */ /* 0x0001e60000100800 */
[----:B0-----:R-:W4:Y:S01]  /*d35f0*/  LDL R5, [R1+0x274] ;  /* 0x0002740001057983 */ /* 0x001f220000100800 */
[----:B---3--:R-:W-:-:S02]  /*d3600*/  @P1 FMUL R0, R0, 0.25 ;  /* 0x3e80000000001820 */ /* 0x008fc40000400000 */
[----:B--2---:R-:W-:Y:S02]  /*d3610*/  @P1 FMUL R13, R13, 0.25 ;  /* 0x3e8000000d0d1820 */ /* 0x004fe40000400000 */
[----:B-----5:R-:W-:Y:S02]  /*d3620*/  @P1 FMUL R3, R3, 0.25 ;  /* 0x3e80000003031820 */ /* 0x020fe40000400000 */
[----:B----4-:R-:W-:Y:S01]  /*d3630*/  @P1 FMUL R20, R20, 0.25 ;  /* 0x3e80000014141820 */ /* 0x010fe20000400000 */
[----:B------:R0:W-:Y:S01]  /*d3640*/  @P1 STL [R1+0x268], R13 ;  /* 0x0002680d01001387 */ /* 0x0001e20000100800 */
[----:B------:R-:W-:-:S03]  /*d3650*/  @P1 FMUL R5, R5, 0.25 ;  /* 0x3e80000005051820 */ /* 0x000fc60000400000 */
[----:B0-----:R-:W2:Y:S01]  /*d3660*/  LDL.LU R13, [R1+0x351c] ;  /* 0x00351c00010d7983 */ /* 0x001ea20000300800 */
[----:B------:R0:W-:Y:S03]  /*d3670*/  @P1 STL [R1+0x26c], R3 ;  /* 0x00026c0301001387 */ /* 0x0001e60000100800 */
[----:B0-----:R-:W3:Y:S01]  /*d3680*/  LDL.LU R3, [R1+0x3518] ;  /* 0x0035180001037983 */ /* 0x001ee20000300800 */
[----:B------:R0:W-:Y:S02]  /*d3690*/  @P1 STL [R1+0x274], R5 ;  /* 0x0002740501001387 */ /* 0x0001e40000100800 */
[----:B------:R-:W-:Y:S02]  /*d36a0*/  @P1 STL [R1+0x27c], R0 ;  /* 0x00027c0001001387 */ /* 0x000fe40000100800 */
[----:B------:R-:W-:Y:S01]  /*d36b0*/  @P1 STL [R1+0x284], R20 ;  /* 0x0002841401001387 */ /* 0x000fe20000100800 */
[----:B0-----:R-:W4:Y:S04]  /*d36c0*/  LDL R5, [R1+0x29c] ;  /* 0x00029c0001057983 */ /* 0x001f280000100800 */
[----:B----4-:R0:W-:Y:S04]  /*d36d0*/  STL [R1+0x3510], R5 ;  /* 0x0035100501007387 */ /* 0x0101e80000100800 */
[----:B0-----:R-:W4:Y:S04]  /*d36e0*/  LDL R5, [R1+0x294] ;  /* 0x0002940001057983 */ /* 0x001f280000100800 */
[----:B----4-:R0:W-:Y:S01]  /*d36f0*/  STL [R1+0x3514], R5 ;  /* 0x0035140501007387 */ /* 0x0101e20000100800 */
[----:B------:R-:W4:Y:S02]  /*d3700*/  LDL R0, [R1+0x2a4] ;  /* 0x0002a40001007983 */ /* 0x000f240000100800 */
[----:B------:R-:W5:Y:S01]  /*d3710*/  LDL R20, [R1+0x2ac] ;  /* 0x0002ac0001147983 */ /* 0x000f620000100800 */
[----:B0-----:R-:W2:Y:S02]  /*d3720*/  LDL R5, [R1+0x28c] ;  /* 0x00028c0001057983 */ /* 0x001ea40000100800 */
[----:B--2---:R-:W-:-:S05]  /*d3730*/  @P1 FMUL R5, R5, 0.25 ;  /* 0x3e80000005051820 */ /* 0x004fca0000400000 */
[----:B------:R0:W-:Y:S04]  /*d3740*/  @P1 STL [R1+0x28c], R5 ;  /* 0x00028c0501001387 */ /* 0x0001e80000100800 */
[----:B0-----:R-:W2:Y:S02]  /*d3750*/  LDL.LU R5, [R1+0x3514] ;  /* 0x0035140001057983 */ /* 0x001ea40000300800 */
[----:B--2---:R-:W-:-:S05]  /*d3760*/  @P1 FMUL R5, R5, 0.25 ;  /* 0x3e80000005051820 */ /* 0x004fca0000400000 */
[----:B------:R0:W-:Y:S04]  /*d3770*/  @P1 STL [R1+0x294], R5 ;  /* 0x0002940501001387 */ /* 0x0001e80000100800 */
[----:B0-----:R-:W2:Y:S01]  /*d3780*/  LDL.LU R5, [R1+0x3510] ;  /* 0x0035100001057983 */ /* 0x001ea20000300800 */
[----:B----4-:R-:W-:Y:S02]  /*d3790*/  @P1 FMUL R0, R0, 0.25 ;  /* 0x3e80000000001820 */ /* 0x010fe40000400000 */
[----:B-----5:R-:W-:Y:S02]  /*d37a0*/  @P1 FMUL R20, R20, 0.25 ;  /* 0x3e80000014141820 */ /* 0x020fe40000400000 */
[----:B--2---:R-:W-:-:S05]  /*d37b0*/  @P1 FMUL R5, R5, 0.25 ;  /* 0x3e80000005051820 */ /* 0x004fca0000400000 */
[----:B------:R0:W-:Y:S01]  /*d37c0*/  @P1 STL [R1+0x29c], R5 ;  /* 0x00029c0501001387 */ /* 0x0001e20000100800 */
[----:B------:R-:W-:Y:S02]  /*d37d0*/  @P1 STL [R1+0x2a4], R0 ;  /* 0x0002a40001001387 */ /* 0x000fe40000100800 */
[----:B------:R-:W-:Y:S01]  /*d37e0*/  @P1 STL [R1+0x2ac], R20 ;  /* 0x0002ac1401001387 */ /* 0x000fe20000100800 */
[----:B0-----:R-:W2:Y:S04]  /*d37f0*/  LDL R5, [R1+0x2c4] ;  /* 0x0002c40001057983 */ /* 0x001ea80000100800 */
[----:B--2---:R0:W-:Y:S04]  /*d3800*/  STL [R1+0x3508], R5 ;  /* 0x0035080501007387 */ /* 0x0041e80000100800 */
[----:B0-----:R-:W2:Y:S04]  /*d3810*/  LDL R5, [R1+0x2bc] ;  /* 0x0002bc0001057983 */ /* 0x001ea80000100800 */
[----:B--2---:R0:W-:Y:S01]  /*d3820*/  STL [R1+0x350c], R5 ;  /* 0x00350c0501007387 */ /* 0x0041e20000100800 */
[----:B------:R-:W-:-:S02]  /*d3830*/  IMAD.MOV.U32 R20, RZ, RZ, R4 ;  /* 0x000000ffff147224 */ /* 0x000fc400078e0004 */
[----:B------:R-:W2:Y:S01]  /*d3840*/  LDL R0, [R1+0x2cc] ;  /* 0x0002cc0001007983 */ /* 0x000ea20000100800 */
[----:B0-----:R-:W4:Y:S01]  /*d3850*/  LDL R5, [R1+0x2b4] ;  /* 0x0002b40001057983 */ /* 0x001f220000100800 */
[----:B------:R-:W-:Y:S01]  /*d3860*/  MOV R4, R28 ;  /* 0x0000001c00047202 */ /* 0x000fe20000000f00 */
[----:B------:R-:W-:Y:S02]  /*d3870*/  MOV R28, R22 ;  /* 0x00000016001c7202 */ /* 0x000fe40000000f00 */
[----:B------:R-:W-:Y:S02]  /*d3880*/  IMAD.MOV.U32 R22, RZ, RZ, R6 ;  /* 0x000000ffff167224 */ /* 0x000fe400078e0006 */
[----:B------:R-:W5:Y:S01]  /*d3890*/  LDL R6, [R1+0x2d4] ;  /* 0x0002d40001067983 */ /* 0x000f620000100800 */
[----:B----4-:R-:W-:-:S05]  /*d38a0*/  @P1 FMUL R5, R5, 0.25 ;  /* 0x3e80000005051820 */ /* 0x010fca0000400000 */
[----:B------:R0:W-:Y:S04]  /*d38b0*/  @P1 STL [R1+0x2b4], R5 ;  /* 0x0002b40501001387 */ /* 0x0001e80000100800 */
[----:B0-----:R-:W4:Y:S02]  /*d38c0*/  LDL.LU R5, [R1+0x350c] ;  /* 0x00350c0001057983 */ /* 0x001f240000300800 */
[----:B----4-:R-:W-:-:S05]  /*d38d0*/  @P1 FMUL R5, R5, 0.25 ;  /* 0x3e80000005051820 */ /* 0x010fca0000400000 */
[----:B------:R0:W-:Y:S04]  /*d38e0*/  @P1 STL [R1+0x2bc], R5 ;  /* 0x0002bc0501001387 */ /* 0x0001e80000100800 */
[----:B0-----:R-:W4:Y:S01]  /*d38f0*/  LDL.LU R5, [R1+0x3508] ;  /* 0x0035080001057983 */ /* 0x001f220000300800 */
[----:B--2---:R-:W-:Y:S02]  /*d3900*/  @P1 FMUL R0, R0, 0.25 ;  /* 0x3e80000000001820 */ /* 0x004fe40000400000 */
[----:B-----5:R-:W-:Y:S02]  /*d3910*/  @P1 FMUL R6, R6, 0.25 ;  /* 0x3e80000006061820 */ /* 0x020fe40000400000 */
[----:B----4-:R-:W-:-:S05]  /*d3920*/  @P1 FMUL R5, R5, 0.25 ;  /* 0x3e80000005051820 */ /* 0x010fca0000400000 */
[----:B------:R0:W-:Y:S04]  /*d3930*/  @P1 STL [R1+0x2c4], R5 ;  /* 0x0002c40501001387 */ /* 0x0001e80000100800 */
[----:B0-----:R-:W2:Y:S01]  /*d3940*/  LDL.LU R5, [R1+0x3504] ;  /* 0x0035040001057983 */ /* 0x001ea20000300800 */
[----:B------:R0:W-:Y:S03]  /*d3950*/  @P1 STL [R1+0x2cc], R0 ;  /* 0x0002cc0001001387 */ /* 0x0001e60000100800 */
[----:B0-----:R-:W4:Y:S01]  /*d3960*/  LDL.LU R0, [R1+0x3500] ;  /* 0x0035000001007983 */ /* 0x001f220000300800 */
[----:B------:R0:W-:Y:S03]  /*d3970*/  @P1 STL [R1+0x2d4], R6 ;  /* 0x0002d40601001387 */ /* 0x0001e60000100800 */
[----:B0-----:R-:W5:Y:S01]  /*d3980*/  LDL.LU R6, [R1+0x34fc] ;  /* 0x0034fc0001067983 */ /* 0x001f620000300800 */
[----:B--2---:R-:W-:-:S05]  /*d3990*/  @P1 FMUL R5, R5, 0.25 ;  /* 0x3e80000005051820 */ /* 0x004fca0000400000 */
[----:B------:R0:W-:Y:S01]  /*d39a0*/  STL [R1+0x34d0], R5 ;  /* 0x0034d00501007387 */ /* 0x0001e20000100800 */
[----:B----4-:R-:W-:-:S03]  /*d39b0*/  @P1 FMUL R0, R0, 0.25 ;  /* 0x3e80000000001820 */ /* 0x010fc60000400000 */
[----:B0-----:R-:W2:Y:S02]  /*d39c0*/  LDL R5, [R1+0x2b4] ;  /* 0x0002b40001057983 */ /* 0x001ea40000100800 */
[----:B------:R0:W-:Y:S01]  /*d39d0*/  STL [R1+0x34d4], R0 ;  /* 0x0034d40001007387 */ /* 0x0001e20000100800 */
[----:B-----5:R-:W-:Y:S01]  /*d39e0*/  FSETP.GT.AND P1, PT, |R6|, 8.50705917302346158658e+37, PT ;  /* 0x7e8000000600780b */ /* 0x020fe20003f24200 */
[----:B0-----:R-:W4:Y:S01]  /*d39f0*/  LDL R0, [R1+0x2bc] ;  /* 0x0002bc0001007983 */ /* 0x001f220000100800 */
[----:B------:R0:W-:Y:S03]  /*d3a00*/  STL [R1+0x34d8], R6 ;  /* 0x0034d80601007387 */ /* 0x0001e60000100800 */
[----:B0-----:R-:W5:Y:S02]  /*d3a10*/  LDL R6, [R1+0x268] ;  /* 0x0002680001067983 */ /* 0x001f640000100800 */
[----:B-----5:R-:W-:-:S05]  /*d3a20*/  @!P0 FMUL R6, R6, 16777216 ;  /* 0x4b80000006068820 */ /* 0x020fca0000400000 */
[----:B------:R0:W-:Y:S04]  /*d3a30*/  @!P0 STL [R1+0x268], R6 ;  /* 0x0002680601008387 */ /* 0x0001e80000100800 */
[----:B0-----:R-:W5:Y:S04]  /*d3a40*/  LDL R6, [R1+0x27c] ;  /* 0x00027c0001067983 */ /* 0x001f680000100800 */
[----:B-----5:R0:W-:Y:S04]  /*d3a50*/  STL [R1+0x34f4], R6 ;  /* 0x0034f40601007387 */ /* 0x0201e80000100800 */
[----:B0-----:R-:W5:Y:S04]  /*d3a60*/  LDL R6, [R1+0x274] ;  /* 0x0002740001067983 */ /* 0x001f680000100800 */
[----:B-----5:R0:W-:Y:S04]  /*d3a70*/  STL [R1+0x34f8], R6 ;  /* 0x0034f80601007387 */ /* 0x0201e80000100800 */
[----:B0-----:R-:W5:Y:S02]  /*d3a80*/  LDL R6, [R1+0x26c] ;  /* 0x00026c0001067983 */ /* 0x001f640000100800 */
[----:B-----5:R-:W-:-:S05]  /*d3a90*/  @!P0 FMUL R6, R6, 16777216 ;  /* 0x4b80000006068820 */ /* 0x020fca0000400000 */
[----:B------:R0:W-:Y:S04]  /*d3aa0*/  @!P0 STL [R1+0x26c], R6 ;  /* 0x00026c0601008387 */ /* 0x0001e80000100800 */
[----:B0-----:R-:W5:Y:S02]  /*d3ab0*/  LDL.LU R6, [R1+0x34f8] ;  /* 0x0034f80001067983 */ /* 0x001f640000300800 */
[----:B-----5:R-:W-:-:S05]  /*d3ac0*/  @!P0 FMUL R6, R6, 16777216 ;  /* 0x4b80000006068820 */ /* 0x020fca0000400000 */
[----:B------:R0:W-:Y:S04]  /*d3ad0*/  @!P0 STL [R1+0x274], R6 ;  /* 0x0002740601008387 */ /* 0x0001e80000100800 */
[----:B0-----:R-:W5:Y:S02]  /*d3ae0*/  LDL.LU R6, [R1+0x34f4] ;  /* 0x0034f40001067983 */ /* 0x001f640000300800 */
        /* <DEDUP_REMOVED lines=14> */
[----:B------:R-:W-:Y:S01]  /*d3bd0*/  @!P0 STL [R1+0x294], R6 ;  /* 0x0002940601008387 */ /* 0x000fe20000100800 */
[----:B----4-:R0:W-:Y:S03]  /*d3be0*/  STL [R1+0x34e4], R0 ;  /* 0x0034e40001007387 */ /* 0x0101e60000100800 */
[----:B0-----:R-:W4:Y:S04]  /*d3bf0*/  LDL R0, [R1+0x2a4] ;  /* 0x0002a40001007983 */ /* 0x001f280000100800 */
[----:B----4-:R0:W-:Y:S01]  /*d3c00*/  STL [R1+0x34e8], R0 ;  /* 0x0034e80001007387 */ /* 0x0101e20000100800 */
[----:B------:R-:W4:Y:S03]  /*d3c10*/  LDL R6, [R1+0x2ac] ;  /* 0x0002ac0001067983 */ /* 0x000f260000100800 */
[----:B0-----:R-:W5:Y:S02]  /*d3c20*/  LDL R0, [R1+0x29c] ;  /* 0x00029c0001007983 */ /* 0x001f640000100800 */
[----:B-----5:R-:W-:-:S05]  /*d3c30*/  @!P0 FMUL R0, R0, 16777216 ;  /* 0x4b80000000008820 */ /* 0x020fca0000400000 */
[----:B------:R0:W-:Y:S04]  /*d3c40*/  @!P0 STL [R1+0x29c], R0 ;  /* 0x00029c0001008387 */ /* 0x0001e80000100800 */
[----:B0-----:R-:W5:Y:S01]  /*d3c50*/  LDL.LU R0, [R1+0x34e8] ;  /* 0x0034e80001007983 */ /* 0x001f620000300800 */
[----:B----4-:R-:W-:Y:S02]  /*d3c60*/  @!P0 FMUL R6, R6, 16777216 ;  /* 0x4b80000006068820 */ /* 0x010fe40000400000 */
[----:B-----5:R-:W-:-:S05]  /*d3c70*/  @!P0 FMUL R0, R0, 16777216 ;  /* 0x4b80000000008820 */ /* 0x020fca0000400000 */
[----:B------:R0:W-:Y:S04]  /*d3c80*/  @!P0 STL [R1+0x2a4], R0 ;  /* 0x0002a40001008387 */ /* 0x0001e80000100800 */
[----:B0-----:R-:W4:Y:S01]  /*d3c90*/  LDL.LU R0, [R1+0x34e4] ;  /* 0x0034e40001007983 */ /* 0x001f220000300800 */
[----:B------:R0:W-:Y:S03]  /*d3ca0*/  @!P0 STL [R1+0x2ac], R6 ;  /* 0x0002ac0601008387 */ /* 0x0001e60000100800 */
[----:B0-----:R-:W5:Y:S04]  /*d3cb0*/  LDL R6, [R1+0x2c4] ;  /* 0x0002c40001067983 */ /* 0x001f680000100800 */
[----:B-----5:R4:W-:Y:S02]  /*d3cc0*/  STL [R1+0x34dc], R6 ;  /* 0x0034dc0601007387 */ /* 0x0209e40000100800 */
[----:B----4-:R-:W-:-:S05]  /*d3cd0*/  MOV R6, R0 ;  /* 0x0000000000067202 */ /* 0x010fca0000000f00 */
[----:B------:R2:W-:Y:S01]  /*d3ce0*/  STL [R1+0x34e0], R6 ;  /* 0x0034e00601007387 */ /* 0x0005e20000100800 */
[----:B------:R-:W4:Y:S01]  /*d3cf0*/  LDL R0, [R1+0x2cc] ;  /* 0x0002cc0001007983 */ /* 0x000f220000100800 */
[----:B--2---:R-:W-:Y:S02]  /*d3d00*/  MOV R6, R5 ;  /* 0x0000000500067202 */ /* 0x004fe40000000f00 */
[----:B------:R-:W2:Y:S03]  /*d3d10*/  LDL R5, [R1+0x2d4] ;  /* 0x0002d40001057983 */ /* 0x000ea60000100800 */
[----:B------:R-:W-:-:S05]  /*d3d20*/  @!P0 FMUL R6, R6, 16777216 ;  /* 0x4b80000006068820 */ /* 0x000fca0000400000 */
[----:B------:R0:W-:Y:S04]  /*d3d30*/  @!P0 STL [R1+0x2b4], R6 ;  /* 0x0002b40601008387 */ /* 0x0001e80000100800 */
[----:B0-----:R-:W5:Y:S02]  /*d3d40*/  LDL.LU R6, [R1+0x34e0] ;  /* 0x0034e00001067983 */ /* 0x001f640000300800 */
[----:B-----5:R-:W-:-:S05]  /*d3d50*/  @!P0 FMUL R6, R6, 16777216 ;  /* 0x4b80000006068820 */ /* 0x020fca0000400000 */
[----:B------:R0:W-:Y:S04]  /*d3d60*/  @!P0 STL [R1+0x2bc], R6 ;  /* 0x0002bc0601008387 */ /* 0x0001e80000100800 */
[----:B0-----:R-:W5:Y:S01]  /*d3d70*/  LDL.LU R6, [R1+0x34dc] ;  /* 0x0034dc0001067983 */ /* 0x001f620000300800 */
[----:B----4-:R-:W-:Y:S02]  /*d3d80*/  @!P0 FMUL R0, R0, 16777216 ;  /* 0x4b80000000008820 */ /* 0x010fe40000400000 */
[----:B--2---:R-:W-:Y:S02]  /*d3d90*/  @!P0 FMUL R5, R5, 16777216 ;  /* 0x4b80000005058820 */ /* 0x004fe40000400000 */
[----:B-----5:R-:W-:-:S05]  /*d3da0*/  @!P0 FMUL R6, R6, 16777216 ;  /* 0x4b80000006068820 */ /* 0x020fca0000400000 */
[----:B------:R0:W-:Y:S04]  /*d3db0*/  @!P0 STL [R1+0x2c4], R6 ;  /* 0x0002c40601008387 */ /* 0x0001e80000100800 */
[----:B0-----:R-:W2:Y:S01]  /*d3dc0*/  LDL.LU R6, [R1+0x34d8] ;  /* 0x0034d80001067983 */ /* 0x001ea20000300800 */
[----:B------:R0:W-:Y:S03]  /*d3dd0*/  @!P0 STL [R1+0x2cc], R0 ;  /* 0x0002cc0001008387 */ /* 0x0001e60000100800 */
[----:B0-----:R-:W4:Y:S01]  /*d3de0*/  LDL.LU R0, [R1+0x34d4] ;  /* 0x0034d40001007983 */ /* 0x001f220000300800 */
[----:B------:R0:W-:Y:S03]  /*d3df0*/  @!P0 STL [R1+0x2d4], R5 ;  /* 0x0002d40501008387 */ /* 0x0001e60000100800 */
[----:B0-----:R-:W5:Y:S02]  /*d3e00*/  LDL.LU R5, [R1+0x34d0] ;  /* 0x0034d00001057983 */ /* 0x001f640000300800 */
[----:B-----5:R-:W-:-:S05]  /*d3e10*/  @!P0 FMUL R5, R5, 16777216 ;  /* 0x4b80000005058820 */ /* 0x020fca0000400000 */
[----:B------:R0:W-:Y:S04]  /*d3e20*/  STL [R1+0x3170], R5 ;  /* 0x0031700501007387 */ /* 0x0001e80000100800 */
[----:B0-----:R-:W5:Y:S01]  /*d3e30*/  LDL.LU R5, [R1+0x2e0] ;  /* 0x0002e00001057983 */ /* 0x001f620000300800 */
[----:B----4-:R-:W-:Y:S01]  /*d3e40*/  @!P0 FMUL R0, R0, 16777216 ;  /* 0x4b80000000008820 */ /* 0x010fe20000400000 */
[----:B--2---:R-:W-:Y:S02]  /*d3e50*/  FSETP.GEU.AND P0, PT, |R6|, 1.175494350822287508e-38, PT ;  /* 0x008000000600780b */ /* 0x004fe40003f0e200 */
[----:B-----5:R-:W-:Y:S01]  /*d3e60*/  STL [R1+0x34b4], R5 ;  /* 0x0034b40501007387 */ /* 0x020fe20000100800 */
[----:B------:R0:W-:Y:S03]  /*d3e70*/  STL [R1+0x34cc], R15 ;  /* 0x0034cc0f01007387 */ /* 0x0001e60000100800 */
[----:B0-----:R-:W2:Y:S01]  /*d3e80*/  LDL R15, [R1+0x270] ;  /* 0x00027000010f7983 */ /* 0x001ea20000100800 */
[----:B------:R0:W-:Y:S02]  /*d3e90*/  STL [R1+0x2dc], R0 ;  /* 0x0002dc0001007387 */ /* 0x0001e40000100800 */
[----:B------:R-:W4:Y:S01]  /*d3ea0*/  LDL R5, [R1+0x280] ;  /* 0x0002800001057983 */ /* 0x000f220000100800 */
[----:B0-----:R-:W5:Y:S01]  /*d3eb0*/  LDL R0, [R1+0x288] ;  /* 0x0002880001007983 */ /* 0x001f620000100800 */
[----:B------:R0:W-:Y:S03]  /*d3ec0*/  STL [R1+0x34b8], R6 ;  /* 0x0034b80601007387 */ /* 0x0001e60000100800 */
[----:B0-----:R-:W3:Y:S01]  /*d3ed0*/  LDL R6, [R1+0x278] ;  /* 0x0002780001067983 */ /* 0x001ee20000100800 */
[----:B--2---:R-:W-:-:S02]  /*d3ee0*/  @P1 FMUL R15, R15, 0.25 ;  /* 0x3e8000000f0f1820 */ /* 0x004fc40000400000 */
[----:B----4-:R-:W-:-:S03]  /*d3ef0*/  @P1 FMUL R5, R5, 0.25 ;  /* 0x3e80000005051820 */ /* 0x010fc60000400000 */
[----:B------:R0:W-:Y:S01]  /*d3f00*/  @P1 STL [R1+0x270], R15 ;  /* 0x0002700f01001387 */ /* 0x0001e20000100800 */
[----:B-----5:R-:W-:-:S03]  /*d3f10*/  @P1 FMUL R0, R0, 0.25 ;  /* 0x3e80000000001820 */ /* 0x020fc60000400000 */
[----:B0-----:R-:W2:Y:S01]  /*d3f20*/  LDL.LU R15, [R1+0x34cc] ;  /* 0x0034cc00010f7983 */ /* 0x001ea20000300800 */
[----:B---3--:R-:W-:-:S05]  /*d3f30*/  @P1 FMUL R6, R6, 0.25 ;  /* 0x3e80000006061820 */ /* 0x008fca0000400000 */
[----:B------:R-:W-:Y:S01]  /*d3f40*/  @P1 STL [R1+0x278], R6 ;  /* 0x0002780601001387 */ /* 0x000fe20000100800 */
[----:B------:R-:W-:Y:S02]  /*d3f50*/  @P1 STL [R1+0x280], R5 ;  /* 0x0002800501001387 */ /* 0x000fe40000100800 */
[----:B------:R-:W-:Y:S02]  /*d3f60*/  @P1 STL [R1+0x288], R0 ;  /* 0x0002880001001387 */ /* 0x000fe40000100800 */
[----:B------:R0:W-:Y:S02]  /*d3f70*/  STL [R1+0x34c4], R10 ;  /* 0x0034c40a01007387 */ /* 0x0001e40000100800 */
[----:B0-----:R-:W3:Y:S04]  /*d3f80*/  LDL R10, [R1+0x298] ;  /* 0x00029800010a7983 */ /* 0x001ee80000100800 */
[----:B---3--:R0:W-:Y:S01]  /*d3f90*/  STL [R1+0x34c8], R10 ;  /* 0x0034c80a01007387 */ /* 0x0081e20000100800 */
[----:B------:R-:W3:Y:S02]  /*d3fa0*/  LDL R6, [R1+0x2a0] ;  /* 0x0002a00001067983 */ /* 0x000ee40000100800 */
[----:B------:R-:W4:Y:S02]  /*d3fb0*/  LDL R5, [R1+0x2a8] ;  /* 0x0002a80001057983 */ /* 0x000f240000100800 */
[----:B------:R-:W5:Y:S01]  /*d3fc0*/  LDL R0, [R1+0x2b0] ;  /* 0x0002b00001007983 */ /* 0x000f620000100800 */
[----:B0-----:R-:W2:Y:S02]  /*d3fd0*/  LDL R10, [R1+0x290] ;  /* 0x00029000010a7983 */ /* 0x001ea40000100800 */
[----:B--2---:R-:W-:-:S05]  /*d3fe0*/  @P1 FMUL R10, R10, 0.25 ;  /* 0x3e8000000a0a1820 */ /* 0x004fca0000400000 */
[----:B------:R0:W-:Y:S04]  /*d3ff0*/  @P1 STL [R1+0x290], R10 ;  /* 0x0002900a01001387 */ /* 0x0001e80000100800 */
[----:B0-----:R-:W2:Y:S01]  /*d4000*/  LDL.LU R10, [R1+0x34c8] ;  /* 0x0034c800010a7983 */ /* 0x001ea20000300800 */
[----:B---3--:R-:W-:Y:S02]  /*d4010*/  @P1 FMUL R6, R6, 0.25 ;  /* 0x3e80000006061820 */ /* 0x008fe40000400000 */
[----:B----4-:R-:W-:Y:S02]  /*d4020*/  @P1 FMUL R5, R5, 0.25 ;  /* 0x3e80000005051820 */ /* 0x010fe40000400000 */
[----:B-----5:R-:W-:Y:S02]  /*d4030*/  @P1 FMUL R0, R0, 0.25 ;  /* 0x3e80000000001820 */ /* 0x020fe40000400000 */
[----:B--2---:R-:W-:-:S05]  /*d4040*/  @P1 FMUL R10, R10, 0.25 ;  /* 0x3e8000000a0a1820 */ /* 0x004fca0000400000 */
[----:B------:R0:W-:Y:S04]  /*d4050*/  @P1 STL [R1+0x298], R10 ;  /* 0x0002980a01001387 */ /* 0x0001e80000100800 */
[----:B0-----:R-:W2:Y:S01]  /*d4060*/  LDL.LU R10, [R1+0x34c4] ;  /* 0x0034c400010a7983 */ /* 0x001ea20000300800 */
[----:B------:R0:W-:Y:S02]  /*d4070*/  @P1 STL [R1+0x2a0], R6 ;  /* 0x0002a00601001387 */ /* 0x0001e40000100800 */
[----:B------:R-:W-:Y:S02]  /*d4080*/  @P1 STL [R1+0x2a8], R5 ;  /* 0x0002a80501001387 */ /* 0x000fe40000100800 */
[----:B------:R-:W-:Y:S01]  /*d4090*/  @P1 STL [R1+0x2b0], R0 ;  /* 0x0002b00001001387 */ /* 0x000fe20000100800 */
[----:B------:R1:W-:Y:S04]  /*d40a0*/  STL [R1+0x34c0], R8 ;  /* 0x0034c00801007387 */ /* 0x0003e80000100800 */
[----:B0-----:R-:W3:Y:S04]  /*d40b0*/  LDL R6, [R1+0x2c8] ;  /* 0x0002c80001067983 */ /* 0x001ee80000100800 */
[----:B-1----:R-:W4:Y:S04]  /*d40c0*/  LDL R8, [R1+0x2b8] ;  /* 0x0002b80001087983 */ /* 0x002f280000100800 */
[----:B---3--:R0:W-:Y:S01]  /*d40d0*/  STL [R1+0x34bc], R6 ;  /* 0x0034bc0601007387 */ /* 0x0081e20000100800 */
[----:B----4-:R-:W-:-:S03]  /*d40e0*/  @P1 FMUL R8, R8, 0.25 ;  /* 0x3e80000008081820 */ /* 0x010fc60000400000 */
[----:B------:R-:W3:Y:S01]  /*d40f0*/  LDL R5, [R1+0x2d0] ;  /* 0x0002d00001057983 */ /* 0x000ee20000100800 */
[----:B------:R-:W4:Y:S03]  /*d4100*/  LDL R0, [R1+0x2d8] ;  /* 0x0002d80001007983 */ /* 0x000f260000100800 */
[----:B0-----:R-:W5:Y:S01]  /*d4110*/  LDL R6, [R1+0x2c0] ;  /* 0x0002c00001067983 */ /* 0x001f620000100800 */
[----:B------:R0:W-:Y:S03]  /*d4120*/  @P1 STL [R1+0x2b8], R8 ;  /* 0x0002b80801001387 */ /* 0x0001e60000100800 */
[----:B0-----:R-:W2:Y:S01]  /*d4130*/  LDL.LU R8, [R1+0x34c0] ;  /* 0x0034c00001087983 */ /* 0x001ea20000300800 */
[----:B-----5:R-:W-:-:S05]  /*d4140*/  @P1 FMUL R6, R6, 0.25 ;  /* 0x3e80000006061820 */ /* 0x020fca0000400000 */
[----:B------:R0:W-:Y:S04]  /*d4150*/  @P1 STL [R1+0x2c0], R6 ;  /* 0x0002c00601001387 */ /* 0x0001e80000100800 */
[----:B0-----:R-:W5:Y:S01]  /*d4160*/  LDL.LU R6, [R1+0x34bc] ;  /* 0x0034bc0001067983 */ /* 0x001f620000300800 */
[----:B---3--:R-:W-:Y:S02]  /*d4170*/  @P1 FMUL R5, R5, 0.25 ;  /* 0x3e80000005051820 */ /* 0x008fe40000400000 */
[----:B----4-:R-:W-:Y:S02]  /*d4180*/  @P1 FMUL R0, R0, 0.25 ;  /* 0x3e80000000001820 */ /* 0x010fe40000400000 */
[----:B-----5:R-:W-:-:S05]  /*d4190*/  @P1 FMUL R6, R6, 0.25 ;  /* 0x3e80000006061820 */ /* 0x020fca0000400000 */
[----:B------:R0:W-:Y:S04]  /*d41a0*/  @P1 STL [R1+0x2c8], R6 ;  /* 0x0002c80601001387 */ /* 0x0001e80000100800 */
[----:B0-----:R-:W3:Y:S01]  /*d41b0*/  LDL.LU R6, [R1+0x34b8] ;  /* 0x0034b80001067983 */ /* 0x001ee20000300800 */
[----:B------:R0:W-:Y:S03]  /*d41c0*/  @P1 STL [R1+0x2d0], R5 ;  /* 0x0002d00501001387 */ /* 0x0001e60000100800 */
[----:B0-----:R-:W4:Y:S01]  /*d41d0*/  LDL.LU R5, [R1+0x34b4] ;  /* 0x0034b40001057983 */ /* 0x001f220000300800 */
[----:B------:R0:W-:Y:S02]  /*d41e0*/  @P1 STL [R1+0x2d8], R0 ;  /* 0x0002d80001001387 */ /* 0x0001e40000100800 */
[----:B0-----:R-:W-:-:S02]  /*d41f0*/  IMAD.MOV.U32 R0, RZ, RZ, R7 ;  /* 0x000000ffff007224 */ /* 0x001fc400078e0007 */
[----:B------:R-:W5:Y:S01]  /*d4200*/  LDL R7, [R1+0x2e4] ;  /* 0x0002e40001077983 */ /* 0x000f620000100800 */
[----:B---3--:R-:W-:Y:S02]  /*d4210*/  @P1 FMUL R6, R6, 0.25 ;  /* 0x3e80000006061820 */ /* 0x008fe40000400000 */
[----:B----4-:R-:W-:-:S05]  /*d4220*/  @P1 FMUL R5, R5, 0.25 ;  /* 0x3e80000005051820 */ /* 0x010fca0000400000 */
[----:B------:R0:W-:Y:S01]  /*d4230*/  STL [R1+0x3484], R5 ;  /* 0x0034840501007387 */ /* 0x0001e20000100800 */
[----:B-----5:R-:W-:-:S03]  /*d4240*/  @P1 FMUL R7, R7, 0.25 ;  /* 0x3e80000007071820 */ /* 0x020fc60000400000 */
[----:B0-----:R-:W3:Y:S01]  /*d4250*/  LDL R5, [R1+0x2c0] ;  /* 0x0002c00001057983 */ /* 0x001ee20000100800 */
[----:B------:R0:W-:Y:S03]  /*d4260*/  STL [R1+0x3488], R6 ;  /* 0x0034880601007387 */ /* 0x0001e60000100800 */
[----:B0-----:R-:W4:Y:S01]  /*d4270*/  LDL R6, [R1+0x2b8] ;  /* 0x0002b80001067983 */ /* 0x001f220000100800 */
[----:B------:R0:W-:Y:S03]  /*d4280*/  @P1 STL [R1+0x2e4], R7 ;  /* 0x0002e40701001387 */ /* 0x0001e60000100800 */
[----:B0-----:R-:W5:Y:S04]  /*d4290*/  LDL.LU R7, [R1+0x34b0] ;  /* 0x0034b00001077983 */ /* 0x001f680000300800 */
[----:B----4-:R0:W-:Y:S01]  /*d42a0*/  STL [R1+0x34a8], R6 ;  /* 0x0034a80601007387 */ /* 0x0101e20000100800 */
[----:B------:R1:W-:Y:S03]  /*d42b0*/  STL [R1+0x34ac], R0 ;  /* 0x0034ac0001007387 */ /* 0x0003e60000100800 */
[----:B0-----:R-:W4:Y:S04]  /*d42c0*/  LDL R6, [R1+0x278] ;  /* 0x0002780001067983 */ /* 0x001f280000100800 */
[----:B-1----:R-:W2:Y:S01]  /*d42d0*/  LDL R0, [R1+0x270] ;  /* 0x0002700001007983 */ /* 0x002ea20000100800 */
[----:B-----5:R-:W-:Y:S01]  /*d42e0*/  FSETP.GT.AND P1, PT, |R7|, 8.50705917302346158658e+37, PT ;  /* 0x7e8000000700780b */ /* 0x020fe20003f24200 */
[----:B------:R0:W-:Y:S02]  /*d42f0*/  STL [R1+0x348c], R7 ;  /* 0x00348c0701007387 */ /* 0x0001e40000100800 */
[----:B0-----:R-:W5:Y:S01]  /*d4300*/  LDL R7, [R1+0x280] ;  /* 0x0002800001077983 */ /* 0x001f620000100800 */
[----:B--2---:R-:W-:-:S02]  /*d4310*/  @!P0 FMUL R0, R0, 16777216 ;  /* 0x4b80000000008820 */ /* 0x004fc40000400000 */
[----:B----4-:R-:W-:-:S03]  /*d4320*/  @!P0 FMUL R6, R6, 16777216 ;  /* 0x4b80000006068820 */ /* 0x010fc60000400000 */
[----:B------:R0:W-:Y:S01]  /*d4330*/  @!P0 STL [R1+0x270], R0 ;  /* 0x0002700001008387 */ /* 0x0001e20000100800 */
[----:B-----5:R-:W-:-:S03]  /*d4340*/  @!P0 FMUL R7, R7, 16777216 ;  /* 0x4b80000007078820 */ /* 0x020fc60000400000 */
[----:B0-----:R-:W2:Y:S01]  /*d4350*/  LDL.LU R0, [R1+0x34ac] ;  /* 0x0034ac0001007983 */ /* 0x001ea20000300800 */
[----:B------:R0:W-:Y:S03]  /*d4360*/  @!P0 STL [R1+0x278], R6 ;  /* 0x0002780601008387 */ /* 0x0001e60000100800 */
[----:B0-----:R-:W4:Y:S01]  /*d4370*/  LDL.LU R6, [R1+0x34a8] ;  /* 0x0034a80001067983 */ /* 0x001f220000300800 */
[----:B------:R0:W-:Y:S03]  /*d4380*/  @!P0 STL [R1+0x280], R7 ;  /* 0x0002800701008387 */ /* 0x0001e60000100800 */
        /* <DEDUP_REMOVED lines=14> */
[----:B0-----:R-:W4:Y:S01]  /*d4470*/  LDL R6, [R1+0x2a0] ;  /* 0x0002a00001067983 */ /* 0x001f220000100800 */
[----:B---3--:R0:W-:Y:S02]  /*d4480*/  STL [R1+0x3498], R5 ;  /* 0x0034980501007387 */ /* 0x0081e40000100800 */
[----:B------:R-:W3:Y:S01]  /*d4490*/  LDL R7, [R1+0x2b0] ;  /* 0x0002b00001077983 */ /* 0x000ee20000100800 */
[----:B0-----:R-:W5:Y:S01]  /*d44a0*/  LDL R5, [R1+0x2a8] ;  /* 0x0002a80001057983 */ /* 0x001f620000100800 */
[----:B----4-:R-:W-:-:S05]  /*d44b0*/  @!P0 FMUL R6, R6, 16777216 ;  /* 0x4b80000006068820 */ /* 0x010fca0000400000 */
[----:B------:R0:W-:Y:S01]  /*d44c0*/  @!P0 STL [R1+0x2a0], R6 ;  /* 0x0002a00601008387 */ /* 0x0001e20000100800 */
[----:B-----5:R-:W-:-:S03]  /*d44d0*/  @!P0 FMUL R5, R5, 16777216 ;  /* 0x4b80000005058820 */ /* 0x020fc60000400000 */
[----:B0-----:R-:W4:Y:S02]  /*d44e0*/  LDL.LU R6, [R1+0x349c] ;  /* 0x00349c0001067983 */ /* 0x001f240000300800 */
[----:B------:R0:W-:Y:S02]  /*d44f0*/  @!P0 STL [R1+0x2a8], R5 ;  /* 0x0002a80501008387 */ /* 0x0001e40000100800 */
[----:B0-----:R-:W5:Y:S01]  /*d4500*/  LDL.LU R5, [R1+0x3498] ;  /* 0x0034980001057983 */ /* 0x001f620000300800 */
[----:B---3--:R-:W-:Y:S02]  /*d4510*/  @!P0 FMUL R7, R7, 16777216 ;  /* 0x4b80000007078820 */ /* 0x008fe40000400000 */
[----:B------:R-:W-:Y:S03]  /*d4520*/  STL [R1+0x3494], R10 ;  /* 0x0034940a01007387 */ /* 0x000fe60000100800 */
[----:B------:R0:W-:Y:S01]  /*d4530*/  @!P0 STL [R1+0x2b0], R7 ;  /* 0x0002b00701008387 */ /* 0x0001e20000100800 */
[----:B------:R5:W-:Y:S03]  /*d4540*/  STL [R1+0x3490], R2 ;  /* 0x0034900201007387 */ /* 0x000be60000100800 */
[----:B0-----:R-:W3:Y:S01]  /*d4550*/  LDL R7, [R1+0x2c8] ;  /* 0x0002c80001077983 */ /* 0x001ee20000100800 */
[----:B----4-:R-:W-:-:S03]  /*d4560*/  MOV R10, R6 ;  /* 0x00000006000a7202 */ /* 0x010fc60000000f00 */
[----:B------:R-:W4:Y:S01]  /*d4570*/  LDL R6, [R1+0x2d0] ;  /* 0x0002d00001067983 */ /* 0x000f220000100800 */
[----:B-----5:R-:W-:-:S03]  /*d4580*/  MOV R2, R5 ;  /* 0x0000000500027202 */ /* 0x020fc60000000f00 */
[----:B------:R-:W5:Y:S01]  /*d4590*/  LDL R5, [R1+0x2d8] ;  /* 0x0002d80001057983 */ /* 0x000f620000100800 */
[----:B------:R-:W-:Y:S02]  /*d45a0*/  @!P0 FMUL R10, R10, 16777216 ;  /* 0x4b8000000a0a8820 */ /* 0x000fe40000400000 */
[----:B------:R-:W-:-:S03]  /*d45b0*/  @!P0 FMUL R2, R2, 16777216 ;  /* 0x4b80000002028820 */ /* 0x000fc60000400000 */
[----:B------:R0:W-:Y:S01]  /*d45c0*/  @!P0 STL [R1+0x2b8], R10 ;  /* 0x0002b80a01008387 */ /* 0x0001e20000100800 */
[----:B---3--:R-:W-:-:S03]  /*d45d0*/  @!P0 FMUL R7, R7, 16777216 ;  /* 0x4b80000007078820 */ /* 0x008fc60000400000 */
[----:B0-----:R-:W3:Y:S01]  /*d45e0*/  LDL.LU R10, [R1+0x3494] ;  /* 0x00349400010a7983 */ /* 0x001ee20000300800 */
[----:B------:R0:W-:Y:S03]  /*d45f0*/  @!P0 STL [R1+0x2c0], R2 ;  /* 0x0002c00201008387 */ /* 0x0001e60000100800 */
[----:B0-----:R-:W2:Y:S01]  /*d4600*/  LDL.LU R2, [R1+0x3490] ;  /* 0x0034900001027983 */ /* 0x001ea20000300800 */
[----:B------:R0:W-:Y:S03]  /*d4610*/  @!P0 STL [R1+0x2c8], R7 ;  /* 0x0002c80701008387 */ /* 0x0001e60000100800 */
[----:B0-----:R-:W2:Y:S01]  /*d4620*/  LDL.LU R7, [R1+0x348c] ;  /* 0x00348c0001077983 */ /* 0x001ea20000300800 */
[----:B----4-:R-:W-:-:S05]  /*d4630*/  @!P0 FMUL R6, R6, 16777216 ;  /* 0x4b80000006068820 */ /* 0x010fca0000400000 */
[----:B------:R0:W-:Y:S01]  /*d4640*/  @!P0 STL [R1+0x2d0], R6 ;  /* 0x0002d00601008387 */ /* 0x0001e20000100800 */
[----:B-----5:R-:W-:-:S03]  /*d4650*/  @!P0 FMUL R5, R5, 16777216 ;  /* 0x4b80000005058820 */ /* 0x020fc60000400000 */
[----:B0-----:R-:W4:Y:S02]  /*d4660*/  LDL.LU R6, [R1+0x3488] ;  /* 0x0034880001067983 */ /* 0x001f240000300800 */
[----:B------:R0:W-:Y:S02]  /*d4670*/  @!P0 STL [R1+0x2d8], R5 ;  /* 0x0002d80501008387 */ /* 0x0001e40000100800 */
[----:B0-----:R-:W5:Y:S01]  /*d4680*/  LDL.LU R5, [R1+0x3484] ;  /* 0x0034840001057983 */ /* 0x001f620000300800 */
[----:B----4-:R-:W-:Y:S02]  /*d4690*/  @!P0 FMUL R6, R6, 16777216 ;  /* 0x4b80000006068820 */ /* 0x010fe40000400000 */
[----:B-----5:R-:W-:-:S05]  /*d46a0*/  @!P0 FMUL R5, R5, 16777216 ;  /* 0x4b80000005058820 */ /* 0x020fca0000400000 */
[----:B------:R0:W-:Y:S04]  /*d46b0*/  STL [R1+0x2e0], R5 ;  /* 0x0002e00501007387 */ /* 0x0001e80000100800 */
[----:B0-----:R-:W4:Y:S01]  /*d46c0*/  LDL R5, [R1+0x2e8] ;  /* 0x0002e80001057983 */ /* 0x001f220000100800 */
[----:B------:R0:W-:Y:S03]  /*d46d0*/  STL [R1+0x3174], R6 ;  /* 0x0031740601007387 */ /* 0x0001e60000100800 */
[----:B0-----:R-:W5:Y:S01]  /*d46e0*/  LDL R6, [R1+0x2e4] ;  /* 0x0002e40001067983 */ /* 0x001f620000100800 */
[----:B----4-:R-:W-:Y:S02]  /*d46f0*/  @P1 FMUL R5, R5, 0.25 ;  /* 0x3e80000005051820 */ /* 0x010fe40000400000 */
[----:B-----5:R-:W-:-:S05]  /*d4700*/  @!P0 FMUL R6, R6, 16777216 ;  /* 0x4b80000006068820 */ /* 0x020fca0000400000 */
[----:B------:R-:W-:Y:S01]  /*d4710*/  @!P0 STL [R1+0x2e4], R6 ;  /* 0x0002e40601008387 */ /* 0x000fe20000100800 */
[----:B--2---:R0:W-:Y:S01]  /*d4720*/  STL [R1+0x3464], R7 ;  /* 0x0034640701007387 */ /* 0x0041e20000100800 */
[----:B------:R-:W-:Y:S01]  /*d4730*/  FSETP.GEU.AND P0, PT, |R7|, 1.175494350822287508e-38, PT ;  /* 0x008000000700780b */ /* 0x000fe20003f0e200 */
        /* <DEDUP_REMOVED lines=19> */
[----:B------:R0:W-:Y:S02]  /*d4870*/  @P1 STL [R1+0x30c], R5 ;  /* 0x00030c0501001387 */ /* 0x0001e40000100800 */
[----:B0-----:R-:W-:-:S05]  /*d4880*/  IMAD.MOV.U32 R5, RZ, RZ, R0 ;  /* 0x000000ffff057224 */ /* 0x001fca00078e0000 */
[----:B------:R0:W-:Y:S04]  /*d4890*/  STL [R1+0x3474], R5 ;  /* 0x0034740501007387 */ /* 0x0001e80000100800 */
[----:B0-----:R-:W2:Y:S01]  /*d48a0*/  LDL R5, [R1+0x31c] ;  /* 0x00031c0001057983 */ /* 0x001ea20000100800 */
[----:B------:R-:W-:-:S03]  /*d48b0*/  MOV R0, R4 ;  /* 0x0000000400007202 */ /* 0x000fc60000000f00 */
[----:B--2---:R0:W-:Y:S01]  /*d48c0*/  STL [R1+0x3478], R5 ;  /* 0x0034780501007387 */ /* 0x0041e20000100800 */
[----:B------:R-:W-:Y:S01]  /*d48d0*/  MOV R4, R28 ;  /* 0x0000001c00047202 */ /* 0x000fe20000000f00 */
[----:B------:R-:W2:Y:S02]  /*d48e0*/  LDL R7, [R1+0x32c] ;  /* 0x00032c0001077983 */ /* 0x000ea40000100800 */
[----:B------:R-:W4:Y:S01]  /*d48f0*/  LDL R6, [R1+0x334] ;  /* 0x0003340001067983 */ /* 0x000f220000100800 */
[----:B0-----:R-:W5:Y:S01]  /*d4900*/  LDL R5, [R1+0x314] ;  /* 0x0003140001057983 */ /* 0x001f620000100800 */
[----:B------:R-:W-:Y:S01]  /*d4910*/  IMAD.MOV.U32 R28, RZ, RZ, R27 ;  /* 0x000000ffff1c7224 */ /* 0x000fe200078e001b */
[----:B------:R-:W-:Y:S01]  /*d4920*/  MOV R27, R23 ;  /* 0x00000017001b7202 */ /* 0x000fe20000000f00 */
[----:B------:R-:W-:Y:S02]  /*d4930*/  MOV R23, R21 ;  /* 0x0000001500177202 */ /* 0x000fe40000000f00 */
[----:B------:R-:W-:-:S02]  /*d4940*/  IMAD.MOV.U32 R21, RZ, RZ, R8 ;  /* 0x000000ffff157224 */ /* 0x000fc400078e0008 */
[----:B------:R-:W2:Y:S01]  /*d4950*/  LDL R8, [R1+0x324] ;  /* 0x0003240001087983 */ /* 0x000ea20000100800 */
[----:B-----5:R-:W-:-:S05]  /*d4960*/  @P1 FMUL R5, R5, 0.25 ;  /* 0x3e80000005051820 */ /* 0x020fca0000400000 */
[----:B------:R0:W-:Y:S04]  /*d4970*/  @P1 STL [R1+0x314], R5 ;  /* 0x0003140501001387 */ /* 0x0001e80000100800 */
[----:B0-----:R-:W5:Y:S01]  /*d4980*/  LDL.LU R5, [R1+0x3478] ;  /* 0x0034780001057983 */ /* 0x001f620000300800 */
[----:B--2---:R-:W-:Y:S02]  /*d4990*/  @P1 FMUL R8, R8, 0.25 ;  /* 0x3e80000008081820 */ /* 0x004fe40000400000 */
[----:B------:R-:W-:Y:S02]  /*d49a0*/  @P1 FMUL R7, R7, 0.25 ;  /* 0x3e80000007071820 */ /* 0x000fe40000400000 */
[----:B----4-:R-:W-:Y:S02]  /*d49b0*/  @P1 FMUL R6, R6, 0.25 ;  /* 0x3e80000006061820 */ /* 0x010fe40000400000 */
[----:B-----5:R-:W-:-:S05]  /*d49c0*/  @P1 FMUL R5, R5, 0.25 ;  /* 0x3e80000005051820 */ /* 0x020fca0000400000 */
[----:B------:R0:W-:Y:S04]  /*d49d0*/  @P1 STL [R1+0x31c], R5 ;  /* 0x00031c0501001387 */ /* 0x0001e80000100800 */
[----:B0-----:R-:W2:Y:S01]  /*d49e0*/  LDL.LU R5, [R1+0x3474] ;  /* 0x0034740001057983 */ /* 0x001ea20000300800 */
[----:B------:R0:W-:Y:S03]  /*d49f0*/  @P1 STL [R1+0x324], R8 ;  /* 0x0003240801001387 */ /* 0x0001e60000100800 */
[----:B0-----:R-:W4:Y:S01]  /*d4a00*/  LDL.LU R8, [R1+0x3470] ;  /* 0x0034700001087983 */ /* 0x001f220000300800 */
[----:B------:R0:W-:Y:S02]  /*d4a10*/  STL [R1+0x346c], R2 ;  /* 0x00346c0201007387 */ /* 0x0001e40000100800 */
[----:B------:R1:W-:Y:S01]  /*d4a20*/  @P1 STL [R1+0x32c], R7 ;  /* 0x00032c0701001387 */ /* 0x0003e20000100800 */
[----:B0-----:R-:W5:Y:S01]  /*d4a30*/  LDL R2, [R1+0x338] ;  /* 0x0003380001027983 */ /* 0x001f620000100800 */
[----:B------:R-:W-:Y:S02]  /*d4a40*/  @P1 STL [R1+0x334], R6 ;  /* 0x0003340601001387 */ /* 0x000fe40000100800 */
[----:B-1----:R-:W2:Y:S02]  /*d4a50*/  LDL R7, [R1+0x344] ;  /* 0x0003440001077983 */ /* 0x002ea40000100800 */
[----:B--2---:R0:W-:Y:S04]  /*d4a60*/  STL [R1+0x3468], R7 ;  /* 0x0034680701007387 */ /* 0x0041e80000100800 */
[----:B0-----:R-:W2:Y:S01]  /*d4a70*/  LDL R7, [R1+0x340] ;  /* 0x0003400001077983 */ /* 0x001ea20000100800 */
[----:B------:R-:W-:Y:S01]  /*d4a80*/  MOV R6, R5 ;  /* 0x0000000500067202 */ /* 0x000fe20000000f00 */
[----:B------:R-:W-:-:S02]  /*d4a90*/  MOV R5, R0 ;  /* 0x0000000000057202 */ /* 0x000fc40000000f00 */
[----:B-----5:R-:W-:Y:S02]  /*d4aa0*/  @P1 FMUL R2, R2, 0.25 ;  /* 0x3e80000002021820 */ /* 0x020fe40000400000 */
[----:B------:R-:W-:Y:S01]  /*d4ab0*/  IMAD.MOV.U32 R0, RZ, RZ, R23 ;  /* 0x000000ffff007224 */ /* 0x000fe200078e0017 */
[----:B------:R-:W-:Y:S01]  /*d4ac0*/  MOV R23, R21 ;  /* 0x0000001500177202 */ /* 0x000fe20000000f00 */
[----:B----4-:R-:W-:Y:S02]  /*d4ad0*/  MOV R21, R8 ;  /* 0x0000000800157202 */ /* 0x010fe40000000f00 */
[----:B------:R-:W4:Y:S01]  /*d4ae0*/  LDL R8, [R1+0x350] ;  /* 0x0003500001087983 */ /* 0x000f220000100800 */
[----:B------:R0:W-:Y:S03]  /*d4af0*/  @P1 STL [R1+0x338], R2 ;  /* 0x0003380201001387 */ /* 0x0001e60000100800 */
[----:B0-----:R-:W5:Y:S01]  /*d4b00*/  LDL.LU R2, [R1+0x346c] ;  /* 0x00346c0001027983 */ /* 0x001f620000300800 */
[----:B--2---:R-:W-:-:S05]  /*d4b10*/  @P1 FMUL R7, R7, 0.25 ;  /* 0x3e80000007071820 */ /* 0x004fca0000400000 */
[----:B------:R0:W-:Y:S04]  /*d4b20*/  @P1 STL [R1+0x340], R7 ;  /* 0x0003400701001387 */ /* 0x0001e80000100800 */
[----:B0-----:R-:W2:Y:S01]  /*d4b30*/  LDL.LU R7, [R1+0x3468] ;  /* 0x0034680001077983 */ /* 0x001ea20000300800 */
[----:B----4-:R-:W-:Y:S02]  /*d4b40*/  @P1 FMUL R8, R8, 0.25 ;  /* 0x3e80000008081820 */ /* 0x010fe40000400000 */
[----:B--2---:R-:W-:-:S05]  /*d4b50*/  @P1 FMUL R7, R7, 0.25 ;  /* 0x3e80000007071820 */ /* 0x004fca0000400000 */
[----:B------:R0:W-:Y:S04]  /*d4b60*/  @P1 STL [R1+0x344], R7 ;  /* 0x0003440701001387 */ /* 0x0001e80000100800 */
[----:B0-----:R-:W2:Y:S01]  /*d4b70*/  LDL.LU R7, [R1+0x3464] ;  /* 0x0034640001077983 */ /* 0x001ea20000300800 */
[----:B------:R0:W-:Y:S03]  /*d4b80*/  @P1 STL [R1+0x350], R8 ;  /* 0x0003500801001387 */ /* 0x0001e60000100800 */
[----:B0-----:R-:W4:Y:S01]  /*d4b90*/  LDL R8, [R1+0x354] ;  /* 0x0003540001087983 */ /* 0x001f220000100800 */
[----:B--2---:R-:W-:-:S05]  /*d4ba0*/  @P1 FMUL R7, R7, 0.25 ;  /* 0x3e80000007071820 */ /* 0x004fca0000400000 */
[----:B------:R0:W-:Y:S01]  /*d4bb0*/  STL [R1+0x3434], R7 ;  /* 0x0034340701007387 */ /* 0x0001e20000100800 */
[----:B----4-:R-:W-:-:S03]  /*d4bc0*/  @P1 FMUL R8, R8, 0.25 ;  /* 0x3e80000008081820 */ /* 0x010fc60000400000 */
[----:B0-----:R-:W2:Y:S02]  /*d4bd0*/  LDL R7, [R1+0x338] ;  /* 0x0003380001077983 */ /* 0x001ea40000100800 */
[----:B------:R0:W-:Y:S02]  /*d4be0*/  @P1 STL [R1+0x354], R8 ;  /* 0x0003540801001387 */ /* 0x0001e40000100800 */
[----:B0-----:R-:W4:Y:S01]  /*d4bf0*/  LDL.LU R8, [R1+0x3460] ;  /* 0x0034600001087983 */ /* 0x001f220000300800 */
[----:B------:R0:W-:Y:S03]  /*d4c00*/  STL [R1+0x345c], R6 ;  /* 0x00345c0601007387 */ /* 0x0001e60000100800 */
[----:B0-----:R-:W2:Y:S01]  /*d4c10*/  LDL R6, [R1+0x2e8] ;  /* 0x0002e80001067983 */ /* 0x001ea20000100800 */
[----:B----4-:R-:W-:-:S03]  /*d4c20*/  FSETP.GT.AND P1, PT, |R8|, 8.50705917302346158658e+37, PT ;  /* 0x7e8000000800780b */ /* 0x010fc60003f24200 */
[----:B------:R0:W-:Y:S04]  /*d4c30*/  STL [R1+0x3438], R8 ;  /* 0x0034380801007387 */ /* 0x0001e80000100800 */
[----:B0-----:R-:W4:Y:S01]  /*d4c40*/  LDL R8, [R1+0x2ec] ;  /* 0x0002ec0001087983 */ /* 0x001f220000100800 */
[----:B--2---:R-:W-:-:S05]  /*d4c50*/  @!P0 FMUL R6, R6, 16777216 ;  /* 0x4b80000006068820 */ /* 0x004fca0000400000 */
[----:B------:R0:W-:Y:S04]  /*d4c60*/  @!P0 STL [R1+0x2e8], R6 ;  /* 0x0002e80601008387 */ /* 0x0001e80000100800 */
[----:B0-----:R-:W2:Y:S01]  /*d4c70*/  LDL.LU R6, [R1+0x345c] ;  /* 0x00345c0001067983 */ /* 0x001ea20000300800 */
[----:B----4-:R-:W-:-:S05]  /*d4c80*/  @!P0 FMUL R8, R8, 16777216 ;  /* 0x4b80000008088820 */ /* 0x010fca0000400000 */
[----:B------:R0:W-:Y:S04]  /*d4c90*/  @!P0 STL [R1+0x2ec], R8 ;  /* 0x0002ec0801008387 */ /* 0x0001e80000100800 */
[----:B0-----:R-:W4:Y:S04]  /*d4ca0*/  LDL R8, [R1+0x304] ;  /* 0x0003040001087983 */ /* 0x001f280000100800 */
[----:B----4-:R0:W-:Y:S04]  /*d4cb0*/  STL [R1+0x3454], R8 ;  /* 0x0034540801007387 */ /* 0x0101e80000100800 */
[----:B0-----:R-:W4:Y:S04]  /*d4cc0*/  LDL R8, [R1+0x2fc] ;  /* 0x0002fc0001087983 */ /* 0x001f280000100800 */
[----:B----4-:R0:W-:Y:S04]  /*d4cd0*/  STL [R1+0x3458], R8 ;  /* 0x0034580801007387 */ /* 0x0101e80000100800 */
[----:B0-----:R-:W4:Y:S02]  /*d4ce0*/  LDL R8, [R1+0x2f4] ;  /* 0x0002f40001087983 */ /* 0x001f240000100800 */
[----:B----4-:R-:W-:-:S05]  /*d4cf0*/  @!P0 FMUL R8, R8, 16777216 ;  /* 0x4b80000008088820 */ /* 0x010fca0000400000 */
[----:B------:R0:W-:Y:S04]  /*d4d00*/  @!P0 STL [R1+0x2f4], R8 ;  /* 0x0002f40801008387 */ /* 0x0001e80000100800 */
[----:B0-----:R-:W4:Y:S02]  /*d4d10*/  LDL.LU R8, [R1+0x3458] ;  /* 0x0034580001087983 */ /* 0x001f240000300800 */
[----:B----4-:R-:W-:-:S05]  /*d4d20*/  @!P0 FMUL R8, R8, 16777216 ;  /* 0x4b80000008088820 */ /* 0x010fca0000400000 */
[----:B------:R0:W-:Y:S04]  /*d4d30*/  @!P0 STL [R1+0x2fc], R8 ;  /* 0x0002fc0801008387 */ /* 0x0001e80000100800 */
[----:B0-----:R-:W4:Y:S02]  /*d4d40*/  LDL.LU R8, [R1+0x3454] ;  /* 0x0034540001087983 */ /* 0x001f240000300800 */
        /* <DEDUP_REMOVED lines=31> */
[----:B----4-:R0:W-:Y:S02]  /*d4f40*/  STL [R1+0x3440], R8 ;  /* 0x0034400801007387 */ /* 0x0101e40000100800 */
[----:B0-----:R-:W-:-:S02]  /*d4f50*/  IMAD.MOV.U32 R8, RZ, RZ, R7 ;  /* 0x000000ffff087224 */ /* 0x001fc400078e0007 */
[----:B------:R-:W4:Y:S02]  /*d4f60*/  LDL R7, [R1+0x350] ;  /* 0x0003500001077983 */ /* 0x000f240000100800 */
[----:B------:R-:W-:-:S05]  /*d4f70*/  @!P0 FMUL R8, R8, 16777216 ;  /* 0x4b80000008088820 */ /* 0x000fca0000400000 */
[----:B------:R0:W-:Y:S04]  /*d4f80*/  @!P0 STL [R1+0x338], R8 ;  /* 0x0003380801008387 */ /* 0x0001e80000100800 */
[----:B0-----:R-:W2:Y:S02]  /*d4f90*/  LDL.LU R8, [R1+0x3440] ;  /* 0x0034400001087983 */ /* 0x001ea40000300800 */
[----:B--2---:R-:W-:-:S05]  /*d4fa0*/  @!P0 FMUL R8, R8, 16777216 ;  /* 0x4b80000008088820 */ /* 0x004fca0000400000 */
[----:B------:R0:W-:Y:S04]  /*d4fb0*/  @!P0 STL [R1+0x340], R8 ;  /* 0x0003400801008387 */ /* 0x0001e80000100800 */
[----:B0-----:R-:W2:Y:S01]  /*d4fc0*/  LDL.LU R8, [R1+0x343c] ;  /* 0x00343c0001087983 */ /* 0x001ea20000300800 */
[----:B----4-:R-:W-:Y:S02]  /*d4fd0*/  @!P0 FMUL R7, R7, 16777216 ;  /* 0x4b80000007078820 */ /* 0x010fe40000400000 */
[----:B--2---:R-:W-:-:S05]  /*d4fe0*/  @!P0 FMUL R8, R8, 16777216 ;  /* 0x4b80000008088820 */ /* 0x004fca0000400000 */
[----:B------:R0:W-:Y:S04]  /*d4ff0*/  @!P0 STL [R1+0x344], R8 ;  /* 0x0003440801008387 */ /* 0x0001e80000100800 */
[----:B0-----:R-:W2:Y:S01]  /*d5000*/  LDL.LU R8, [R1+0x3438] ;  /* 0x0034380001087983 */ /* 0x001ea20000300800 */
[----:B------:R0:W-:Y:S03]  /*d5010*/  @!P0 STL [R1+0x350], R7 ;  /* 0x0003500701008387 */ /* 0x0001e60000100800 */
[----:B0-----:R-:W4:Y:S02]  /*d5020*/  LDL.LU R7, [R1+0x3434] ;  /* 0x0034340001077983 */ /* 0x001f240000300800 */
[----:B----4-:R-:W-:-:S05]  /*d5030*/  @!P0 FMUL R7, R7, 16777216 ;  /* 0x4b80000007078820 */ /* 0x010fca0000400000 */
[----:B------:R0:W-:Y:S04]  /*d5040*/  STL [R1+0x316c], R7 ;  /* 0x00316c0701007387 */ /* 0x0001e80000100800 */
[----:B0-----:R-:W4:Y:S01]  /*d5050*/  LDL R7, [R1+0x354] ;  /* 0x0003540001077983 */ /* 0x001f220000100800 */
[----:B------:R0:W-:Y:S03]  /*d5060*/  STL [R1+0x3430], R11 ;  /* 0x0034300b01007387 */ /* 0x0001e60000100800 */
[----:B0-----:R-:W3:Y:S01]  /*d5070*/  LDL R11, [R1+0x2f0] ;  /* 0x0002f000010b7983 */ /* 0x001ee20000100800 */
[----:B----4-:R-:W-:-:S05]  /*d5080*/  @!P0 FMUL R7, R7, 16777216 ;  /* 0x4b80000007078820 */ /* 0x010fca0000400000 */
[----:B------:R0:W-:Y:S01]  /*d5090*/  @!P0 STL [R1+0x354], R7 ;  /* 0x0003540701008387 */ /* 0x0001e20000100800 */
[----:B--2---:R-:W-:-:S03]  /*d50a0*/  FSETP.GEU.AND P0, PT, |R8|, 1.175494350822287508e-38, PT ;  /* 0x008000000800780b */ /* 0x004fc60003f0e200 */
[----:B0-----:R-:W2:Y:S01]  /*d50b0*/  LDL R7, [R1+0x300] ;  /* 0x0003000001077983 */ /* 0x001ea20000100800 */
[----:B------:R0:W-:Y:S03]  /*d50c0*/  STL [R1+0x3414], R8 ;  /* 0x0034140801007387 */ /* 0x0001e60000100800 */
[----:B0-----:R-:W4:Y:S01]  /*d50d0*/  LDL R8, [R1+0x2f8] ;  /* 0x0002f80001087983 */ /* 0x001f220000100800 */
[----:B---3--:R-:W-:-:S05]  /*d50e0*/  @P1 FMUL R11, R11, 0.25 ;  /* 0x3e8000000b0b1820 */ /* 0x008fca0000400000 */
[----:B------:R0:W-:Y:S04]  /*d50f0*/  @P1 STL [R1+0x2f0], R11 ;  /* 0x0002f00b01001387 */ /* 0x0001e80000100800 */
[----:B0-----:R-:W3:Y:S01]  /*d5100*/  LDL.LU R11, [R1+0x3430] ;  /* 0x00343000010b7983 */ /* 0x001ee20000300800 */
[----:B--2---:R-:W-:Y:S02]  /*d5110*/  @P1 FMUL R7, R7, 0.25 ;  /* 0x3e80000007071820 */ /* 0x004fe40000400000 */
[----:B----4-:R-:W-:-:S05]  /*d5120*/  @P1 FMUL R8, R8, 0.25 ;  /* 0x3e80000008081820 */ /* 0x010fca0000400000 */
[----:B------:R0:W-:Y:S01]  /*d5130*/  @P1 STL [R1+0x2f8], R8 ;  /* 0x0002f80801001387 */ /* 0x0001e20000100800 */
[----:B------:R-:W-:Y:S03]  /*d5140*/  @P1 STL [R1+0x300], R7 ;  /* 0x0003000701001387 */ /* 0x000fe60000100800 */
[----:B0-----:R-:W2:Y:S04]  /*d5150*/  LDL R8, [R1+0x318] ;  /* 0x0003180001087983 */ /* 0x001ea80000100800 */
[----:B--2---:R0:W-:Y:S04]  /*d5160*/  STL [R1+0x3428], R8 ;  /* 0x0034280801007387 */ /* 0x0041e80000100800 */
[----:B0-----:R-:W2:Y:S04]  /*d5170*/  LDL R8, [R1+0x310] ;  /* 0x0003100001087983 */ /* 0x001ea80000100800 */
[----:B--2---:R0:W-:Y:S01]  /*d5180*/  STL [R1+0x342c], R8 ;  /* 0x00342c0801007387 */ /* 0x0041e20000100800 */
[----:B------:R-:W2:Y:S03]  /*d5190*/  LDL R7, [R1+0x320] ;  /* 0x0003200001077983 */ /* 0x000ea60000100800 */
[----:B0-----:R-:W4:Y:S02]  /*d51a0*/  LDL R8, [R1+0x308] ;  /* 0x0003080001087983 */ /* 0x001f240000100800 */
[----:B----4-:R-:W-:-:S05]  /*d51b0*/  @P1 FMUL R8, R8, 0.25 ;  /* 0x3e80000008081820 */ /* 0x010fca0000400000 */
[----:B------:R0:W-:Y:S04]  /*d51c0*/  @P1 STL [R1+0x308], R8 ;  /* 0x0003080801001387 */ /* 0x0001e80000100800 */
[----:B0-----:R-:W4:Y:S02]  /*d51d0*/  LDL.LU R8, [R1+0x342c] ;  /* 0x00342c0001087983 */ /* 0x001f240000300800 */
[----:B----4-:R-:W-:-:S05]  /*d51e0*/  @P1 FMUL R8, R8, 0.25 ;  /* 0x3e80000008081820 */ /* 0x010fca0000400000 */
[----:B------:R0:W-:Y:S04]  /*d51f0*/  @P1 STL [R1+0x310], R8 ;  /* 0x0003100801001387 */ /* 0x0001e80000100800 */
[----:B0-----:R-:W4:Y:S01]  /*d5200*/  LDL.LU R8, [R1+0x3428] ;  /* 0x0034280001087983 */ /* 0x001f220000300800 */
[----:B--2---:R-:W-:Y:S02]  /*d5210*/  @P1 FMUL R7, R7, 0.25 ;  /* 0x3e80000007071820 */ /* 0x004fe40000400000 */
[----:B----4-:R-:W-:-:S05]  /*d5220*/  @P1 FMUL R8, R8, 0.25 ;  /* 0x3e80000008081820 */ /* 0x010fca0000400000 */
[----:B------:R-:W-:Y:S01]  /*d5230*/  @P1 STL [R1+0x318], R8 ;  /* 0x0003180801001387 */ /* 0x000fe20000100800 */
[----:B------:R-:W-:Y:S02]  /*d5240*/  @P1 STL [R1+0x320], R7 ;  /* 0x0003200701001387 */ /* 0x000fe40000100800 */
[----:B------:R0:W-:Y:S02]  /*d5250*/  STL [R1+0x3420], R18 ;  /* 0x0034201201007387 */ /* 0x0001e40000100800 */
[----:B0-----:R-:W2:Y:S04]  /*d5260*/  LDL R18, [R1+0x330] ;  /* 0x0003300001127983 */ /* 0x001ea80000100800 */
[----:B--2---:R0:W-:Y:S01]  /*d5270*/  STL [R1+0x3424], R18 ;  /* 0x0034241201007387 */ /* 0x0041e20000100800 */
[----:B------:R-:W2:Y:S02]  /*d5280*/  LDL R8, [R1+0x33c] ;  /* 0x00033c0001087983 */ /* 0x000ea40000100800 */
[----:B------:R-:W4:Y:S01]  /*d5290*/  LDL R7, [R1+0x348] ;  /* 0x0003480001077983 */ /* 0x000f220000100800 */
[----:B0-----:R-:W2:Y:S02]  /*d52a0*/  LDL R18, [R1+0x328] ;  /* 0x0003280001127983 */ /* 0x001ea40000100800 */
[----:B--2---:R-:W-:-:S05]  /*d52b0*/  @P1 FMUL R18, R18, 0.25 ;  /* 0x3e80000012121820 */ /* 0x004fca0000400000 */
[----:B------:R0:W-:Y:S04]  /*d52c0*/  @P1 STL [R1+0x328], R18 ;  /* 0x0003281201001387 */ /* 0x0001e80000100800 */
[----:B0-----:R-:W2:Y:S01]  /*d52d0*/  LDL.LU R18, [R1+0x3424] ;  /* 0x0034240001127983 */ /* 0x001ea20000300800 */
[----:B------:R-:W-:Y:S02]  /*d52e0*/  @P1 FMUL R8, R8, 0.25 ;  /* 0x3e80000008081820 */ /* 0x000fe40000400000 */
[----:B----4-:R-:W-:Y:S02]  /*d52f0*/  @P1 FMUL R7, R7, 0.25 ;  /* 0x3e80000007071820 */ /* 0x010fe40000400000 */
[----:B--2---:R-:W-:-:S05]  /*d5300*/  @P1 FMUL R18, R18, 0.25 ;  /* 0x3e80000012121820 */ /* 0x004fca0000400000 */
[----:B------:R0:W-:Y:S04]  /*d5310*/  @P1 STL [R1+0x330], R18 ;  /* 0x0003301201001387 */ /* 0x0001e80000100800 */
[----:B0-----:R-:W2:Y:S01]  /*d5320*/  LDL.LU R18, [R1+0x3420] ;  /* 0x0034200001127983 */ /* 0x001ea20000300800 */
[----:B------:R0:W-:Y:S02]  /*d5330*/  STL [R1+0x341c], R26 ;  /* 0x00341c1a01007387 */ /* 0x0001e40000100800 */
[----:B------:R1:W-:Y:S01]  /*d5340*/  @P1 STL [R1+0x33c], R8 ;  /* 0x00033c0801001387 */ /* 0x0003e20000100800 */
[----:B0-----:R-:W4:Y:S01]  /*d5350*/  LDL R26, [R1+0x34c] ;  /* 0x00034c00011a7983 */ /* 0x001f220000100800 */
[----:B------:R-:W-:Y:S02]  /*d5360*/  @P1 STL [R1+0x348], R7 ;  /* 0x0003480701001387 */ /* 0x000fe40000100800 */
[----:B-1----:R-:W2:Y:S02]  /*d5370*/  LDL R8, [R1+0x35c] ;  /* 0x00035c0001087983 */ /* 0x002ea40000100800 */
[----:B--2---:R0:W-:Y:S04]  /*d5380*/  STL [R1+0x3418], R8 ;  /* 0x0034180801007387 */ /* 0x0041e80000100800 */
[----:B0-----:R-:W2:Y:S01]  /*d5390*/  LDL R8, [R1+0x358] ;  /* 0x0003580001087983 */ /* 0x001ea20000100800 */
[----:B------:R-:W-:Y:S01]  /*d53a0*/  MOV R7, R6 ;  /* 0x0000000600077202 */ /* 0x000fe20000000f00 */
[----:B------:R-:W-:-:S02]  /*d53b0*/  MOV R6, R5 ;  /* 0x0000000500067202 */ /* 0x000fc40000000f00 */
[----:B------:R-:W-:Y:S02]  /*d53c0*/  IMAD.MOV.U32 R5, RZ, RZ, R28 ;  /* 0x000000ffff057224 */ /* 0x000fe400078e001c */
[----:B----4-:R-:W-:Y:S01]  /*d53d0*/  @P1 FMUL R26, R26, 0.25 ;  /* 0x3e8000001a1a1820 */ /* 0x010fe20000400000 */
[----:B------:R-:W-:Y:S01]  /*d53e0*/  MOV R28, R25 ;  /* 0x00000019001c7202 */ /* 0x000fe20000000f00 */
[----:B------:R-:W-:Y:S02]  /*d53f0*/  MOV R25, R24 ;  /* 0x0000001800197202 */ /* 0x000fe40000000f00 */
[----:B------:R-:W-:Y:S02]  /*d5400*/  IMAD.MOV.U32 R24, RZ, RZ, R9 ;  /* 0x000000ffff187224 */ /* 0x000fe400078e0009 */
[----:B------:R-:W4:Y:S01]  /*d5410*/  LDL R9, [R1+0x360] ;  /* 0x0003600001097983 */ /* 0x000f220000100800 */
[----:B------:R0:W-:Y:S03]  /*d5420*/  @P1 STL [R1+0x34c], R26 ;  /* 0x00034c1a01001387 */ /* 0x0001e60000100800 */
[----:B0-----:R-:W3:Y:S01]  /*d5430*/  LDL.LU R26, [R1+0x341c] ;  /* 0x00341c00011a7983 */ /* 0x001ee20000300800 */
        /* <DEDUP_REMOVED lines=68> */
[----:B0-----:R-:W-:-:S02]  /*d5880*/  MOV R9, R8 ;  /* 0x0000000800097202 */ /* 0x001fc40000000f00 */
[----:B------:R-:W4:Y:S03]  /*d5890*/  LDL R8, [R1+0x360] ;  /* 0x0003600001087983 */ /* 0x000f260000100800 */
        /* <DEDUP_REMOVED lines=67> */
[----:B----4-:R-:W-:Y:S01]  /*d5cd0*/  @P1 FMUL R7, R7, 0.25 ;  /* 0x3e80000007071820 */ /* 0x010fe20000400000 */
[----:B------:R-:W-:Y:S01]  /*d5ce0*/  MOV R8, R20 ;  /* 0x0000001400087202 */ /* 0x000fe20000000f00 */
[----:B---3--:R-:W-:-:S02]  /*d5cf0*/  IMAD.MOV.U32 R20, RZ, RZ, R10 ;  /* 0x000000ffff147224 */ /* 0x008fc400078e000a */
[----:B------:R-:W3:Y:S01]  /*d5d00*/  LDL R10, [R1+0x3cc] ;  /* 0x0003cc00010a7983 */ /* 0x000ee20000100800 */
[----:B------:R0:W-:Y:S03]  /*d5d10*/  @P1 STL [R1+0x3b0], R7 ;  /* 0x0003b00701001387 */ /* 0x0001e60000100800 */
[----:B0-----:R-:W4:Y:S01]  /*d5d20*/  LDL.LU R7, [R1+0x33cc] ;  /* 0x0033cc0001077983 */ /* 0x001f220000300800 */
        /* <DEDUP_REMOVED lines=67> */
[----:B---3--:R0:W-:Y:S02]  /*d6160*/  STL [R1+0x33a0], R10 ;  /* 0x0033a00a01007387 */ /* 0x0081e40000100800 */
[----:B0-----:R-:W-:-:S02]  /*d6170*/  MOV R10, R9 ;  /* 0x00000009000a7202 */ /* 0x001fc40000000f00 */
[----:B------:R-:W3:Y:S03]  /*d6180*/  LDL R9, [R1+0x3cc] ;  /* 0x0003cc0001097983 */ /* 0x000ee60000100800 */
[----:B------:R-:W-:-:S05]  /*d6190*/  @!P0 FMUL R10, R10, 16777216 ;  /* 0x4b8000000a0a8820 */ /* 0x000fca0000400000 */
[----:B------:R0:W-:Y:S04]  /*d61a0*/  @!P0 STL [R1+0x3b0], R10 ;  /* 0x0003b00a01008387 */ /* 0x0001e80000100800 */
[----:B0-----:R-:W2:Y:S02]  /*d61b0*/  LDL.LU R10, [R1+0x33a0] ;  /* 0x0033a000010a7983 */ /* 0x001ea40000300800 */
[----:B--2---:R-:W-:-:S05]  /*d61c0*/  @!P0 FMUL R10, R10, 16777216 ;  /* 0x4b8000000a0a8820 */ /* 0x004fca0000400000 */
[----:B------:R0:W-:Y:S04]  /*d61d0*/  @!P0 STL [R1+0x3bc], R10 ;  /* 0x0003bc0a01008387 */ /* 0x0001e80000100800 */
[----:B0-----:R-:W2:Y:S01]  /*d61e0*/  LDL.LU R10, [R1+0x339c] ;  /* 0x00339c00010a7983 */ /* 0x001ea20000300800 */
[----:B---3--:R-:W-:Y:S02]  /*d61f0*/  @!P0 FMUL R9, R9, 16777216 ;  /* 0x4b80000009098820 */ /* 0x008fe40000400000 */
[----:B--2---:R-:W-:-:S05]  /*d6200*/  @!P0 FMUL R10, R10, 16777216 ;  /* 0x4b8000000a0a8820 */ /* 0x004fca0000400000 */
[----:B------:R0:W-:Y:S04]  /*d6210*/  @!P0 STL [R1+0x3c4], R10 ;  /* 0x0003c40a01008387 */ /* 0x0001e80000100800 */
[----:B0-----:R-:W2:Y:S01]  /*d6220*/  LDL.LU R10, [R1+0x3398] ;  /* 0x00339800010a7983 */ /* 0x001ea20000300800 */
[----:B------:R0:W-:Y:S03]  /*d6230*/  @!P0 STL [R1+0x3cc], R9 ;  /* 0x0003cc0901008387 */ /* 0x0001e60000100800 */
[----:B0-----:R-:W3:Y:S02]  /*d6240*/  LDL.LU R9, [R1+0x3394] ;  /* 0x0033940001097983 */ /* 0x001ee40000300800 */
[----:B---3--:R-:W-:-:S05]  /*d6250*/  @!P0 FMUL R9, R9, 16777216 ;  /* 0x4b80000009098820 */ /* 0x008fca0000400000 */
[----:B------:R0:W-:Y:S04]  /*d6260*/  STL [R1+0x3198], R9 ;  /* 0x0031980901007387 */ /* 0x0001e80000100800 */
[----:B0-----:R-:W3:Y:S01]  /*d6270*/  LDL R9, [R1+0x3e4] ;  /* 0x0003e40001097983 */ /* 0x001ee20000100800 */
[----:B------:R0:W-:Y:S03]  /*d6280*/  STL [R1+0x3390], R11 ;  /* 0x0033900b01007387 */ /* 0x0001e60000100800 */
[----:B0-----:R-:W4:Y:S01]  /*d6290*/  LDL R11, [R1+0x380] ;  /* 0x00038000010b7983 */ /* 0x001f220000100800 */
[----:B---3--:R-:W-:-:S05]  /*d62a0*/  @!P0 FMUL R9, R9, 16777216 ;  /* 0x4b80000009098820 */ /* 0x008fca0000400000 */
[----:B------:R0:W-:Y:S01]  /*d62b0*/  @!P0 STL [R1+0x3e4], R9 ;  /* 0x0003e40901008387 */ /* 0x0001e20000100800 */
[----:B--2---:R-:W-:-:S03]  /*d62c0*/  FSETP.GEU.AND P0, PT, |R10|, 1.175494350822287508e-38, PT ;  /* 0x008000000a00780b */ /* 0x004fc60003f0e200 */
[----:B0-----:R-:W2:Y:S01]  /*d62d0*/  LDL R9, [R1+0x390] ;  /* 0x0003900001097983 */ /* 0x001ea20000100800 */
[----:B------:R0:W-:Y:S03]  /*d62e0*/  STL [R1+0x3374], R10 ;  /* 0x0033740a01007387 */ /* 0x0001e60000100800 */
[----:B0-----:R-:W3:Y:S01]  /*d62f0*/  LDL R10, [R1+0x388] ;  /* 0x00038800010a7983 */ /* 0x001ee20000100800 */
[----:B----4-:R-:W-:-:S05]  /*d6300*/  @P1 FMUL R11, R11, 0.25 ;  /* 0x3e8000000b0b1820 */ /* 0x010fca0000400000 */
[----:B------:R0:W-:Y:S04]  /*d6310*/  @P1 STL [R1+0x380], R11 ;  /* 0x0003800b01001387 */ /* 0x0001e80000100800 */
[----:B0-----:R-:W4:Y:S01]  /*d6320*/  LDL.LU R11, [R1+0x3390] ;  /* 0x00339000010b7983 */ /* 0x001f220000300800 */
[----:B--2---:R-:W-:Y:S02]  /*d6330*/  @P1 FMUL R9, R9, 0.25 ;  /* 0x3e80000009091820 */ /* 0x004fe40000400000 */
[----:B---3--:R-:W-:-:S05]  /*d6340*/  @P1 FMUL R10, R10, 0.25 ;  /* 0x3e8000000a0a1820 */ /* 0x008fca0000400000 */
[----:B------:R0:W-:Y:S01]  /*d6350*/  @P1 STL [R1+0x388], R10 ;  /* 0x0003880a01001387 */ /* 0x0001e20000100800 */
[----:B------:R-:W-:Y:S03]  /*d6360*/  @P1 STL [R1+0x390], R9 ;  /* 0x0003900901001387 */ /* 0x000fe60000100800 */
[----:B0-----:R-:W2:Y:S04]  /*d6370*/  LDL R10, [R1+0x3a4] ;  /* 0x0003a400010a7983 */ /* 0x001ea80000100800 */
[----:B--2---:R0:W-:Y:S04]  /*d6380*/  STL [R1+0x3388], R10 ;  /* 0x0033880a01007387 */ /* 0x0041e80000100800 */
[----:B0-----:R-:W2:Y:S04]  /*d6390*/  LDL R10, [R1+0x3a0] ;  /* 0x0003a000010a7983 */ /* 0x001ea80000100800 */
[----:B--2---:R0:W-:Y:S01]  /*d63a0*/  STL [R1+0x338c], R10 ;  /* 0x00338c0a01007387 */ /* 0x0041e20000100800 */
[----:B------:R-:W2:Y:S03]  /*d63b0*/  LDL R9, [R1+0x3ac] ;  /* 0x0003ac0001097983 */ /* 0x000ea60000100800 */
[----:B0-----:R-:W3:Y:S02]  /*d63c0*/  LDL R10, [R1+0x398] ;  /* 0x00039800010a7983 */ /* 0x001ee40000100800 */
[----:B---3--:R-:W-:-:S05]  /*d63d0*/  @P1 FMUL R10, R10, 0.25 ;  /* 0x3e8000000a0a1820 */ /* 0x008fca0000400000 */
[----:B------:R0:W-:Y:S04]  /*d63e0*/  @P1 STL [R1+0x398], R10 ;  /* 0x0003980a01001387 */ /* 0x0001e80000100800 */
[----:B0-----:R-:W3:Y:S02]  /*d63f0*/  LDL.LU R10, [R1+0x338c] ;  /* 0x00338c00010a7983 */ /* 0x001ee40000300800 */
[----:B---3--:R-:W-:-:S05]  /*d6400*/  @P1 FMUL R10, R10, 0.25 ;  /* 0x3e8000000a0a1820 */ /* 0x008fca0000400000 */
[----:B------:R0:W-:Y:S04]  /*d6410*/  @P1 STL [R1+0x3a0], R10 ;  /* 0x0003a00a01001387 */ /* 0x0001e80000100800 */
[----:B0-----:R-:W3:Y:S01]  /*d6420*/  LDL.LU R10, [R1+0x3388] ;  /* 0x00338800010a7983 */ /* 0x001ee20000300800 */
[----:B--2---:R-:W-:Y:S02]  /*d6430*/  @P1 FMUL R9, R9, 0.25 ;  /* 0x3e80000009091820 */ /* 0x004fe40000400000 */
[----:B---3--:R-:W-:-:S05]  /*d6440*/  @P1 FMUL R10, R10, 0.25 ;  /* 0x3e8000000a0a1820 */ /* 0x008fca0000400000 */
[----:B------:R-:W-:Y:S01]  /*d6450*/  @P1 STL [R1+0x3a4], R10 ;  /* 0x0003a40a01001387 */ /* 0x000fe20000100800 */
[----:B------:R-:W-:Y:S02]  /*d6460*/  @P1 STL [R1+0x3ac], R9 ;  /* 0x0003ac0901001387 */ /* 0x000fe40000100800 */
[----:B------:R0:W-:Y:S02]  /*d6470*/  STL [R1+0x3380], R12 ;  /* 0x0033800c01007387 */ /* 0x0001e40000100800 */
[----:B0-----:R-:W2:Y:S04]  /*d6480*/  LDL R12, [R1+0x3b8] ;  /* 0x0003b800010c7983 */ /* 0x001ea80000100800 */
[----:B--2---:R0:W-:Y:S01]  /*d6490*/  STL [R1+0x3384], R12 ;  /* 0x0033840c01007387 */ /* 0x0041e20000100800 */
[----:B------:R-:W2:Y:S02]  /*d64a0*/  LDL R10, [R1+0x3c0] ;  /* 0x0003c000010a7983 */ /* 0x000ea40000100800 */
[----:B------:R-:W3:Y:S01]  /*d64b0*/  LDL R9, [R1+0x3c8] ;  /* 0x0003c80001097983 */ /* 0x000ee20000100800 */
[----:B0-----:R-:W2:Y:S02]  /*d64c0*/  LDL R12, [R1+0x3b4] ;  /* 0x0003b400010c7983 */ /* 0x001ea40000100800 */
[----:B--2---:R-:W-:-:S05]  /*d64d0*/  @P1 FMUL R12, R12, 0.25 ;  /* 0x3e8000000c0c1820 */ /* 0x004fca0000400000 */
[----:B------:R0:W-:Y:S04]  /*d64e0*/  @P1 STL [R1+0x3b4], R12 ;  /* 0x0003b40c01001387 */ /* 0x0001e80000100800 */
[----:B0-----:R-:W2:Y:S01]  /*d64f0*/  LDL.LU R12, [R1+0x3384] ;  /* 0x00338400010c7983 */ /* 0x001ea20000300800 */
[----:B------:R-:W-:Y:S02]  /*d6500*/  @P1 FMUL R10, R10, 0.25 ;  /* 0x3e8000000a0a1820 */ /* 0x000fe40000400000 */
[----:B---3--:R-:W-:Y:S02]  /*d6510*/  @P1 FMUL R9, R9, 0.25 ;  /* 0x3e80000009091820 */ /* 0x008fe40000400000 */
[----:B--2---:R-:W-:-:S05]  /*d6520*/  @P1 FMUL R12, R12, 0.25 ;  /* 0x3e8000000c0c1820 */ /* 0x004fca0000400000 */
[----:B------:R0:W-:Y:S04]  /*d6530*/  @P1 STL [R1+0x3b8], R12 ;  /* 0x0003b80c01001387 */ /* 0x0001e80000100800 */
[----:B0-----:R-:W2:Y:S01]  /*d6540*/  LDL.LU R12, [R1+0x3380] ;  /* 0x00338000010c7983 */ /* 0x001ea20000300800 */
[----:B------:R0:W-:Y:S02]  /*d6550*/  STL [R1+0x337c], R18 ;  /* 0x00337c1201007387 */ /* 0x0001e40000100800 */
[----:B------:R1:W-:Y:S01]  /*d6560*/  @P1 STL [R1+0x3c0], R10 ;  /* 0x0003c00a01001387 */ /* 0x0003e20000100800 */
[----:B0-----:R-:W3:Y:S01]  /*d6570*/  LDL R18, [R1+0x3e0] ;  /* 0x0003e00001127983 */ /* 0x001ee20000100800 */
[----:B------:R-:W-:Y:S02]  /*d6580*/  @P1 STL [R1+0x3c8], R9 ;  /* 0x0003c80901001387 */ /* 0x000fe40000100800 */
[----:B-1----:R-:W2:Y:S02]  /*d6590*/  LDL R10, [R1+0x3ec] ;  /* 0x0003ec00010a7983 */ /* 0x002ea40000100800 */
[----:B--2---:R0:W-:Y:S04]  /*d65a0*/  STL [R1+0x3378], R10 ;  /* 0x0033780a01007387 */ /* 0x0041e80000100800 */
[----:B0-----:R-:W2:Y:S01]  /*d65b0*/  LDL R10, [R1+0x3e8] ;  /* 0x0003e800010a7983 */ /* 0x001ea20000100800 */
[----:B------:R-:W-:Y:S01]  /*d65c0*/  MOV R9, R8 ;  /* 0x0000000800097202 */ /* 0x000fe20000000f00 */
[----:B------:R-:W-:Y:S01]  /*d65d0*/  IMAD.MOV.U32 R8, RZ, RZ, R7 ;  /* 0x000000ffff087224 */ /* 0x000fe200078e0007 */
[----:B------:R-:W-:Y:S01]  /*d65e0*/  MOV R7, R6 ;  /* 0x0000000600077202 */ /* 0x000fe20000000f00 */
[----:B------:R-:W-:-:S02]  /*d65f0*/  MOV R6, R5 ;  /* 0x0000000500067202 */ /* 0x000fc40000000f00 */
[----:B---3--:R-:W-:Y:S02]  /*d6600*/  @P1 FMUL R18, R18, 0.25 ;  /* 0x3e80000012121820 */ /* 0x008fe40000400000 */
[----:B------:R-:W-:Y:S01]  /*d6610*/  IMAD.MOV.U32 R5, RZ, RZ, R4 ;  /* 0x000000ffff057224 */ /* 0x000fe200078e0004 */
[----:B------:R-:W-:Y:S01]  /*d6620*/  MOV R4, R27 ;  /* 0x0000001b00047202 */ /* 0x000fe20000000f00 */
[----:B----4-:R-:W-:Y:S02]  /*d6630*/  MOV R27, R11 ;  /* 0x0000000b001b7202 */ /* 0x010fe40000000f00 */
        /* <DEDUP_REMOVED lines=17> */
[----:B0-----:R-:W3:Y:S02]  /*d6750*/  LDL.LU R11, [R1+0x3370] ;  /* 0x00337000010b7983 */ /* 0x001ee40000300800 */
[----:B---3--:R-:W-:Y:S02]  /*d6760*/  FSETP.GT.AND P1, PT, |R11|, 8.50705917302346158658e+37, PT ;  /* 0x7e8000000b00780b */ /* 0x008fe40003f24200 */
[----:B------:R0:W-:Y:S04]  /*d6770*/  STL [R1+0x334c], R11 ;  /* 0x00334c0b01007387 */ /* 0x0001e80000100800 */
[----:B0-----:R-:W3:Y:S02]  /*d6780*/  LDL R11, [R1+0x380] ;  /* 0x00038000010b7983 */ /* 0x001ee40000100800 */
        /* <DEDUP_REMOVED lines=27> */
[----:B------:R2:W-:Y:S02]  /*d6940*/  @!P0 STL [R1+0x3ac], R11 ;  /* 0x0003ac0b01008387 */ /* 0x0005e40000100800 */
[----:B--2---:R-:W-:Y:S01]  /*d6950*/  IMAD.MOV.U32 R11, RZ, RZ, R10 ;  /* 0x000000ffff0b7224 */ /* 0x004fe200078e000a */
[----:B------:R-:W-:Y:S01]  /*d6960*/  MOV R10, R8 ;  /* 0x00000008000a7202 */ /* 0x000fe20000000f00 */
[----:B------:R-:W-:Y:S02]  /*d6970*/  MOV R8, R7 ;  /* 0x0000000700087202 */ /* 0x000fe40000000f00 */
[----:B------:R-:W-:Y:S01]  /*d6980*/  IMAD.MOV.U32 R7, RZ, RZ, R6 ;  /* 0x000000ffff077224 */ /* 0x000fe200078e0006 */
[----:B------:R-:W-:Y:S01]  /*d6990*/  MOV R6, R5 ;  /* 0x0000000500067202 */ /* 0x000fe20000000f00 */
[----:B------:R-:W-:Y:S02]  /*d69a0*/  MOV R5, R12 ;  /* 0x0000000c00057202 */ /* 0x000fe40000000f00 */
[----:B------:R-:W-:-:S02]  /*d69b0*/  IMAD.MOV.U32 R12, RZ, RZ, R14 ;  /* 0x000000ffff0c7224 */ /* 0x000fc400078e000e */
[----:B------:R-:W2:Y:S04]  /*d69c0*/  LDL.LU R14, [R1+0x464] ;  /* 0x00046400010e7983 */ /* 0x000ea80000300800 */
[----:B--2---:R0:W-:Y:S04]  /*d69d0*/  STL [R1+0x3328], R14 ;  /* 0x0033280e01007387 */ /* 0x0041e80000100800 */
[----:B0-----:R-:W2:Y:S02]  /*d69e0*/  LDL R14, [R1+0x3b4] ;  /* 0x0003b400010e7983 */ /* 0x001ea40000100800 */
[----:B--2---:R-:W-:-:S05]  /*d69f0*/  @!P0 FMUL R14, R14, 16777216 ;  /* 0x4b8000000e0e8820 */ /* 0x004fca0000400000 */
[----:B------:R0:W-:Y:S04]  /*d6a00*/  @!P0 STL [R1+0x3b4], R14 ;  /* 0x0003b40e01008387 */ /* 0x0001e80000100800 */
[----:B0-----:R-:W2:Y:S04]  /*d6a10*/  LDL R14, [R1+0x3c8] ;  /* 0x0003c800010e7983 */ /* 0x001ea80000100800 */
[----:B--2---:R0:W-:Y:S04]  /*d6a20*/  STL [R1+0x3358], R14 ;  /* 0x0033580e01007387 */ /* 0x0041e80000100800 */
        /* <DEDUP_REMOVED lines=8> */
[----:B0-----:R-:W2:Y:S02]  /*d6ab0*/  LDL.LU R14, [R1+0x3358] ;  /* 0x00335800010e7983 */ /* 0x001ea40000300800 */
[----:B--2---:R-:W-:-:S05]  /*d6ac0*/  @!P0 FMUL R14, R14, 16777216 ;  /* 0x4b8000000e0e8820 */ /* 0x004fca0000400000 */
[----:B------:R0:W-:Y:S02]  /*d6ad0*/  @!P0 STL [R1+0x3c8], R14 ;  /* 0x0003c80e01008387 */ /* 0x0001e40000100800 */
[----:B0-----:R-:W-:Y:S02]  /*d6ae0*/  MOV R14, R11 ;  /* 0x0000000b000e7202 */ /* 0x001fe40000000f00 */
[----:B------:R-:W2:Y:S04]  /*d6af0*/  LDL R11, [R1+0x3ec] ;  /* 0x0003ec00010b7983 */ /* 0x000ea80000100800 */
[----:B--2---:R0:W-:Y:S04]  /*d6b00*/  STL [R1+0x3350], R11 ;  /* 0x0033500b01007387 */ /* 0x0041e80000100800 */
[----:B0-----:R-:W2:Y:S04]  /*d6b10*/  LDL R11, [R1+0x3e8] ;  /* 0x0003e800010b7983 */ /* 0x001ea80000100800 */
[----:B--2---:R0:W-:Y:S02]  /*d6b20*/  STL [R1+0x3354], R11 ;  /* 0x0033540b01007387 */ /* 0x0041e40000100800 */
[----:B0-----:R-:W-:Y:S01]  /*d6b30*/  MOV R11, R14 ;  /* 0x0000000e000b7202 */ /* 0x001fe20000000f00 */
[----:B------:R-:W-:-:S02]  /*d6b40*/  IMAD.MOV.U32 R14, RZ, RZ, R10 ;  /* 0x000000ffff0e7224 */ /* 0x000fc400078e000a */
[----:B------:R-:W2:Y:S02]  /*d6b50*/  LDL R10, [R1+0x3f0] ;  /* 0x0003f000010a7983 */ /* 0x000ea40000100800 */
[----:B------:R-:W-:-:S05]  /*d6b60*/  @!P0 FMUL R11, R11, 16777216 ;  /* 0x4b8000000b0b8820 */ /* 0x000fca0000400000 */
[----:B------:R0:W-:Y:S04]  /*d6b70*/  @!P0 STL [R1+0x3e0], R11 ;  /* 0x0003e00b01008387 */ /* 0x0001e80000100800 */
[----:B0-----:R-:W3:Y:S02]  /*d6b80*/  LDL.LU R11, [R1+0x3354] ;  /* 0x00335400010b7983 */ /* 0x001ee40000300800 */
[----:B---3--:R-:W-:-:S05]  /*d6b90*/  @!P0 FMUL R11, R11, 16777216 ;  /* 0x4b8000000b0b8820 */ /* 0x008fca0000400000 */
[----:B------:R0:W-:Y:S04]  /*d6ba0*/  @!P0 STL [R1+0x3e8], R11 ;  /* 0x0003e80b01008387 */ /* 0x0001e80000100800 */
[----:B0-----:R-:W3:Y:S01]  /*d6bb0*/  LDL.LU R11, [R1+0x3350] ;  /* 0x00335000010b7983 */ /* 0x001ee20000300800 */
[----:B--2---:R-:W-:Y:S02]  /*d6bc0*/  @!P0 FMUL R10, R10, 16777216 ;  /* 0x4b8000000a0a8820 */ /* 0x004fe40000400000 */
[----:B---3--:R-:W-:-:S05]  /*d6bd0*/  @!P0 FMUL R11, R11, 16777216 ;  /* 0x4b8000000b0b8820 */ /* 0x008fca0000400000 */
[----:B------:R0:W-:Y:S04]  /*d6be0*/  @!P0 STL [R1+0x3ec], R11 ;  /* 0x0003ec0b01008387 */ /* 0x0001e80000100800 */
[----:B0-----:R-:W2:Y:S01]  /*d6bf0*/  LDL.LU R11, [R1+0x334c] ;  /* 0x00334c00010b7983 */ /* 0x001ea20000300800 */
[----:B------:R0:W-:Y:S03]  /*d6c00*/  @!P0 STL [R1+0x3f0], R10 ;  /* 0x0003f00a01008387 */ /* 0x0001e60000100800 */
[----:B0-----:R-:W3:Y:S02]  /*d6c10*/  LDL.LU R10, [R1+0x3348] ;  /* 0x00334800010a7983 */ /* 0x001ee40000300800 */
[----:B---3--:R-:W-:-:S05]  /*d6c20*/  @!P0 FMUL R10, R10, 16777216 ;  /* 0x4b8000000a0a8820 */ /* 0x008fca0000400000 */
[----:B------:R0:W-:Y:S04]  /*d6c30*/  STL [R1+0x319c], R10 ;  /* 0x00319c0a01007387 */ /* 0x0001e80000100800 */
[----:B0-----:R-:W3:Y:S02]  /*d6c40*/  LDL R10, [R1+0x3f4] ;  /* 0x0003f400010a7983 */ /* 0x001ee40000100800 */
[----:B---3--:R-:W-:-:S05]  /*d6c50*/  @!P0 FMUL R10, R10, 16777216 ;  /* 0x4b8000000a0a8820 */ /* 0x008fca0000400000 */
[----:B------:R0:W-:Y:S01]  /*d6c60*/  @!P0 STL [R1+0x3f4], R10 ;  /* 0x0003f40a01008387 */ /* 0x0001e20000100800 */
[----:B------:R-:W-:Y:S02]  /*d6c70*/  STL [R1+0x3340], R23 ;  /* 0x0033401701007387 */ /* 0x000fe40000100800 */
[----:B------:R1:W-:Y:S01]  /*d6c80*/  STL [R1+0x3344], R15 ;  /* 0x0033440f01007387 */ /* 0x0003e20000100800 */
[----:B--2---:R-:W-:Y:S01]  /*d6c90*/  FSETP.GEU.AND P0, PT, |R11|, 1.175494350822287508e-38, PT ;  /* 0x008000000b00780b */ /* 0x004fe20003f0e200 */
[----:B0-----:R-:W2:Y:S04]  /*d6ca0*/  LDL R10, [R1+0x408] ;  /* 0x00040800010a7983 */ /* 0x001ea80000100800 */
[----:B-1----:R-:W3:Y:S04]  /*d6cb0*/  LDL R15, [R1+0x3f8] ;  /* 0x0003f800010f7983 */ /* 0x002ee80000100800 */
[----:B------:R-:W2:Y:S01]  /*d6cc0*/  LDL R23, [R1+0x3fc] ;  /* 0x0003fc0001177983 */ /* 0x000ea20000100800 */
[----:B------:R0:W-:Y:S03]  /*d6cd0*/  STL [R1+0x32ec], R9 ;  /* 0x0032ec0901007387 */ /* 0x0001e60000100800 */
[----:B0-----:R-:W4:Y:S01]  /*d6ce0*/  LDL R9, [R1+0x404] ;  /* 0x0004040001097983 */ /* 0x001f220000100800 */
[----:B------:R0:W-:Y:S03]  /*d6cf0*/  STL [R1+0x332c], R11 ;  /* 0x00332c0b01007387 */ /* 0x0001e60000100800 */
[----:B0-----:R-:W5:Y:S01]  /*d6d00*/  LDL R11, [R1+0x400] ;  /* 0x00040000010b7983 */ /* 0x001f620000100800 */
[----:B---3--:R-:W-:-:S02]  /*d6d10*/  @P1 FMUL R15, R15, 0.25 ;  /* 0x3e8000000f0f1820 */ /* 0x008fc40000400000 */
[----:B--2---:R-:W-:Y:S02]  /*d6d20*/  @P1 FMUL R23, R23, 0.25 ;  /* 0x3e80000017171820 */ /* 0x004fe40000400000 */
[----:B------:R-:W-:Y:S01]  /*d6d30*/  @P1 FMUL R10, R10, 0.25 ;  /* 0x3e8000000a0a1820 */ /* 0x000fe20000400000 */
[----:B------:R0:W-:Y:S01]  /*d6d40*/  @P1 STL [R1+0x3f8], R15 ;  /* 0x0003f80f01001387 */ /* 0x0001e20000100800 */
[----:B----4-:R-:W-:-:S03]  /*d6d50*/  @P1 FMUL R9, R9, 0.25 ;  /* 0x3e80000009091820 */ /* 0x010fc60000400000 */
[----:B0-----:R-:W2:Y:S01]  /*d6d60*/  LDL.LU R15, [R1+0x3344] ;  /* 0x00334400010f7983 */ /* 0x001ea20000300800 */
[----:B------:R0:W-:Y:S02]  /*d6d70*/  @P1 STL [R1+0x3fc], R23 ;  /* 0x0003fc1701001387 */ /* 0x0001e40000100800 */
[----:B-----5:R-:W-:Y:S01]  /*d6d80*/  @P1 FMUL R11, R11, 0.25 ;  /* 0x3e8000000b0b1820 */ /* 0x020fe20000400000 */
[----:B0-----:R-:W3:Y:S04]  /*d6d90*/  LDL.LU R23, [R1+0x3340] ;  /* 0x0033400001177983 */ /* 0x001ee80000300800 */
[----:B------:R-:W-:Y:S02]  /*d6da0*/  @P1 STL [R1+0x400], R11 ;  /* 0x0004000b01001387 */ /* 0x000fe40000100800 */
[----:B------:R-:W-:Y:S02]  /*d6db0*/  @P1 STL [R1+0x404], R9 ;  /* 0x0004040901001387 */ /* 0x000fe40000100800 */
[----:B------:R-:W-:Y:S01]  /*d6dc0*/  @P1 STL [R1+0x408], R10 ;  /* 0x0004080a01001387 */ /* 0x000fe20000100800 */
[----:B------:R0:W-:Y:S04]  /*d6dd0*/  STL [R1+0x3338], R20 ;  /* 0x0033381401007387 */ /* 0x0001e80000100800 */
[----:B0-----:R-:W4:Y:S04]  /*d6de0*/  LDL R20, [R1+0x414] ;  /* 0x0004140001147983 */ /* 0x001f280000100800 */
[----:B----4-:R0:W-:Y:S01]  /*d6df0*/  STL [R1+0x333c], R20 ;  /* 0x00333c1401007387 */ /* 0x0101e20000100800 */
[----:B------:R-:W4:Y:S02]  /*d6e00*/  LDL R11, [R1+0x41c] ;  /* 0x00041c00010b7983 */ /* 0x000f240000100800 */
[----:B------:R-:W5:Y:S02]  /*d6e10*/  LDL R9, [R1+0x424] ;  /* 0x0004240001097983 */ /* 0x000f640000100800 */
[----:B------:R-:W2:Y:S01]  /*d6e20*/  LDL R10, [R1+0x42c] ;  /* 0x00042c00010a7983 */ /* 0x000ea20000100800 */
[----:B0-----:R-:W2:Y:S02]  /*d6e30*/  LDL R20, [R1+0x40c] ;  /* 0x00040c0001147983 */ /* 0x001ea40000100800 */
[----:B--2---:R-:W-:-:S05]  /*d6e40*/  @P1 FMUL R20, R20, 0.25 ;  /* 0x3e80000014141820 */ /* 0x004fca0000400000 */
[----:B------:R0:W-:Y:S04]  /*d6e50*/  @P1 STL [R1+0x40c], R20 ;  /* 0x00040c1401001387 */ /* 0x0001e80000100800 */
[----:B0-----:R-:W2:Y:S01]  /*d6e60*/  LDL.LU R20, [R1+0x333c] ;  /* 0x00333c0001147983 */ /* 0x001ea20000300800 */
[----:B----4-:R-:W-:Y:S02]  /*d6e70*/  @P1 FMUL R11, R11, 0.25 ;  /* 0x3e8000000b0b1820 */ /* 0x010fe40000400000 */
[----:B-----5:R-:W-:Y:S02]  /*d6e80*/  @P1 FMUL R9, R9, 0.25 ;  /* 0x3e80000009091820 */ /* 0x020fe40000400000 */
[----:B------:R-:W-:Y:S02]  /*d6e90*/  @P1 FMUL R10, R10, 0.25 ;  /* 0x3e8000000a0a1820 */ /* 0x000fe40000400000 */
[----:B--2---:R-:W-:-:S05]  /*d6ea0*/  @P1 FMUL R20, R20, 0.25 ;  /* 0x3e80000014141820 */ /* 0x004fca0000400000 */
[----:B------:R0:W-:Y:S04]  /*d6eb0*/  @P1 STL [R1+0x414], R20 ;  /* 0x0004141401001387 */ /* 0x0001e80000100800 */
[----:B0-----:R-:W2:Y:S01]  /*d6ec0*/  LDL.LU R20, [R1+0x3338] ;  /* 0x0033380001147983 */ /* 0x001ea20000300800 */
[----:B------:R-:W-:Y:S02]  /*d6ed0*/  @P1 STL [R1+0x41c], R11 ;  /* 0x00041c0b01001387 */ /* 0x000fe40000100800 */
[----:B------:R-:W-:Y:S02]  /*d6ee0*/  @P1 STL [R1+0x424], R9 ;  /* 0x0004240901001387 */ /* 0x000fe40000100800 */
[----:B------:R-:W-:Y:S01]  /*d6ef0*/  @P1 STL [R1+0x42c], R10 ;  /* 0x00042c0a01001387 */ /* 0x000fe20000100800 */
[----:B---3--:R0:W-:Y:S04]  /*d6f00*/  STL [R1+0x3334], R23 ;  /* 0x0033341701007387 */ /* 0x0081e80000100800 */
[----:B0-----:R-:W3:Y:S01]  /*d6f10*/  LDL R23, [R1+0x438] ;  /* 0x0004380001177983 */ /* 0x001ee20000100800 */
[----:B------:R0:W-:Y:S02]  /*d6f20*/  STL [R1+0x3330], R15 ;  /* 0x0033300f01007387 */ /* 0x0001e40000100800 */
[----:B------:R-:W4:Y:S01]  /*d6f30*/  LDL R11, [R1+0x44c] ;  /* 0x00044c00010b7983 */ /* 0x000f220000100800 */
[----:B------:R-:W-:-:S02]  /*d6f40*/  MOV R10, R14 ;  /* 0x0000000e000a7202 */ /* 0x000fc40000000f00 */
[----:B------:R-:W5:Y:S04]  /*d6f50*/  LDL R14, [R1+0x454] ;  /* 0x00045400010e7983 */ /* 0x000f680000100800 */
[----:B0-----:R-:W2:Y:S01]  /*d6f60*/  LDL R15, [R1+0x440] ;  /* 0x00044000010f7983 */ /* 0x001ea20000100800 */
[----:B------:R-:W-:Y:S01]  /*d6f70*/  MOV R9, R8 ;  /* 0x0000000800097202 */ /* 0x000fe20000000f00 */
[----:B------:R-:W-:Y:S01]  /*d6f80*/  IMAD.MOV.U32 R8, RZ, RZ, R7 ;  /* 0x000000ffff087224 */ /* 0x000fe200078e0007 */
[----:B------:R-:W-:Y:S01]  /*d6f90*/  MOV R7, R6 ;  /* 0x0000000600077202 */ /* 0x000fe20000000f00 */
[----:B------:R-:W-:Y:S02]  /*d6fa0*/  MOV R6, R5 ;  /* 0x0000000500067202 */ /* 0x000fe40000000f00 */
[----:B------:R-:W-:-:S02]  /*d6fb0*/  IMAD.MOV.U32 R5, RZ, RZ, R12 ;  /* 0x000000ffff057224 */ /* 0x000fc400078e000c */
[----:B------:R-:W2:Y:S01]  /*d6fc0*/  LDL R12, [R1+0x45c] ;  /* 0x00045c00010c7983 */ /* 0x000ea20000100800 */
[----:B---3--:R-:W-:Y:S02]  /*d6fd0*/  @P1 FMUL R23, R23, 0.25 ;  /* 0x3e80000017171820 */ /* 0x008fe40000400000 */
[----:B----4-:R-:W-:-:S03]  /*d6fe0*/  @P1 FMUL R11, R11, 0.25 ;  /* 0x3e8000000b0b1820 */ /* 0x010fc60000400000 */
[----:B------:R0:W-:Y:S01]  /*d6ff0*/  @P1 STL [R1+0x438], R23 ;  /* 0x0004381701001387 */ /* 0x0001e20000100800 */
[----:B-----5:R-:W-:Y:S02]  /*d7000*/  @P1 FMUL R14, R14, 0.25 ;  /* 0x3e8000000e0e1820 */ /* 0x020fe40000400000 */
[----:B--2---:R-:W-:Y:S01]  /*d7010*/  @P1 FMUL R15, R15, 0.25 ;  /* 0x3e8000000f0f1820 */ /* 0x004fe20000400000 */
[----:B0-----:R-:W2:Y:S04]  /*d7020*/  LDL.LU R23, [R1+0x3334] ;  /* 0x0033340001177983 */ /* 0x001ea80000300800 */
[----:B------:R0:W-:Y:S01]  /*d7030*/  @P1 STL [R1+0x440], R15 ;  /* 0x0004400f01001387 */ /* 0x0001e20000100800 */
[----:B------:R-:W-:-:S03]  /*d7040*/  @P1 FMUL R12, R12, 0.25 ;  /* 0x3e8000000c0c1820 */ /* 0x000fc60000400000 */
[----:B0-----:R-:W3:Y:S01]  /*d7050*/  LDL.LU R15, [R1+0x3330] ;  /* 0x00333000010f7983 */ /* 0x001ee20000300800 */
[----:B------:R0:W-:Y:S03]  /*d7060*/  @P1 STL [R1+0x44c], R11 ;  /* 0x00044c0b01001387 */ /* 0x0001e60000100800 */
[----:B0-----:R-:W4:Y:S01]  /*d7070*/  LDL.LU R11, [R1+0x332c] ;  /* 0x00332c00010b7983 */ /* 0x001f220000300800 */
[----:B------:R0:W-:Y:S03]  /*d7080*/  @P1 STL [R1+0x454], R14 ;  /* 0x0004540e01001387 */ /* 0x0001e60000100800 */
[----:B0-----:R-:W5:Y:S01]  /*d7090*/  LDL.LU R14, [R1+0x3328] ;  /* 0x00332800010e7983 */ /* 0x001f620000300800 */
[----:B------:R0:W-:Y:S03]  /*d70a0*/  @P1 STL [R1+0x45c], R12 ;  /* 0x00045c0c01001387 */ /* 0x0001e60000100800 */
[----:B0-----:R-:W2:Y:S01]  /*d70b0*/  LDL.LU R12, [R1+0x3324] ;  /* 0x00332400010c7983 */ /* 0x001ea20000300800 */
[----:B------:R0:W-:Y:S03]  /*d70c0*/  STL [R1+0x3320], R2 ;  /* 0x0033200201007387 */ /* 0x0001e60000100800 */
[----:B0-----:R-:W3:Y:S01]  /*d70d0*/  LDL R2, [R1+0x3f8] ;  /* 0x0003f80001027983 */ /* 0x001ee20000100800 */
[----:B----4-:R-:W-:-:S05]  /*d70e0*/  @P1 FMUL R11, R11, 0.25 ;  /* 0x3e8000000b0b1820 */ /* 0x010fca0000400000 */
[----:B------:R0:W-:Y:S01]  /*d70f0*/  STL [R1+0x32f4], R11 ;  /* 0x0032f40b01007387 */ /* 0x0001e20000100800 */
[----:B-----5:R-:W-:-:S03]  /*d7100*/  @P1 FMUL R14, R14, 0.25 ;  /* 0x3e8000000e0e1820 */ /* 0x020fc60000400000 */
[----:B0-----:R-:W4:Y:S02]  /*d7110*/  LDL R11, [R1+0x44c] ;  /* 0x00044c00010b7983 */ /* 0x001f240000100800 */
[----:B------:R0:W-:Y:S01]  /*d7120*/  STL [R1+0x32f8], R14 ;  /* 0x0032f80e01007387 */ /* 0x0001e20000100800 */
[----:B--2---:R-:W-:Y:S01]  /*d7130*/  FSETP.GT.AND P1, PT, |R12|, 8.50705917302346158658e+37, PT ;  /* 0x7e8000000c00780b */ /* 0x004fe20003f24200 */
[----:B0-----:R-:W2:Y:S01]  /*d7140*/  LDL R14, [R1+0x42c] ;  /* 0x00042c00010e7983 */ /* 0x001ea20000100800 */
[----:B------:R0:W-:Y:S03]  /*d7150*/  STL [R1+0x32fc], R12 ;  /* 0x0032fc0c01007387 */ /* 0x0001e60000100800 */
[----:B0-----:R-:W5:Y:S01]  /*d7160*/  LDL R12, [R1+0x438] ;  /* 0x00043800010c7983 */ /* 0x001f620000100800 */
[----:B---3--:R-:W-:-:S05]  /*d7170*/  @!P0 FMUL R2, R2, 16777216 ;  /* 0x4b80000002028820 */ /* 0x008fca0000400000 */
[----:B------:R0:W-:Y:S04]  /*d7180*/  @!P0 STL [R1+0x3f8], R2 ;  /* 0x0003f80201008387 */ /* 0x0001e80000100800 */
[----:B0-----:R-:W3:Y:S04]  /*d7190*/  LDL.LU R2, [R1+0x3320] ;  /* 0x0033200001027983 */ /* 0x001ee80000300800 */
        /* <DEDUP_REMOVED lines=9> */
[----:B0-----:R-:W5:Y:S04]  /*d7230*/  LDL.LU R12, [R1+0x3318] ;  /* 0x00331800010c7983 */ /* 0x001f680000300800 */
        /* <DEDUP_REMOVED lines=9> */
[----:B0-----:R-:W5:Y:S01]  /*d72d0*/  LDL.LU R12, [R1+0x3310] ;  /* 0x00331000010c7983 */ /* 0x001f620000300800 */
[----:B------:R0:W-:Y:S03]  /*d72e0*/  STL [R1+0x32e4], R10 ;  /* 0x0032e40a01007387 */ /* 0x0001e60000100800 */
[----:B0-----:R-:W2:Y:S02]  /*d72f0*/  LDL R10, [R1+0x40c] ;  /* 0x00040c00010a7983 */ /* 0x001ea40000100800 */
[----:B--2---:R-:W-:-:S05]  /*d7300*/  @!P0 FMUL R10, R10, 16777216 ;  /* 0x4b8000000a0a8820 */ /* 0x004fca0000400000 */
[----:B------:R5:W-:Y:S02]  /*d7310*/  @!P0 STL [R1+0x40c], R10 ;  /* 0x00040c0a01008387 */ /* 0x000be40000100800 */
[----:B-----5:R-:W-:-:S05]  /*d7320*/  MOV R10, R12 ;  /* 0x0000000c000a7202 */ /* 0x020fca0000000f00 */
[----:B------:R0:W-:Y:S04]  /*d7330*/  STL [R1+0x3308], R10 ;  /* 0x0033080a01007387 */ /* 0x0001e80000100800 */
[----:B0-----:R-:W2:Y:S04]  /*d7340*/  LDL R10, [R1+0x41c] ;  /* 0x00041c00010a7983 */ /* 0x001ea80000100800 */
[----:B--2---:R0:W-:Y:S01]  /*d7350*/  STL [R1+0x330c], R10 ;  /* 0x00330c0a01007387 */ /* 0x0041e20000100800 */
[----:B------:R-:W2:Y:S03]  /*d7360*/  LDL R12, [R1+0x424] ;  /* 0x00042400010c7983 */ /* 0x000ea60000100800 */
[----:B0-----:R-:W5:Y:S02]  /*d7370*/  LDL R10, [R1+0x414] ;  /* 0x00041400010a7983 */ /* 0x001f640000100800 */
[----:B-----5:R-:W-:-:S05]  /*d7380*/  @!P0 FMUL R10, R10, 16777216 ;  /* 0x4b8000000a0a8820 */ /* 0x020fca0000400000 */
[----:B------:R0:W-:Y:S04]  /*d7390*/  @!P0 STL [R1+0x414], R10 ;  /* 0x0004140a01008387 */ /* 0x0001e80000100800 */
[----:B0-----:R-:W5:Y:S01]  /*d73a0*/  LDL.LU R10, [R1+0x330c] ;  /* 0x00330c00010a7983 */ /* 0x001f620000300800 */
[----:B--2---:R-:W-:Y:S02]  /*d73b0*/  @!P0 FMUL R12, R12, 16777216 ;  /* 0x4b8000000c0c8820 */ /* 0x004fe40000400000 */
[----:B-----5:R-:W-:-:S05]  /*d73c0*/  @!P0 FMUL R10, R10, 16777216 ;  /* 0x4b8000000a0a8820 */ /* 0x020fca0000400000 */
[----:B------:R0:W-:Y:S04]  /*d73d0*/  @!P0 STL [R1+0x41c], R10 ;  /* 0x00041c0a01008387 */ /* 0x0001e80000100800 */
[----:B0-----:R-:W2:Y:S01]  /*d73e0*/  LDL.LU R10, [R1+0x3308] ;  /* 0x00330800010a7983 */ /* 0x001ea20000300800 */
[----:B------:R0:W-:Y:S03]  /*d73f0*/  @!P0 STL [R1+0x424], R12 ;  /* 0x0004240c01008387 */ /* 0x0001e60000100800 */
[----:B0-----:R-:W5:Y:S04]  /*d7400*/  LDL R12, [R1+0x440] ;  /* 0x00044000010c7983 */ /* 0x001f680000100800 */
[----:B-----5:R2:W-:Y:S02]  /*d7410*/  STL [R1+0x3300], R12 ;  /* 0x0033000c01007387 */ /* 0x0205e40000100800 */
[----:B--2---:R-:W-:-:S05]  /*d7420*/  MOV R12, R10 ;  /* 0x0000000a000c7202 */ /* 0x004fca0000000f00 */
[----:B------:R0:W-:Y:S01]  /*d7430*/  STL [R1+0x3304], R12 ;  /* 0x0033040c01007387 */ /* 0x0001e20000100800 */
[----:B------:R-:W2:Y:S02]  /*d7440*/  LDL R10, [R1+0x45c] ;  /* 0x00045c00010a7983 */ /* 0x000ea40000100800 */
[----:B0-----:R-:W-:Y:S01]  /*d7450*/  IMAD.MOV.U32 R12, RZ, RZ, R14 ;  /* 0x000000ffff0c7224 */ /* 0x001fe200078e000e */
[----:B----4-:R-:W-:Y:S02]  /*d7460*/  MOV R14, R11 ;  /* 0x0000000b000e7202 */ /* 0x010fe40000000f00 */
[----:B------:R-:W4:Y:S01]  /*d7470*/  LDL R11, [R1+0x454] ;  /* 0x00045400010b7983 */ /* 0x000f220000100800 */
[----:B------:R-:W-:-:S05]  /*d7480*/  @!P0 FMUL R12, R12, 16777216 ;  /* 0x4b8000000c0c8820 */ /* 0x000fca0000400000 */
[----:B------:R0:W-:Y:S04]  /*d7490*/  @!P0 STL [R1+0x42c], R12 ;  /* 0x00042c0c01008387 */ /* 0x0001e80000100800 */
[----:B0-----:R-:W5:Y:S02]  /*d74a0*/  LDL.LU R12, [R1+0x3304] ;  /* 0x00330400010c7983 */ /* 0x001f640000300800 */
[----:B-----5:R-:W-:-:S05]  /*d74b0*/  @!P0 FMUL R12, R12, 16777216 ;  /* 0x4b8000000c0c8820 */ /* 0x020fca0000400000 */
[----:B------:R0:W-:Y:S04]  /*d74c0*/  @!P0 STL [R1+0x438], R12 ;  /* 0x0004380c01008387 */ /* 0x0001e80000100800 */
[----:B0-----:R-:W5:Y:S01]  /*d74d0*/  LDL.LU R12, [R1+0x3300] ;  /* 0x00330000010c7983 */ /* 0x001f620000300800 */
[----:B------:R-:W-:Y:S02]  /*d74e0*/  @!P0 FMUL R14, R14, 16777216 ;  /* 0x4b8000000e0e8820 */ /* 0x000fe40000400000 */
[----:B----4-:R-:W-:Y:S02]  /*d74f0*/  @!P0 FMUL R11, R11, 16777216 ;  /* 0x4b8000000b0b8820 */ /* 0x010fe40000400000 */
[----:B-----5:R-:W-:-:S05]  /*d7500*/  @!P0 FMUL R12, R12, 16777216 ;  /* 0x4b8000000c0c8820 */ /* 0x020fca0000400000 */
[----:B------:R0:W-:Y:S04]  /*d7510*/  @!P0 STL [R1+0x440], R12 ;  /* 0x0004400c01008387 */ /* 0x0001e80000100800 */
[----:B0-----:R-:W4:Y:S01]  /*d7520*/  LDL.LU R12, [R1+0x32fc] ;  /* 0x0032fc00010c7983 */ /* 0x001f220000300800 */
[----:B------:R0:W-:Y:S03]  /*d7530*/  @!P0 STL [R1+0x44c], R14 ;  /* 0x00044c0e01008387 */ /* 0x0001e60000100800 */
[----:B0-----:R-:W5:Y:S01]  /*d7540*/  LDL.LU R14, [R1+0x32f8] ;  /* 0x0032f800010e7983 */ /* 0x001f620000300800 */
[----:B------:R0:W-:Y:S03]  /*d7550*/  @!P0 STL [R1+0x454], R11 ;  /* 0x0004540b01008387 */ /* 0x0001e60000100800 */
[----:B0-----:R-:W3:Y:S01]  /*d7560*/  LDL.LU R11, [R1+0x32f4] ;  /* 0x0032f400010b7983 */ /* 0x001ee20000300800 */
[----:B--2---:R-:W-:-:S05]  /*d7570*/  @!P0 FMUL R10, R10, 16777216 ;  /* 0x4b8000000a0a8820 */ /* 0x004fca0000400000 */
[----:B------:R-:W-:Y:S01]  /*d7580*/  @!P0 STL [R1+0x45c], R10 ;  /* 0x00045c0a01008387 */ /* 0x000fe20000100800 */
[----:B-----5:R-:W-:Y:S02]  /*d7590*/  @!P0 FMUL R14, R14, 16777216 ;  /* 0x4b8000000e0e8820 */ /* 0x020fe40000400000 */
[----:B---3--:R-:W-:-:S05]  /*d75a0*/  @!P0 FMUL R11, R11, 16777216 ;  /* 0x4b8000000b0b8820 */ /* 0x008fca0000400000 */
[----:B------:R-:W-:Y:S01]  /*d75b0*/  STL [R1+0x31ac], R11 ;  /* 0x0031ac0b01007387 */ /* 0x000fe20000100800 */
[----:B------:R0:W-:Y:S03]  /*d75c0*/  STL [R1+0x464], R14 ;  /* 0x0004640e01007387 */ /* 0x0001e60000100800 */
[----:B0-----:R-:W2:Y:S04]  /*d75d0*/  LDL R14, [R1+0x4fc] ;  /* 0x0004fc00010e7983 */ /* 0x001ea80000100800 */
[----:B--2---:R0:W-:Y:S01]  /*d75e0*/  STL [R1+0x32c0], R14 ;  /* 0x0032c00e01007387 */ /* 0x0041e20000100800 */
[----:B------:R-:W2:Y:S02]  /*d75f0*/  LDL R11, [R1+0x410] ;  /* 0x00041000010b7983 */ /* 0x000ea40000100800 */
[----:B------:R-:W3:Y:S01]  /*d7600*/  LDL R10, [R1+0x428] ;  /* 0x00042800010a7983 */ /* 0x000ee20000100800 */
[----:B0-----:R-:W-:-:S02]  /*d7610*/  MOV R14, R9 ;  /* 0x00000009000e7202 */ /* 0x001fc40000000f00 */
[----:B------:R-:W5:Y:S03]  /*d7620*/  LDL R9, [R1+0x420] ;  /* 0x0004200001097983 */ /* 0x000f660000100800 */
[----:B------:R0:W-:Y:S02]  /*d7630*/  STL [R1+0x32e8], R14 ;  /* 0x0032e80e01007387 */ /* 0x0001e40000100800 */
[----:B0-----:R-:W3:Y:S01]  /*d7640*/  LDL R14, [R1+0x418] ;  /* 0x00041800010e7983 */ /* 0x001ee20000100800 */
[----:B----4-:R-:W-:Y:S01]  /*d7650*/  STL [R1+0x32f0], R12 ;  /* 0x0032f00c01007387 */ /* 0x010fe20000100800 */
[----:B------:R-:W-:Y:S01]  /*d7660*/  FSETP.GEU.AND P0, PT, |R12|, 1.175494350822287508e-38, PT ;  /* 0x008000000c00780b */ /* 0x000fe20003f0e200 */
[----:B--2---:R-:W-:-:S05]  /*d7670*/  @P1 FMUL R11, R11, 0.25 ;  /* 0x3e8000000b0b1820 */ /* 0x004fca0000400000 */
[----:B------:R0:W-:Y:S01]  /*d7680*/  @P1 STL [R1+0x410], R11 ;  /* 0x0004100b01001387 */ /* 0x0001e20000100800 */
[----:B-----5:R-:W-:-:S03]  /*d7690*/  @P1 FMUL R9, R9, 0.25 ;  /* 0x3e80000009091820 */ /* 0x020fc60000400000 */
[----:B0-----:R-:W2:Y:S01]  /*d76a0*/  LDL R11, [R1+0x430] ;  /* 0x00043000010b7983 */ /* 0x001ea20000100800 */
[----:B---3--:R-:W-:Y:S02]  /*d76b0*/  @P1 FMUL R14, R14, 0.25 ;  /* 0x3e8000000e0e1820 */ /* 0x008fe40000400000 */
[----:B------:R-:W-:-:S03]  /*d76c0*/  @P1 FMUL R10, R10, 0.25 ;  /* 0x3e8000000a0a1820 */ /* 0x000fc60000400000 */
[----:B------:R-:W-:Y:S01]  /*d76d0*/  @P1 STL [R1+0x418], R14 ;  /* 0x0004180e01001387 */ /* 0x000fe20000100800 */
[----:B------:R0:W-:Y:S02]  /*d76e0*/  @P1 STL [R1+0x420], R9 ;  /* 0x0004200901001387 */ /* 0x0001e40000100800 */
[----:B------:R-:W3:Y:S01]  /*d76f0*/  LDL R12, [R1+0x434] ;  /* 0x00043400010c7983 */ /* 0x000ee20000100800 */
[----:B0-----:R-:W4:Y:S01]  /*d7700*/  LDL R9, [R1+0x43c] ;  /* 0x00043c0001097983 */ /* 0x001f220000100800 */
[----:B------:R0:W-:Y:S02]  /*d7710*/  @P1 STL [R1+0x428], R10 ;  /* 0x0004280a01001387 */ /* 0x0001e40000100800 */
[----:B------:R-:W5:Y:S01]  /*d7720*/  LDL R14, [R1+0x450] ;  /* 0x00045000010e7983 */ /* 0x000f620000100800 */
[----:B0-----:R-:W5:Y:S01]  /*d7730*/  LDL R10, [R1+0x448] ;  /* 0x00044800010a7983 */ /* 0x001f620000100800 */
[----:B--2---:R-:W-:-:S05]  /*d7740*/  @P1 FMUL R11, R11, 0.25 ;  /* 0x3e8000000b0b1820 */ /* 0x004fca0000400000 */
[----:B------:R0:W-:Y:S01]  /*d7750*/  @P1 STL [R1+0x430], R11 ;  /* 0x0004300b01001387 */ /* 0x0001e20000100800 */
[----:B---3--:R-:W-:Y:S02]  /*d7760*/  @P1 FMUL R12, R12, 0.25 ;  /* 0x3e8000000c0c1820 */ /* 0x008fe40000400000 */
[----:B0-----:R-:W-:Y:S01]  /*d7770*/  IMAD.MOV.U32 R11, RZ, RZ, R8 ;  /* 0x000000ffff0b7224 */ /* 0x001fe200078e0008 */
[----:B------:R-:W-:Y:S02]  /*d7780*/  MOV R8, R7 ;  /* 0x0000000700087202 */ /* 0x000fe40000000f00 */
[----:B------:R-:W2:Y:S01]  /*d7790*/  LDL R7, [R1+0x458] ;  /* 0x0004580001077983 */ /* 0x000ea20000100800 */
[----:B------:R0:W-:Y:S02]  /*d77a0*/  @P1 STL [R1+0x434], R12 ;  /* 0x0004340c01001387 */ /* 0x0001e40000100800 */
[----:B----4-:R-:W-:Y:S01]  /*d77b0*/  @P1 FMUL R9, R9, 0.25 ;  /* 0x3e80000009091820 */ /* 0x010fe20000400000 */
[----:B0-----:R-:W3:Y:S04]  /*d77c0*/  LDL.LU R12, [R1+0x32f0] ;  /* 0x0032f000010c7983 */ /* 0x001ee80000300800 */
[----:B------:R0:W-:Y:S02]  /*d77d0*/  @P1 STL [R1+0x43c], R9 ;  /* 0x00043c0901001387 */ /* 0x0001e40000100800 */
[----:B-----5:R-:W-:Y:S01]  /*d77e0*/  @P1 FMUL R10, R10, 0.25 ;  /* 0x3e8000000a0a1820 */ /* 0x020fe20000400000 */
[----:B0-----:R-:W4:Y:S04]  /*d77f0*/  LDL.LU R9, [R1+0x32ec] ;  /* 0x0032ec0001097983 */ /* 0x001f280000300800 */
[----:B------:R0:W-:Y:S02]  /*d7800*/  @P1 STL [R1+0x448], R10 ;  /* 0x0004480a01001387 */ /* 0x0001e40000100800 */
[----:B0-----:R-:W5:Y:S01]  /*d7810*/  LDL R10, [R1+0x460] ;  /* 0x00046000010a7983 */ /* 0x001f620000100800 */
[----:B------:R-:W-:-:S05]  /*d7820*/  @P1 FMUL R14, R14, 0.25 ;  /* 0x3e8000000e0e1820 */ /* 0x000fca0000400000 */
[----:B------:R0:W-:Y:S04]  /*d7830*/  @P1 STL [R1+0x450], R14 ;  /* 0x0004500e01001387 */ /* 0x0001e80000100800 */
[----:B0-----:R-:W3:Y:S01]  /*d7840*/  LDL.LU R14, [R1+0x32e8] ;  /* 0x0032e800010e7983 */ /* 0x001ee20000300800 */
[----:B--2---:R-:W-:-:S05]  /*d7850*/  @P1 FMUL R7, R7, 0.25 ;  /* 0x3e80000007071820 */ /* 0x004fca0000400000 */
[----:B------:R0:W-:Y:S02]  /*d7860*/  @P1 STL [R1+0x458], R7 ;  /* 0x0004580701001387 */ /* 0x0001e40000100800 */
[----:B0-----:R-:W-:Y:S01]  /*d7870*/  MOV R7, R2 ;  /* 0x0000000200077202 */ /* 0x001fe20000000f00 */
[----:B------:R-:W-:Y:S01]  /*d7880*/  IMAD.MOV.U32 R2, RZ, RZ, R22 ;  /* 0x000000ffff027224 */ /* 0x000fe200078e0016 */
[----:B------:R-:W-:Y:S02]  /*d7890*/  MOV R22, R13 ;  /* 0x0000000d00167202 */ /* 0x000fe40000000f00 */
[----:B------:R-:W2:Y:S01]  /*d78a0*/  LDL R13, [R1+0x480] ;  /* 0x00048000010d7983 */ /* 0x000ea20000100800 */
[----:B----4-:R-:W-:-:S05]  /*d78b0*/  @P1 FMUL R9, R9, 0.25 ;  /* 0x3e80000009091820 */ /* 0x010fca0000400000 */
[----:B------:R-:W-:Y:S01]  /*d78c0*/  @P1 STL [R1+0x444], R9 ;  /* 0x0004440901001387 */ /* 0x000fe20000100800 */
[----:B------:R0:W-:Y:S02]  /*d78d0*/  STL [R1+0x32d8], R9 ;  /* 0x0032d80901007387 */ /* 0x0001e40000100800 */
[----:B-----5:R-:W-:Y:S01]  /*d78e0*/  @P1 FMUL R10, R10, 0.25 ;  /* 0x3e8000000a0a1820 */ /* 0x020fe20000400000 */
[----:B0-----:R-:W4:Y:S04]  /*d78f0*/  LDL R9, [R1+0x46c] ;  /* 0x00046c0001097983 */ /* 0x001f280000100800 */
[----:B------:R0:W-:Y:S02]  /*d7900*/  @P1 STL [R1+0x460], R10 ;  /* 0x0004600a01001387 */ /* 0x0001e40000100800 */
[----:B0-----:R-:W5:Y:S01]  /*d7910*/  LDL.LU R10, [R1+0x32e4] ;  /* 0x0032e400010a7983 */ /* 0x001f620000300800 */
[----:B--2---:R-:W-:-:S02]  /*d7920*/  @P1 FMUL R13, R13, 0.25 ;  /* 0x3e8000000d0d1820 */ /* 0x004fc40000400000 */
[----:B----4-:R-:W-:-:S05]  /*d7930*/  @P1 FMUL R9, R9, 0.25 ;  /* 0x3e80000009091820 */ /* 0x010fca0000400000 */
[----:B------:R0:W-:Y:S01]  /*d7940*/  @P1 STL [R1+0x46c], R9 ;  /* 0x00046c0901001387 */ /* 0x0001e20000100800 */
[----:B-----5:R-:W-:-:S03]  /*d7950*/  @P1 FMUL R10, R10, 0.25 ;  /* 0x3e8000000a0a1820 */ /* 0x020fc60000400000 */
[----:B0-----:R-:W2:Y:S01]  /*d7960*/  LDL R9, [R1+0x418] ;  /* 0x0004180001097983 */ /* 0x001ea20000100800 */
[----:B------:R0:W-:Y:S03]  /*d7970*/  @P1 STL [R1+0x480], R13 ;  /* 0x0004800d01001387 */ /* 0x0001e60000100800 */
[----:B0-----:R-:W4:Y:S01]  /*d7980*/  LDL.LU R13, [R1+0x32e0] ;  /* 0x0032e000010d7983 */ /* 0x001f220000300800 */
[----:B------:R-:W-:Y:S02]  /*d7990*/  @P1 STL [R1+0x468], R10 ;  /* 0x0004680a01001387 */ /* 0x000fe40000100800 */
[----:B------:R0:W-:Y:S02]  /*d79a0*/  STL [R1+0x32dc], R10 ;  /* 0x0032dc0a01007387 */ /* 0x0001e40000100800 */
[----:B0-----:R-:W5:Y:S01]  /*d79b0*/  LDL R10, [R1+0x410] ;  /* 0x00041000010a7983 */ /* 0x001f620000100800 */
[----:B---3--:R-:W-:-:S02]  /*d79c0*/  @P1 FMUL R12, R12, 0.25 ;  /* 0x3e8000000c0c1820 */ /* 0x008fc40000400000 */
[----:B------:R-:W-:-:S03]  /*d79d0*/  @P1 FMUL R14, R14, 0.25 ;  /* 0x3e8000000e0e1820 */ /* 0x000fc60000400000 */
[----:B------:R0:W-:Y:S04]  /*d79e0*/  STL [R1+0x32c4], R12 ;  /* 0x0032c40c01007387 */ /* 0x0001e80000100800 */
[----:B0-----:R-:W3:Y:S01]  /*d79f0*/  LDL R12, [R1+0x448] ;  /* 0x00044800010c7983 */ /* 0x001ee20000100800 */
[----:B------:R-:W-:Y:S02]  /*d7a00*/  @P1 STL [R1+0x48c], R14 ;  /* 0x00048c0e01001387 */ /* 0x000fe40000100800 */
[----:B------:R0:W-:Y:S02]  /*d7a10*/  STL [R1+0x32c8], R14 ;  /* 0x0032c80e01007387 */ /* 0x0001e40000100800 */
[----:B0-----:R-:W3:Y:S01]  /*d7a20*/  LDL R14, [R1+0x43c] ;  /* 0x00043c00010e7983 */ /* 0x001ee20000100800 */
[----:B----4-:R-:W-:-:S03]  /*d7a30*/  FSETP.GT.AND P1, PT, |R13|, 8.50705917302346158658e+37, PT ;  /* 0x7e8000000d00780b */ /* 0x010fc60003f24200 */
[----:B------:R0:W-:Y:S04]  /*d7a40*/  STL [R1+0x32cc], R13 ;  /* 0x0032cc0d01007387 */ /* 0x0001e80000100800 */
[----:B0-----:R-:W4:Y:S01]  /*d7a50*/  LDL R13, [R1+0x480] ;  /* 0x00048000010d7983 */ /* 0x001f220000100800 */
[----:B-----5:R-:W-:-:S05]  /*d7a60*/  @!P0 FMUL R10, R10, 16777216 ;  /* 0x4b8000000a0a8820 */ /* 0x020fca0000400000 */
[----:B------:R0:W-:Y:S04]  /*d7a70*/  @!P0 STL [R1+0x410], R10 ;  /* 0x0004100a01008387 */ /* 0x0001e80000100800 */
[----:B0-----:R-:W5:Y:S01]  /*d7a80*/  LDL R10, [R1+0x420] ;  /* 0x00042000010a7983 */ /* 0x001f620000100800 */
[----:B--2---:R-:W-:-:S05]  /*d7a90*/  @!P0 FMUL R9, R9, 16777216 ;  /* 0x4b80000009098820 */ /* 0x004fca0000400000 */
[----:B------:R0:W-:Y:S04]  /*d7aa0*/  @!P0 STL [R1+0x418], R9 ;  /* 0x0004180901008387 */ /* 0x0001e80000100800 */
[----:B0-----:R-:W2:Y:S01]  /*d7ab0*/  LDL R9, [R1+0x428] ;  /* 0x0004280001097983 */ /* 0x001ea20000100800 */
[----:B------:R0:W-:Y:S03]  /*d7ac0*/  STL [R1+0x32b4], R11 ;  /* 0x0032b40b01007387 */ /* 0x0001e60000100800 */
[----:B0-----:R-:W3:Y:S01]  /*d7ad0*/  LDL R11, [R1+0x46c] ;  /* 0x00046c00010b7983 */ /* 0x001ee20000100800 */
[----:B-----5:R-:W-:-:S05]  /*d7ae0*/  @!P0 FMUL R10, R10, 16777216 ;  /* 0x4b8000000a0a8820 */ /* 0x020fca0000400000 */
[----:B------:R0:W-:Y:S04]  /*d7af0*/  @!P0 STL [R1+0x420], R10 ;  /* 0x0004200a01008387 */ /* 0x0001e80000100800 */
[----:B0-----:R-:W5:Y:S01]  /*d7b00*/  LDL.LU R10, [R1+0x32dc] ;  /* 0x0032dc00010a7983 */ /* 0x001f620000300800 */
[----:B--2---:R-:W-:-:S05]  /*d7b10*/  @!P0 FMUL R9, R9, 16777216 ;  /* 0x4b80000009098820 */ /* 0x004fca0000400000 */
[----:B------:R0:W-:Y:S04]  /*d7b20*/  @!P0 STL [R1+0x428], R9 ;  /* 0x0004280901008387 */ /* 0x0001e80000100800 */
[----:B0-----:R-:W2:Y:S01]  /*d7b30*/  LDL.LU R9, [R1+0x32d8] ;  /* 0x0032d80001097983 */ /* 0x001ea20000300800 */
[----:B------:R5:W-:Y:S02]  /*d7b40*/  STL [R1+0x32ac], R6 ;  /* 0x0032ac0601007387 */ /* 0x000be40000100800 */
[----:B-----5:R-:W-:Y:S02]  /*d7b50*/  MOV R6, R10 ;  /* 0x0000000a00067202 */ /* 0x020fe40000000f00 */
[----:B------:R-:W5:Y:S04]  /*d7b60*/  LDL.LU R10, [R1+0x5ac] ;  /* 0x0005ac00010a7983 */ /* 0x000f680000300800 */
[----:B-----5:R0:W-:Y:S04]  /*d7b70*/  STL [R1+0x32b0], R10 ;  /* 0x0032b00a01007387 */ /* 0x0201e80000100800 */
[----:B0-----:R-:W5:Y:S02]  /*d7b80*/  LDL R10, [R1+0x430] ;  /* 0x00043000010a7983 */ /* 0x001f640000100800 */
[----:B-----5:R-:W-:-:S05]  /*d7b90*/  @!P0 FMUL R10, R10, 16777216 ;  /* 0x4b8000000a0a8820 */ /* 0x020fca0000400000 */
[----:B------:R0:W-:Y:S02]  /*d7ba0*/  @!P0 STL [R1+0x430], R10 ;  /* 0x0004300a01008387 */ /* 0x0001e40000100800 */
[----:B0-----:R-:W-:Y:S01]  /*d7bb0*/  IMAD.MOV.U32 R10, RZ, RZ, R6 ;  /* 0x000000ffff0a7224 */ /* 0x001fe200078e0006 */
[----:B---3--:R-:W-:Y:S01]  /*d7bc0*/  MOV R6, R11 ;  /* 0x0000000b00067202 */ /* 0x008fe20000000f00 */
[----:B----4-:R-:W-:Y:S02]  /*d7bd0*/  MOV R11, R13 ;  /* 0x0000000d000b7202 */ /* 0x010fe40000000f00 */
[----:B------:R-:W-:Y:S01]  /*d7be0*/  IMAD.MOV.U32 R13, RZ, RZ, R14 ;  /* 0x000000ffff0d7224 */ /* 0x000fe200078e000e */
[----:B--2---:R-:W-:Y:S01]  /*d7bf0*/  MOV R14, R9 ;  /* 0x00000009000e7202 */ /* 0x004fe20000000f00 */
[----:B------:R-:W-:Y:S02]  /*d7c00*/  MOV R9, R8 ;  /* 0x0000000800097202 */ /* 0x000fe40000000f00 */
[----:B------:R-:W2:Y:S04]  /*d7c10*/  LDL.LU R8, [R1+0x5b4] ;  /* 0x0005b40001087983 */ /* 0x000ea80000300800 */
[----:B--2---:R0:W-:Y:S04]  /*d7c20*/  STL [R1+0x32a8], R8 ;  /* 0x0032a80801007387 */ /* 0x0041e80000100800 */
[----:B0-----:R-:W2:Y:S04]  /*d7c30*/  LDL R8, [R1+0x550] ;  /* 0x0005500001087983 */ /* 0x001ea80000100800 */
[----:B--2---:R0:W-:Y:S04]  /*d7c40*/  STL [R1+0x32b8], R8 ;  /* 0x0032b80801007387 */ /* 0x0041e80000100800 */
[----:B0-----:R-:W2:Y:S02]  /*d7c50*/  LDL R8, [R1+0x434] ;  /* 0x0004340001087983 */ /* 0x001ea40000100800 */
[----:B--2---:R-:W-:-:S05]  /*d7c60*/  @!P0 FMUL R8, R8, 16777216 ;  /* 0x4b80000008088820 */ /* 0x004fca0000400000 */
[----:B------:R0:W-:Y:S01]  /*d7c70*/  @!P0 STL [R1+0x434], R8 ;  /* 0x0004340801008387 */ /* 0x0001e20000100800 */
[----:B------:R1:W-:Y:S02]  /*d7c80*/  STL [R1+0x32d4], R29 ;  /* 0x0032d41d01007387 */ /* 0x0003e40000100800 */
[----:B------:R2:W-:Y:S01]  /*d7c90*/  STL [R1+0x32d0], R17 ;  /* 0x0032d01101007387 */ /* 0x0005e20000100800 */
[----:B0-----:R-:W3:Y:S01]  /*d7ca0*/  LDL R8, [R1+0x460] ;  /* 0x0004600001087983 */ /* 0x001ee20000100800 */
[----:B-1----:R-:W-:Y:S01]  /*d7cb0*/  IMAD.MOV.U32 R29, RZ, RZ, R13 ;  /* 0x000000ffff1d7224 */ /* 0x002fe200078e000d */
[----:B--2---:R-:W-:Y:S02]  /*d7cc0*/  MOV R17, R14 ;  /* 0x0000000e00117202 */ /* 0x004fe40000000f00 */
[----:B------:R-:W-:Y:S01]  /*d7cd0*/  MOV R13, R12 ;  /* 0x0000000c000d7202 */ /* 0x000fe20000000f00 */
[----:B------:R-:W2:Y:S04]  /*d7ce0*/  LDL R14, [R1+0x450] ;  /* 0x00045000010e7983 */ /* 0x000ea80000100800 */
[----:B------:R-:W4:Y:S01]  /*d7cf0*/  LDL R12, [R1+0x458] ;  /* 0x00045800010c7983 */ /* 0x000f220000100800 */
[----:B------:R-:W-:-:S02]  /*d7d00*/  @!P0 FMUL R29, R29, 16777216 ;  /* 0x4b8000001d1d8820 */ /* 0x000fc40000400000 */
[----:B------:R-:W-:Y:S02]  /*d7d10*/  @!P0 FMUL R17, R17, 16777216 ;  /* 0x4b80000011118820 */ /* 0x000fe40000400000 */
[----:B------:R-:W-:Y:S01]  /*d7d20*/  @!P0 FMUL R13, R13, 16777216 ;  /* 0x4b8000000d0d8820 */ /* 0x000fe20000400000 */
[----:B------:R0:W-:Y:S04]  /*d7d30*/  @!P0 STL [R1+0x43c], R29 ;  /* 0x00043c1d01008387 */ /* 0x0001e80000100800 */
[----:B0-----:R-:W5:Y:S01]  /*d7d40*/  LDL.LU R29, [R1+0x32d4] ;  /* 0x0032d400011d7983 */ /* 0x001f620000300800 */
[----:B------:R0:W-:Y:S03]  /*d7d50*/  @!P0 STL [R1+0x444], R17 ;  /* 0x0004441101008387 */ /* 0x0001e60000100800 */
[----:B0-----:R-:W5:Y:S01]  /*d7d60*/  LDL.LU R17, [R1+0x32d0] ;  /* 0x0032d00001117983 */ /* 0x001f620000300800 */
[----:B------:R0:W-:Y:S03]  /*d7d70*/  @!P0 STL [R1+0x448], R13 ;  /* 0x0004480d01008387 */ /* 0x0001e60000100800 */
[----:B0-----:R-:W5:Y:S01]  /*d7d80*/  LDL.LU R13, [R1+0x32cc] ;  /* 0x0032cc00010d7983 */ /* 0x001f620000300800 */
[----:B--2---:R-:W-:-:S02]  /*d7d90*/  @!P0 FMUL R14, R14, 16777216 ;  /* 0x4b8000000e0e8820 */ /* 0x004fc40000400000 */
[----:B----4-:R-:W-:-:S03]  /*d7da0*/  @!P0 FMUL R12, R12, 16777216 ;  /* 0x4b8000000c0c8820 */ /* 0x010fc60000400000 */
[----:B------:R0:W-:Y:S04]  /*d7db0*/  @!P0 STL [R1+0x450], R14 ;  /* 0x0004500e01008387 */ /* 0x0001e80000100800 */
[----:B0-----:R-:W2:Y:S01]  /*d7dc0*/  LDL.LU R14, [R1+0x32c8] ;  /* 0x0032c800010e7983 */ /* 0x001ea20000300800 */
[----:B------:R0:W-:Y:S03]  /*d7dd0*/  @!P0 STL [R1+0x458], R12 ;  /* 0x0004580c01008387 */ /* 0x0001e60000100800 */
[----:B0-----:R-:W4:Y:S01]  /*d7de0*/  LDL.LU R12, [R1+0x32c4] ;  /* 0x0032c400010c7983 */ /* 0x001f220000300800 */
[----:B---3--:R-:W-:Y:S02]  /*d7df0*/  @!P0 FMUL R8, R8, 16777216 ;  /* 0x4b80000008088820 */ /* 0x008fe40000400000 */
[----:B------:R-:W-:-:S02]  /*d7e00*/  @!P0 FMUL R10, R10, 16777216 ;  /* 0x4b8000000a0a8820 */ /* 0x000fc40000400000 */
[----:B------:R-:W-:Y:S02]  /*d7e10*/  @!P0 FMUL R6, R6, 16777216 ;  /* 0x4b80000006068820 */ /* 0x000fe40000400000 */
[----:B------:R-:W-:Y:S01]  /*d7e20*/  @!P0 FMUL R11, R11, 16777216 ;  /* 0x4b8000000b0b8820 */ /* 0x000fe20000400000 */
[----:B------:R-:W-:Y:S01]  /*d7e30*/  @!P0 STL [R1+0x460], R8 ;  /* 0x0004600801008387 */ /* 0x000fe20000100800 */
[----:B------:R0:W-:Y:S02]  /*d7e40*/  @!P0 STL [R1+0x468], R10 ;  /* 0x0004680a01008387 */ /* 0x0001e40000100800 */
[----:B------:R-:W-:Y:S02]  /*d7e50*/  @!P0 STL [R1+0x46c], R6 ;  /* 0x00046c0601008387 */ /* 0x000fe40000100800 */
[----:B------:R1:W-:Y:S01]  /*d7e60*/  @!P0 STL [R1+0x480], R11 ;  /* 0x0004800b01008387 */ /* 0x0003e20000100800 */
[----:B0-----:R-:W3:Y:S04]  /*d7e70*/  LDL R10, [R1+0x4d8] ;  /* 0x0004d800010a7983 */ /* 0x001ee80000100800 */
[----:B-1----:R-:W3:Y:S04]  /*d7e80*/  LDL R11, [R1+0x4ac] ;  /* 0x0004ac00010b7983 */ /* 0x002ee80000100800 */
[----:B------:R-:W5:Y:S01]  /*d7e90*/  LDL R6, [R1+0x4e8] ;  /* 0x0004e80001067983 */ /* 0x000f620000100800 */
[----:B--2---:R-:W-:-:S03]  /*d7ea0*/  IMAD.MOV.U32 R8, RZ, RZ, R14 ;  /* 0x000000ffff087224 */ /* 0x004fc600078e000e */
[----:B------:R-:W2:Y:S01]  /*d7eb0*/  LDL R14, [R1+0x4c0] ;  /* 0x0004c000010e7983 */ /* 0x000ea20000100800 */
[----:B----4-:R-:W-:-:S05]  /*d7ec0*/  @!P0 FMUL R12, R12, 16777216 ;  /* 0x4b8000000c0c8820 */ /* 0x010fca0000400000 */
[----:B------:R0:W-:Y:S04]  /*d7ed0*/  STL [R1+0x315c], R12 ;  /* 0x00315c0c01007387 */ /* 0x0001e80000100800 */
[----:B0-----:R-:W4:Y:S01]  /*d7ee0*/  LDL.LU R12, [R1+0x5a4] ;  /* 0x0005a400010c7983 */ /* 0x001f220000300800 */
[----:B------:R-:W-:Y:S02]  /*d7ef0*/  @!P0 FMUL R8, R8, 16777216 ;  /* 0x4b80000008088820 */ /* 0x000fe40000400000 */
[----:B---3--:R-:W-:Y:S02]  /*d7f00*/  @P1 FMUL R11, R11, 0.25 ;  /* 0x3e8000000b0b1820 */ /* 0x008fe40000400000 */
[----:B------:R-:W-:Y:S02]  /*d7f10*/  @P1 FMUL R10, R10, 0.25 ;  /* 0x3e8000000a0a1820 */ /* 0x000fe40000400000 */
[----:B-----5:R-:W-:-:S02]  /*d7f20*/  @P1 FMUL R6, R6, 0.25 ;  /* 0x3e80000006061820 */ /* 0x020fc40000400000 */
[----:B--2---:R-:W-:Y:S01]  /*d7f30*/  @P1 FMUL R14, R14, 0.25 ;  /* 0x3e8000000e0e1820 */ /* 0x004fe20000400000 */
[----:B----4-:R0:W-:Y:S01]  /*d7f40*/  STL [R1+0x32bc], R12 ;  /* 0x0032bc0c01007387 */ /* 0x0101e20000100800 */
[----:B------:R1:W-:Y:S03]  /*d7f50*/  @!P0 STL [R1+0x48c], R8 ;  /* 0x00048c0801008387 */ /* 0x0003e60000100800 */
[----:B0-----:R-:W2:Y:S04]  /*d7f60*/  LDL R12, [R1+0x500] ;  /* 0x00050000010c7983 */ /* 0x001ea80000100800 */
[----:B-1----:R-:W3:Y:S01]  /*d7f70*/  LDL R8, [R1+0x510] ;  /* 0x0005100001087983 */ /* 0x002ee20000100800 */
[----:B------:R0:W-:Y:S03]  /*d7f80*/  @P1 STL [R1+0x4ac], R11 ;  /* 0x0004ac0b01001387 */ /* 0x0001e60000100800 */
[----:B0-----:R-:W4:Y:S01]  /*d7f90*/  LDL R11, [R1+0x520] ;  /* 0x00052000010b7983 */ /* 0x001f220000100800 */
[----:B------:R0:W-:Y:S03]  /*d7fa0*/  @P1 STL [R1+0x4c0], R14 ;  /* 0x0004c00e01001387 */ /* 0x0001e60000100800 */
[----:B0-----:R-:W5:Y:S01]  /*d7fb0*/  LDL.LU R14, [R1+0x32c0] ;  /* 0x0032c000010e7983 */ /* 0x001f620000300800 */
[----:B------:R0:W-:Y:S03]  /*d7fc0*/  @P1 STL [R1+0x4d8], R10 ;  /* 0x0004d80a01001387 */ /* 0x0001e60000100800 */
[----:B0-----:R-:W5:Y:S01]  /*d7fd0*/  LDL R10, [R1+0x588] ;  /* 0x00058800010a7983 */ /* 0x001f620000100800 */
[----:B------:R0:W-:Y:S03]  /*d7fe0*/  @P1 STL [R1+0x4e8], R6 ;  /* 0x0004e80601001387 */ /* 0x0001e60000100800 */
[----:B0-----:R-:W5:Y:S01]  /*d7ff0*/  LDL R6, [R1+0x590] ;  /* 0x0005900001067983 */ /* 0x001f620000100800 */
[----:B--2---:R-:W-:-:S02]  /*d8000*/  @P1 FMUL R12, R12, 0.25 ;  /* 0x3e8000000c0c1820 */ /* 0x004fc40000400000 */
[----:B---3--:R-:W-:-:S03]  /*d8010*/  @P1 FMUL R8, R8, 0.25 ;  /* 0x3e80000008081820 */ /* 0x008fc60000400000 */
[----:B------:R0:W-:Y:S01]  /*d8020*/  @P1 STL [R1+0x500], R12 ;  /* 0x0005000c01001387 */ /* 0x0001e20000100800 */
[----:B----4-:R-:W-:-:S03]  /*d8030*/  @P1 FMUL R11, R11, 0.25 ;  /* 0x3e8000000b0b1820 */ /* 0x010fc60000400000 */
[----:B0-----:R-:W2:Y:S01]  /*d8040*/  LDL.LU R12, [R1+0x32bc] ;  /* 0x0032bc00010c7983 */ /* 0x001ea20000300800 */
[----:B------:R0:W-:Y:S02]  /*d8050*/  @P1 STL [R1+0x510], R8 ;  /* 0x0005100801001387 */ /* 0x0001e40000100800 */
[----:B-----5:R-:W-:Y:S01]  /*d8060*/  @P1 FMUL R14, R14, 0.25 ;  /* 0x3e8000000e0e1820 */ /* 0x020fe20000400000 */
[----:B0-----:R-:W3:Y:S01]  /*d8070*/  LDL.LU R8, [R1+0x32b8] ;  /* 0x0032b80001087983 */ /* 0x001ee20000300800 */
[----:B------:R0:W-:Y:S02]  /*d8080*/  @P1 STL [R1+0x520], R11 ;  /* 0x0005200b01001387 */ /* 0x0001e40000100800 */
[----:B------:R-:W-:Y:S01]  /*d8090*/  @P1 FMUL R10, R10, 0.25 ;  /* 0x3e8000000a0a1820 */ /* 0x000fe20000400000 */
[----:B0-----:R-:W4:Y:S01]  /*d80a0*/  LDL.LU R11, [R1+0x32b4] ;  /* 0x0032b400010b7983 */ /* 0x001f220000300800 */
[----:B------:R-:W-:Y:S03]  /*d80b0*/  @P1 STL [R1+0x4fc], R14 ;  /* 0x0004fc0e01001387 */ /* 0x000fe60000100800 */
[----:B------:R0:W-:Y:S02]  /*d80c0*/  @P1 STL [R1+0x588], R10 ;  /* 0x0005880a01001387 */ /* 0x0001e40000100800 */
[----:B------:R-:W-:Y:S01]  /*d80d0*/  @P1 FMUL R6, R6, 0.25 ;  /* 0x3e80000006061820 */ /* 0x000fe20000400000 */
[----:B0-----:R-:W5:Y:S04]  /*d80e0*/  LDL.LU R10, [R1+0x32b0] ;  /* 0x0032b000010a7983 */ /* 0x001f680000300800 */
[----:B------:R0:W-:Y:S02]  /*d80f0*/  @P1 STL [R1+0x590], R6 ;  /* 0x0005900601001387 */ /* 0x0001e40000100800 */
[----:B0-----:R-:W5:Y:S01]  /*d8100*/  LDL.LU R6, [R1+0x32ac] ;  /* 0x0032ac0001067983 */ /* 0x001f620000300800 */
[----:B--2---:R-:W-:-:S02]  /*d8110*/  @P1 FMUL R12, R12, 0.25 ;  /* 0x3e8000000c0c1820 */ /* 0x004fc40000400000 */
[----:B---3--:R-:W-:-:S05]  /*d8120*/  @P1 FMUL R8, R8, 0.25 ;  /* 0x3e80000008081820 */ /* 0x008fca0000400000 */
[----:B------:R-:W-:Y:S01]  /*d8130*/  @P1 STL [R1+0x550], R8 ;  /* 0x0005500801001387 */ /* 0x000fe20000100800 */
[----:B------:R0:W-:Y:S02]  /*d8140*/  STL [R1+0x32a0], R29 ;  /* 0x0032a01d01007387 */ /* 0x0001e40000100800 */
[----:B----4-:R-:W-:-:S05]  /*d8150*/  @P1 FMUL R11, R11, 0.25 ;  /* 0x3e8000000b0b1820 */ /* 0x010fca0000400000 */
[----:B------:R-:W-:Y:S01]  /*d8160*/  @P1 STL [R1+0x570], R11 ;  /* 0x0005700b01001387 */ /* 0x000fe20000100800 */
[----:B0-----:R-:W2:Y:S02]  /*d8170*/  LDL R29, [R1+0x4ac] ;  /* 0x0004ac00011d7983 */ /* 0x001ea40000100800 */
[----:B------:R0:W-:Y:S02]  /*d8180*/  STL [R1+0x3288], R12 ;  /* 0x0032880c01007387 */ /* 0x0001e40000100800 */
[----:B0-----:R-:W-:Y:S02]  /*d8190*/  MOV R12, R8 ;  /* 0x00000008000c7202 */ /* 0x001fe40000000f00 */
[----:B------:R-:W3:Y:S01]  /*d81a0*/  LDL.LU R8, [R1+0x32a8] ;  /* 0x0032a80001087983 */ /* 0x000ee20000300800 */
[----:B-----5:R-:W-:-:S05]  /*d81b0*/  @P1 FMUL R6, R6, 0.25 ;  /* 0x3e80000006061820 */ /* 0x020fca0000400000 */
[----:B------:R-:W-:Y:S01]  /*d81c0*/  @P1 STL [R1+0x59c], R6 ;  /* 0x00059c0601001387 */ /* 0x000fe20000100800 */
[----:B------:R0:W-:Y:S02]  /*d81d0*/  STL [R1+0x3298], R6 ;  /* 0x0032980601007387 */ /* 0x0001e40000100800 */
[----:B0-----:R-:W-:Y:S02]  /*d81e0*/  MOV R6, R14 ;  /* 0x0000000e00067202 */ /* 0x001fe40000000f00 */
[----:B------:R-:W4:Y:S01]  /*d81f0*/  LDL.LU R14, [R1+0x32a4] ;  /* 0x0032a400010e7983 */ /* 0x000f220000300800 */
[----:B------:R-:W-:Y:S01]  /*d8200*/  @P1 FMUL R10, R10, 0.25 ;  /* 0x3e8000000a0a1820 */ /* 0x000fe20000400000 */
[C---:B------:R-:W-:Y:S01]  /*d8210*/  FSETP.GEU.AND P0, PT, |R13|.reuse, 1.175494350822287508e-38, PT ;  /* 0x008000000d00780b */ /* 0x040fe20003f0e200 */
[----:B------:R-:W-:-:S03]  /*d8220*/  @P1 FMUL R13, R13, 0.25 ;  /* 0x3e8000000d0d1820 */ /* 0x000fc60000400000 */
[----:B------:R0:W-:Y:S04]  /*d8230*/  STL [R1+0x328c], R10 ;  /* 0x00328c0a01007387 */ /* 0x0001e80000100800 */
[----:B0-----:R-:W5:Y:S01]  /*d8240*/  LDL R10, [R1+0x520] ;  /* 0x00052000010a7983 */ /* 0x001f620000100800 */
[----:B------:R0:W-:Y:S03]  /*d8250*/  STL [R1+0x3290], R13 ;  /* 0x0032900d01007387 */ /* 0x0001e60000100800 */
[----:B0-----:R-:W5:Y:S01]  /*d8260*/  LDL R13, [R1+0x510] ;  /* 0x00051000010d7983 */ /* 0x001f620000100800 */
[----:B---3--:R-:W-:-:S05]  /*d8270*/  @P1 FMUL R8, R8, 0.25 ;  /* 0x3e80000008081820 */ /* 0x008fca0000400000 */
[----:B------:R0:W-:Y:S04]  /*d8280*/  STL [R1+0x3294], R8 ;  /* 0x0032940801007387 */ /* 0x0001e80000100800 */
[----:B0-----:R-:W3:Y:S01]  /*d8290*/  LDL R8, [R1+0x4d8] ;  /* 0x0004d80001087983 */ /* 0x001ee20000100800 */
[----:B----4-:R-:W-:-:S03]  /*d82a0*/  FSETP.GT.AND P1, PT, |R14|, 8.50705917302346158658e+37, PT ;  /* 0x7e8000000e00780b */ /* 0x010fc60003f24200 */
[----:B------:R0:W-:Y:S04]  /*d82b0*/  STL [R1+0x329c], R14 ;  /* 0x00329c0e01007387 */ /* 0x0001e80000100800 */
[----:B0-----:R-:W4:Y:S01]  /*d82c0*/  LDL R14, [R1+0x4c0] ;  /* 0x0004c000010e7983 */ /* 0x001f220000100800 */
[----:B--2---:R-:W-:-:S05]  /*d82d0*/  @!P0 FMUL R29, R29, 16777216 ;  /* 0x4b8000001d1d8820 */ /* 0x004fca0000400000 */
[----:B------:R0:W-:Y:S04]  /*d82e0*/  @!P0 STL [R1+0x4ac], R29 ;  /* 0x0004ac1d01008387 */ /* 0x0001e80000100800 */
[----:B0-----:R-:W2:Y:S01]  /*d82f0*/  LDL.LU R29, [R1+0x32a0] ;  /* 0x0032a000011d7983 */ /* 0x001ea20000300800 */
[----:B---3--:R-:W-:Y:S02]  /*d8300*/  @!P0 FMUL R8, R8, 16777216 ;  /* 0x4b80000008088820 */ /* 0x008fe40000400000 */
[----:B----4-:R-:W-:-:S05]  /*d8310*/  @!P0 FMUL R14, R14, 16777216 ;  /* 0x4b8000000e0e8820 */ /* 0x010fca0000400000 */
[----:B------:R0:W-:Y:S04]  /*d8320*/  @!P0 STL [R1+0x4c0], R14 ;  /* 0x0004c00e01008387 */ /* 0x0001e80000100800 */
[----:B0-----:R-:W3:Y:S01]  /*d8330*/  LDL R14, [R1+0x4e8] ;  /* 0x0004e800010e7983 */ /* 0x001ee20000100800 */
[----:B------:R5:W-:Y:S02]  /*d8340*/  @!P0 STL [R1+0x4d8], R8 ;  /* 0x0004d80801008387 */ /* 0x000be40000100800 */
[----:B-----5:R-:W-:Y:S01]  /*d8350*/  IMAD.MOV.U32 R8, RZ, RZ, R13 ;  /* 0x000000ffff087224 */ /* 0x020fe200078e000d */
[----:B------:R-:W-:Y:S01]  /*d8360*/  MOV R13, R10 ;  /* 0x0000000a000d7202 */ /* 0x000fe20000000f00 */
[----:B------:R-:W-:Y:S02]  /*d8370*/  MOV R10, R12 ;  /* 0x0000000c000a7202 */ /* 0x000fe40000000f00 */
[----:B------:R-:W-:Y:S01]  /*d8380*/  IMAD.MOV.U32 R12, RZ, RZ, R11 ;  /* 0x000000ffff0c7224 */ /* 0x000fe200078e000b */
[----:B------:R-:W-:Y:S01]  /*d8390*/  MOV R11, R7 ;  /* 0x00000007000b7202 */ /* 0x000fe20000000f00 */
[----:B------:R-:W-:-:S02]  /*d83a0*/  MOV R7, R5 ;  /* 0x0000000500077202 */ /* 0x000fc40000000f00 */
[----:B------:R-:W-:Y:S02]  /*d83b0*/  IMAD.MOV.U32 R5, RZ, RZ, R0 ;  /* 0x000000ffff057224 */ /* 0x000fe400078e0000 */
[----:B------:R-:W4:Y:S01]  /*d83c0*/  LDL.LU R0, [R1+0x578] ;  /* 0x0005780001007983 */ /* 0x000f220000300800 */
[----:B------:R-:W-:Y:S02]  /*d83d0*/  @!P0 FMUL R6, R6, 16777216 ;  /* 0x4b80000006068820 */ /* 0x000fe40000400000 */
[----:B---3--:R-:W-:Y:S01]  /*d83e0*/  @!P0 FMUL R14, R14, 16777216 ;  /* 0x4b8000000e0e8820 */ /* 0x008fe20000400000 */
[----:B----4-:R0:W-:Y:S04]  /*d83f0*/  STL [R1+0x3278], R0 ;  /* 0x0032780001007387 */ /* 0x0101e80000100800 */
[----:B0-----:R-:W3:Y:S01]  /*d8400*/  LDL R0, [R1+0x500] ;  /* 0x0005000001007983 */ /* 0x001ee20000100800 */
[----:B------:R0:W-:Y:S03]  /*d8410*/  @!P0 STL [R1+0x4e8], R14 ;  /* 0x0004e80e01008387 */ /* 0x0001e60000100800 */
[----:B0-----:R-:W4:Y:S01]  /*d8420*/  LDL.LU R14, [R1+0x329c] ;  /* 0x00329c00010e7983 */ /* 0x001f220000300800 */
[----:B------:R0:W-:Y:S03]  /*d8430*/  @!P0 STL [R1+0x4fc], R6 ;  /* 0x0004fc0601008387 */ /* 0x0001e60000100800 */
[----:B0-----:R-:W5:Y:S01]  /*d8440*/  LDL.LU R6, [R1+0x3298] ;  /* 0x0032980001067983 */ /* 0x001f620000300800 */
[----:B---3--:R-:W-:-:S05]  /*d8450*/  @!P0 FMUL R0, R0, 16777216 ;  /* 0x4b80000000008820 */ /* 0x008fca0000400000 */
[----:B------:R5:W-:Y:S02]  /*d8460*/  @!P0 STL [R1+0x500], R0 ;  /* 0x0005000001008387 */ /* 0x000be40000100800 */
[----:B-----5:R-:W-:Y:S01]  /*d8470*/  MOV R0, R6 ;  /* 0x0000000600007202 */ /* 0x020fe20000000f00 */
[----:B------:R-:W-:Y:S02]  /*d8480*/  MOV R6, R5 ;  /* 0x0000000500067202 */ /* 0x000fe40000000f00 */
[----:B------:R-:W-:Y:S01]  /*d8490*/  IMAD.MOV.U32 R5, RZ, RZ, R3 ;  /* 0x000000ffff057224 */ /* 0x000fe200078e0003 */
[----:B--2---:R-:W-:Y:S01]  /*d84a0*/  MOV R3, R29 ;  /* 0x0000001d00037202 */ /* 0x004fe20000000f00 */
[----:B------:R-:W-:Y:S02]  /*d84b0*/  MOV R29, R16 ;  /* 0x00000010001d7202 */ /* 0x000fe40000000f00 */
[----:B------:R-:W2:Y:S01]  /*d84c0*/  LDL.LU R16, [R1+0x598] ;  /* 0x0005980001107983 */ /* 0x000ea20000300800 */
[----:B------:R-:W-:-:S02]  /*d84d0*/  @!P0 FMUL R8, R8, 16777216 ;  /* 0x4b80000008088820 */ /* 0x000fc40000400000 */
[----:B------:R-:W-:Y:S02]  /*d84e0*/  @!P0 FMUL R13, R13, 16777216 ;  /* 0x4b8000000d0d8820 */ /* 0x000fe40000400000 */
[----:B------:R-:W-:Y:S02]  /*d84f0*/  @!P0 FMUL R10, R10, 16777216 ;  /* 0x4b8000000a0a8820 */ /* 0x000fe40000400000 */
[----:B------:R-:W-:Y:S01]  /*d8500*/  @!P0 FMUL R12, R12, 16777216 ;  /* 0x4b8000000c0c8820 */ /* 0x000fe20000400000 */
[----:B--2---:R0:W-:Y:S04]  /*d8510*/  STL [R1+0x3274], R16 ;  /* 0x0032741001007387 */ /* 0x0041e80000100800 */
[----:B0-----:R-:W2:Y:S01]  /*d8520*/  LDL R16, [R1+0x590] ;  /* 0x0005900001107983 */ /* 0x001ea20000100800 */
[----:B------:R0:W-:Y:S03]  /*d8530*/  @!P0 STL [R1+0x510], R8 ;  /* 0x0005100801008387 */ /* 0x0001e60000100800 */
[----:B0-----:R-:W3:Y:S01]  /*d8540*/  LDL.LU R8, [R1+0x3294] ;  /* 0x0032940001087983 */ /* 0x001ee20000300800 */
[----:B------:R0:W-:Y:S03]  /*d8550*/  @!P0 STL [R1+0x520], R13 ;  /* 0x0005200d01008387 */ /* 0x0001e60000100800 */
[----:B0-----:R-:W5:Y:S01]  /*d8560*/  LDL.LU R13, [R1+0x3290] ;  /* 0x00329000010d7983 */ /* 0x001f620000300800 */
[----:B------:R0:W-:Y:S03]  /*d8570*/  @!P0 STL [R1+0x550], R10 ;  /* 0x0005500a01008387 */ /* 0x0001e60000100800 */
[----:B0-----:R-:W4:Y:S01]  /*d8580*/  LDL.LU R10, [R1+0x328c] ;  /* 0x00328c00010a7983 */ /* 0x001f220000300800 */
[----:B------:R0:W-:Y:S03]  /*d8590*/  @!P0 STL [R1+0x570], R12 ;  /* 0x0005700c01008387 */ /* 0x0001e60000100800 */
[----:B0-----:R-:W4:Y:S01]  /*d85a0*/  LDL.LU R12, [R1+0x3288] ;  /* 0x00328800010c7983 */ /* 0x001f220000300800 */
[----:B------:R0:W-:Y:S03]  /*d85b0*/  STL [R1+0x327c], R11 ;  /* 0x00327c0b01007387 */ /* 0x0001e60000100800 */
[----:B0-----:R-:W4:Y:S01]  /*d85c0*/  LDL R11, [R1+0x588] ;  /* 0x00058800010b7983 */ /* 0x001f220000100800 */
[----:B------:R-:W-:-:S02]  /*d85d0*/  @!P0 FMUL R0, R0, 16777216 ;  /* 0x4b80000000008820 */ /* 0x000fc40000400000 */
[----:B------:R-:W-:Y:S02]  /*d85e0*/  STL [R1+0x3280], R17 ;  /* 0x0032801101007387 */ /* 0x000fe40000100800 */
[----:B--2---:R-:W-:Y:S02]  /*d85f0*/  @!P0 FMUL R16, R16, 16777216 ;  /* 0x4b80000010108820 */ /* 0x004fe40000400000 */
[----:B---3--:R-:W-:Y:S02]  /*d8600*/  @!P0 FMUL R8, R8, 16777216 ;  /* 0x4b80000008088820 */ /* 0x008fe40000400000 */
[----:B-----5:R-:W-:Y:S02]  /*d8610*/  @!P0 FMUL R13, R13, 16777216 ;  /* 0x4b8000000d0d8820 */ /* 0x020fe40000400000 */
[----:B----4-:R-:W-:Y:S02]  /*d8620*/  @!P0 FMUL R10, R10, 16777216 ;  /* 0x4b8000000a0a8820 */ /* 0x010fe40000400000 */
[----:B------:R-:W-:-:S02]  /*d8630*/  @!P0 FMUL R12, R12, 16777216 ;  /* 0x4b8000000c0c8820 */ /* 0x000fc40000400000 */
[----:B------:R-:W-:-:S05]  /*d8640*/  @!P0 FMUL R11, R11, 16777216 ;  /* 0x4b8000000b0b8820 */ /* 0x000fca0000400000 */
[----:B------:R-:W-:Y:S01]  /*d8650*/  @!P0 STL [R1+0x588], R11 ;  /* 0x0005880b01008387 */ /* 0x000fe20000100800 */
[----:B------:R-:W-:Y:S02]  /*d8660*/  @!P0 STL [R1+0x590], R16 ;  /* 0x0005901001008387 */ /* 0x000fe40000100800 */
[----:B------:R-:W-:Y:S02]  /*d8670*/  @!P0 STL [R1+0x59c], R0 ;  /* 0x00059c0001008387 */ /* 0x000fe40000100800 */
[----:B------:R0:W-:Y:S01]  /*d8680*/  STL [R1+0x3160], R13 ;  /* 0x0031600d01007387 */ /* 0x0001e20000100800 */
[----:B------:R-:W-:Y:S01]  /*d8690*/  STL [R1+0x5a4], R12 ;  /* 0x0005a40c01007387 */ /* 0x000fe20000100800 */
[----:B------:R-:W-:Y:S02]  /*d86a0*/  STL [R1+0x5ac], R10 ;  /* 0x0005ac0a01007387 */ /* 0x000fe40000100800 */
[----:B0-----:R-:W-:Y:S01]  /*d86b0*/  IMAD.MOV.U32 R13, RZ, RZ, R9 ;  /* 0x000000ffff0d7224 */ /* 0x001fe200078e0009 */
[----:B------:R-:W-:Y:S01]  /*d86c0*/  MOV R9, R6 ;  /* 0x0000000600097202 */ /* 0x000fe20000000f00 */
[----:B------:R-:W-:-:S02]  /*d86d0*/  MOV R6, R5 ;  /* 0x0000000500067202 */ /* 0x000fc40000000f00 */
[----:B------:R-:W-:Y:S01]  /*d86e0*/  IMAD.MOV.U32 R5, RZ, RZ, R20 ;  /* 0x000000ffff057224 */ /* 0x000fe200078e0014 */
[----:B------:R-:W-:Y:S01]  /*d86f0*/  MOV R20, R15 ;  /* 0x0000000f00147202 */ /* 0x000fe20000000f00 */
[----:B------:R0:W-:Y:S01]  /*d8700*/  STL [R1+0x3284], R13 ;  /* 0x0032840d01007387 */ /* 0x0001e20000100800 */
[----:B------:R-:W-:Y:S02]  /*d8710*/  STL [R1+0x5b4], R8 ;  /* 0x0005b40801007387 */ /* 0x000fe40000100800 */
[----:B------:R-:W2:Y:S02]  /*d8720*/  LDL R17, [R1+0x514] ;  /* 0x0005140001117983 */ /* 0x000ea40000100800 */
[----:B------:R-:W3:Y:S01]  /*d8730*/  LDL R11, [R1+0x53c] ;  /* 0x00053c00010b7983 */ /* 0x000ee20000100800 */
[----:B------:R-:W4:Y:S04]  /*d8740*/  LDL R0, [R1+0x554] ;  /* 0x0005540001007983 */ /* 0x000f280000100800 */
[----:B------:R-:W5:Y:S04]  /*d8750*/  LDL R16, [R1+0x580] ;  /* 0x0005800001107983 */ /* 0x000f680000100800 */
[----:B------:R-:W2:Y:S04]  /*d8760*/  LDL R15, [R1+0x58c] ;  /* 0x00058c00010f7983 */ /* 0x000ea80000100800 */
[----:B0-----:R-:W2:Y:S01]  /*d8770*/  LDL R13, [R1+0x508] ;  /* 0x00050800010d7983 */ /* 0x001ea20000100800 */
[----:B------:R-:W2:Y:S03]  /*d8780*/  LDL.LU R12, [R1+0x634] ;  /* 0x00063400010c7983 */ /* 0x000ea60000300800 */
[----:B--2---:R0:W-:Y:S04]  /*d8790*/  STL [R1+0x3240], R12 ;  /* 0x0032400c01007387 */ /* 0x0041e80000100800 */
[----:B0-----:R-:W2:Y:S01]  /*d87a0*/  LDL.LU R12, [R1+0x614] ;  /* 0x00061400010c7983 */ /* 0x001ea20000300800 */
[----:B------:R-:W2:Y:S02]  /*d87b0*/  LDL.LU R8, [R1+0x638] ;  /* 0x0006380001087983 */ /* 0x000ea40000300800 */
[----:B------:R-:W-:Y:S01]  /*d87c0*/  @P1 FMUL R13, R13, 0.25 ;  /* 0x3e8000000d0d1820 */ /* 0x000fe20000400000 */
[----:B--2---:R0:W-:Y:S04]  /*d87d0*/  STL [R1+0x3244], R8 ;  /* 0x0032440801007387 */ /* 0x0041e80000100800 */
[----:B0-----:R-:W2:Y:S01]  /*d87e0*/  LDL.LU R8, [R1+0x610] ;  /* 0x0006100001087983 */ /* 0x001ea20000300800 */
[----:B------:R-:W2:Y:S02]  /*d87f0*/  LDL.LU R10, [R1+0x63c] ;  /* 0x00063c00010a7983 */ /* 0x000ea40000300800 */
[----:B------:R-:W-:-:S02]  /*d8800*/  @P1 FMUL R17, R17, 0.25 ;  /* 0x3e80000011111820 */ /* 0x000fc40000400000 */
[----:B---3--:R-:W-:Y:S02]  /*d8810*/  @P1 FMUL R11, R11, 0.25 ;  /* 0x3e8000000b0b1820 */ /* 0x008fe40000400000 */
[----:B----4-:R-:W-:Y:S01]  /*d8820*/  @P1 FMUL R0, R0, 0.25 ;  /* 0x3e80000000001820 */ /* 0x010fe20000400000 */
[----:B--2---:R0:W-:Y:S04]  /*d8830*/  STL [R1+0x3248], R10 ;  /* 0x0032480a01007387 */ /* 0x0041e80000100800 */
[----:B0-----:R-:W2:Y:S01]  /*d8840*/  LDL.LU R10, [R1+0x5bc] ;  /* 0x0005bc00010a7983 */ /* 0x001ea20000300800 */
[----:B------:R0:W-:Y:S03]  /*d8850*/  @P1 STL [R1+0x508], R13 ;  /* 0x0005080d01001387 */ /* 0x0001e60000100800 */
[----:B0-----:R-:W3:Y:S01]  /*d8860*/  LDL.LU R13, [R1+0x3284] ;  /* 0x00328400010d7983 */ /* 0x001ee20000300800 */
[----:B------:R0:W-:Y:S03]  /*d8870*/  @P1 STL [R1+0x514], R17 ;  /* 0x0005141101001387 */ /* 0x0001e60000100800 */
[----:B0-----:R-:W4:Y:S01]  /*d8880*/  LDL.LU R17, [R1+0x3280] ;  /* 0x0032800001117983 */ /* 0x001f220000300800 */
[----:B------:R0:W-:Y:S03]  /*d8890*/  @P1 STL [R1+0x53c], R11 ;  /* 0x00053c0b01001387 */ /* 0x0001e60000100800 */
[----:B0-----:R-:W2:Y:S01]  /*d88a0*/  LDL.LU R11, [R1+0x327c] ;  /* 0x00327c00010b7983 */ /* 0x001ea20000300800 */
[----:B------:R0:W-:Y:S03]  /*d88b0*/  @P1 STL [R1+0x554], R0 ;  /* 0x0005540001001387 */ /* 0x0001e60000100800 */
[----:B0-----:R-:W2:Y:S01]  /*d88c0*/  LDL.LU R0, [R1+0x3278] ;  /* 0x0032780001007983 */ /* 0x001ea20000300800 */
[----:B-----5:R-:W-:-:S02]  /*d88d0*/  @P1 FMUL R16, R16, 0.25 ;  /* 0x3e80000010101820 */ /* 0x020fc40000400000 */
[----:B--2---:R-:W-:-:S05]  /*d88e0*/  @P1 FMUL R0, R0, 0.25 ;  /* 0x3e80000000001820 */ /* 0x004fca0000400000 */
[----:B------:R0:W-:Y:S04]  /*d88f0*/  STL [R1+0x3268], R0 ;  /* 0x0032680001007387 */ /* 0x0001e80000100800 */
[----:B0-----:R-:W2:Y:S01]  /*d8900*/  LDL R0, [R1+0x5a0] ;  /* 0x0005a00001007983 */ /* 0x001ea20000100800 */
[----:B------:R0:W-:Y:S03]  /*d8910*/  @P1 STL [R1+0x580], R16 ;  /* 0x0005801001001387 */ /* 0x0001e60000100800 */
[----:B0-----:R-:W5:Y:S01]  /*d8920*/  LDL.LU R16, [R1+0x3274] ;  /* 0x0032740001107983 */ /* 0x001f620000300800 */
[----:B------:R-:W-:Y:S02]  /*d8930*/  @P1 FMUL R15, R15, 0.25 ;  /* 0x3e8000000f0f1820 */ /* 0x000fe40000400000 */
[----:B---3--:R-:W-:-:S02]  /*d8940*/  @P1 FMUL R13, R13, 0.25 ;  /* 0x3e8000000d0d1820 */ /* 0x008fc40000400000 */
[----:B-----5:R-:W-:-:S05]  /*d8950*/  @P1 FMUL R16, R16, 0.25 ;  /* 0x3e80000010101820 */ /* 0x020fca0000400000 */
[----:B------:R0:W-:Y:S01]  /*d8960*/  STL [R1+0x325c], R16 ;  /* 0x00325c1001007387 */ /* 0x0001e20000100800 */
[----:B------:R1:W-:Y:S01]  /*d8970*/  @P1 STL [R1+0x58c], R15 ;  /* 0x00058c0f01001387 */ /* 0x0003e20000100800 */
[----:B0-----:R-:W-:Y:S02]  /*d8980*/  MOV R16, R15 ;  /* 0x0000000f00107202 */ /* 0x001fe40000000f00 */
[----:B-1----:R-:W3:Y:S01]  /*d8990*/  LDL.LU R15, [R1+0x3270] ;  /* 0x00327000010f7983 */ /* 0x002ee20000300800 */
[----:B------:R-:W-:Y:S02]  /*d89a0*/  @P1 STL [R1+0x594], R13 ;  /* 0x0005940d01001387 */ /* 0x000fe40000100800 */
[----:B------:R0:W-:Y:S02]  /*d89b0*/  STL [R1+0x326c], R13 ;  /* 0x00326c0d01007387 */ /* 0x0001e40000100800 */
[----:B0-----:R-:W5:Y:S01]  /*d89c0*/  LDL R13, [R1+0x5b8] ;  /* 0x0005b800010d7983 */ /* 0x001f620000100800 */
[----:B--2---:R-:W-:-:S02]  /*d89d0*/  @P1 FMUL R0, R0, 0.25 ;  /* 0x3e80000000001820 */ /* 0x004fc40000400000 */
[----:B------:R-:W-:Y:S02]  /*d89e0*/  @P1 FMUL R11, R11, 0.25 ;  /* 0x3e8000000b0b1820 */ /* 0x000fe40000400000 */
[----:B------:R-:W-:Y:S02]  /*d89f0*/  @P1 FMUL R10, R10, 0.25 ;  /* 0x3e8000000a0a1820 */ /* 0x000fe40000400000 */
[----:B----4-:R-:W-:Y:S02]  /*d8a00*/  @P1 FMUL R17, R17, 0.25 ;  /* 0x3e80000011111820 */ /* 0x010fe40000400000 */
[----:B------:R-:W-:Y:S01]  /*d8a10*/  @P1 FMUL R8, R8, 0.25 ;  /* 0x3e80000008081820 */ /* 0x000fe20000400000 */
[----:B------:R-:W-:Y:S01]  /*d8a20*/  @P1 STL [R1+0x5a0], R0 ;  /* 0x0005a00001001387 */ /* 0x000fe20000100800 */
[----:B------:R-:W-:Y:S02]  /*d8a30*/  @P1 STL [R1+0x5a8], R11 ;  /* 0x0005a80b01001387 */ /* 0x000fe40000100800 */
[----:B------:R0:W-:Y:S02]  /*d8a40*/  STL [R1+0x324c], R10 ;  /* 0x00324c0a01007387 */ /* 0x0001e40000100800 */
[----:B-----5:R-:W-:-:S05]  /*d8a50*/  @P1 FMUL R13, R13, 0.25 ;  /* 0x3e8000000d0d1820 */ /* 0x020fca0000400000 */
[----:B------:R1:W-:Y:S01]  /*d8a60*/  @P1 STL [R1+0x5b8], R13 ;  /* 0x0005b80d01001387 */ /* 0x0003e20000100800 */
[----:B------:R-:W-:Y:S02]  /*d8a70*/  @P1 STL [R1+0x5b0], R17 ;  /* 0x0005b01101001387 */ /* 0x000fe40000100800 */
[----:B0-----:R-:W-:Y:S02]  /*d8a80*/  IMAD.MOV.U32 R10, RZ, RZ, R13 ;  /* 0x000000ffff0a7224 */ /* 0x001fe400078e000d */
[----:B------:R0:W-:Y:S01]  /*d8a90*/  STL [R1+0x3250], R8 ;  /* 0x0032500801007387 */ /* 0x0001e20000100800 */
[----:B-1----:R-:W2:Y:S01]  /*d8aa0*/  LDL R13, [R1+0x508] ;  /* 0x00050800010d7983 */ /* 0x002ea20000100800 */
[----:B0-----:R-:W-:-:S03]  /*d8ab0*/  MOV R8, R0 ;  /* 0x0000000000087202 */ /* 0x001fc60000000f00 */
[----:B------:R-:W4:Y:S01]  /*d8ac0*/  LDL R0, [R1+0x514] ;  /* 0x0005140001007983 */ /* 0x000f220000100800 */
[C---:B------:R-:W-:Y:S01]  /*d8ad0*/  FSETP.GEU.AND P0, PT, |R14|.reuse, 1.175494350822287508e-38, PT ;  /* 0x008000000e00780b */ /* 0x040fe20003f0e200 */
[----:B------:R-:W-:Y:S02]  /*d8ae0*/  @P1 FMUL R14, R14, 0.25 ;  /* 0x3e8000000e0e1820 */ /* 0x000fe40000400000 */
[----:B------:R-:W-:-:S03]  /*d8af0*/  @P1 FMUL R12, R12, 0.25 ;  /* 0x3e8000000c0c1820 */ /* 0x000fc60000400000 */
[----:B------:R0:W-:Y:S01]  /*d8b00*/  STL [R1+0x3254], R14 ;  /* 0x0032540e01007387 */ /* 0x0001e20000100800 */
[----:B---3--:R-:W-:-:S03]  /*d8b10*/  FSETP.GT.AND P1, PT, |R15|, 8.50705917302346158658e+37, PT ;  /* 0x7e8000000f00780b */ /* 0x008fc60003f24200 */
[----:B0-----:R-:W3:Y:S01]  /*d8b20*/  LDL R14, [R1+0x554] ;  /* 0x00055400010e7983 */ /* 0x001ee20000100800 */
[----:B------:R0:W-:Y:S03]  /*d8b30*/  STL [R1+0x3258], R12 ;  /* 0x0032580c01007387 */ /* 0x0001e60000100800 */
[----:B0-----:R-:W5:Y:S01]  /*d8b40*/  LDL R12, [R1+0x580] ;  /* 0x00058000010c7983 */ /* 0x001f620000100800 */
[----:B------:R0:W-:Y:S03]  /*d8b50*/  STL [R1+0x3260], R15 ;  /* 0x0032600f01007387 */ /* 0x0001e60000100800 */
[----:B0-----:R-:W5:Y:S01]  /*d8b60*/  LDL R15, [R1+0x53c] ;  /* 0x00053c00010f7983 */ /* 0x001f620000100800 */
[----:B--2---:R-:W-:Y:S02]  /*d8b70*/  @!P0 FMUL R13, R13, 16777216 ;  /* 0x4b8000000d0d8820 */ /* 0x004fe40000400000 */
[----:B----4-:R-:W-:-:S03]  /*d8b80*/  @!P0 FMUL R0, R0, 16777216 ;  /* 0x4b80000000008820 */ /* 0x010fc60000400000 */
[----:B------:R0:W-:Y:S04]  /*d8b90*/  @!P0 STL [R1+0x508], R13 ;  /* 0x0005080d01008387 */ /* 0x0001e80000100800 */
[----:B0-----:R-:W2:Y:S01]  /*d8ba0*/  LDL.LU R13, [R1+0x326c] ;  /* 0x00326c00010d7983 */ /* 0x001ea20000300800 */
[----:B------:R0:W-:Y:S03]  /*d8bb0*/  @!P0 STL [R1+0x514], R0 ;  /* 0x0005140001008387 */ /* 0x0001e60000100800 */
[----:B0-----:R-:W4:Y:S01]  /*d8bc0*/  LDL.LU R0, [R1+0x3268] ;  /* 0x0032680001007983 */ /* 0x001f220000300800 */
[----:B------:R5:W-:Y:S02]  /*d8bd0*/  STL [R1+0x3264], R5 ;  /* 0x0032640501007387 */ /* 0x000be40000100800 */
[----:B---3--:R-:W-:Y:S01]  /*d8be0*/  @!P0 FMUL R14, R14, 16777216 ;  /* 0x4b8000000e0e8820 */ /* 0x008fe20000400000 */
[----:B-----5:R-:W-:Y:S01]  /*d8bf0*/  MOV R5, R12 ;  /* 0x0000000c00057202 */ /* 0x020fe20000000f00 */
[----:B------:R-:W-:Y:S01]  /*d8c00*/  @!P0 FMUL R15, R15, 16777216 ;  /* 0x4b8000000f0f8820 */ /* 0x000fe20000400000 */
[----:B------:R-:W-:-:S04]  /*d8c10*/  MOV R12, R8 ;  /* 0x00000008000c7202 */ /* 0x000fc80000000f00 */
[----:B------:R0:W-:Y:S01]  /*d8c20*/  @!P0 STL [R1+0x53c], R15 ;  /* 0x00053c0f01008387 */ /* 0x0001e20000100800 */
[----:B------:R-:W-:Y:S01]  /*d8c30*/  MOV R8, R17 ;  /* 0x0000001100087202 */ /* 0x000fe20000000f00 */
[----:B------:R-:W-:Y:S02]  /*d8c40*/  @!P0 FMUL R5, R5, 16777216 ;  /* 0x4b80000005058820 */ /* 0x000fe40000400000 */
[----:B0-----:R-:W-:-:S04]  /*d8c50*/  IMAD.MOV.U32 R15, RZ, RZ, R16 ;  /* 0x000000ffff0f7224 */ /* 0x001fc800078e0010 */
[----:B------:R-:W-:Y:S01]  /*d8c60*/  @!P0 FMUL R15, R15, 16777216 ;  /* 0x4b8000000f0f8820 */ /* 0x000fe20000400000 */
[----:B--2---:R-:W-:Y:S02]  /*d8c70*/  MOV R16, R13 ;  /* 0x0000000d00107202 */ /* 0x004fe40000000f00 */
[----:B------:R-:W2:Y:S01]  /*d8c80*/  LDL.LU R13, [R1+0x630] ;  /* 0x00063000010d7983 */ /* 0x000ea20000300800 */
[----:B------:R0:W-:Y:S02]  /*d8c90*/  @!P0 STL [R1+0x554], R14 ;  /* 0x0005540e01008387 */ /* 0x0001e40000100800 */
[----:B------:R-:W3:Y:S02]  /*d8ca0*/  LDL.LU R17, [R1+0x700] ;  /* 0x0007000001117983 */ /* 0x000ee40000300800 */
[----:B------:R-:W-:Y:S02]  /*d8cb0*/  @!P0 FMUL R16, R16, 16777216 ;  /* 0x4b80000010108820 */ /* 0x000fe40000400000 */
[----:B----4-:R-:W-:-:S02]  /*d8cc0*/  @!P0 FMUL R0, R0, 16777216 ;  /* 0x4b80000000008820 */ /* 0x010fc40000400000 */
[----:B0-----:R-:W-:Y:S02]  /*d8cd0*/  IMAD.MOV.U32 R14, RZ, RZ, R11 ;  /* 0x000000ffff0e7224 */ /* 0x001fe400078e000b */
[----:B------:R-:W4:Y:S01]  /*d8ce0*/  LDL.LU R11, [R1+0x704] ;  /* 0x00070400010b7983 */ /* 0x000f220000300800 */
[----:B------:R0:W-:Y:S03]  /*d8cf0*/  STL [R1+0x578], R0 ;  /* 0x0005780001007387 */ /* 0x0001e60000100800 */
[----:B0-----:R-:W5:Y:S01]  /*d8d00*/  LDL.LU R0, [R1+0x70c] ;  /* 0x00070c0001007983 */ /* 0x001f620000300800 */
[----:B------:R0:W-:Y:S03]  /*d8d10*/  @!P0 STL [R1+0x580], R5 ;  /* 0x0005800501008387 */ /* 0x0001e60000100800 */
[----:B0-----:R-:W2:Y:S01]  /*d8d20*/  LDL.LU R5, [R1+0x3264] ;  /* 0x0032640001057983 */ /* 0x001ea20000300800 */
[----:B------:R0:W-:Y:S03]  /*d8d30*/  @!P0 STL [R1+0x58c], R15 ;  /* 0x00058c0f01008387 */ /* 0x0001e60000100800 */
[----:B0-----:R-:W2:Y:S01]  /*d8d40*/  LDL.LU R15, [R1+0x3260] ;  /* 0x00326000010f7983 */ /* 0x001ea20000300800 */
[----:B------:R0:W-:Y:S03]  /*d8d50*/  @!P0 STL [R1+0x594], R16 ;  /* 0x0005941001008387 */ /* 0x0001e60000100800 */
[----:B0-----:R-:W2:Y:S01]  /*d8d60*/  LDL.LU R16, [R1+0x325c] ;  /* 0x00325c0001107983 */ /* 0x001ea20000300800 */
[----:B------:R-:W-:-:S02]  /*d8d70*/  @!P0 FMUL R12, R12, 16777216 ;  /* 0x4b8000000c0c8820 */ /* 0x000fc40000400000 */
[----:B------:R-:W-:Y:S02]  /*d8d80*/  @!P0 FMUL R14, R14, 16777216 ;  /* 0x4b8000000e0e8820 */ /* 0x000fe40000400000 */
[----:B------:R-:W-:Y:S02]  /*d8d90*/  @!P0 FMUL R8, R8, 16777216 ;  /* 0x4b80000008088820 */ /* 0x000fe40000400000 */
[----:B------:R-:W-:Y:S02]  /*d8da0*/  @!P0 FMUL R10, R10, 16777216 ;  /* 0x4b8000000a0a8820 */ /* 0x000fe40000400000 */
[----:B--2---:R-:W-:-:S05]  /*d8db0*/  @!P0 FMUL R16, R16, 16777216 ;  /* 0x4b80000010108820 */ /* 0x004fca0000400000 */
[----:B------:R0:W-:Y:S04]  /*d8dc0*/  STL [R1+0x598], R16 ;  /* 0x0005981001007387 */ /* 0x0001e80000100800 */
[----:B0-----:R-:W2:Y:S01]  /*d8dd0*/  LDL R16, [R1+0x618] ;  /* 0x0006180001107983 */ /* 0x001ea20000100800 */
[----:B------:R0:W-:Y:S03]  /*d8de0*/  @!P0 STL [R1+0x5a0], R12 ;  /* 0x0005a00c01008387 */ /* 0x0001e60000100800 */
[----:B0-----:R-:W2:Y:S01]  /*d8df0*/  LDL.LU R12, [R1+0x3258] ;  /* 0x00325800010c7983 */ /* 0x001ea20000300800 */
[----:B------:R0:W-:Y:S03]  /*d8e00*/  @!P0 STL [R1+0x5a8], R14 ;  /* 0x0005a80e01008387 */ /* 0x0001e60000100800 */
[----:B0-----:R-:W3:Y:S01]  /*d8e10*/  LDL.LU R14, [R1+0x3254] ;  /* 0x00325400010e7983 */ /* 0x001ee20000300800 */
[----:B------:R0:W-:Y:S03]  /*d8e20*/  @!P0 STL [R1+0x5b0], R8 ;  /* 0x0005b00801008387 */ /* 0x0001e60000100800 */
[----:B0-----:R-:W4:Y:S01]  /*d8e30*/  LDL.LU R8, [R1+0x3250] ;  /* 0x0032500001087983 */ /* 0x001f220000300800 */
[----:B------:R0:W-:Y:S03]  /*d8e40*/  @!P0 STL [R1+0x5b8], R10 ;  /* 0x0005b80a01008387 */ /* 0x0001e60000100800 */
[----:B0-----:R-:W5:Y:S01]  /*d8e50*/  LDL.LU R10, [R1+0x324c] ;  /* 0x00324c00010a7983 */ /* 0x001f620000300800 */
[----:B--2---:R-:W-:-:S02]  /*d8e60*/  @!P0 FMUL R12, R12, 16777216 ;  /* 0x4b8000000c0c8820 */ /* 0x004fc40000400000 */
[----:B---3--:R-:W-:Y:S02]  /*d8e70*/  @!P0 FMUL R14, R14, 16777216 ;  /* 0x4b8000000e0e8820 */ /* 0x008fe40000400000 */
[----:B----4-:R-:W-:Y:S02]  /*d8e80*/  @!P0 FMUL R8, R8, 16777216 ;  /* 0x4b80000008088820 */ /* 0x010fe40000400000 */
[----:B-----5:R-:W-:-:S05]  /*d8e90*/  @!P0 FMUL R10, R10, 16777216 ;  /* 0x4b8000000a0a8820 */ /* 0x020fca0000400000 */
[----:B------:R0:W-:Y:S04]  /*d8ea0*/  STL [R1+0x5bc], R10 ;  /* 0x0005bc0a01007387 */ /* 0x0001e80000100800 */
[----:B0-----:R-:W2:Y:S01]  /*d8eb0*/  LDL.LU R10, [R1+0x3248] ;  /* 0x00324800010a7983 */ /* 0x001ea20000300800 */
[----:B------:R0:W-:Y:S03]  /*d8ec0*/  STL [R1+0x610], R8 ;  /* 0x0006100801007387 */ /* 0x0001e60000100800 */
[----:B0-----:R-:W3:Y:S01]  /*d8ed0*/  LDL.LU R8, [R1+0x3244] ;  /* 0x0032440001087983 */ /* 0x001ee20000300800 */
[----:B------:R0:W-:Y:S03]  /*d8ee0*/  STL [R1+0x3164], R14 ;  /* 0x0031640e01007387 */ /* 0x0001e60000100800 */
[----:B0-----:R-:W4:Y:S01]  /*d8ef0*/  LDL R14, [R1+0x6b0] ;  /* 0x0006b000010e7983 */ /* 0x001f220000100800 */
[----:B------:R0:W-:Y:S03]  /*d8f00*/  STL [R1+0x614], R12 ;  /* 0x0006140c01007387 */ /* 0x0001e60000100800 */
[----:B0-----:R-:W5:Y:S01]  /*d8f10*/  LDL.LU R12, [R1+0x3240] ;  /* 0x00324000010c7983 */ /* 0x001f620000300800 */
[----:B------:R0:W-:Y:S03]  /*d8f20*/  STL [R1+0x3234], R24 ;  /* 0x0032341801007387 */ /* 0x0001e60000100800 */
[----:B0-----:R-:W2:Y:S01]  /*d8f30*/  LDL.LU R24, [R1+0x61c] ;  /* 0x00061c0001187983 */ /* 0x001ea20000300800 */
[----:B------:R0:W-:Y:S03]  /*d8f40*/  STL [R1+0x3238], R23 ;  /* 0x0032381701007387 */ /* 0x0001e60000100800 */
[----:B0-----:R-:W2:Y:S01]  /*d8f50*/  LDL R23, [R1+0x6bc] ;  /* 0x0006bc0001177983 */ /* 0x001ea20000100800 */
[----:B------:R-:W-:-:S02]  /*d8f60*/  @P1 FMUL R16, R16, 0.25 ;  /* 0x3e80000010101820 */ /* 0x000fc40000400000 */
[----:B------:R-:W-:Y:S02]  /*d8f70*/  @P1 FMUL R20, R20, 0.25 ;  /* 0x3e80000014141820 */ /* 0x000fe40000400000 */
[----:B------:R-:W-:Y:S02]  /*d8f80*/  @P1 FMUL R28, R28, 0.25 ;  /* 0x3e8000001c1c1820 */ /* 0x000fe40000400000 */
[----:B------:R-:W-:Y:S02]  /*d8f90*/  @P1 FMUL R25, R25, 0.25 ;  /* 0x3e80000019191820 */ /* 0x000fe40000400000 */
[----:B------:R-:W-:Y:S01]  /*d8fa0*/  @P1 FMUL R6, R6, 0.25 ;  /* 0x3e80000006061820 */ /* 0x000fe20000400000 */
[----:B------:R0:W-:Y:S01]  /*d8fb0*/  @P1 STL [R1+0x618], R16 ;  /* 0x0006181001001387 */ /* 0x0001e20000100800 */
[----:B------:R-:W-:Y:S02]  /*d8fc0*/  @P1 FMUL R26, R26, 0.25 ;  /* 0x3e8000001a1a1820 */ /* 0x000fe40000400000 */
[----:B------:R-:W-:-:S02]  /*d8fd0*/  @P1 FMUL R17, R17, 0.25 ;  /* 0x3e80000011111820 */ /* 0x000fc40000400000 */
[----:B------:R-:W-:Y:S01]  /*d8fe0*/  @P1 FMUL R11, R11, 0.25 ;  /* 0x3e8000000b0b1820 */ /* 0x000fe20000400000 */
[----:B0-----:R-:W3:Y:S01]  /*d8ff0*/  LDL.LU R16, [R1+0x323c] ;  /* 0x00323c0001107983 */ /* 0x001ee20000300800 */
[----:B------:R-:W-:Y:S02]  /*d9000*/  @P1 STL [R1+0x644], R20 ;  /* 0x0006441401001387 */ /* 0x000fe40000100800 */
[----:B------:R-:W-:Y:S02]  /*d9010*/  @P1 STL [R1+0x64c], R28 ;  /* 0x00064c1c01001387 */ /* 0x000fe40000100800 */
[----:B------:R-:W-:Y:S01]  /*d9020*/  @P1 STL [R1+0x674], R25 ;  /* 0x0006741901001387 */ /* 0x000fe20000100800 */
[----:B------:R-:W-:Y:S01]  /*d9030*/  @P1 STL [R1+0x698], R6 ;  /* 0x0006980601001387 */ /* 0x000fe20000100800 */
[----:B----4-:R-:W-:-:S05]  /*d9040*/  @P1 FMUL R14, R14, 0.25 ;  /* 0x3e8000000e0e1820 */ /* 0x010fca0000400000 */
[----:B------:R-:W-:Y:S01]  /*d9050*/  @P1 STL [R1+0x6b0], R14 ;  /* 0x0006b00e01001387 */ /* 0x000fe20000100800 */
[----:B------:R-:W-:Y:S02]  /*d9060*/  @P1 STL [R1+0x67c], R26 ;  /* 0x00067c1a01001387 */ /* 0x000fe40000100800 */
[----:B--2---:R-:W-:-:S05]  /*d9070*/  @P1 FMUL R23, R23, 0.25 ;  /* 0x3e80000017171820 */ /* 0x004fca0000400000 */
[----:B------:R-:W-:Y:S01]  /*d9080*/  @P1 STL [R1+0x6bc], R23 ;  /* 0x0006bc1701001387 */ /* 0x000fe20000100800 */
[----:B------:R0:W-:Y:S02]  /*d9090*/  STL [R1+0x3218], R17 ;  /* 0x0032181101007387 */ /* 0x0001e40000100800 */
[----:B0-----:R-:W-:Y:S02]  /*d90a0*/  MOV R17, R23 ;  /* 0x0000001700117202 */ /* 0x001fe40000000f00 */
[----:B------:R-:W2:Y:S01]  /*d90b0*/  LDL.LU R23, [R1+0x3238] ;  /* 0x0032380001177983 */ /* 0x000ea20000300800 */
[----:B------:R0:W-:Y:S03]  /*d90c0*/  STL [R1+0x321c], R11 ;  /* 0x00321c0b01007387 */ /* 0x0001e60000100800 */
[----:B0-----:R-:W4:Y:S01]  /*d90d0*/  LDL R11, [R1+0x618] ;  /* 0x00061800010b7983 */ /* 0x001f220000100800 */
[----:B------:R-:W-:Y:S01]  /*d90e0*/  FSETP.GEU.AND P0, PT, |R15|, 1.175494350822287508e-38, PT ;  /* 0x008000000f00780b */ /* 0x000fe20003f0e200 */
[----:B------:R-:W-:-:S02]  /*d90f0*/  @P1 FMUL R24, R24, 0.25 ;  /* 0x3e80000018181820 */ /* 0x000fc40000400000 */
[----:B------:R-:W-:Y:S02]  /*d9100*/  @P1 FMUL R15, R15, 0.25 ;  /* 0x3e8000000f0f1820 */ /* 0x000fe40000400000 */
[----:B------:R-:W-:-:S03]  /*d9110*/  @P1 FMUL R0, R0, 0.25 ;  /* 0x3e80000000001820 */ /* 0x000fc60000400000 */
[----:B------:R-:W-:Y:S02]  /*d9120*/  STL [R1+0x3220], R15 ;  /* 0x0032200f01007387 */ /* 0x000fe40000100800 */
[----:B------:R-:W-:Y:S02]  /*d9130*/  STL [R1+0x3224], R0 ;  /* 0x0032240001007387 */ /* 0x000fe40000100800 */
[----:B---3--:R0:W-:Y:S02]  /*d9140*/  STL [R1+0x3228], R16 ;  /* 0x0032281001007387 */ /* 0x0081e40000100800 */
[----:B------:R-:W-:-:S05]  /*d9150*/  @!P0 FMUL R24, R24, 16777216 ;  /* 0x4b80000018188820 */ /* 0x000fca0000400000 */
[----:B------:R1:W-:Y:S01]  /*d9160*/  STL [R1+0x61c], R24 ;  /* 0x00061c1801007387 */ /* 0x0003e20000100800 */
[----:B------:R-:W-:Y:S02]  /*d9170*/  @P1 FMUL R13, R13, 0.25 ;  /* 0x3e8000000d0d1820 */ /* 0x000fe40000400000 */
[----:B-----5:R-:W-:Y:S02]  /*d9180*/  @P1 FMUL R12, R12, 0.25 ;  /* 0x3e8000000c0c1820 */ /* 0x020fe40000400000 */
[----:B------:R-:W-:Y:S02]  /*d9190*/  @P1 FMUL R8, R8, 0.25 ;  /* 0x3e80000008081820 */ /* 0x000fe40000400000 */
[----:B------:R-:W-:Y:S01]  /*d91a0*/  @P1 FMUL R10, R10, 0.25 ;  /* 0x3e8000000a0a1820 */ /* 0x000fe20000400000 */
[----:B------:R-:W-:Y:S01]  /*d91b0*/  FSETP.GT.AND P1, PT, |R16|, 8.50705917302346158658e+37, PT ;  /* 0x7e8000001000780b */ /* 0x000fe20003f24200 */
[----:B0-----:R-:W-:Y:S02]  /*d91c0*/  MOV R16, R25 ;  /* 0x0000001900107202 */ /* 0x001fe40000000f00 */
[----:B------:R-:W-:Y:S01]  /*d91d0*/  @!P0 FMUL R13, R13, 16777216 ;  /* 0x4b8000000d0d8820 */ /* 0x000fe20000400000 */
[----:B------:R-:W-:Y:S01]  /*d91e0*/  MOV R0, R26 ;  /* 0x0000001a00007202 */ /* 0x000fe20000000f00 */
[----:B------:R-:W-:-:S02]  /*d91f0*/  @!P0 FMUL R12, R12, 16777216 ;  /* 0x4b8000000c0c8820 */ /* 0x000fc40000400000 */
[----:B------:R-:W-:Y:S01]  /*d9200*/  @!P0 FMUL R8, R8, 16777216 ;  /* 0x4b80000008088820 */ /* 0x000fe20000400000 */
[----:B------:R-:W-:Y:S01]  /*d9210*/  MOV R15, R6 ;  /* 0x00000006000f7202 */ /* 0x000fe20000000f00 */
[----:B------:R-:W-:Y:S02]  /*d9220*/  @!P0 FMUL R10, R10, 16777216 ;  /* 0x4b8000000a0a8820 */ /* 0x000fe40000400000 */
[----:B----4-:R-:W-:-:S05]  /*d9230*/  @!P0 FMUL R11, R11, 16777216 ;  /* 0x4b8000000b0b8820 */ /* 0x010fca0000400000 */
[----:B------:R0:W-:Y:S01]  /*d9240*/  @!P0 STL [R1+0x618], R11 ;  /* 0x0006180b01008387 */ /* 0x0001e20000100800 */
[----:B-1----:R-:W3:Y:S02]  /*d9250*/  LDL.LU R24, [R1+0x3234] ;  /* 0x0032340001187983 */ /* 0x002ee40000300800 */
[----:B------:R1:W-:Y:S02]  /*d9260*/  STL [R1+0x322c], R17 ;  /* 0x00322c1101007387 */ /* 0x0003e40000100800 */
[----:B0-----:R-:W-:-:S05]  /*d9270*/  IMAD.MOV.U32 R11, RZ, RZ, R14 ;  /* 0x000000ffff0b7224 */ /* 0x001fca00078e000e */
[----:B------:R0:W-:Y:S01]  /*d9280*/  STL [R1+0x3230], R11 ;  /* 0x0032300b01007387 */ /* 0x0001e20000100800 */
[----:B-1----:R-:W-:Y:S01]  /*d9290*/  IMAD.MOV.U32 R17, RZ, RZ, R28 ;  /* 0x000000ffff117224 */ /* 0x002fe200078e001c */
[----:B0-----:R-:W-:Y:S02]  /*d92a0*/  MOV R11, R20 ;  /* 0x00000014000b7202 */ /* 0x001fe40000000f00 */
[----:B------:R-:W4:Y:S01]  /*d92b0*/  LDL.LU R20, [R1+0x640] ;  /* 0x0006400001147983 */ /* 0x000f220000300800 */
[----:B------:R-:W5:Y:S02]  /*d92c0*/  LDL.LU R25, [R1+0x648] ;  /* 0x0006480001197983 */ /* 0x000f640000300800 */
[----:B------:R-:W2:Y:S02]  /*d92d0*/  LDL.LU R26, [R1+0x670] ;  /* 0x00067000011a7983 */ /* 0x000ea40000300800 */
[----:B------:R-:W2:Y:S01]  /*d92e0*/  LDL.LU R28, [R1+0x678] ;  /* 0x00067800011c7983 */ /* 0x000ea20000300800 */
[----:B------:R-:W2:Y:S01]  /*d92f0*/  LDL.LU R6, [R1+0x690] ;  /* 0x0006900001067983 */ /* 0x000ea20000300800 */
[----:B------:R-:W-:Y:S02]  /*d9300*/  STL [R1+0x630], R13 ;  /* 0x0006300d01007387 */ /* 0x000fe40000100800 */
[----:B------:R-:W-:Y:S02]  /*d9310*/  STL [R1+0x634], R12 ;  /* 0x0006340c01007387 */ /* 0x000fe40000100800 */
[----:B------:R0:W-:Y:S02]  /*d9320*/  STL [R1+0x638], R8 ;  /* 0x0006380801007387 */ /* 0x0001e40000100800 */
[----:B------:R-:W-:-:S02]  /*d9330*/  @!P0 FMUL R11, R11, 16777216 ;  /* 0x4b8000000b0b8820 */ /* 0x000fc40000400000 */
[----:B------:R-:W-:Y:S02]  /*d9340*/  @!P0 FMUL R17, R17, 16777216 ;  /* 0x4b80000011118820 */ /* 0x000fe40000400000 */
[----:B0-----:R-:W-:Y:S02]  /*d9350*/  IMAD.MOV.U32 R8, RZ, RZ, R18 ;  /* 0x000000ffff087224 */ /* 0x001fe400078e0012 */
[----:B------:R-:W2:Y:S01]  /*d9360*/  LDL.LU R18, [R1+0x6f0] ;  /* 0x0006f00001127983 */ /* 0x000ea20000300800 */
[----:B------:R-:W2:Y:S02]  /*d9370*/  LDL.LU R14, [R1+0x710] ;  /* 0x00071000010e7983 */ /* 0x000ea40000300800 */
[----:B------:R-:W2:Y:S02]  /*d9380*/  LDL.LU R13, [R1+0x714] ;  /* 0x00071400010d7983 */ /* 0x000ea40000300800 */
[----:B------:R-:W2:Y:S01]  /*d9390*/  LDL.LU R12, [R1+0x718] ;  /* 0x00071800010c7983 */ /* 0x000ea20000300800 */
[----:B------:R0:W-:Y:S04]  /*d93a0*/  STL [R1+0x63c], R10 ;  /* 0x00063c0a01007387 */ /* 0x0001e80000100800 */
[----:B0-----:R-:W2:Y:S01]  /*d93b0*/  LDL.LU R10, [R1+0x71c] ;  /* 0x00071c00010a7983 */ /* 0x001ea20000300800 */
[----:B------:R0:W-:Y:S03]  /*d93c0*/  @!P0 STL [R1+0x644], R11 ;  /* 0x0006440b01008387 */ /* 0x0001e60000100800 */
[----:B0-----:R-:W2:Y:S01]  /*d93d0*/  LDL.LU R11, [R1+0x3230] ;  /* 0x00323000010b7983 */ /* 0x001ea20000300800 */
[----:B------:R0:W-:Y:S03]  /*d93e0*/  @!P0 STL [R1+0x64c], R17 ;  /* 0x00064c1101008387 */ /* 0x0001e60000100800 */
[----:B0-----:R-:W3:Y:S01]  /*d93f0*/  LDL.LU R17, [R1+0x322c] ;  /* 0x00322c0001117983 */ /* 0x001ee20000300800 */
[----:B------:R-:W-:-:S02]  /*d9400*/  @!P0 FMUL R16, R16, 16777216 ;  /* 0x4b80000010108820 */ /* 0x000fc40000400000 */
[----:B------:R-:W-:Y:S02]  /*d9410*/  @!P0 FMUL R0, R0, 16777216 ;  /* 0x4b80000000008820 */ /* 0x000fe40000400000 */
[----:B------:R-:W-:Y:S01]  /*d9420*/  @!P0 FMUL R15, R15, 16777216 ;  /* 0x4b8000000f0f8820 */ /* 0x000fe20000400000 */
[----:B------:R0:W-:Y:S04]  /*d9430*/  @!P0 STL [R1+0x674], R16 ;  /* 0x0006741001008387 */ /* 0x0001e80000100800 */
[----:B0-----:R-:W4:Y:S01]  /*d9440*/  LDL.LU R16, [R1+0x3228] ;  /* 0x0032280001107983 */ /* 0x001f220000300800 */
[----:B------:R0:W-:Y:S03]  /*d9450*/  @!P0 STL [R1+0x67c], R0 ;  /* 0x00067c0001008387 */ /* 0x0001e60000100800 */
[----:B0-----:R-:W4:Y:S01]  /*d9460*/  LDL.LU R0, [R1+0x3224] ;  /* 0x0032240001007983 */ /* 0x001f220000300800 */
[----:B------:R0:W-:Y:S03]  /*d9470*/  @!P0 STL [R1+0x698], R15 ;  /* 0x0006980f01008387 */ /* 0x0001e60000100800 */
[----:B0-----:R-:W5:Y:S01]  /*d9480*/  LDL.LU R15, [R1+0x3220] ;  /* 0x00322000010f7983 */ /* 0x001f620000300800 */
[----:B--2---:R-:W-:-:S05]  /*d9490*/  @!P0 FMUL R11, R11, 16777216 ;  /* 0x4b8000000b0b8820 */ /* 0x004fca0000400000 */
[----:B------:R0:W-:Y:S01]  /*d94a0*/  @!P0 STL [R1+0x6b0], R11 ;  /* 0x0006b00b01008387 */ /* 0x0001e20000100800 */
[----:B---3--:R-:W-:-:S03]  /*d94b0*/  @!P0 FMUL R17, R17, 16777216 ;  /* 0x4b80000011118820 */ /* 0x008fc60000400000 */
[----:B0-----:R-:W2:Y:S02]  /*d94c0*/  LDL.LU R11, [R1+0x321c] ;  /* 0x00321c00010b7983 */ /* 0x001ea40000300800 */
[----:B------:R0:W-:Y:S02]  /*d94d0*/  @!P0 STL [R1+0x6bc], R17 ;  /* 0x0006bc1101008387 */ /* 0x0001e40000100800 */
[----:B0-----:R-:W3:Y:S01]  /*d94e0*/  LDL.LU R17, [R1+0x3218] ;  /* 0x0032180001117983 */ /* 0x001ee20000300800 */
[----:B----4-:R-:W-:Y:S02]  /*d94f0*/  @!P0 FMUL R0, R0, 16777216 ;  /* 0x4b80000000008820 */ /* 0x010fe40000400000 */
[----:B-----5:R-:W-:Y:S02]  /*d9500*/  @!P0 FMUL R15, R15, 16777216 ;  /* 0x4b8000000f0f8820 */ /* 0x020fe40000400000 */
[----:B--2---:R-:W-:Y:S02]  /*d9510*/  @!P0 FMUL R11, R11, 16777216 ;  /* 0x4b8000000b0b8820 */ /* 0x004fe40000400000 */
[----:B---3--:R-:W-:-:S05]  /*d9520*/  @!P0 FMUL R17, R17, 16777216 ;  /* 0x4b80000011118820 */ /* 0x008fca0000400000 */
[----:B------:R0:W-:Y:S04]  /*d9530*/  STL [R1+0x700], R17 ;  /* 0x0007001101007387 */ /* 0x0001e80000100800 */
[----:B0-----:R-:W2:Y:S01]  /*d9540*/  LDL.LU R17, [R1+0x3214] ;  /* 0x0032140001117983 */ /* 0x001ea20000300800 */
[----:B------:R-:W-:Y:S02]  /*d9550*/  STL [R1+0x704], R11 ;  /* 0x0007040b01007387 */ /* 0x000fe40000100800 */
[----:B------:R0:W-:Y:S02]  /*d9560*/  STL [R1+0x3168], R15 ;  /* 0x0031680f01007387 */ /* 0x0001e40000100800 */
[----:B0-----:R-:W3:Y:S01]  /*d9570*/  LDL.LU R15, [R1+0x708] ;  /* 0x00070800010f7983 */ /* 0x001ee20000300800 */
[----:B------:R0:W-:Y:S02]  /*d9580*/  STL [R1+0x70c], R0 ;  /* 0x00070c0001007387 */ /* 0x0001e40000100800 */
[----:B0-----:R-:W-:-:S02]  /*d9590*/  MOV R0, R4 ;  /* 0x0000000400007202 */ /* 0x001fc40000000f00 */
[----:B------:R-:W4:Y:S01]  /*d95a0*/  LDL.LU R4, [R1+0x760] ;  /* 0x0007600001047983 */ /* 0x000f220000300800 */
[----:B------:R-:W-:Y:S02]  /*d95b0*/  @P1 FMUL R5, R5, 0.25 ;  /* 0x3e80000005051820 */ /* 0x000fe40000400000 */
[----:B------:R-:W-:Y:S01]  /*d95c0*/  @P1 FMUL R7, R7, 0.25 ;  /* 0x3e80000007071820 */ /* 0x000fe20000400000 */
[----:B----4-:R0:W-:Y:S04]  /*d95d0*/  STL [R1+0x3200], R4 ;  /* 0x0032000401007387 */ /* 0x0101e80000100800 */
[----:B0-----:R-:W4:Y:S01]  /*d95e0*/  LDL.LU R4, [R1+0x6e0] ;  /* 0x0006e00001047983 */ /* 0x001f220000300800 */
[----:B------:R-:W-:Y:S02]  /*d95f0*/  @P1 FMUL R8, R8, 0.25 ;  /* 0x3e80000008081820 */ /* 0x000fe40000400000 */
[----:B------:R-:W-:-:S02]  /*d9600*/  @P1 FMUL R9, R9, 0.25 ;  /* 0x3e80000009091820 */ /* 0x000fc40000400000 */
[----:B------:R-:W-:Y:S01]  /*d9610*/  @P1 STL [R1+0x694], R5 ;  /* 0x0006940501001387 */ /* 0x000fe20000100800 */
[----:B------:R-:W-:Y:S01]  /*d9620*/  @P1 STL [R1+0x69c], R7 ;  /* 0x00069c0701001387 */ /* 0x000fe20000100800 */
[----:B------:R-:W-:Y:S02]  /*d9630*/  @P1 STL [R1+0x6b4], R8 ;  /* 0x0006b40801001387 */ /* 0x000fe40000100800 */
[----:B------:R-:W-:Y:S01]  /*d9640*/  @P1 STL [R1+0x6b8], R9 ;  /* 0x0006b80901001387 */ /* 0x000fe20000100800 */
[----:B------:R-:W-:Y:S01]  /*d9650*/  FSETP.GEU.AND P0, PT, |R16|, 1.175494350822287508e-38, PT ;  /* 0x008000001000780b */ /* 0x000fe20003f0e200 */
[----:B------:R-:W-:Y:S02]  /*d9660*/  @P1 FMUL R20, R20, 0.25 ;  /* 0x3e80000014141820 */ /* 0x000fe40000400000 */
[----:B------:R-:W-:Y:S02]  /*d9670*/  @P1 FMUL R25, R25, 0.25 ;  /* 0x3e80000019191820 */ /* 0x000fe40000400000 */
[----:B------:R-:W-:-:S02]  /*d9680*/  @P1 FMUL R26, R26, 0.25 ;  /* 0x3e8000001a1a1820 */ /* 0x000fc40000400000 */
[----:B------:R-:W-:-:S06]  /*d9690*/  @P1 FMUL R28, R28, 0.25 ;  /* 0x3e8000001c1c1820 */ /* 0x000fcc0000400000 */
[----:B------:R-:W-:Y:S02]  /*d96a0*/  @!P0 FMUL R20, R20, 16777216 ;  /* 0x4b80000014148820 */ /* 0x000fe40000400000 */
[----:B------:R-:W-:Y:S02]  /*d96b0*/  @!P0 FMUL R25, R25, 16777216 ;  /* 0x4b80000019198820 */ /* 0x000fe40000400000 */
[----:B------:R-:W-:Y:S02]  /*d96c0*/  @!P0 FMUL R26, R26, 16777216 ;  /* 0x4b8000001a1a8820 */ /* 0x000fe40000400000 */
[----:B------:R-:W-:Y:S02]  /*d96d0*/  @!P0 FMUL R28, R28, 16777216 ;  /* 0x4b8000001c1c8820 */ /* 0x000fe40000400000 */
[----:B------:R-:W-:-:S04]  /*d96e0*/  @P1 FMUL R6, R6, 0.25 ;  /* 0x3e80000006061820 */ /* 0x000fc80000400000 */
[----:B------:R-:W-:Y:S02]  /*d96f0*/  @!P0 FMUL R6, R6, 16777216 ;  /* 0x4b80000006068820 */ /* 0x000fe40000400000 */
[----:B----4-:R-:W-:-:S05]  /*d9700*/  @P1 FMUL R4, R4, 0.25 ;  /* 0x3e80000004041820 */ /* 0x010fca0000400000 */
[----:B------:R0:W-:Y:S02]  /*d9710*/  STL [R1+0x3204], R4 ;  /* 0x0032040401007387 */ /* 0x0001e40000100800 */
[----:B0-----:R-:W-:-:S05]  /*d9720*/  MOV R4, R9 ;  /* 0x0000000900047202 */ /* 0x001fca0000000f00 */
[----:B------:R0:W-:Y:S02]  /*d9730*/  STL [R1+0x3208], R4 ;  /* 0x0032080401007387 */ /* 0x0001e40000100800 */
[----:B0-----:R-:W-:-:S05]  /*d9740*/  IMAD.MOV.U32 R4, RZ, RZ, R8 ;  /* 0x000000ffff047224 */ /* 0x001fca00078e0008 */
[----:B------:R0:W-:Y:S02]  /*d9750*/  STL [R1+0x320c], R4 ;  /* 0x00320c0401007387 */ /* 0x0001e40000100800 */
[----:B0-----:R-:W-:-:S05]  /*d9760*/  MOV R4, R7 ;  /* 0x0000000700047202 */ /* 0x001fca0000000f00 */
[----:B------:R0:W-:Y:S02]  /*d9770*/  STL [R1+0x3210], R4 ;  /* 0x0032100401007387 */ /* 0x0001e40000100800 */
[----:B0-----:R-:W-:Y:S02]  /*d9780*/  MOV R4, R5 ;  /* 0x0000000500047202 */ /* 0x001fe40000000f00 */
[----:B------:R-:W4:Y:S01]  /*d9790*/  LDL.LU R5, [R1+0x738] ;  /* 0x0007380001057983 */ /* 0x000f220000300800 */
[----:B------:R0:W-:Y:S03]  /*d97a0*/  STL [R1+0x640], R20 ;  /* 0x0006401401007387 */ /* 0x0001e60000100800 */
[----:B0-----:R-:W5:Y:S01]  /*d97b0*/  LDL.LU R20, [R1+0x73c] ;  /* 0x00073c0001147983 */ /* 0x001f620000300800 */
[----:B------:R0:W-:Y:S02]  /*d97c0*/  STL [R1+0x648], R25 ;  /* 0x0006481901007387 */ /* 0x0001e40000100800 */
[----:B------:R-:W-:Y:S01]  /*d97d0*/  @!P0 FMUL R4, R4, 16777216 ;  /* 0x4b80000004048820 */ /* 0x000fe20000400000 */
[----:B0-----:R-:W2:Y:S01]  /*d97e0*/  LDL.LU R25, [R1+0x730] ;  /* 0x0007300001197983 */ /* 0x001ea20000300800 */
[----:B------:R0:W-:Y:S03]  /*d97f0*/  STL [R1+0x670], R26 ;  /* 0x0006701a01007387 */ /* 0x0001e60000100800 */
[----:B0-----:R-:W2:Y:S01]  /*d9800*/  LDL.LU R26, [R1+0x734] ;  /* 0x00073400011a7983 */ /* 0x001ea20000300800 */
[----:B------:R0:W-:Y:S02]  /*d9810*/  STL [R1+0x678], R28 ;  /* 0x0006781c01007387 */ /* 0x0001e40000100800 */
[----:B0-----:R-:W-:-:S02]  /*d9820*/  IMAD.MOV.U32 R28, RZ, RZ, R19 ;  /* 0x000000ffff1c7224 */ /* 0x001fc400078e0013 */
[----:B------:R-:W2:Y:S01]  /*d9830*/  LDL.LU R19, [R1+0x798] ;  /* 0x0007980001137983 */ /* 0x000ea20000300800 */
[----:B------:R-:W2:Y:S02]  /*d9840*/  LDL.LU R11, [R1+0x7b4] ;  /* 0x0007b400010b7983 */ /* 0x000ea40000300800 */
[----:B------:R-:W2:Y:S02]  /*d9850*/  LDL.LU R9, [R1+0x7e0] ;  /* 0x0007e00001097983 */ /* 0x000ea40000300800 */
[----:B------:R-:W2:Y:S01]  /*d9860*/  LDL.LU R8, [R1+0x7e4] ;  /* 0x0007e40001087983 */ /* 0x000ea20000300800 */
[----:B------:R-:W2:Y:S01]  /*d9870*/  LDL.LU R7, [R1+0x7f0] ;  /* 0x0007f00001077983 */ /* 0x000ea20000300800 */
[----:B------:R0:W-:Y:S03]  /*d9880*/  STL [R1+0x690], R6 ;  /* 0x0006900601007387 */ /* 0x0001e60000100800 */
[----:B0-----:R-:W2:Y:S01]  /*d9890*/  LDL.LU R6, [R1+0x7f4] ;  /* 0x0007f40001067983 */ /* 0x001ea20000300800 */
[----:B------:R0:W-:Y:S03]  /*d98a0*/  @!P0 STL [R1+0x694], R4 ;  /* 0x0006940401008387 */ /* 0x0001e60000100800 */
[----:B0-----:R-:W2:Y:S02]  /*d98b0*/  LDL.LU R4, [R1+0x3210] ;  /* 0x0032100001047983 */ /* 0x001ea40000300800 */
[----:B--2---:R-:W-:-:S05]  /*d98c0*/  @!P0 FMUL R4, R4, 16777216 ;  /* 0x4b80000004048820 */ /* 0x004fca0000400000 */
[----:B------:R0:W-:Y:S04]  /*d98d0*/  @!P0 STL [R1+0x69c], R4 ;  /* 0x00069c0401008387 */ /* 0x0001e80000100800 */
[----:B0-----:R-:W2:Y:S02]  /*d98e0*/  LDL.LU R4, [R1+0x320c] ;  /* 0x00320c0001047983 */ /* 0x001ea40000300800 */
[----:B--2---:R-:W-:-:S05]  /*d98f0*/  @!P0 FMUL R4, R4, 16777216 ;  /* 0x4b80000004048820 */ /* 0x004fca0000400000 */
[----:B------:R0:W-:Y:S04]  /*d9900*/  @!P0 STL [R1+0x6b4], R4 ;  /* 0x0006b40401008387 */ /* 0x0001e80000100800 */
[----:B0-----:R-:W2:Y:S02]  /*d9910*/  LDL.LU R4, [R1+0x3208] ;  /* 0x0032080001047983 */ /* 0x001ea40000300800 */
[----:B--2---:R-:W-:-:S05]  /*d9920*/  @!P0 FMUL R4, R4, 16777216 ;  /* 0x4b80000004048820 */ /* 0x004fca0000400000 */
[----:B------:R0:W-:Y:S04]  /*d9930*/  @!P0 STL [R1+0x6b8], R4 ;  /* 0x0006b80401008387 */ /* 0x0001e80000100800 */
[----:B0-----:R-:W2:Y:S01]  /*d9940*/  LDL.LU R4, [R1+0x3204] ;  /* 0x0032040001047983 */ /* 0x001ea20000300800 */
[----:B------:R-:W-:Y:S02]  /*d9950*/  @P1 FMUL R18, R18, 0.25 ;  /* 0x3e80000012121820 */ /* 0x000fe40000400000 */
[----:B---3--:R-:W-:Y:S02]  /*d9960*/  @P1 FMUL R15, R15, 0.25 ;  /* 0x3e8000000f0f1820 */ /* 0x008fe40000400000 */
[----:B------:R-:W-:Y:S02]  /*d9970*/  @P1 FMUL R14, R14, 0.25 ;  /* 0x3e8000000e0e1820 */ /* 0x000fe40000400000 */
[----:B------:R-:W-:-:S02]  /*d9980*/  @P1 FMUL R13, R13, 0.25 ;  /* 0x3e8000000d0d1820 */ /* 0x000fc40000400000 */
[----:B------:R-:W-:Y:S02]  /*d9990*/  @P1 FMUL R12, R12, 0.25 ;  /* 0x3e8000000c0c1820 */ /* 0x000fe40000400000 */
[----:B------:R-:W-:Y:S02]  /*d99a0*/  @P1 FMUL R16, R16, 0.25 ;  /* 0x3e80000010101820 */ /* 0x000fe40000400000 */
[----:B------:R-:W-:Y:S01]  /*d99b0*/  @P1 FMUL R10, R10, 0.25 ;  /* 0x3e8000000a0a1820 */ /* 0x000fe20000400000 */
[----:B------:R-:W-:Y:S01]  /*d99c0*/  FSETP.GT.AND P1, PT, |R17|, 8.50705917302346158658e+37, PT ;  /* 0x7e8000001100780b */ /* 0x000fe20003f24200 */
[----:B------:R-:W-:Y:S02]  /*d99d0*/  @!P0 FMUL R18, R18, 16777216 ;  /* 0x4b80000012128820 */ /* 0x000fe40000400000 */
[----:B------:R-:W-:Y:S02]  /*d99e0*/  @!P0 FMUL R15, R15, 16777216 ;  /* 0x4b8000000f0f8820 */ /* 0x000fe40000400000 */
[----:B------:R-:W-:-:S02]  /*d99f0*/  @!P0 FMUL R14, R14, 16777216 ;  /* 0x4b8000000e0e8820 */ /* 0x000fc40000400000 */
[----:B------:R-:W-:Y:S02]  /*d9a00*/  @!P0 FMUL R16, R16, 16777216 ;  /* 0x4b80000010108820 */ /* 0x000fe40000400000 */
[----:B------:R-:W-:Y:S02]  /*d9a10*/  @!P0 FMUL R13, R13, 16777216 ;  /* 0x4b8000000d0d8820 */ /* 0x000fe40000400000 */
[----:B------:R-:W-:Y:S02]  /*d9a20*/  @!P0 FMUL R12, R12, 16777216 ;  /* 0x4b8000000c0c8820 */ /* 0x000fe40000400000 */
[----:B------:R-:W-:Y:S02]  /*d9a30*/  @!P0 FMUL R10, R10, 16777216 ;  /* 0x4b8000000a0a8820 */ /* 0x000fe40000400000 */
[----:B------:R-:W-:Y:S02]  /*d9a40*/  @P1 FMUL R27, R27, 0.25 ;  /* 0x3e8000001b1b1820 */ /* 0x000fe40000400000 */
[----:B------:R-:W-:-:S02]  /*d9a50*/  @P1 FMUL R22, R22, 0.25 ;  /* 0x3e80000016161820 */ /* 0x000fc40000400000 */
[----:B------:R-:W-:Y:S02]  /*d9a60*/  @P1 FMUL R28, R28, 0.25 ;  /* 0x3e8000001c1c1820 */ /* 0x000fe40000400000 */
[----:B------:R-:W-:Y:S02]  /*d9a70*/  @P1 FMUL R0, R0, 0.25 ;  /* 0x3e80000000001820 */ /* 0x000fe40000400000 */
[----:B------:R-:W-:Y:S02]  /*d9a80*/  @P1 FMUL R19, R19, 0.25 ;  /* 0x3e80000013131820 */ /* 0x000fe40000400000 */
[----:B--2---:R-:W-:-:S05]  /*d9a90*/  @!P0 FMUL R4, R4, 16777216 ;  /* 0x4b80000004048820 */ /* 0x004fca0000400000 */
[----:B------:R0:W-:Y:S04]  /*d9aa0*/  STL [R1+0x6e0], R4 ;  /* 0x0006e00401007387 */ /* 0x0001e80000100800 */
[----:B0-----:R-:W2:Y:S01]  /*d9ab0*/  LDL.LU R4, [R1+0x3200] ;  /* 0x0032000001047983 */ /* 0x001ea20000300800 */
[----:B------:R0:W-:Y:S03]  /*d9ac0*/  STL [R1+0x6f0], R18 ;  /* 0x0006f01201007387 */ /* 0x0001e60000100800 */
[----:B0-----:R-:W3:Y:S01]  /*d9ad0*/  LDL.LU R18, [R1+0x31fc] ;  /* 0x0031fc0001127983 */ /* 0x001ee20000300800 */
[----:B------:R-:W-:Y:S02]  /*d9ae0*/  STL [R1+0x708], R15 ;  /* 0x0007080f01007387 */ /* 0x000fe40000100800 */
[----:B------:R-:W-:Y:S02]  /*d9af0*/  STL [R1+0x710], R14 ;  /* 0x0007100e01007387 */ /* 0x000fe40000100800 */
[----:B------:R0:W-:Y:S01]  /*d9b00*/  STL [R1+0x31b0], R16 ;  /* 0x0031b01001007387 */ /* 0x0001e20000100800 */
[----:B------:R-:W-:Y:S01]  /*d9b10*/  STL [R1+0x714], R13 ;  /* 0x0007140d01007387 */ /* 0x000fe20000100800 */
[----:B------:R-:W-:-:S03]  /*d9b20*/  FSETP.GEU.AND P0, PT, |R17|, 1.175494350822287508e-38, PT ;  /* 0x008000001100780b */ /* 0x000fc60003f0e200 */
[----:B0-----:R-:W3:Y:S01]  /*d9b30*/  LDL.LU R16, [R1+0x7b0] ;  /* 0x0007b00001107983 */ /* 0x001ee20000300800 */
[----:B------:R-:W-:Y:S02]  /*d9b40*/  STL [R1+0x718], R12 ;  /* 0x0007180c01007387 */ /* 0x000fe40000100800 */
[----:B------:R-:W-:Y:S02]  /*d9b50*/  STL [R1+0x71c], R10 ;  /* 0x00071c0a01007387 */ /* 0x000fe40000100800 */
[----:B------:R-:W-:Y:S01]  /*d9b60*/  @P1 STL [R1+0x764], R27 ;  /* 0x0007641b01001387 */ /* 0x000fe20000100800 */
[----:B------:R-:W-:Y:S01]  /*d9b70*/  @P1 STL [R1+0x768], R22 ;  /* 0x0007681601001387 */ /* 0x000fe20000100800 */
[----:B------:R-:W-:Y:S02]  /*d9b80*/  @P1 STL [R1+0x790], R28 ;  /* 0x0007901c01001387 */ /* 0x000fe40000100800 */
[----:B------:R-:W-:Y:S02]  /*d9b90*/  @P1 STL [R1+0x794], R0 ;  /* 0x0007940001001387 */ /* 0x000fe40000100800 */
[----:B------:R0:W-:Y:S02]  /*d9ba0*/  STL [R1+0x31ec], R19 ;  /* 0x0031ec1301007387 */ /* 0x0001e40000100800 */
[----:B------:R-:W-:Y:S01]  /*d9bb0*/  @P1 FMUL R25, R25, 0.25 ;  /* 0x3e80000019191820 */ /* 0x000fe20000400000 */
[----:B0-----:R-:W-:-:S05]  /*d9bc0*/  MOV R19, R0 ;  /* 0x0000000000137202 */ /* 0x001fca0000000f00 */
[----:B------:R0:W-:Y:S01]  /*d9bd0*/  STL [R1+0x31f0], R19 ;  /* 0x0031f01301007387 */ /* 0x0001e20000100800 */
[----:B------:R-:W-:Y:S02]  /*d9be0*/  @P1 FMUL R26, R26, 0.25 ;  /* 0x3e8000001a1a1820 */ /* 0x000fe40000400000 */
[----:B------:R-:W-:Y:S01]  /*d9bf0*/  @!P0 FMUL R25, R25, 16777216 ;  /* 0x4b80000019198820 */ /* 0x000fe20000400000 */
[----:B0-----:R-:W-:Y:S01]  /*d9c00*/  MOV R19, R28 ;  /* 0x0000001c00137202 */ /* 0x001fe20000000f00 */
[----:B------:R-:W-:-:S04]  /*d9c10*/  @!P0 FMUL R26, R26, 16777216 ;  /* 0x4b8000001a1a8820 */ /* 0x000fc80000400000 */
[----:B------:R0:W-:Y:S01]  /*d9c20*/  STL [R1+0x31f4], R19 ;  /* 0x0031f41301007387 */ /* 0x0001e20000100800 */
[----:B----4-:R-:W-:Y:S02]  /*d9c30*/  @P1 FMUL R5, R5, 0.25 ;  /* 0x3e80000005051820 */ /* 0x010fe40000400000 */
[----:B-----5:R-:W-:Y:S02]  /*d9c40*/  @P1 FMUL R20, R20, 0.25 ;  /* 0x3e80000014141820 */ /* 0x020fe40000400000 */
[----:B0-----:R-:W-:Y:S02]  /*d9c50*/  IMAD.MOV.U32 R19, RZ, RZ, R22 ;  /* 0x000000ffff137224 */ /* 0x001fe400078e0016 */
[----:B------:R-:W-:-:S03]  /*d9c60*/  @!P0 FMUL R5, R5, 16777216 ;  /* 0x4b80000005058820 */ /* 0x000fc60000400000 */
[----:B------:R0:W-:Y:S01]  /*d9c70*/  STL [R1+0x31f8], R19 ;  /* 0x0031f81301007387 */ /* 0x0001e20000100800 */
[----:B------:R1:W-:Y:S02]  /*d9c80*/  STL [R1+0x730], R25 ;  /* 0x0007301901007387 */ /* 0x0003e40000100800 */
[----:B------:R4:W-:Y:S01]  /*d9c90*/  STL [R1+0x734], R26 ;  /* 0x0007341a01007387 */ /* 0x0009e20000100800 */
[----:B------:R-:W-:Y:S01]  /*d9ca0*/  MOV R28, R23 ;  /* 0x00000017001c7202 */ /* 0x000fe20000000f00 */
[----:B------:R-:W-:Y:S01]  /*d9cb0*/  @!P0 FMUL R20, R20, 16777216 ;  /* 0x4b80000014148820 */ /* 0x000fe20000400000 */
[----:B0-----:R-:W-:Y:S02]  /*d9cc0*/  MOV R19, R27 ;  /* 0x0000001b00137202 */ /* 0x001fe40000000f00 */
[----:B------:R-:W5:Y:S01]  /*d9cd0*/  LDL.LU R27, [R1+0x750] ;  /* 0x00075000011b7983 */ /* 0x000f620000300800 */
[----:B-1----:R-:W3:Y:S02]  /*d9ce0*/  LDL.LU R25, [R1+0x76c] ;  /* 0x00076c0001197983 */ /* 0x002ee40000300800 */
[----:B----4-:R-:W4:Y:S02]  /*d9cf0*/  LDL.LU R26, [R1+0x770] ;  /* 0x00077000011a7983 */ /* 0x010f240000300800 */
[----:B------:R-:W3:Y:S01]  /*d9d00*/  LDL.LU R23, [R1+0x780] ;  /* 0x0007800001177983 */ /* 0x000ee20000300800 */
[----:B------:R-:W3:Y:S01]  /*d9d10*/  LDL.LU R0, [R1+0x784] ;  /* 0x0007840001007983 */ /* 0x000ee20000300800 */
[----:B------:R-:W3:Y:S02]  /*d9d20*/  LDL.LU R22, [R1+0x79c] ;  /* 0x00079c0001167983 */ /* 0x000ee40000300800 */
[----:B------:R0:W-:Y:S02]  /*d9d30*/  STL [R1+0x738], R5 ;  /* 0x0007380501007387 */ /* 0x0001e40000100800 */
[----:B------:R-:W3:Y:S01]  /*d9d40*/  LDL.LU R15, [R1+0x7bc] ;  /* 0x0007bc00010f7983 */ /* 0x000ee20000300800 */
[----:B------:R1:W-:Y:S01]  /*d9d50*/  STL [R1+0x73c], R20 ;  /* 0x00073c1401007387 */ /* 0x0003e20000100800 */
[----:B------:R-:W3:Y:S02]  /*d9d60*/  LDL.LU R14, [R1+0x7c0] ;  /* 0x0007c000010e7983 */ /* 0x000ee40000300800 */
[----:B------:R-:W3:Y:S02]  /*d9d70*/  LDL.LU R13, [R1+0x7d0] ;  /* 0x0007d000010d7983 */ /* 0x000ee40000300800 */
[----:B------:R-:W3:Y:S01]  /*d9d80*/  LDL.LU R12, [R1+0x7e8] ;  /* 0x0007e800010c7983 */ /* 0x000ee20000300800 */
[----:B------:R-:W3:Y:S01]  /*d9d90*/  LDL.LU R10, [R1+0x7f8] ;  /* 0x0007f800010a7983 */ /* 0x000ee20000300800 */
[----:B------:R-:W-:-:S03]  /*d9da0*/  @!P0 FMUL R19, R19, 16777216 ;  /* 0x4b80000013138820 */ /* 0x000fc60000400000 */
[----:B0-----:R-:W3:Y:S01]  /*d9db0*/  LDL.LU R5, [R1+0x7fc] ;  /* 0x0007fc0001057983 */ /* 0x001ee20000300800 */
[----:B-1----:R-:W3:Y:S02]  /*d9dc0*/  LDL.LU R20, [R1+0x800] ;  /* 0x0008000001147983 */ /* 0x002ee40000300800 */
[----:B--2---:R-:W-:-:S04]  /*d9dd0*/  @P1 FMUL R4, R4, 0.25 ;  /* 0x3e80000004041820 */ /* 0x004fc80000400000 */
[----:B------:R-:W-:-:S05]  /*d9de0*/  @!P0 FMUL R4, R4, 16777216 ;  /* 0x4b80000004048820 */ /* 0x000fca0000400000 */
[----:B------:R0:W-:Y:S04]  /*d9df0*/  STL [R1+0x760], R4 ;  /* 0x0007600401007387 */ /* 0x0001e80000100800 */
        /* <DEDUP_REMOVED lines=12> */
[----:B---3--:R-:W-:Y:S02]  /*d9ec0*/  @P1 FMUL R16, R16, 0.25 ;  /* 0x3e80000010101820 */ /* 0x008fe40000400000 */
[----:B------:R-:W-:Y:S02]  /*d9ed0*/  @P1 FMUL R11, R11, 0.25 ;  /* 0x3e8000000b0b1820 */ /* 0x000fe40000400000 */
        /* <DEDUP_REMOVED lines=15> */
[----:B-----5:R-:W-:Y:S02]  /*d9fd0*/  @P1 FMUL R27, R27, 0.25 ;  /* 0x3e8000001b1b1820 */ /* 0x020fe40000400000 */
[----:B------:R-:W-:Y:S02]  /*d9fe0*/  @P1 FMUL R25, R25, 0.25 ;  /* 0x3e80000019191820 */ /* 0x000fe40000400000 */
[----:B------:R-:W-:Y:S02]  /*d9ff0*/  @P1 FMUL R3, R3, 0.25 ;  /* 0x3e80000003031820 */ /* 0x000fe40000400000 */
[----:B----4-:R-:W-:Y:S02]  /*da000*/  @P1 FMUL R26, R26, 0.25 ;  /* 0x3e8000001a1a1820 */ /* 0x010fe40000400000 */
[----:B------:R-:W-:Y:S02]  /*da010*/  @P1 FMUL R23, R23, 0.25 ;  /* 0x3e80000017171820 */ /* 0x000fe40000400000 */
[----:B------:R-:W-:-:S02]  /*da020*/  @P1 FMUL R0, R0, 0.25 ;  /* 0x3e80000000001820 */ /* 0x000fc40000400000 */
[----:B------:R-:W-:Y:S02]  /*da030*/  @P1 FMUL R22, R22, 0.25 ;  /* 0x3e80000016161820 */ /* 0x000fe40000400000 */
[----:B--2---:R-:W-:Y:S01]  /*da040*/  @!P0 FMUL R19, R19, 16777216 ;  /* 0x4b80000013138820 */ /* 0x004fe20000400000 */
[----:B------:R-:W-:-:S04]  /*da050*/  FSETP.GEU.AND P0, PT, |R18|, 1.175494350822287508e-38, PT ;  /* 0x008000001200780b */ /* 0x000fc80003f0e200 */
[----:B------:R0:W-:Y:S04]  /*da060*/  STL [R1+0x798], R19 ;  /* 0x0007981301007387 */ /* 0x0001e80000100800 */
[----:B0-----:R-:W2:Y:S01]  /*da070*/  LDL.LU R19, [R1+0x31e8] ;  /* 0x0031e80001137983 */ /* 0x001ea20000300800 */
[----:B------:R-:W-:Y:S02]  /*da080*/  STL [R1+0x7b0], R16 ;  /* 0x0007b01001007387 */ /* 0x000fe40000100800 */
[----:B------:R-:W-:Y:S02]  /*da090*/  STL [R1+0x7b4], R11 ;  /* 0x0007b40b01007387 */ /* 0x000fe40000100800 */
[----:B------:R-:W-:Y:S01]  /*da0a0*/  STL [R1+0x7e0], R9 ;  /* 0x0007e00901007387 */ /* 0x000fe20000100800 */
[----:B------:R-:W-:Y:S01]  /*da0b0*/  STL [R1+0x7e4], R8 ;  /* 0x0007e40801007387 */ /* 0x000fe20000100800 */
[----:B------:R-:W-:Y:S02]  /*da0c0*/  STL [R1+0x7f0], R7 ;  /* 0x0007f00701007387 */ /* 0x000fe40000100800 */
[----:B------:R-:W-:Y:S02]  /*da0d0*/  STL [R1+0x31b4], R17 ;  /* 0x0031b41101007387 */ /* 0x000fe40000100800 */
[----:B------:R-:W-:Y:S01]  /*da0e0*/  STL [R1+0x7f4], R6 ;  /* 0x0007f40601007387 */ /* 0x000fe20000100800 */
[----:B------:R0:W-:Y:S01]  /*da0f0*/  STL [R1+0x31e0], R15 ;  /* 0x0031e00f01007387 */ /* 0x0001e20000100800 */
[----:B------:R-:W-:-:S02]  /*da100*/  @!P0 FMUL R27, R27, 16777216 ;  /* 0x4b8000001b1b8820 */ /* 0x000fc40000400000 */
[----:B------:R-:W-:Y:S02]  /*da110*/  @!P0 FMUL R25, R25, 16777216 ;  /* 0x4b80000019198820 */ /* 0x000fe40000400000 */
[----:B------:R-:W-:Y:S01]  /*da120*/  @P1 STL [R1+0x7a0], R3 ;  /* 0x0007a00301001387 */ /* 0x000fe20000100800 */
[----:B------:R-:W-:Y:S01]  /*da130*/  @P1 STL [R1+0x7b8], R2 ;  /* 0x0007b80201001387 */ /* 0x000fe20000100800 */
[----:B------:R-:W-:Y:S02]  /*da140*/  @!P0 FMUL R26, R26, 16777216 ;  /* 0x4b8000001a1a8820 */ /* 0x000fe40000400000 */
[----:B0-----:R-:W-:Y:S02]  /*da150*/  IMAD.MOV.U32 R15, RZ, RZ, R2 ;  /* 0x000000ffff0f7224 */ /* 0x001fe400078e0002 */
[----:B------:R-:W-:-:S03]  /*da160*/  @!P0 FMUL R23, R23, 16777216 ;  /* 0x4b80000017178820 */ /* 0x000fc60000400000 */
[----:B------:R-:W-:Y:S01]  /*da170*/  STL [R1+0x31e4], R15 ;  /* 0x0031e40f01007387 */ /* 0x000fe20000100800 */
[----:B------:R-:W-:Y:S02]  /*da180*/  STL [R1+0x750], R27 ;  /* 0x0007501b01007387 */ /* 0x000fe40000100800 */
[----:B------:R0:W-:Y:S02]  /*da190*/  STL [R1+0x76c], R25 ;  /* 0x00076c1901007387 */ /* 0x0001e40000100800 */
[----:B------:R-:W-:Y:S01]  /*da1a0*/  @!P0 FMUL R0, R0, 16777216 ;  /* 0x4b80000000008820 */ /* 0x000fe20000400000 */
[----:B0-----:R-:W3:Y:S01]  /*da1b0*/  LDL.LU R25, [R1+0x814] ;  /* 0x0008140001197983 */ /* 0x001ee20000300800 */
[----:B------:R0:W-:Y:S01]  /*da1c0*/  STL [R1+0x770], R26 ;  /* 0x0007701a01007387 */ /* 0x0001e20000100800 */
[----:B------:R-:W-:Y:S02]  /*da1d0*/  MOV R27, R24 ;  /* 0x00000018001b7202 */ /* 0x000fe40000000f00 */
[----:B------:R-:W-:Y:S01]  /*da1e0*/  MOV R15, R3 ;  /* 0x00000003000f7202 */ /* 0x000fe20000000f00 */
[----:B0-----:R-:W4:Y:S01]  /*da1f0*/  LDL.LU R26, [R1+0x818] ;  /* 0x00081800011a7983 */ /* 0x001f220000300800 */
[----:B------:R0:W-:Y:S02]  /*da200*/  STL [R1+0x780], R23 ;  /* 0x0007801701007387 */ /* 0x0001e40000100800 */
[----:B------:R-:W-:Y:S01]  /*da210*/  @!P0 FMUL R22, R22, 16777216 ;  /* 0x4b80000016168820 */ /* 0x000fe20000400000 */
[----:B0-----:R-:W5:Y:S01]  /*da220*/  LDL.LU R23, [R1+0x81c] ;  /* 0x00081c0001177983 */ /* 0x001f620000300800 */
[----:B------:R-:W2:Y:S02]  /*da230*/  LDL.LU R24, [R1+0x840] ;  /* 0x0008400001187983 */ /* 0x000ea40000300800 */
[----:B------:R-:W2:Y:S02]  /*da240*/  LDL.LU R2, [R1+0x844] ;  /* 0x0008440001027983 */ /* 0x000ea40000300800 */
[----:B------:R-:W2:Y:S01]  /*da250*/  LDL.LU R3, [R1+0x848] ;  /* 0x0008480001037983 */ /* 0x000ea20000300800 */
[----:B------:R-:W2:Y:S01]  /*da260*/  LDL.LU R17, [R1+0x860] ;  /* 0x0008600001117983 */ /* 0x000ea20000300800 */
[----:B------:R-:W2:Y:S02]  /*da270*/  LDL.LU R16, [R1+0x868] ;  /* 0x0008680001107983 */ /* 0x000ea40000300800 */
[----:B------:R0:W-:Y:S02]  /*da280*/  STL [R1+0x784], R0 ;  /* 0x0007840001007387 */ /* 0x0001e40000100800 */
[----:B------:R-:W2:Y:S01]  /*da290*/  LDL.LU R11, [R1+0x874] ;  /* 0x00087400010b7983 */ /* 0x000ea20000300800 */
[----:B------:R-:W2:Y:S01]  /*da2a0*/  LDL.LU R9, [R1+0x880] ;  /* 0x0008800001097983 */ /* 0x000ea20000300800 */
[----:B------:R-:W2:Y:S02]  /*da2b0*/  LDL.LU R8, [R1+0x888] ;  /* 0x0008880001087983 */ /* 0x000ea40000300800 */
[----:B------:R-:W2:Y:S02]  /*da2c0*/  LDL.LU R7, [R1+0x890] ;  /* 0x0008900001077983 */ /* 0x000ea40000300800 */
[----:B------:R-:W-:Y:S01]  /*da2d0*/  @!P0 FMUL R15, R15, 16777216 ;  /* 0x4b8000000f0f8820 */ /* 0x000fe20000400000 */
[----:B------:R-:W2:Y:S04]  /*da2e0*/  LDL.LU R6, [R1+0x898] ;  /* 0x0008980001067983 */ /* 0x000ea80000300800 */
[----:B0-----:R-:W2:Y:S01]  /*da2f0*/  LDL.LU R0, [R1+0x8a0] ;  /* 0x0008a00001007983 */ /* 0x001ea20000300800 */
[----:B------:R0:W-:Y:S03]  /*da300*/  STL [R1+0x79c], R22 ;  /* 0x00079c1601007387 */ /* 0x0001e60000100800 */
[----:B0-----:R-:W2:Y:S01]  /*da310*/  LDL.LU R22, [R1+0x58] ;  /* 0x0000580001167983 */ /* 0x001ea20000300800 */
[----:B------:R0:W-:Y:S03]  /*da320*/  @!P0 STL [R1+0x7a0], R15 ;  /* 0x0007a00f01008387 */ /* 0x0001e60000100800 */
[----:B0-----:R-:W2:Y:S02]  /*da330*/  LDL.LU R15, [R1+0x31e4] ;  /* 0x0031e400010f7983 */ /* 0x001ea40000300800 */
[----:B--2---:R-:W-:-:S05]  /*da340*/  @!P0 FMUL R15, R15, 16777216 ;  /* 0x4b8000000f0f8820 */ /* 0x004fca0000400000 */
[----:B------:R0:W-:Y:S04]  /*da350*/  @!P0 STL [R1+0x7b8], R15 ;  /* 0x0007b80f01008387 */ /* 0x0001e80000100800 */
[----:B0-----:R-:W2:Y:S01]  /*da360*/  LDL.LU R15, [R1+0x31e0] ;  /* 0x0031e000010f7983 */ /* 0x001ea20000300800 */
[----:B------:R-:W-:Y:S02]  /*da370*/  @P1 FMUL R14, R14, 0.25 ;  /* 0x3e8000000e0e1820 */ /* 0x000fe40000400000 */
[----:B------:R-:W-:Y:S02]  /*da380*/  @P1 FMUL R13, R13, 0.25 ;  /* 0x3e8000000d0d1820 */ /* 0x000fe40000400000 */
[----:B------:R-:W-:Y:S02]  /*da390*/  @P1 FMUL R12, R12, 0.25 ;  /* 0x3e8000000c0c1820 */ /* 0x000fe40000400000 */
[----:B------:R-:W-:-:S02]  /*da3a0*/  @P1 FMUL R10, R10, 0.25 ;  /* 0x3e8000000a0a1820 */ /* 0x000fc40000400000 */
[----:B------:R-:W-:Y:S02]  /*da3b0*/  @P1 FMUL R5, R5, 0.25 ;  /* 0x3e80000005051820 */ /* 0x000fe40000400000 */
[----:B------:R-:W-:Y:S02]  /*da3c0*/  @!P0 FMUL R14, R14, 16777216 ;  /* 0x4b8000000e0e8820 */ /* 0x000fe40000400000 */
[----:B------:R-:W-:Y:S02]  /*da3d0*/  @P1 FMUL R18, R18, 0.25 ;  /* 0x3e80000012121820 */ /* 0x000fe40000400000 */
[----:B------:R-:W-:Y:S02]  /*da3e0*/  @!P0 FMUL R13, R13, 16777216 ;  /* 0x4b8000000d0d8820 */ /* 0x000fe40000400000 */
[----:B------:R-:W-:Y:S02]  /*da3f0*/  @!P0 FMUL R12, R12, 16777216 ;  /* 0x4b8000000c0c8820 */ /* 0x000fe40000400000 */
[----:B------:R-:W-:-:S02]  /*da400*/  @!P0 FMUL R10, R10, 16777216 ;  /* 0x4b8000000a0a8820 */ /* 0x000fc40000400000 */
[----:B------:R-:W-:Y:S02]  /*da410*/  @!P0 FMUL R5, R5, 16777216 ;  /* 0x4b80000005058820 */ /* 0x000fe40000400000 */
[----:B------:R-:W-:Y:S02]  /*da420*/  @!P0 FMUL R18, R18, 16777216 ;  /* 0x4b80000012128820 */ /* 0x000fe40000400000 */
[----:B--2---:R-:W-:-:S05]  /*da430*/  @!P0 FMUL R15, R15, 16777216 ;  /* 0x4b8000000f0f8820 */ /* 0x004fca0000400000 */
[----:B------:R-:W-:Y:S01]  /*da440*/  STL [R1+0x7bc], R15 ;  /* 0x0007bc0f01007387 */ /* 0x000fe20000100800 */
[----:B------:R-:W-:Y:S02]  /*da450*/  STL [R1+0x7c0], R14 ;  /* 0x0007c00e01007387 */ /* 0x000fe40000100800 */
[----:B------:R-:W-:Y:S02]  /*da460*/  STL [R1+0x7d0], R13 ;  /* 0x0007d00d01007387 */ /* 0x000fe40000100800 */
[----:B------:R-:W-:Y:S01]  /*da470*/  STL [R1+0x7e8], R12 ;  /* 0x0007e80c01007387 */ /* 0x000fe20000100800 */
[----:B------:R-:W-:Y:S01]  /*da480*/  STL [R1+0x7f8], R10 ;  /* 0x0007f80a01007387 */ /* 0x000fe20000100800 */
[----:B------:R-:W-:Y:S02]  /*da490*/  STL [R1+0x7fc], R5 ;  /* 0x0007fc0501007387 */ /* 0x000fe40000100800 */
[----:B------:R0:W-:Y:S02]  /*da4a0*/  STL [R1+0x31b8], R18 ;  /* 0x0031b81201007387 */ /* 0x0001e40000100800 */
[----:B0-----:R-:W2:Y:S01]  /*da4b0*/  LDL.LU R18, [R1+0x858] ;  /* 0x0008580001127983 */ /* 0x001ea20000300800 */
[----:B------:R-:W-:-:S02]  /*da4c0*/  @P1 FMUL R20, R20, 0.25 ;  /* 0x3e80000014141820 */ /* 0x000fc40000400000 */
[----:B------:R-:W-:Y:S01]  /*da4d0*/  @P1 FMUL R4, R4, 0.25 ;  /* 0x3e80000004041820 */ /* 0x000fe20000400000 */
[C---:B------:R-:W-:Y:S01]  /*da4e0*/  FSETP.GT.AND P1, PT, |R19|.reuse, 8.50705917302346158658e+37, PT ;  /* 0x7e8000001300780b */ /* 0x040fe20003f24200 */
[----:B------:R-:W-:Y:S02]  /*da4f0*/  @!P0 FMUL R20, R20, 16777216 ;  /* 0x4b80000014148820 */ /* 0x000fe40000400000 */
[----:B------:R-:W-:Y:S01]  /*da500*/  @!P0 FMUL R4, R4, 16777216 ;  /* 0x4b80000004048820 */ /* 0x000fe20000400000 */
[----:B------:R-:W-:Y:S02]  /*da510*/  FSETP.GEU.AND P0, PT, |R19|, 1.175494350822287508e-38, PT ;  /* 0x008000001300780b */ /* 0x000fe40003f0e200 */
[----:B------:R-:W-:Y:S07]  /*da520*/  STL [R1+0x800], R20 ;  /* 0x0008001401007387 */ /* 0x000fee0000100800 */
[----:B---3--:R-:W-:-:S02]  /*da530*/  @P1 FMUL R25, R25, 0.25 ;  /* 0x3e80000019191820 */ /* 0x008fc40000400000 */
[----:B----4-:R-:W-:Y:S02]  /*da540*/  @P1 FMUL R26, R26, 0.25 ;  /* 0x3e8000001a1a1820 */ /* 0x010fe40000400000 */
[----:B------:R-:W-:Y:S02]  /*da550*/  @P1 FMUL R28, R28, 0.25 ;  /* 0x3e8000001c1c1820 */ /* 0x000fe40000400000 */
[----:B-----5:R-:W-:Y:S02]  /*da560*/  @P1 FMUL R23, R23, 0.25 ;  /* 0x3e80000017171820 */ /* 0x020fe40000400000 */
[----:B------:R-:W-:Y:S02]  /*da570*/  @!P0 FMUL R25, R25, 16777216 ;  /* 0x4b80000019198820 */ /* 0x000fe40000400000 */
[----:B------:R-:W-:Y:S01]  /*da580*/  @!P0 FMUL R26, R26, 16777216 ;  /* 0x4b8000001a1a8820 */ /* 0x000fe20000400000 */
[----:B------:R-:W-:Y:S01]  /*da590*/  STL [R1+0x810], R4 ;  /* 0x0008100401007387 */ /* 0x000fe20000100800 */
[----:B------:R-:W-:-:S02]  /*da5a0*/  @P1 FMUL R24, R24, 0.25 ;  /* 0x3e80000018181820 */ /* 0x000fc40000400000 */
[----:B------:R-:W-:Y:S02]  /*da5b0*/  @!P0 FMUL R23, R23, 16777216 ;  /* 0x4b80000017178820 */ /* 0x000fe40000400000 */
[----:B------:R-:W-:Y:S02]  /*da5c0*/  @P1 FMUL R2, R2, 0.25 ;  /* 0x3e80000002021820 */ /* 0x000fe40000400000 */
[----:B------:R-:W-:Y:S02]  /*da5d0*/  @!P0 FMUL R24, R24, 16777216 ;  /* 0x4b80000018188820 */ /* 0x000fe40000400000 */
[----:B------:R-:W-:Y:S02]  /*da5e0*/  @!P0 FMUL R2, R2, 16777216 ;  /* 0x4b80000002028820 */ /* 0x000fe40000400000 */
[----:B------:R-:W-:-:S04]  /*da5f0*/  @P1 FMUL R3, R3, 0.25 ;  /* 0x3e80000003031820 */ /* 0x000fc80000400000 */
[----:B------:R-:W-:Y:S02]  /*da600*/  @!P0 FMUL R3, R3, 16777216 ;  /* 0x4b80000003038820 */ /* 0x000fe40000400000 */
[----:B--2---:R-:W-:-:S05]  /*da610*/  @P1 FMUL R18, R18, 0.25 ;  /* 0x3e80000012121820 */ /* 0x004fca0000400000 */
[----:B------:R-:W-:Y:S01]  /*da620*/  STL [R1+0x31dc], R18 ;  /* 0x0031dc1201007387 */ /* 0x000fe20000100800 */
[----:B------:R-:W-:Y:S02]  /*da630*/  @P1 STL [R1+0x850], R28 ;  /* 0x0008501c01001387 */ /* 0x000fe40000100800 */
[----:B------:R0:W-:Y:S02]  /*da640*/  STL [R1+0x814], R25 ;  /* 0x0008141901007387 */ /* 0x0001e40000100800 */
[----:B------:R1:W-:Y:S01]  /*da650*/  STL [R1+0x818], R26 ;  /* 0x0008181a01007387 */ /* 0x0003e20000100800 */
[----:B0-----:R-:W2:Y:S01]  /*da660*/  LDL.LU R25, [R1+0x84c] ;  /* 0x00084c0001197983 */ /* 0x001ea20000300800 */
[----:B-1----:R-:W3:Y:S02]  /*da670*/  LDL.LU R26, [R1+0x854] ;  /* 0x00085400011a7983 */ /* 0x002ee40000300800 */
[----:B------:R0:W-:Y:S02]  /*da680*/  STL [R1+0x81c], R23 ;  /* 0x00081c1701007387 */ /* 0x0001e40000100800 */
[----:B------:R-:W-:Y:S01]  /*da690*/  IMAD.MOV.U32 R18, RZ, RZ, R28 ;  /* 0x000000ffff127224 */ /* 0x000fe200078e001c */
[----:B0-----:R-:W4:Y:S01]  /*da6a0*/  LDL.LU R23, [R1+0x85c] ;  /* 0x00085c0001177983 */ /* 0x001f220000300800 */
[----:B------:R0:W-:Y:S02]  /*da6b0*/  STL [R1+0x840], R24 ;  /* 0x0008401801007387 */ /* 0x0001e40000100800 */
[----:B------:R-:W-:Y:S01]  /*da6c0*/  @!P0 FMUL R18, R18, 16777216 ;  /* 0x4b80000012128820 */ /* 0x000fe20000400000 */
[----:B0-----:R-:W5:Y:S01]  /*da6d0*/  LDL.LU R24, [R1+0x864] ;  /* 0x0008640001187983 */ /* 0x001f620000300800 */
[----:B------:R-:W2:Y:S02]  /*da6e0*/  LDL.LU R4, [R1+0x86c] ;  /* 0x00086c0001047983 */ /* 0x000ea40000300800 */
[----:B------:R-:W2:Y:S02]  /*da6f0*/  LDL.LU R15, [R1+0x87c] ;  /* 0x00087c00010f7983 */ /* 0x000ea40000300800 */
[----:B------:R-:W2:Y:S01]  /*da700*/  LDL.LU R14, [R1+0x884] ;  /* 0x00088400010e7983 */ /* 0x000ea20000300800 */
[----:B------:R0:W-:Y:S01]  /*da710*/  STL [R1+0x844], R2 ;  /* 0x0008440201007387 */ /* 0x0001e20000100800 */
[----:B------:R-:W2:Y:S02]  /*da720*/  LDL.LU R13, [R1+0x88c] ;  /* 0x00088c00010d7983 */ /* 0x000ea40000300800 */
[----:B------:R-:W2:Y:S02]  /*da730*/  LDL.LU R12, [R1+0x894] ;  /* 0x00089400010c7983 */ /* 0x000ea40000300800 */
[----:B------:R-:W2:Y:S01]  /*da740*/  LDL.LU R10, [R1+0x89c] ;  /* 0x00089c00010a7983 */ /* 0x000ea20000300800 */
[----:B------:R-:W2:Y:S01]  /*da750*/  LDL.LU R5, [R1+0x8a4] ;  /* 0x0008a40001057983 */ /* 0x000ea20000300800 */
[----:B------:R-:W2:Y:S03]  /*da760*/  LDL.LU R28, [R1+0x8a8] ;  /* 0x0008a800011c7983 */ /* 0x000ea60000300800 */
[----:B0-----:R-:W2:Y:S01]  /*da770*/  LDL.LU R2, [R1+0x8ac] ;  /* 0x0008ac0001027983 */ /* 0x001ea20000300800 */
[----:B------:R0:W-:Y:S03]  /*da780*/  STL [R1+0x848], R3 ;  /* 0x0008480301007387 */ /* 0x0001e60000100800 */
[----:B0-----:R-:W2:Y:S01]  /*da790*/  LDL.LU R3, [R1+0x8b0] ;  /* 0x0008b00001037983 */ /* 0x001ea20000300800 */
[----:B------:R-:W2:Y:S02]  /*da7a0*/  LDL.LU R20, [R1+0x80] ;  /* 0x0000800001147983 */ /* 0x000ea40000300800 */
[----:B------:R0:W-:Y:S02]  /*da7b0*/  @!P0 STL [R1+0x850], R18 ;  /* 0x0008501201008387 */ /* 0x0001e40000100800 */
[----:B0-----:R-:W2:Y:S01]  /*da7c0*/  LDL.LU R18, [R1+0x31dc] ;  /* 0x0031dc0001127983 */ /* 0x001ea20000300800 */
[----:B------:R-:W-:-:S02]  /*da7d0*/  @P1 FMUL R17, R17, 0.25 ;  /* 0x3e80000011111820 */ /* 0x000fc40000400000 */
[----:B------:R-:W-:Y:S02]  /*da7e0*/  @P1 FMUL R16, R16, 0.25 ;  /* 0x3e80000010101820 */ /* 0x000fe40000400000 */
[----:B------:R-:W-:Y:S02]  /*da7f0*/  @P1 FMUL R11, R11, 0.25 ;  /* 0x3e8000000b0b1820 */ /* 0x000fe40000400000 */
[----:B------:R-:W-:Y:S02]  /*da800*/  @P1 FMUL R9, R9, 0.25 ;  /* 0x3e80000009091820 */ /* 0x000fe40000400000 */
[----:B------:R-:W-:Y:S02]  /*da810*/  @P1 FMUL R8, R8, 0.25 ;  /* 0x3e80000008081820 */ /* 0x000fe40000400000 */
[----:B------:R-:W-:Y:S02]  /*da820*/  @!P0 FMUL R17, R17, 16777216 ;  /* 0x4b80000011118820 */ /* 0x000fe40000400000 */
[----:B------:R-:W-:-:S02]  /*da830*/  @P1 FMUL R7, R7, 0.25 ;  /* 0x3e80000007071820 */ /* 0x000fc40000400000 */
[----:B------:R-:W-:Y:S02]  /*da840*/  @!P0 FMUL R16, R16, 16777216 ;  /* 0x4b80000010108820 */ /* 0x000fe40000400000 */
[----:B------:R-:W-:Y:S02]  /*da850*/  @P1 FMUL R19, R19, 0.25 ;  /* 0x3e80000013131820 */ /* 0x000fe40000400000 */
[----:B------:R-:W-:Y:S02]  /*da860*/  @!P0 FMUL R11, R11, 16777216 ;  /* 0x4b8000000b0b8820 */ /* 0x000fe40000400000 */
[----:B------:R-:W-:Y:S02]  /*da870*/  @P1 FMUL R6, R6, 0.25 ;  /* 0x3e80000006061820 */ /* 0x000fe40000400000 */
[----:B------:R-:W-:Y:S02]  /*da880*/  @!P0 FMUL R9, R9, 16777216 ;  /* 0x4b80000009098820 */ /* 0x000fe40000400000 */
[----:B------:R-:W-:-:S02]  /*da890*/  @!P0 FMUL R8, R8, 16777216 ;  /* 0x4b80000008088820 */ /* 0x000fc40000400000 */
[----:B------:R-:W-:Y:S02]  /*da8a0*/  @!P0 FMUL R7, R7, 16777216 ;  /* 0x4b80000007078820 */ /* 0x000fe40000400000 */
        /* <DEDUP_REMOVED lines=11> */
[----:B------:R-:W-:Y:S04]  /*da960*/  STL [R1+0x898], R6 ;  /* 0x0008980601007387 */ /* 0x000fe80000100800 */
[----:B0-----:R-:W2:Y:S01]  /*da970*/  LDL.LU R19, [R1+0x878] ;  /* 0x0008780001137983 */ /* 0x001ea20000300800 */
[----:B------:R-:W-:Y:S01]  /*da980*/  @P1 FMUL R0, R0, 0.25 ;  /* 0x3e80000000001820 */ /* 0x000fe20000400000 */
[----:B------:R-:W-:-:S03]  /*da990*/  FSETP.GT.AND P1, PT, |R22|, 8.50705917302346158658e+37, PT ;  /* 0x7e8000001600780b */ /* 0x000fc60003f24200 */
[----:B------:R-:W-:Y:S01]  /*da9a0*/  @!P0 FMUL R0, R0, 16777216 ;  /* 0x4b80000000008820 */ /* 0x000fe20000400000 */
[----:B------:R-:W-:-:S09]  /*da9b0*/  FSETP.GEU.AND P0, PT, |R22|, 1.175494350822287508e-38, PT ;  /* 0x008000001600780b */ /* 0x000fd20003f0e200 */
[----:B------:R-:W-:Y:S02]  /*da9c0*/  @P1 FMUL R25, R25, 0.25 ;  /* 0x3e80000019191820 */ /* 0x000fe40000400000 */
[----:B---3--:R-:W-:Y:S02]  /*da9d0*/  @P1 FMUL R26, R26, 0.25 ;  /* 0x3e8000001a1a1820 */ /* 0x008fe40000400000 */
[----:B----4-:R-:W-:Y:S02]  /*da9e0*/  @P1 FMUL R23, R23, 0.25 ;  /* 0x3e80000017171820 */ /* 0x010fe40000400000 */
[----:B------:R-:W-:Y:S02]  /*da9f0*/  @P1 FMUL R27, R27, 0.25 ;  /* 0x3e8000001b1b1820 */ /* 0x000fe40000400000 */
[----:B------:R-:W-:Y:S02]  /*daa00*/  @!P0 FMUL R25, R25, 16777216 ;  /* 0x4b80000019198820 */ /* 0x000fe40000400000 */
[----:B-----5:R-:W-:-:S02]  /*daa10*/  @P1 FMUL R24, R24, 0.25 ;  /* 0x3e80000018181820 */ /* 0x020fc40000400000 */
[----:B------:R-:W-:Y:S01]  /*daa20*/  @!P0 FMUL R26, R26, 16777216 ;  /* 0x4b8000001a1a8820 */ /* 0x000fe20000400000 */
[----:B------:R-:W-:Y:S01]  /*daa30*/  STL [R1+0x8a0], R0 ;  /* 0x0008a00001007387 */ /* 0x000fe20000100800 */
[----:B------:R-:W-:Y:S02]  /*daa40*/  @!P0 FMUL R23, R23, 16777216 ;  /* 0x4b80000017178820 */ /* 0x000fe40000400000 */
[----:B------:R-:W-:Y:S02]  /*daa50*/  @!P0 FMUL R24, R24, 16777216 ;  /* 0x4b80000018188820 */ /* 0x000fe40000400000 */
[----:B------:R-:W-:-:S04]  /*daa60*/  @P1 FMUL R4, R4, 0.25 ;  /* 0x3e80000004041820 */ /* 0x000fc80000400000 */
[----:B------:R-:W-:Y:S02]  /*daa70*/  @!P0 FMUL R4, R4, 16777216 ;  /* 0x4b80000004048820 */ /* 0x000fe40000400000 */
[----:B--2---:R-:W-:-:S05]  /*daa80*/  @P1 FMUL R19, R19, 0.25 ;  /* 0x3e80000013131820 */ /* 0x004fca0000400000 */
[----:B------:R0:W-:Y:S01]  /*daa90*/  STL [R1+0x31d8], R19 ;  /* 0x0031d81301007387 */ /* 0x0001e20000100800 */
[----:B------:R1:W-:Y:S02]  /*daaa0*/  @P1 STL [R1+0x870], R27 ;  /* 0x0008701b01001387 */ /* 0x0003e40000100800 */
[----:B------:R-:W-:Y:S02]  /*daab0*/  STL [R1+0x84c], R25 ;  /* 0x00084c1901007387 */ /* 0x000fe40000100800 */
[----:B------:R2:W-:Y:S01]  /*daac0*/  STL [R1+0x854], R26 ;  /* 0x0008541a01007387 */ /* 0x0005e20000100800 */
[----:B------:R3:W-:Y:S01]  /*daad0*/  STL [R1+0x85c], R23 ;  /* 0x00085c1701007387 */ /* 0x0007e20000100800 */
[----:B0-----:R-:W-:Y:S01]  /*daae0*/  MOV R19, R27 ;  /* 0x0000001b00137202 */ /* 0x001fe20000000f00 */
[----:B-1----:R-:W-:Y:S02]  /*daaf0*/  MOV R27, R21 ;  /* 0x00000015001b7202 */ /* 0x002fe40000000f00 */
[----:B--2---:R-:W2:Y:S01]  /*dab00*/  LDL.LU R26, [R1+0x8b4] ;  /* 0x0008b400011a7983 */ /* 0x004ea20000300800 */
[----:B---3--:R-:W3:Y:S02]  /*dab10*/  LDL.LU R23, [R1+0x8b8] ;  /* 0x0008b80001177983 */ /* 0x008ee40000300800 */
[----:B------:R0:W-:Y:S02]  /*dab20*/  STL [R1+0x864], R24 ;  /* 0x0008641801007387 */ /* 0x0001e40000100800 */
[----:B------:R-:W4:Y:S02]  /*dab30*/  LDL.LU R21, [R1+0x8bc] ;  /* 0x0008bc0001157983 */ /* 0x000f240000300800 */
[----:B------:R-:W-:Y:S01]  /*dab40*/  IMAD.MOV.U32 R25, RZ, RZ, R29 ;  /* 0x000000ffff197224 */ /* 0x000fe200078e001d */
[----:B0-----:R-:W5:Y:S01]  /*dab50*/  LDL.LU R24, [R1+0x8c0] ;  /* 0x0008c00001187983 */ /* 0x001f620000300800 */
[----:B------:R-:W2:Y:S02]  /*dab60*/  LDL.LU R29, [R1+0x8c4] ;  /* 0x0008c400011d7983 */ /* 0x000ea40000300800 */
[----:B------:R-:W2:Y:S02]  /*dab70*/  LDL.LU R18, [R1+0x8d8] ;  /* 0x0008d80001127983 */ /* 0x000ea40000300800 */
[----:B------:R-:W2:Y:S01]  /*dab80*/  LDL.LU R17, [R1+0x8e0] ;  /* 0x0008e00001117983 */ /* 0x000ea20000300800 */
[----:B------:R-:W2:Y:S01]  /*dab90*/  LDL.LU R16, [R1+0x8e8] ;  /* 0x0008e80001107983 */ /* 0x000ea20000300800 */
[----:B------:R-:W2:Y:S02]  /*daba0*/  LDL.LU R11, [R1+0x8f4] ;  /* 0x0008f400010b7983 */ /* 0x000ea40000300800 */
[----:B------:R-:W2:Y:S02]  /*dabb0*/  LDL.LU R8, [R1+0x8fc] ;  /* 0x0008fc0001087983 */ /* 0x000ea40000300800 */
[----:B------:R-:W2:Y:S01]  /*dabc0*/  LDL.LU R7, [R1+0x908] ;  /* 0x0009080001077983 */ /* 0x000ea20000300800 */
[----:B------:R-:W2:Y:S01]  /*dabd0*/  LDL.LU R6, [R1+0x910] ;  /* 0x0009100001067983 */ /* 0x000ea20000300800 */
[----:B------:R-:W-:-:S02]  /*dabe0*/  @!P0 FMUL R19, R19, 16777216 ;  /* 0x4b80000013138820 */ /* 0x000fc40000400000 */
[----:B------:R-:W2:Y:S02]  /*dabf0*/  LDL.LU R0, [R1+0x918] ;  /* 0x0009180001007983 */ /* 0x000ea40000300800 */
[----:B------:R0:W-:Y:S02]  /*dac00*/  STL [R1+0x86c], R4 ;  /* 0x00086c0401007387 */ /* 0x0001e40000100800 */
        /* <DEDUP_REMOVED lines=17> */
[----:B------:R-:W-:Y:S02]  /*dad20*/  @P1 FMUL R22, R22, 0.25 ;  /* 0x3e80000016161820 */ /* 0x000fe40000400000 */
[----:B------:R-:W-:Y:S02]  /*dad30*/  @!P0 FMUL R5, R5, 16777216 ;  /* 0x4b80000005058820 */ /* 0x000fe40000400000 */
        /* <DEDUP_REMOVED lines=13> */
[----:B------:R0:W-:Y:S02]  /*dae10*/  STL [R1+0x31d0], R27 ;  /* 0x0031d01b01007387 */ /* 0x0001e40000100800 */
[----:B------:R-:W-:Y:S01]  /*dae20*/  STL [R1+0x58], R22 ;  /* 0x0000581601007387 */ /* 0x000fe20000100800 */
[----:B0-----:R-:W2:Y:S01]  /*dae30*/  LDL.LU R27, [R1+0x8d0] ;  /* 0x0008d000011b7983 */ /* 0x001ea20000300800 */
[----:B------:R-:W-:Y:S01]  /*dae40*/  @P1 FMUL R3, R3, 0.25 ;  /* 0x3e80000003031820 */ /* 0x000fe20000400000 */
[----:B------:R-:W-:-:S03]  /*dae50*/  FSETP.GT.AND P1, PT, |R20|, 8.50705917302346158658e+37, PT ;  /* 0x7e8000001400780b */ /* 0x000fc60003f24200 */
[----:B------:R-:W-:Y:S01]  /*dae60*/  @!P0 FMUL R3, R3, 16777216 ;  /* 0x4b80000003038820 */ /* 0x000fe20000400000 */
[----:B------:R-:W-:-:S09]  /*dae70*/  FSETP.GEU.AND P0, PT, |R20|, 1.175494350822287508e-38, PT ;  /* 0x008000001400780b */ /* 0x000fd20003f0e200 */
[----:B------:R-:W-:Y:S02]  /*dae80*/  @P1 FMUL R26, R26, 0.25 ;  /* 0x3e8000001a1a1820 */ /* 0x000fe40000400000 */
[----:B---3--:R-:W-:Y:S02]  /*dae90*/  @P1 FMUL R23, R23, 0.25 ;  /* 0x3e80000017171820 */ /* 0x008fe40000400000 */
[----:B------:R-:W-:Y:S02]  /*daea0*/  @P1 FMUL R25, R25, 0.25 ;  /* 0x3e80000019191820 */ /* 0x000fe40000400000 */
[----:B----4-:R-:W-:Y:S02]  /*daeb0*/  @P1 FMUL R21, R21, 0.25 ;  /* 0x3e80000015151820 */ /* 0x010fe40000400000 */
[----:B------:R-:W-:Y:S01]  /*daec0*/  @!P0 FMUL R26, R26, 16777216 ;  /* 0x4b8000001a1a8820 */ /* 0x000fe20000400000 */
[----:B------:R0:W-:Y:S01]  /*daed0*/  STL [R1+0x8b0], R3 ;  /* 0x0008b00301007387 */ /* 0x0001e20000100800 */
[----:B-----5:R-:W-:-:S02]  /*daee0*/  @P1 FMUL R24, R24, 0.25 ;  /* 0x3e80000018181820 */ /* 0x020fc40000400000 */
[----:B------:R-:W-:Y:S02]  /*daef0*/  @!P0 FMUL R23, R23, 16777216 ;  /* 0x4b80000017178820 */ /* 0x000fe40000400000 */
        /* <DEDUP_REMOVED lines=8> */
[----:B------:R-:W3:Y:S01]  /*daf80*/  LDL.LU R28, [R1+0x8cc] ;  /* 0x0008cc00011c7983 */ /* 0x000ee20000300800 */
[----:B------:R-:W-:Y:S01]  /*daf90*/  STL [R1+0x8b8], R23 ;  /* 0x0008b81701007387 */ /* 0x000fe20000100800 */
[----:B0-----:R-:W4:Y:S02]  /*dafa0*/  LDL.LU R3, [R1+0x8d4] ;  /* 0x0008d40001037983 */ /* 0x001f240000300800 */
[----:B------:R0:W-:Y:S01]  /*dafb0*/  STL [R1+0x8bc], R21 ;  /* 0x0008bc1501007387 */ /* 0x0001e20000100800 */
[----:B-1----:R-:W-:-:S02]  /*dafc0*/  MOV R27, R25 ;  /* 0x00000019001b7202 */ /* 0x002fc40000000f00 */
[----:B--2---:R-:W2:Y:S01]  /*dafd0*/  LDL.LU R25, [R1+0x8dc] ;  /* 0x0008dc0001197983 */ /* 0x004ea20000300800 */
[----:B------:R1:W-:Y:S03]  /*dafe0*/  STL [R1+0x8c0], R24 ;  /* 0x0008c01801007387 */ /* 0x0003e60000100800 */
[----:B0-----:R-:W5:Y:S04]  /*daff0*/  LDL.LU R21, [R1+0x8e4] ;  /* 0x0008e40001157983 */ /* 0x001f680000300800 */
[----:B-1----:R-:W2:Y:S01]  /*db000*/  LDL.LU R24, [R1+0x8ec] ;  /* 0x0008ec0001187983 */ /* 0x002ea20000300800 */
        /* <DEDUP_REMOVED lines=8> */
[----:B------:R-:W2:Y:S02]  /*db090*/  LDL.LU R12, [R1+0x928] ;  /* 0x00092800010c7983 */ /* 0x000ea40000300800 */
[----:B------:R-:W-:-:S02]  /*db0a0*/  @!P0 FMUL R27, R27, 16777216 ;  /* 0x4b8000001b1b8820 */ /* 0x000fc40000400000 */
[----:B------:R-:W2:Y:S01]  /*db0b0*/  LDL.LU R10, [R1+0x92c] ;  /* 0x00092c00010a7983 */ /* 0x000ea20000300800 */
[----:B------:R-:W2:Y:S01]  /*db0c0*/  LDL.LU R5, [R1+0x930] ;  /* 0x0009300001057983 */ /* 0x000ea20000300800 */
[----:B------:R0:W-:Y:S03]  /*db0d0*/  STL [R1+0x8c4], R29 ;  /* 0x0008c41d01007387 */ /* 0x0001e60000100800 */
[----:B0-----:R-:W2:Y:S01]  /*db0e0*/  LDL.LU R29, [R1+0x8c] ;  /* 0x00008c00011d7983 */ /* 0x001ea20000300800 */
[----:B------:R0:W-:Y:S03]  /*db0f0*/  @!P0 STL [R1+0x8c8], R27 ;  /* 0x0008c81b01008387 */ /* 0x0001e60000100800 */
[----:B0-----:R-:W2:Y:S01]  /*db100*/  LDL.LU R27, [R1+0x31d4] ;  /* 0x0031d400011b7983 */ /* 0x001ea20000300800 */
[----:B------:R-:W-:-:S02]  /*db110*/  @P1 FMUL R18, R18, 0.25 ;  /* 0x3e80000012121820 */ /* 0x000fc40000400000 */
[----:B------:R-:W-:Y:S02]  /*db120*/  @P1 FMUL R17, R17, 0.25 ;  /* 0x3e80000011111820 */ /* 0x000fe40000400000 */
[----:B------:R-:W-:Y:S02]  /*db130*/  @P1 FMUL R16, R16, 0.25 ;  /* 0x3e80000010101820 */ /* 0x000fe40000400000 */
[----:B------:R-:W-:Y:S02]  /*db140*/  @P1 FMUL R11, R11, 0.25 ;  /* 0x3e8000000b0b1820 */ /* 0x000fe40000400000 */
        /* <DEDUP_REMOVED lines=14> */
[----:B------:R-:W-:Y:S02]  /*db230*/  @!P0 FMUL R0, R0, 16777216 ;  /* 0x4b80000000008820 */ /* 0x000fe40000400000 */
[----:B------:R-:W-:-:S02]  /*db240*/  @!P0 FMUL R20, R20, 16777216 ;  /* 0x4b80000014148820 */ /* 0x000fc40000400000 */
[----:B------:R-:W-:Y:S02]  /*db250*/  @!P0 FMUL R4, R4, 16777216 ;  /* 0x4b80000004048820 */ /* 0x000fe40000400000 */
[----:B--2---:R-:W-:-:S05]  /*db260*/  @!P0 FMUL R27, R27, 16777216 ;  /* 0x4b8000001b1b8820 */ /* 0x004fca0000400000 */
[----:B------:R0:W-:Y:S04]  /*db270*/  STL [R1+0x8d0], R27 ;  /* 0x0008d01b01007387 */ /* 0x0001e80000100800 */
[----:B0-----:R-:W2:Y:S01]  /*db280*/  LDL.LU R27, [R1+0x31d0] ;  /* 0x0031d000011b7983 */ /* 0x001ea20000300800 */
[----:B------:R-:W-:Y:S01]  /*db290*/  FSETP.GEU.AND P0, PT, |R9|, 1.175494350822287508e-38, PT ;  /* 0x008000000900780b */ /* 0x000fe20003f0e200 */
[----:B------:R-:W-:Y:S02]  /*db2a0*/  STL [R1+0x8d8], R18 ;  /* 0x0008d81201007387 */ /* 0x000fe40000100800 */
[----:B------:R-:W-:Y:S02]  /*db2b0*/  STL [R1+0x8e0], R17 ;  /* 0x0008e01101007387 */ /* 0x000fe40000100800 */
[----:B---3--:R-:W-:Y:S01]  /*db2c0*/  @P1 FMUL R28, R28, 0.25 ;  /* 0x3e8000001c1c1820 */ /* 0x008fe20000400000 */
[----:B------:R-:W-:Y:S01]  /*db2d0*/  STL [R1+0x8e8], R16 ;  /* 0x0008e81001007387 */ /* 0x000fe20000100800 */
[----:B------:R-:W-:Y:S02]  /*db2e0*/  STL [R1+0x8f4], R11 ;  /* 0x0008f40b01007387 */ /* 0x000fe40000100800 */
[----:B----4-:R-:W-:-:S02]  /*db2f0*/  @P1 FMUL R3, R3, 0.25 ;  /* 0x3e80000003031820 */ /* 0x010fc40000400000 */
[----:B------:R-:W-:Y:S01]  /*db300*/  STL [R1+0x8fc], R8 ;  /* 0x0008fc0801007387 */ /* 0x000fe20000100800 */
[----:B------:R-:W-:Y:S01]  /*db310*/  STL [R1+0x908], R7 ;  /* 0x0009080701007387 */ /* 0x000fe20000100800 */
[----:B------:R-:W-:Y:S02]  /*db320*/  STL [R1+0x910], R6 ;  /* 0x0009100601007387 */ /* 0x000fe40000100800 */
[----:B------:R-:W-:Y:S02]  /*db330*/  @P1 FMUL R25, R25, 0.25 ;  /* 0x3e80000019191820 */ /* 0x000fe40000400000 */
[----:B------:R-:W-:Y:S02]  /*db340*/  STL [R1+0x918], R0 ;  /* 0x0009180001007387 */ /* 0x000fe40000100800 */
[----:B------:R-:W-:Y:S02]  /*db350*/  @!P0 FMUL R28, R28, 16777216 ;  /* 0x4b8000001c1c8820 */ /* 0x000fe40000400000 */
[----:B------:R-:W-:Y:S01]  /*db360*/  @!P0 FMUL R3, R3, 16777216 ;  /* 0x4b80000003038820 */ /* 0x000fe20000400000 */
[----:B------:R0:W-:Y:S01]  /*db370*/  STL [R1+0x80], R20 ;  /* 0x0000801401007387 */ /* 0x0001e20000100800 */
[----:B------:R1:W-:Y:S02]  /*db380*/  STL [R1+0x920], R4 ;  /* 0x0009200401007387 */ /* 0x0003e40000100800 */
[----:B------:R-:W-:-:S02]  /*db390*/  @!P0 FMUL R25, R25, 16777216 ;  /* 0x4b80000019198820 */ /* 0x000fc40000400000 */
[----:B------:R3:W-:Y:S02]  /*db3a0*/  STL [R1+0x8cc], R28 ;  /* 0x0008cc1c01007387 */ /* 0x0007e40000100800 */
[----:B-----5:R-:W-:Y:S01]  /*db3b0*/  @P1 FMUL R21, R21, 0.25 ;  /* 0x3e80000015151820 */ /* 0x020fe20000400000 */
[----:B0-----:R-:W4:Y:S01]  /*db3c0*/  LDL.LU R20, [R1+0x934] ;  /* 0x0009340001147983 */ /* 0x001f220000300800 */
[----:B------:R0:W-:Y:S02]  /*db3d0*/  STL [R1+0x8d4], R3 ;  /* 0x0008d40301007387 */ /* 0x0001e40000100800 */
[----:B-1----:R-:W5:Y:S02]  /*db3e0*/  LDL.LU R4, [R1+0x938] ;  /* 0x0009380001047983 */ /* 0x002f640000300800 */
[----:B---3--:R-:W3:Y:S01]  /*db3f0*/  LDL.LU R28, [R1+0x93c] ;  /* 0x00093c00011c7983 */ /* 0x008ee20000300800 */
[----:B------:R1:W-:Y:S01]  /*db400*/  STL [R1+0x8dc], R25 ;  /* 0x0008dc1901007387 */ /* 0x0003e20000100800 */
[----:B------:R-:W-:-:S02]  /*db410*/  @P1 FMUL R24, R24, 0.25 ;  /* 0x3e80000018181820 */ /* 0x000fc40000400000 */
[----:B------:R-:W-:Y:S01]  /*db420*/  @!P0 FMUL R21, R21, 16777216 ;  /* 0x4b80000015158820 */ /* 0x000fe20000400000 */
[----:B0-----:R-:W3:Y:S01]  /*db430*/  LDL.LU R3, [R1+0x940] ;  /* 0x0009400001037983 */ /* 0x001ee20000300800 */
[----:B------:R-:W3:Y:S02]  /*db440*/  LDL.LU R8, [R1+0x944] ;  /* 0x0009440001087983 */ /* 0x000ee40000300800 */
[----:B------:R-:W3:Y:S02]  /*db450*/  LDL.LU R6, [R1+0x948] ;  /* 0x0009480001067983 */ /* 0x000ee40000300800 */
[----:B------:R-:W3:Y:S01]  /*db460*/  LDL.LU R18, [R1+0x94c] ;  /* 0x00094c0001127983 */ /* 0x000ee20000300800 */
[----:B------:R-:W3:Y:S01]  /*db470*/  LDL.LU R17, [R1+0x970] ;  /* 0x0009700001117983 */ /* 0x000ee20000300800 */
[----:B------:R-:W-:Y:S02]  /*db480*/  @P1 FMUL R19, R19, 0.25 ;  /* 0x3e80000013131820 */ /* 0x000fe40000400000 */
[----:B------:R-:W3:Y:S02]  /*db490*/  LDL.LU R16, [R1+0x978] ;  /* 0x0009780001107983 */ /* 0x000ee40000300800 */
[----:B------:R-:W3:Y:S02]  /*db4a0*/  LDL.LU R11, [R1+0x97c] ;  /* 0x00097c00010b7983 */ /* 0x000ee40000300800 */
[----:B------:R-:W-:-:S02]  /*db4b0*/  @P1 FMUL R2, R2, 0.25 ;  /* 0x3e80000002021820 */ /* 0x000fc40000400000 */
[----:B------:R-:W-:Y:S02]  /*db4c0*/  @!P0 FMUL R24, R24, 16777216 ;  /* 0x4b80000018188820 */ /* 0x000fe40000400000 */
[----:B------:R-:W-:Y:S02]  /*db4d0*/  @P1 FMUL R22, R22, 0.25 ;  /* 0x3e80000016161820 */ /* 0x000fe40000400000 */
[----:B------:R-:W-:Y:S02]  /*db4e0*/  @!P0 FMUL R19, R19, 16777216 ;  /* 0x4b80000013138820 */ /* 0x000fe40000400000 */
[----:B------:R-:W-:Y:S02]  /*db4f0*/  @P1 FMUL R26, R26, 0.25 ;  /* 0x3e8000001a1a1820 */ /* 0x000fe40000400000 */
[----:B------:R-:W-:Y:S02]  /*db500*/  @!P0 FMUL R2, R2, 16777216 ;  /* 0x4b80000002028820 */ /* 0x000fe40000400000 */
[----:B------:R-:W-:-:S02]  /*db510*/  @P1 FMUL R23, R23, 0.25 ;  /* 0x3e80000017171820 */ /* 0x000fc40000400000 */
[----:B------:R-:W-:Y:S02]  /*db520*/  @!P0 FMUL R22, R22, 16777216 ;  /* 0x4b80000016168820 */ /* 0x000fe40000400000 */
[----:B------:R-:W-:Y:S02]  /*db530*/  @!P0 FMUL R26, R26, 16777216 ;  /* 0x4b8000001a1a8820 */ /* 0x000fe40000400000 */
[----:B------:R-:W-:Y:S01]  /*db540*/  @!P0 FMUL R23, R23, 16777216 ;  /* 0x4b80000017178820 */ /* 0x000fe20000400000 */
[----:B--2---:R-:W-:Y:S02]  /*db550*/  MOV R0, R27 ;  /* 0x0000001b00007202 */ /* 0x004fe40000000f00 */
[----:B------:R-:W2:Y:S01]  /*db560*/  LDL.LU R27, [R1+0x988] ;  /* 0x00098800011b7983 */ /* 0x000ea20000300800 */
[----:B------:R0:W-:Y:S02]  /*db570*/  STL [R1+0x8e4], R21 ;  /* 0x0008e41501007387 */ /* 0x0001e40000100800 */
[----:B-1----:R-:W2:Y:S01]  /*db580*/  LDL.LU R25, [R1+0x998] ;  /* 0x0009980001197983 */ /* 0x002ea20000300800 */
[----:B0-----:R-:W2:Y:S01]  /*db590*/  LDL.LU R21, [R1+0x990] ;  /* 0x0009900001157983 */ /* 0x001ea20000300800 */
[----:B------:R-:W2:Y:S02]  /*db5a0*/  LDL.LU R7, [R1+0x9b0] ;  /* 0x0009b00001077983 */ /* 0x000ea40000300800 */
[----:B------:R0:W-:Y:S02]  /*db5b0*/  STL [R1+0x8ec], R24 ;  /* 0x0008ec1801007387 */ /* 0x0001e40000100800 */
[----:B0-----:R-:W2:Y:S01]  /*db5c0*/  LDL.LU R24, [R1+0x90] ;  /* 0x0000900001187983 */ /* 0x001ea20000300800 */
[----:B------:R0:W-:Y:S03]  /*db5d0*/  STL [R1+0x8f0], R19 ;  /* 0x0008f01301007387 */ /* 0x0001e60000100800 */
        /* <DEDUP_REMOVED lines=9> */
[----:B------:R-:W-:-:S02]  /*db670*/  @P1 FMUL R15, R15, 0.25 ;  /* 0x3e8000000f0f1820 */ /* 0x000fc40000400000 */
[----:B------:R-:W-:Y:S02]  /*db680*/  @P1 FMUL R14, R14, 0.25 ;  /* 0x3e8000000e0e1820 */ /* 0x000fe40000400000 */
[----:B------:R-:W-:Y:S02]  /*db690*/  @P1 FMUL R13, R13, 0.25 ;  /* 0x3e8000000d0d1820 */ /* 0x000fe40000400000 */
[----:B------:R-:W-:Y:S02]  /*db6a0*/  @P1 FMUL R12, R12, 0.25 ;  /* 0x3e8000000c0c1820 */ /* 0x000fe40000400000 */
[----:B------:R-:W-:Y:S02]  /*db6b0*/  @P1 FMUL R10, R10, 0.25 ;  /* 0x3e8000000a0a1820 */ /* 0x000fe40000400000 */
[----:B------:R-:W-:Y:S02]  /*db6c0*/  @P1 FMUL R9, R9, 0.25 ;  /* 0x3e80000009091820 */ /* 0x000fe40000400000 */
[----:B------:R-:W-:Y:S01]  /*db6d0*/  @P1 FMUL R5, R5, 0.25 ;  /* 0x3e80000005051820 */ /* 0x000fe20000400000 */
[----:B------:R-:W-:Y:S01]  /*db6e0*/  FSETP.GT.AND P1, PT, |R29|, 8.50705917302346158658e+37, PT ;  /* 0x7e8000001d00780b */ /* 0x000fe20003f24200 */
[----:B------:R-:W-:-:S02]  /*db6f0*/  @!P0 FMUL R15, R15, 16777216 ;  /* 0x4b8000000f0f8820 */ /* 0x000fc40000400000 */
[----:B------:R-:W-:Y:S02]  /*db700*/  @!P0 FMUL R14, R14, 16777216 ;  /* 0x4b8000000e0e8820 */ /* 0x000fe40000400000 */
[----:B------:R-:W-:Y:S02]  /*db710*/  @!P0 FMUL R13, R13, 16777216 ;  /* 0x4b8000000d0d8820 */ /* 0x000fe40000400000 */
[----:B------:R-:W-:Y:S02]  /*db720*/  @!P0 FMUL R12, R12, 16777216 ;  /* 0x4b8000000c0c8820 */ /* 0x000fe40000400000 */
[----:B------:R-:W-:Y:S02]  /*db730*/  @!P0 FMUL R10, R10, 16777216 ;  /* 0x4b8000000a0a8820 */ /* 0x000fe40000400000 */
[----:B------:R-:W-:Y:S02]  /*db740*/  @!P0 FMUL R9, R9, 16777216 ;  /* 0x4b80000009098820 */ /* 0x000fe40000400000 */
[----:B------:R-:W-:Y:S01]  /*db750*/  @!P0 FMUL R5, R5, 16777216 ;  /* 0x4b80000005058820 */ /* 0x000fe20000400000 */
[----:B------:R-:W-:Y:S01]  /*db760*/  FSETP.GEU.AND P0, PT, |R29|, 1.175494350822287508e-38, PT ;  /* 0x008000001d00780b */ /* 0x000fe20003f0e200 */
[----:B------:R-:W-:Y:S01]  /*db770*/  STL [R1+0x914], R15 ;  /* 0x0009140f01007387 */ /* 0x000fe20000100800 */
[----:B------:R-:W-:Y:S02]  /*db780*/  STL [R1+0x91c], R14 ;  /* 0x00091c0e01007387 */ /* 0x000fe40000100800 */
[----:B----4-:R-:W-:-:S02]  /*db790*/  @P1 FMUL R20, R20, 0.25 ;  /* 0x3e80000014141820 */ /* 0x010fc40000400000 */
[----:B-----5:R-:W-:Y:S02]  /*db7a0*/  @P1 FMUL R4, R4, 0.25 ;  /* 0x3e80000004041820 */ /* 0x020fe40000400000 */
[----:B---3--:R-:W-:Y:S01]  /*db7b0*/  @P1 FMUL R28, R28, 0.25 ;  /* 0x3e8000001c1c1820 */ /* 0x008fe20000400000 */
[----:B------:R-:W-:Y:S01]  /*db7c0*/  STL [R1+0x924], R13 ;  /* 0x0009240d01007387 */ /* 0x000fe20000100800 */
[----:B------:R-:W-:Y:S02]  /*db7d0*/  @P1 FMUL R3, R3, 0.25 ;  /* 0x3e80000003031820 */ /* 0x000fe40000400000 */
[----:B------:R-:W-:Y:S02]  /*db7e0*/  STL [R1+0x928], R12 ;  /* 0x0009280c01007387 */ /* 0x000fe40000100800 */
[----:B------:R0:W-:Y:S02]  /*db7f0*/  STL [R1+0x92c], R10 ;  /* 0x00092c0a01007387 */ /* 0x0001e40000100800 */
[----:B------:R-:W-:-:S02]  /*db800*/  @!P0 FMUL R20, R20, 16777216 ;  /* 0x4b80000014148820 */ /* 0x000fc40000400000 */
[----:B------:R-:W-:Y:S02]  /*db810*/  @!P0 FMUL R4, R4, 16777216 ;  /* 0x4b80000004048820 */ /* 0x000fe40000400000 */
[----:B------:R-:W-:Y:S01]  /*db820*/  @!P0 FMUL R28, R28, 16777216 ;  /* 0x4b8000001c1c8820 */ /* 0x000fe20000400000 */
[----:B------:R1:W-:Y:S01]  /*db830*/  STL [R1+0x88], R9 ;  /* 0x0000880901007387 */ /* 0x0003e20000100800 */
[----:B------:R-:W-:Y:S02]  /*db840*/  STL [R1+0x930], R5 ;  /* 0x0009300501007387 */ /* 0x000fe40000100800 */
[----:B------:R-:W-:Y:S02]  /*db850*/  @!P0 FMUL R3, R3, 16777216 ;  /* 0x4b80000003038820 */ /* 0x000fe40000400000 */
[----:B------:R3:W-:Y:S01]  /*db860*/  STL [R1+0x934], R20 ;  /* 0x0009341401007387 */ /* 0x0007e20000100800 */
[----:B------:R4:W-:Y:S01]  /*db870*/  STL [R1+0x938], R4 ;  /* 0x0009380401007387 */ /* 0x0009e20000100800 */
[----:B------:R5:W-:Y:S02]  /*db880*/  STL [R1+0x93c], R28 ;  /* 0x00093c1c01007387 */ /* 0x000be40000100800 */
[----:B0-----:R-:W-:-:S02]  /*db890*/  IMAD.MOV.U32 R10, RZ, RZ, R0 ;  /* 0x000000ffff0a7224 */ /* 0x001fc400078e0000 */
[----:B------:R-:W-:Y:S01]  /*db8a0*/  @P1 FMUL R8, R8, 0.25 ;  /* 0x3e80000008081820 */ /* 0x000fe20000400000 */
[----:B-1----:R-:W2:Y:S01]  /*db8b0*/  LDL.LU R9, [R1+0x984] ;  /* 0x0009840001097983 */ /* 0x002ea20000300800 */
[----:B------:R0:W-:Y:S02]  /*db8c0*/  STL [R1+0x940], R3 ;  /* 0x0009400301007387 */ /* 0x0001e40000100800 */
[----:B------:R-:W2:Y:S02]  /*db8d0*/  LDL.LU R0, [R1+0x98c] ;  /* 0x00098c0001007983 */ /* 0x000ea40000300800 */
[----:B---3--:R-:W3:Y:S01]  /*db8e0*/  LDL.LU R20, [R1+0x994] ;  /* 0x0009940001147983 */ /* 0x008ee20000300800 */
[----:B----4-:R-:W4:Y:S01]  /*db8f0*/  LDL.LU R4, [R1+0x9a0] ;  /* 0x0009a00001047983 */ /* 0x010f220000300800 */
[----:B------:R-:W-:Y:S02]  /*db900*/  @P1 FMUL R6, R6, 0.25 ;  /* 0x3e80000006061820 */ /* 0x000fe40000400000 */
[----:B-----5:R-:W5:Y:S02]  /*db910*/  LDL.LU R28, [R1+0x9c4] ;  /* 0x0009c400011c7983 */ /* 0x020f640000300800 */
[----:B------:R-:W-:-:S02]  /*db920*/  @!P0 FMUL R8, R8, 16777216 ;  /* 0x4b80000008088820 */ /* 0x000fc40000400000 */
[----:B------:R-:W-:Y:S01]  /*db930*/  @P1 FMUL R18, R18, 0.25 ;  /* 0x3e80000012121820 */ /* 0x000fe20000400000 */
[----:B0-----:R-:W3:Y:S01]  /*db940*/  LDL.LU R3, [R1+0x9c8] ;  /* 0x0009c80001037983 */ /* 0x001ee20000300800 */
[----:B------:R-:W-:Y:S02]  /*db950*/  @P1 FMUL R17, R17, 0.25 ;  /* 0x3e80000011111820 */ /* 0x000fe40000400000 */
[----:B------:R-:W-:Y:S02]  /*db960*/  @!P0 FMUL R6, R6, 16777216 ;  /* 0x4b80000006068820 */ /* 0x000fe40000400000 */
[----:B------:R-:W-:Y:S02]  /*db970*/  @!P0 FMUL R18, R18, 16777216 ;  /* 0x4b80000012128820 */ /* 0x000fe40000400000 */
[----:B------:R-:W-:Y:S02]  /*db980*/  @P1 FMUL R16, R16, 0.25 ;  /* 0x3e80000010101820 */ /* 0x000fe40000400000 */
[----:B------:R-:W-:-:S02]  /*db990*/  @!P0 FMUL R17, R17, 16777216 ;  /* 0x4b80000011118820 */ /* 0x000fc40000400000 */
[----:B------:R-:W-:Y:S02]  /*db9a0*/  @P1 FMUL R11, R11, 0.25 ;  /* 0x3e8000000b0b1820 */ /* 0x000fe40000400000 */
[----:B------:R-:W-:Y:S02]  /*db9b0*/  @!P0 FMUL R16, R16, 16777216 ;  /* 0x4b80000010108820 */ /* 0x000fe40000400000 */
[----:B------:R-:W-:Y:S02]  /*db9c0*/  @!P0 FMUL R11, R11, 16777216 ;  /* 0x4b8000000b0b8820 */ /* 0x000fe40000400000 */
[----:B--2---:R-:W-:Y:S02]  /*db9d0*/  @P1 FMUL R27, R27, 0.25 ;  /* 0x3e8000001b1b1820 */ /* 0x004fe40000400000 */
[----:B------:R-:W-:Y:S02]  /*db9e0*/  @P1 FMUL R25, R25, 0.25 ;  /* 0x3e80000019191820 */ /* 0x000fe40000400000 */
[----:B------:R-:W-:-:S02]  /*db9f0*/  @!P0 FMUL R27, R27, 16777216 ;  /* 0x4b8000001b1b8820 */ /* 0x000fc40000400000 */
[----:B------:R-:W-:Y:S02]  /*dba00*/  @!P0 FMUL R25, R25, 16777216 ;  /* 0x4b80000019198820 */ /* 0x000fe40000400000 */
[----:B------:R-:W-:-:S04]  /*dba10*/  @P1 FMUL R21, R21, 0.25 ;  /* 0x3e80000015151820 */ /* 0x000fc80000400000 */
[----:B------:R-:W-:Y:S01]  /*dba20*/  @!P0 FMUL R21, R21, 16777216 ;  /* 0x4b80000015158820 */ /* 0x000fe20000400000 */
[----:B------:R-:W-:Y:S02]  /*dba30*/  MOV R15, R2 ;  /* 0x00000002000f7202 */ /* 0x000fe40000000f00 */
[----:B------:R-:W2:Y:S01]  /*dba40*/  LDL.LU R2, [R1+0x9cc] ;  /* 0x0009cc0001027983 */ /* 0x000ea20000300800 */
[----:B------:R-:W-:-:S03]  /*dba50*/  MOV R5, R22 ;  /* 0x0000001600057202 */ /* 0x000fc60000000f00 */
[----:B------:R-:W2:Y:S01]  /*dba60*/  LDL.LU R22, [R1+0x9d0] ;  /* 0x0009d00001167983 */ /* 0x000ea20000300800 */
[----:B------:R-:W2:Y:S02]  /*dba70*/  LDL.LU R14, [R1+0x9b4] ;  /* 0x0009b400010e7983 */ /* 0x000ea40000300800 */
[----:B------:R0:W-:Y:S02]  /*dba80*/  STL [R1+0x944], R8 ;  /* 0x0009440801007387 */ /* 0x0001e40000100800 */
[----:B0-----:R-:W2:Y:S01]  /*dba90*/  LDL.LU R8, [R1+0x9ac] ;  /* 0x0009ac0001087983 */ /* 0x001ea20000300800 */
[----:B------:R-:W2:Y:S02]  /*dbaa0*/  LDL.LU R13, [R1+0x9a8] ;  /* 0x0009a800010d7983 */ /* 0x000ea40000300800 */
[----:B------:R-:W2:Y:S02]  /*dbab0*/  LDL.LU R12, [R1+0x9bc] ;  /* 0x0009bc00010c7983 */ /* 0x000ea40000300800 */
[----:B------:R0:W-:Y:S02]  /*dbac0*/  STL [R1+0x948], R6 ;  /* 0x0009480601007387 */ /* 0x0001e40000100800 */
[----:B------:R-:W-:-:S02]  /*dbad0*/  @P1 FMUL R23, R23, 0.25 ;  /* 0x3e80000017171820 */ /* 0x000fc40000400000 */
[----:B------:R-:W-:Y:S02]  /*dbae0*/  @P1 FMUL R26, R26, 0.25 ;  /* 0x3e8000001a1a1820 */ /* 0x000fe40000400000 */
[----:B------:R-:W-:Y:S01]  /*dbaf0*/  @!P0 FMUL R23, R23, 16777216 ;  /* 0x4b80000017178820 */ /* 0x000fe20000400000 */
[----:B0-----:R-:W2:Y:S01]  /*dbb00*/  LDL.LU R6, [R1+0x9a4] ;  /* 0x0009a40001067983 */ /* 0x001ea20000300800 */
[----:B------:R0:W-:Y:S02]  /*dbb10*/  STL [R1+0x94c], R18 ;  /* 0x00094c1201007387 */ /* 0x0001e40000100800 */
[----:B------:R-:W-:Y:S01]  /*dbb20*/  @!P0 FMUL R26, R26, 16777216 ;  /* 0x4b8000001a1a8820 */ /* 0x000fe20000400000 */
        /* <DEDUP_REMOVED lines=17> */
[----:B------:R-:W-:-:S04]  /*dbc40*/  @P1 FMUL R7, R7, 0.25 ;  /* 0x3e80000007071820 */ /* 0x000fc80000400000 */
[----:B------:R-:W-:-:S05]  /*dbc50*/  @!P0 FMUL R7, R7, 16777216 ;  /* 0x4b80000007078820 */ /* 0x000fca0000400000 */
[----:B------:R0:W-:Y:S01]  /*dbc60*/  STL [R1+0x9b0], R7 ;  /* 0x0009b00701007387 */ /* 0x0001e20000100800 */
[----:B------:R-:W-:Y:S01]  /*dbc70*/  @P1 FMUL R29, R29, 0.25 ;  /* 0x3e8000001d1d1820 */ /* 0x000fe20000400000 */
[C---:B------:R-:W-:Y:S01]  /*dbc80*/  FSETP.GT.AND P1, PT, |R24|.reuse, 8.50705917302346158658e+37, PT ;  /* 0x7e8000001800780b */ /* 0x040fe20003f24200 */
[----:B0-----:R-:W-:Y:S02]  /*dbc90*/  IMAD.MOV.U32 R7, RZ, RZ, R5 ;  /* 0x000000ffff077224 */ /* 0x001fe400078e0005 */
[----:B------:R-:W-:Y:S01]  /*dbca0*/  @!P0 FMUL R29, R29, 16777216 ;  /* 0x4b8000001d1d8820 */ /* 0x000fe20000400000 */
[----:B------:R-:W-:-:S09]  /*dbcb0*/  FSETP.GEU.AND P0, PT, |R24|, 1.175494350822287508e-38, PT ;  /* 0x008000001800780b */ /* 0x000fd20003f0e200 */
[----:B------:R-:W-:Y:S02]  /*dbcc0*/  @P1 FMUL R9, R9, 0.25 ;  /* 0x3e80000009091820 */ /* 0x000fe40000400000 */
[----:B------:R-:W-:Y:S02]  /*dbcd0*/  @P1 FMUL R0, R0, 0.25 ;  /* 0x3e80000000001820 */ /* 0x000fe40000400000 */
[----:B---3--:R-:W-:Y:S02]  /*dbce0*/  @P1 FMUL R20, R20, 0.25 ;  /* 0x3e80000014141820 */ /* 0x008fe40000400000 */
[----:B----4-:R-:W-:Y:S02]  /*dbcf0*/  @P1 FMUL R4, R4, 0.25 ;  /* 0x3e80000004041820 */ /* 0x010fe40000400000 */
[----:B-----5:R-:W-:Y:S02]  /*dbd00*/  @P1 FMUL R28, R28, 0.25 ;  /* 0x3e8000001c1c1820 */ /* 0x020fe40000400000 */
[----:B------:R-:W-:-:S02]  /*dbd10*/  @P1 FMUL R3, R3, 0.25 ;  /* 0x3e80000003031820 */ /* 0x000fc40000400000 */
[----:B------:R-:W-:Y:S02]  /*dbd20*/  @P1 FMUL R24, R24, 0.25 ;  /* 0x3e80000018181820 */ /* 0x000fe40000400000 */
[----:B------:R-:W-:Y:S02]  /*dbd30*/  @!P0 FMUL R9, R9, 16777216 ;  /* 0x4b80000009098820 */ /* 0x000fe40000400000 */
[----:B------:R-:W-:Y:S02]  /*dbd40*/  @!P0 FMUL R0, R0, 16777216 ;  /* 0x4b80000000008820 */ /* 0x000fe40000400000 */
[----:B------:R-:W-:Y:S02]  /*dbd50*/  @!P0 FMUL R20, R20, 16777216 ;  /* 0x4b80000014148820 */ /* 0x000fe40000400000 */
[----:B------:R-:W-:Y:S02]  /*dbd60*/  @!P0 FMUL R4, R4, 16777216 ;  /* 0x4b80000004048820 */ /* 0x000fe40000400000 */
[----:B------:R-:W-:-:S02]  /*dbd70*/  @!P0 FMUL R28, R28, 16777216 ;  /* 0x4b8000001c1c8820 */ /* 0x000fc40000400000 */
[----:B------:R-:W-:Y:S02]  /*dbd80*/  @!P0 FMUL R3, R3, 16777216 ;  /* 0x4b80000003038820 */ /* 0x000fe40000400000 */
[----:B--2---:R-:W-:Y:S02]  /*dbd90*/  @P1 FMUL R2, R2, 0.25 ;  /* 0x3e80000002021820 */ /* 0x004fe40000400000 */
[----:B------:R-:W-:Y:S02]  /*dbda0*/  @P1 FMUL R22, R22, 0.25 ;  /* 0x3e80000016161820 */ /* 0x000fe40000400000 */
[----:B------:R-:W-:Y:S02]  /*dbdb0*/  @P1 FMUL R14, R14, 0.25 ;  /* 0x3e8000000e0e1820 */ /* 0x000fe40000400000 */
[----:B------:R-:W-:Y:S02]  /*dbdc0*/  @P1 FMUL R8, R8, 0.25 ;  /* 0x3e80000008081820 */ /* 0x000fe40000400000 */
[----:B------:R-:W-:-:S02]  /*dbdd0*/  @P1 FMUL R13, R13, 0.25 ;  /* 0x3e8000000d0d1820 */ /* 0x000fc40000400000 */
[----:B------:R-:W-:Y:S02]  /*dbde0*/  @P1 FMUL R12, R12, 0.25 ;  /* 0x3e8000000c0c1820 */ /* 0x000fe40000400000 */
[----:B------:R-:W-:Y:S02]  /*dbdf0*/  @P1 FMUL R6, R6, 0.25 ;  /* 0x3e80000006061820 */ /* 0x000fe40000400000 */
[----:B------:R-:W-:Y:S02]  /*dbe00*/  @!P0 FMUL R2, R2, 16777216 ;  /* 0x4b80000002028820 */ /* 0x000fe40000400000 */
[----:B------:R-:W-:Y:S02]  /*dbe10*/  @!P0 FMUL R22, R22, 16777216 ;  /* 0x4b80000016168820 */ /* 0x000fe40000400000 */
[----:B------:R-:W-:Y:S01]  /*dbe20*/  @P1 FMUL R26, R26, 0.25 ;  /* 0x3e8000001a1a1820 */ /* 0x000fe20000400000 */
[----:B------:R-:W-:-:S04]  /*dbe30*/  IADD3 R21, R21, -0x3f3504f3, RZ ;  /* 0xc0cafb0d15157810 */ /* 0x000fc80007ffe0ff */
[----:B------:R-:W-:-:S04]  /*dbe40*/  LOP3.LUT R5, R21, 0xff800000, RZ, 0xc0, !PT ;  /* 0xff80000015057812 */ /* 0x000fc800078ec0ff */
[----:B------:R0:W-:Y:S01]  /*dbe50*/  I2F R21, R5 ;  /* 0x0000000500157306 */ /* 0x0001e20000201400 */
[----:B------:R0:W-:Y:S04]  /*dbe60*/  STL [R1+0x138], R5 ;  /* 0x0001380501007387 */ /* 0x0001e80000100800 */
[----:B0-----:R-:W2:Y:S01]  /*dbe70*/  LDL.LU R5, [R1+0x5c] ;  /* 0x00005c0001057983 */ /* 0x001ea20000300800 */
[----:B------:R-:W-:Y:S02]  /*dbe80*/  @P1 FMUL R27, R27, 0.25 ;  /* 0x3e8000001b1b1820 */ /* 0x000fe40000400000 */
[----:B------:R-:W-:Y:S01]  /*dbe90*/  @P1 FMUL R25, R25, 0.25 ;  /* 0x3e80000019191820 */ /* 0x000fe20000400000 */
[----:B------:R-:W-:Y:S02]  /*dbea0*/  FSETP.NEU.AND P1, PT, R10, RZ, PT ;  /* 0x000000ff0a00720b */ /* 0x000fe40003f2d000 */
[----:B------:R-:W3:Y:S01]  /*dbeb0*/  LDL.LU R10, [R1+0x319c] ;  /* 0x00319c00010a7983 */ /* 0x000ee20000300800 */
[----:B------:R0:W-:Y:S03]  /*dbec0*/  STL [R1+0x984], R9 ;  /* 0x0009840901007387 */ /* 0x0001e60000100800 */
[----:B0-----:R-:W4:Y:S01]  /*dbed0*/  LDL.LU R9, [R1+0x3198] ;  /* 0x0031980001097983 */ /* 0x001f220000300800 */
[----:B------:R0:W-:Y:S03]  /*dbee0*/  STL [R1+0x98c], R0 ;  /* 0x00098c0001007387 */ /* 0x0001e60000100800 */
[----:B0-----:R-:W5:Y:S01]  /*dbef0*/  LDL.LU R0, [R1+0x3194] ;  /* 0x0031940001007983 */ /* 0x001f620000300800 */
[----:B------:R0:W-:Y:S03]  /*dbf00*/  STL [R1+0x994], R20 ;  /* 0x0009941401007387 */ /* 0x0001e60000100800 */
[----:B0-----:R-:W3:Y:S01]  /*dbf10*/  LDL.LU R20, [R1+0x3190] ;  /* 0x0031900001147983 */ /* 0x001ee20000300800 */
[----:B------:R0:W-:Y:S03]  /*dbf20*/  STL [R1+0x9a0], R4 ;  /* 0x0009a00401007387 */ /* 0x0001e60000100800 */
[----:B0-----:R-:W3:Y:S01]  /*dbf30*/  LDL.LU R4, [R1+0x318c] ;  /* 0x00318c0001047983 */ /* 0x001ee20000300800 */
[----:B------:R0:W-:Y:S03]  /*dbf40*/  STL [R1+0x9c4], R28 ;  /* 0x0009c41c01007387 */ /* 0x0001e60000100800 */
[----:B0-----:R-:W4:Y:S01]  /*dbf50*/  LDL.LU R28, [R1+0x3188] ;  /* 0x00318800011c7983 */ /* 0x001f220000300800 */
[----:B------:R0:W-:Y:S03]  /*dbf60*/  STL [R1+0x9c8], R3 ;  /* 0x0009c80301007387 */ /* 0x0001e60000100800 */
[----:B0-----:R-:W4:Y:S01]  /*dbf70*/  LDL.LU R3, [R1+0x3184] ;  /* 0x0031840001037983 */ /* 0x001f220000300800 */
[----:B------:R0:W-:Y:S03]  /*dbf80*/  STL [R1+0x9cc], R2 ;  /* 0x0009cc0201007387 */ /* 0x0001e60000100800 */
[----:B0-----:R-:W5:Y:S01]  /*dbf90*/  LDL.LU R2, [R1+0x3180] ;  /* 0x0031800001027983 */ /* 0x001f620000300800 */
[----:B------:R0:W-:Y:S03]  /*dbfa0*/  STL [R1+0x9d0], R22 ;  /* 0x0009d01601007387 */ /* 0x0001e60000100800 */
[----:B0-----:R-:W5:Y:S01]  /*dbfb0*/  LDL.LU R22, [R1+0x317c] ;  /* 0x00317c0001167983 */ /* 0x001f620000300800 */
[----:B------:R-:W-:-:S02]  /*dbfc0*/  @!P0 FMUL R8, R8, 16777216 ;  /* 0x4b80000008088820 */ /* 0x000fc40000400000 */
[----:B------:R-:W-:Y:S02]  /*dbfd0*/  @!P0 FMUL R26, R26, 16777216 ;  /* 0x4b8000001a1a8820 */ /* 0x000fe40000400000 */
[----:B------:R-:W-:Y:S02]  /*dbfe0*/  @!P0 FMUL R14, R14, 16777216 ;  /* 0x4b8000000e0e8820 */ /* 0x000fe40000400000 */
[----:B------:R-:W-:Y:S01]  /*dbff0*/  @!P0 FMUL R27, R27, 16777216 ;  /* 0x4b8000001b1b8820 */ /* 0x000fe20000400000 */
[----:B------:R0:W-:Y:S01]  /*dc000*/  STL [R1+0x9ac], R8 ;  /* 0x0009ac0801007387 */ /* 0x0001e20000100800 */
[----:B------:R-:W-:Y:S02]  /*dc010*/  STL [R1+0x99c], R26 ;  /* 0x00099c1a01007387 */ /* 0x000fe40000100800 */
[----:B------:R1:W-:Y:S02]  /*dc020*/  STL [R1+0x9b4], R14 ;  /* 0x0009b40e01007387 */ /* 0x0003e40000100800 */
[----:B------:R-:W-:-:S02]  /*dc030*/  @!P0 FMUL R13, R13, 16777216 ;  /* 0x4b8000000d0d8820 */ /* 0x000fc40000400000 */
[----:B------:R-:W-:Y:S02]  /*dc040*/  @!P0 FMUL R12, R12, 16777216 ;  /* 0x4b8000000c0c8820 */ /* 0x000fe40000400000 */
[----:B------:R-:W-:Y:S02]  /*dc050*/  @!P0 FMUL R6, R6, 16777216 ;  /* 0x4b80000006068820 */ /* 0x000fe40000400000 */
[----:B------:R-:W-:Y:S01]  /*dc060*/  @!P0 FMUL R25, R25, 16777216 ;  /* 0x4b80000019198820 */ /* 0x000fe20000400000 */
[----:B0-----:R-:W-:Y:S01]  /*dc070*/  MOV R8, R7 ;  /* 0x0000000700087202 */ /* 0x001fe20000000f00 */
[----:B-1----:R-:W5:Y:S01]  /*dc080*/  LDL.LU R14, [R1+0x130] ;  /* 0x00013000010e7983 */ /* 0x002f620000300800 */
[----:B------:R-:W5:Y:S02]  /*dc090*/  LDL.LU R7, [R1+0x13c] ;  /* 0x00013c0001077983 */ /* 0x000f640000300800 */
[----:B------:R-:W-:Y:S02]  /*dc0a0*/  STL [R1+0x314c], R27 ;  /* 0x00314c1b01007387 */ /* 0x000fe40000100800 */
[----:B------:R0:W-:Y:S02]  /*dc0b0*/  STL [R1+0x9a8], R13 ;  /* 0x0009a80d01007387 */ /* 0x0001e40000100800 */
[----:B0-----:R-:W5:Y:S01]  /*dc0c0*/  LDL.LU R13, [R1+0x144] ;  /* 0x00014400010d7983 */ /* 0x001f620000300800 */
[----:B------:R0:W-:Y:S03]  /*dc0d0*/  STL [R1+0x9bc], R12 ;  /* 0x0009bc0c01007387 */ /* 0x0001e60000100800 */
[----:B0-----:R-:W5:Y:S01]  /*dc0e0*/  LDL.LU R12, [R1+0x14c] ;  /* 0x00014c00010c7983 */ /* 0x001f620000300800 */
[----:B------:R-:W-:Y:S02]  /*dc0f0*/  STL [R1+0x9a4], R6 ;  /* 0x0009a40601007387 */ /* 0x000fe40000100800 */
[----:B------:R0:W-:Y:S02]  /*dc100*/  STL [R1+0x3158], R25 ;  /* 0x0031581901007387 */ /* 0x0001e40000100800 */
[----:B0-----:R-:W5:Y:S01]  /*dc110*/  LDL.LU R25, [R1+0x140] ;  /* 0x0001400001197983 */ /* 0x001f620000300800 */
[----:B------:R-:W5:Y:S02]  /*dc120*/  LDL.LU R27, [R1+0x150] ;  /* 0x00015000011b7983 */ /* 0x000f640000300800 */
[----:B------:R-:W5:Y:S02]  /*dc130*/  LDL.LU R6, [R1+0x154] ;  /* 0x0001540001067983 */ /* 0x000f640000300800 */
[----:B------:R-:W-:Y:S01]  /*dc140*/  @!P0 FMUL R24, R24, 16777216 ;  /* 0x4b80000018188820 */ /* 0x000fe20000400000 */
[----:B--2---:R-:W-:-:S02]  /*dc150*/  FSETP.NEU.AND P0, PT, R5, RZ, PT ;  /* 0x000000ff0500720b */ /* 0x004fc40003f0d000 */
[----:B------:R-:W2:Y:S01]  /*dc160*/  LDL.LU R5, [R1+0x158] ;  /* 0x0001580001057983 */ /* 0x000ea20000300800 */
[----:B---3--:R-:W4:Y:S02]  /*dc170*/  MUFU.RCP R4, R4 ;  /* 0x0000000400047308 */ /* 0x008f240000001000 */
[C---:B----4-:R-:W-:Y:S02]  /*dc180*/  FMUL R3, R4.reuse, R3 ;  /* 0x0000000304037220 */ /* 0x050fe40000400000 */
[----:B-----5:R-:W-:Y:S02]  /*dc190*/  FMUL R2, R4, R2 ;  /* 0x0000000204027220 */ /* 0x020fe40000400000 */
[----:B------:R-:W-:-:S05]  /*dc1a0*/  FFMA.FTZ R26, R21, 1.1920928955078125e-07, R22 ;  /* 0x34000000151a7823 */ /* 0x000fca0000010016 */
[----:B------:R-:W-:Y:S01]  /*dc1b0*/  STL [R1+0x6dc], R26 ;  /* 0x0006dc1a01007387 */ /* 0x000fe20000100800 */
[----:B------:R0:W-:Y:S01]  /*dc1c0*/  STL [R1+0x2f90], R2 ;  /* 0x002f900201007387 */ /* 0x0001e20000100800 */
[----:B------:R-:W-:Y:S01]  /*dc1d0*/  MOV R21, R23 ;  /* 0x0000001700157202 */ /* 0x000fe20000000f00 */
[----:B------:R-:W-:Y:S01]  /*dc1e0*/  IMAD.MOV.U32 R22, RZ, RZ, R15 ;  /* 0x000000ffff167224 */ /* 0x000fe200078e000f */
[----:B0-----:R-:W3:Y:S01]  /*dc1f0*/  LDL.LU R2, [R1+0x15c] ;  /* 0x00015c0001027983 */ /* 0x001ee20000300800 */
[----:B------:R-:W4:Y:S02]  /*dc200*/  LDL.LU R26, [R1+0x160] ;  /* 0x00016000011a7983 */ /* 0x000f240000300800 */
[----:B------:R-:W5:Y:S02]  /*dc210*/  LDL.LU R23, [R1+0x50] ;  /* 0x0000500001177983 */ /* 0x000f640000300800 */
[----:B------:R-:W5:Y:S01]  /*dc220*/  LDL.LU R15, [R1+0x164] ;  /* 0x00016400010f7983 */ /* 0x000f620000300800 */
[----:B------:R0:W-:Y:S02]  /*dc230*/  STL [R1+0x2f94], R3 ;  /* 0x002f940301007387 */ /* 0x0001e40000100800 */
[----:B0-----:R-:W-:-:S02]  /*dc240*/  FMUL R3, R4, R8 ;  /* 0x0000000804037220 */ /* 0x001fc40000400000 */
[----:B------:R-:W5:Y:S01]  /*dc250*/  LDL.LU R8, [R1+0x168] ;  /* 0x0001680001087983 */ /* 0x000f620000300800 */
[C---:B------:R-:W-:Y:S02]  /*dc260*/  FMUL R21, R4.reuse, R21 ;  /* 0x0000001504157220 */ /* 0x040fe40000400000 */
[----:B------:R0:W-:Y:S02]  /*dc270*/  STL [R1+0xa4c], R3 ;  /* 0x000a4c0301007387 */ /* 0x0001e40000100800 */
[C---:B0-----:R-:W-:Y:S02]  /*dc280*/  FMUL R3, R4.reuse, R14 ;  /* 0x0000000e04037220 */ /* 0x041fe40000400000 */
[----:B------:R-:W5:Y:S01]  /*dc290*/  LDL.LU R14, [R1+0x170] ;  /* 0x00017000010e7983 */ /* 0x000f620000300800 */
[----:B------:R0:W-:Y:S02]  /*dc2a0*/  STL [R1+0xa48], R21 ;  /* 0x000a481501007387 */ /* 0x0001e40000100800 */
[----:B------:R1:W-:Y:S02]  /*dc2b0*/  STL [R1+0xa44], R3 ;  /* 0x000a440301007387 */ /* 0x0003e40000100800 */
[----:B0-----:R-:W-:-:S02]  /*dc2c0*/  FMUL R21, R4, R22 ;  /* 0x0000001604157220 */ /* 0x001fc40000400000 */
[C---:B-1----:R-:W-:Y:S02]  /*dc2d0*/  FMUL R3, R4.reuse, R7 ;  /* 0x0000000704037220 */ /* 0x042fe40000400000 */
[C---:B------:R-:W-:Y:S01]  /*dc2e0*/  FMUL R22, R4.reuse, R25 ;  /* 0x0000001904167220 */ /* 0x040fe20000400000 */
[----:B------:R-:W5:Y:S01]  /*dc2f0*/  LDL.LU R7, [R1+0x178] ;  /* 0x0001780001077983 */ /* 0x000f620000300800 */
[----:B------:R0:W-:Y:S02]  /*dc300*/  STL [R1+0xa40], R21 ;  /* 0x000a401501007387 */ /* 0x0001e40000100800 */
[----:B------:R1:W-:Y:S02]  /*dc310*/  STL [R1+0xa3c], R3 ;  /* 0x000a3c0301007387 */ /* 0x0003e40000100800 */
[C---:B------:R-:W-:Y:S01]  /*dc320*/  FMUL R28, R4.reuse, R28 ;  /* 0x0000001c041c7220 */ /* 0x040fe20000400000 */
[----:B0-----:R-:W5:Y:S01]  /*dc330*/  LDL.LU R21, [R1+0x180] ;  /* 0x0001800001157983 */ /* 0x001f620000300800 */
[----:B-1----:R-:W-:-:S02]  /*dc340*/  FMUL R3, R4, R13 ;  /* 0x0000000d04037220 */ /* 0x002fc40000400000 */
[----:B------:R0:W-:Y:S02]  /*dc350*/  STL [R1+0xa38], R22 ;  /* 0x000a381601007387 */ /* 0x0001e40000100800 */
[----:B------:R-:W5:Y:S01]  /*dc360*/  LDL.LU R13, [R1+0x188] ;  /* 0x00018800010d7983 */ /* 0x000f620000300800 */
[----:B------:R1:W-:Y:S01]  /*dc370*/  STL [R1+0x6c4], R3 ;  /* 0x0006c40301007387 */ /* 0x0003e20000100800 */
[----:B------:R-:W-:-:S03]  /*dc380*/  FMUL R27, R4, R27 ;  /* 0x0000001b041b7220 */ /* 0x000fc60000400000 */
[----:B0-----:R-:W5:Y:S01]  /*dc390*/  LDL.LU R22, [R1+0x198] ;  /* 0x0001980001167983 */ /* 0x001f620000300800 */
[----:B------:R-:W5:Y:S02]  /*dc3a0*/  LDL.LU R25, [R1+0x1a0] ;  /* 0x0001a00001197983 */ /* 0x000f640000300800 */
[C---:B-1----:R-:W-:Y:S01]  /*dc3b0*/  FMUL R3, R4.reuse, R12 ;  /* 0x0000000c04037220 */ /* 0x042fe20000400000 */
[----:B------:R-:W-:Y:S01]  /*dc3c0*/  STL [R1+0x30b0], R28 ;  /* 0x0030b01c01007387 */ /* 0x000fe20000100800 */
[----:B------:R-:W5:Y:S03]  /*dc3d0*/  LDL.LU R12, [R1+0x1a8] ;  /* 0x0001a800010c7983 */ /* 0x000f660000300800 */
[----:B------:R0:W-:Y:S01]  /*dc3e0*/  STL [R1+0x6ac], R3 ;  /* 0x0006ac0301007387 */ /* 0x0001e20000100800 */
[----:B------:R1:W-:Y:S02]  /*dc3f0*/  STL [R1+0x6a8], R27 ;  /* 0x0006a81b01007387 */ /* 0x0003e40000100800 */
[C---:B0-----:R-:W-:Y:S01]  /*dc400*/  FMUL R3, R4.reuse, R6 ;  /* 0x0000000604037220 */ /* 0x041fe20000400000 */
[----:B-1----:R-:W5:Y:S04]  /*dc410*/  LDL.LU R27, [R1+0x1b0] ;  /* 0x0001b000011b7983 */ /* 0x002f680000300800 */
[----:B------:R-:W-:Y:S01]  /*dc420*/  STL [R1+0x6a4], R3 ;  /* 0x0006a40301007387 */ /* 0x000fe20000100800 */
[----:B------:R-:W5:Y:S01]  /*dc430*/  LDL.LU R6, [R1+0x1b8] ;  /* 0x0001b80001067983 */ /* 0x000f620000300800 */
[----:B------:R-:W0:Y:S01]  /*dc440*/  MUFU.RCP R20, R20 ;  /* 0x0000001400147308 */ /* 0x000e220000001000 */
[----:B--2---:R-:W-:-:S02]  /*dc450*/  FMUL R28, R4, R5 ;  /* 0x00000005041c7220 */ /* 0x004fc40000400000 */
[----:B------:R-:W2:Y:S03]  /*dc460*/  LDL.LU R5, [R1+0x1c0] ;  /* 0x0001c00001057983 */ /* 0x000ea60000300800 */
[----:B------:R1:W-:Y:S02]  /*dc470*/  STL [R1+0x30b4], R28 ;  /* 0x0030b41c01007387 */ /* 0x0003e40000100800 */
[----:B-1----:R-:W2:Y:S01]  /*dc480*/  LDL.LU R28, [R1+0x190] ;  /* 0x00019000011c7983 */ /* 0x002ea20000300800 */
[C---:B---3--:R-:W-:Y:S02]  /*dc490*/  FMUL R3, R4.reuse, R2 ;  /* 0x0000000204037220 */ /* 0x048fe40000400000 */
[----:B----4-:R-:W-:Y:S02]  /*dc4a0*/  FMUL R2, R4, R26 ;  /* 0x0000001a04027220 */ /* 0x010fe40000400000 */
[----:B------:R-:W3:Y:S01]  /*dc4b0*/  LDL.LU R26, [R1+0x1c8] ;  /* 0x0001c800011a7983 */ /* 0x000ee20000300800 */
[----:B------:R0:W-:Y:S01]  /*dc4c0*/  STL [R1+0x68c], R3 ;  /* 0x00068c0301007387 */ /* 0x0001e20000100800 */
[----:B-----5:R1:W-:Y:S02]  /*dc4d0*/  MUFU.RCP R4, R23 ;  /* 0x0000001700047308 */ /* 0x0203e40000001000 */
[----:B------:R4:W-:Y:S01]  /*dc4e0*/  STL [R1+0x688], R2 ;  /* 0x0006880201007387 */ /* 0x0009e20000100800 */
[----:B0-----:R-:W-:-:S03]  /*dc4f0*/  FMUL R3, R20, R15 ;  /* 0x0000000f14037220 */ /* 0x001fc60000400000 */
[----:B-1----:R-:W5:Y:S01]  /*dc500*/  LDL.LU R23, [R1+0x1d0] ;  /* 0x0001d00001177983 */ /* 0x002f620000300800 */
[----:B----4-:R-:W-:-:S03]  /*dc510*/  FMUL R2, R20, R8 ;  /* 0x0000000814027220 */ /* 0x010fc60000400000 */
[----:B------:R0:W-:Y:S01]  /*dc520*/  STL [R1+0xa34], R3 ;  /* 0x000a340301007387 */ /* 0x0001e20000100800 */
[----:B------:R-:W4:Y:S02]  /*dc530*/  LDL.LU R8, [R1+0x1d8] ;  /* 0x0001d80001087983 */ /* 0x000f240000300800 */
[----:B------:R-:W4:Y:S01]  /*dc540*/  LDL.LU R15, [R1+0x54] ;  /* 0x00005400010f7983 */ /* 0x000f220000300800 */
[----:B------:R1:W-:Y:S04]  /*dc550*/  STL [R1+0xa30], R2 ;  /* 0x000a300201007387 */ /* 0x0003e80000100800 */
[----:B0-----:R-:W4:Y:S01]  /*dc560*/  LDL.LU R3, [R1+0x174] ;  /* 0x0001740001037983 */ /* 0x001f220000300800 */
[----:B-1----:R-:W-:-:S03]  /*dc570*/  FMUL R2, R20, R14 ;  /* 0x0000000e14027220 */ /* 0x002fc60000400000 */
[----:B------:R-:W4:Y:S02]  /*dc580*/  LDL.LU R14, [R1+0x17c] ;  /* 0x00017c00010e7983 */ /* 0x000f240000300800 */
[----:B------:R0:W-:Y:S02]  /*dc590*/  STL [R1+0xa2c], R2 ;  /* 0x000a2c0201007387 */ /* 0x0001e40000100800 */
[C---:B0-----:R-:W-:Y:S02]  /*dc5a0*/  FMUL R2, R20.reuse, R7 ;  /* 0x0000000714027220 */ /* 0x041fe40000400000 */
[----:B------:R-:W4:Y:S03]  /*dc5b0*/  LDL.LU R7, [R1+0x184] ;  /* 0x0001840001077983 */ /* 0x000f260000300800 */
[----:B------:R0:W-:Y:S02]  /*dc5c0*/  STL [R1+0xa28], R2 ;  /* 0x000a280201007387 */ /* 0x0001e40000100800 */
[----:B0-----:R-:W-:-:S02]  /*dc5d0*/  FMUL R2, R20, R21 ;  /* 0x0000001514027220 */ /* 0x001fc40000400000 */
[C---:B------:R-:W-:Y:S01]  /*dc5e0*/  FMUL R13, R20.reuse, R13 ;  /* 0x0000000d140d7220 */ /* 0x040fe20000400000 */
[----:B------:R-:W4:Y:S02]  /*dc5f0*/  LDL.LU R21, [R1+0x18c] ;  /* 0x00018c0001157983 */ /* 0x000f240000300800 */
[----:B------:R0:W-:Y:S02]  /*dc600*/  STL [R1+0xa24], R2 ;  /* 0x000a240201007387 */ /* 0x0001e40000100800 */
[----:B0-----:R-:W4:Y:S01]  /*dc610*/  LDL.LU R2, [R1+0x194] ;  /* 0x0001940001027983 */ /* 0x001f220000300800 */
[----:B------:R0:W-:Y:S02]  /*dc620*/  STL [R1+0xa20], R13 ;  /* 0x000a200d01007387 */ /* 0x0001e40000100800 */
[C---:B------:R-:W-:Y:S01]  /*dc630*/  FMUL R25, R20.reuse, R25 ;  /* 0x0000001914197220 */ /* 0x040fe20000400000 */
[----:B0-----:R-:W4:Y:S01]  /*dc640*/  LDL.LU R13, [R1+0x19c] ;  /* 0x00019c00010d7983 */ /* 0x001f220000300800 */
[----:B--2---:R-:W-:-:S05]  /*dc650*/  FMUL R28, R20, R28 ;  /* 0x0000001c141c7220 */ /* 0x004fca0000400000 */
[----:B------:R0:W-:Y:S02]  /*dc660*/  STL [R1+0xa1c], R28 ;  /* 0x000a1c1c01007387 */ /* 0x0001e40000100800 */
[C---:B0-----:R-:W-:Y:S02]  /*dc670*/  FMUL R28, R20.reuse, R22 ;  /* 0x00000016141c7220 */ /* 0x041fe40000400000 */
[----:B------:R-:W2:Y:S03]  /*dc680*/  LDL.LU R22, [R1+0x1a4] ;  /* 0x0001a40001167983 */ /* 0x000ea60000300800 */
[----:B------:R0:W-:Y:S02]  /*dc690*/  STL [R1+0xa18], R28 ;  /* 0x000a181c01007387 */ /* 0x0001e40000100800 */
[----:B------:R-:W-:Y:S02]  /*dc6a0*/  STL [R1+0x684], R25 ;  /* 0x0006841901007387 */ /* 0x000fe40000100800 */
[----:B0-----:R-:W-:-:S02]  /*dc6b0*/  FMUL R28, R20, R12 ;  /* 0x0000000c141c7220 */ /* 0x001fc40000400000 */
[----:B------:R-:W2:Y:S03]  /*dc6c0*/  LDL.LU R12, [R1+0x1ac] ;  /* 0x0001ac00010c7983 */ /* 0x000ea60000300800 */
[----:B------:R0:W-:Y:S02]  /*dc6d0*/  STL [R1+0x30b8], R28 ;  /* 0x0030b81c01007387 */ /* 0x0001e40000100800 */
[----:B0-----:R-:W2:Y:S01]  /*dc6e0*/  LDL.LU R28, [R1+0x16c] ;  /* 0x00016c00011c7983 */ /* 0x001ea20000300800 */
[C---:B------:R-:W-:Y:S02]  /*dc6f0*/  FMUL R25, R20.reuse, R27 ;  /* 0x0000001b14197220 */ /* 0x040fe40000400000 */
[----:B------:R-:W-:-:S03]  /*dc700*/  FMUL R27, R20, R6 ;  /* 0x00000006141b7220 */ /* 0x000fc60000400000 */
[----:B------:R0:W-:Y:S01]  /*dc710*/  STL [R1+0x66c], R25 ;  /* 0x00066c1901007387 */ /* 0x0001e20000100800 */
[----:B------:R-:W2:Y:S02]  /*dc720*/  LDL.LU R6, [R1+0x1b4] ;  /* 0x0001b40001067983 */ /* 0x000ea40000300800 */
[----:B------:R-:W-:Y:S02]  /*dc730*/  STL [R1+0x668], R27 ;  /* 0x0006681b01007387 */ /* 0x000fe40000100800 */
[C---:B0-----:R-:W-:Y:S02]  /*dc740*/  FMUL R25, R20.reuse, R5 ;  /* 0x0000000514197220 */ /* 0x041fe40000400000 */
[----:B------:R-:W2:Y:S03]  /*dc750*/  LDL.LU R5, [R1+0x1bc] ;  /* 0x0001bc0001057983 */ /* 0x000ea60000300800 */
[----:B------:R0:W-:Y:S02]  /*dc760*/  STL [R1+0x664], R25 ;  /* 0x0006641901007387 */ /* 0x0001e40000100800 */
[----:B0-----:R-:W2:Y:S01]  /*dc770*/  LDL.LU R25, [R1+0x1c4] ;  /* 0x0001c40001197983 */ /* 0x001ea20000300800 */
[----:B------:R-:W2:Y:S02]  /*dc780*/  LDL.LU R27, [R1+0x1cc] ;  /* 0x0001cc00011b7983 */ /* 0x000ea40000300800 */
[----:B---3--:R-:W-:-:S05]  /*dc790*/  FMUL R26, R20, R26 ;  /* 0x0000001a141a7220 */ /* 0x008fca0000400000 */
[----:B------:R0:W-:Y:S01]  /*dc7a0*/  STL [R1+0x660], R26 ;  /* 0x0006601a01007387 */ /* 0x0001e20000100800 */
[----:B-----5:R-:W-:-:S03]  /*dc7b0*/  FMUL R23, R20, R23 ;  /* 0x0000001714177220 */ /* 0x020fc60000400000 */
[----:B0-----:R-:W3:Y:S04]  /*dc7c0*/  LDL.LU R26, [R1+0x1d4] ;  /* 0x0001d400011a7983 */ /* 0x001ee80000300800 */
[----:B------:R0:W-:Y:S01]  /*dc7d0*/  STL [R1+0x65c], R23 ;  /* 0x00065c1701007387 */ /* 0x0001e20000100800 */
[----:B----4-:R-:W-:-:S03]  /*dc7e0*/  FMUL R20, R20, R8 ;  /* 0x0000000814147220 */ /* 0x010fc60000400000 */
[----:B0-----:R-:W4:Y:S01]  /*dc7f0*/  LDL.LU R23, [R1+0x1dc] ;  /* 0x0001dc0001177983 */ /* 0x001f220000300800 */
[----:B------:R-:W5:Y:S03]  /*dc800*/  LDL.LU R8, [R1+0x3178] ;  /* 0x0031780001087983 */ /* 0x000f660000300800 */
[----:B------:R0:W-:Y:S02]  /*dc810*/  STL [R1+0x658], R20 ;  /* 0x0006581401007387 */ /* 0x0001e40000100800 */
[----:B0-----:R0:W-:Y:S02]  /*dc820*/  MUFU.RCP R20, R15 ;  /* 0x0000000f00147308 */ /* 0x0011e40000001000 */
[----:B0-----:R-:W5:Y:S06]  /*dc830*/  LDL.LU R15, [R1+0x1e0] ;  /* 0x0001e000010f7983 */ /* 0x001f6c0000300800 */
[----:B------:R-:W0:Y:S02]  /*dc840*/  MUFU.RCP R0, R0 ;  /* 0x0000000000007308 */ /* 0x000e240000001000 */
[----:B0-----:R-:W-:-:S02]  /*dc850*/  FMUL R2, R0, R2 ;  /* 0x0000000200027220 */ /* 0x001fc40000400000 */
[----:B--2---:R-:W-:-:S05]  /*dc860*/  FMUL R28, R0, R28 ;  /* 0x0000001c001c7220 */ /* 0x004fca0000400000 */
[----:B------:R0:W-:Y:S02]  /*dc870*/  STL [R1+0xa14], R28 ;  /* 0x000a141c01007387 */ /* 0x0001e40000100800 */
[C---:B0-----:R-:W-:Y:S02]  /*dc880*/  FMUL R28, R0.reuse, R3 ;  /* 0x00000003001c7220 */ /* 0x041fe40000400000 */
[C---:B------:R-:W-:Y:S02]  /*dc890*/  FMUL R3, R0.reuse, R14 ;  /* 0x0000000e00037220 */ /* 0x040fe40000400000 */
[----:B------:R-:W2:Y:S01]  /*dc8a0*/  LDL.LU R14, [R1+0x1e4] ;  /* 0x0001e400010e7983 */ /* 0x000ea20000300800 */
[----:B------:R0:W-:Y:S02]  /*dc8b0*/  STL [R1+0xa10], R28 ;  /* 0x000a101c01007387 */ /* 0x0001e40000100800 */
[----:B------:R1:W-:Y:S02]  /*dc8c0*/  STL [R1+0xa0c], R3 ;  /* 0x000a0c0301007387 */ /* 0x0003e40000100800 */
[----:B0-----:R-:W-:-:S02]  /*dc8d0*/  FMUL R28, R0, R7 ;  /* 0x00000007001c7220 */ /* 0x001fc40000400000 */
[C---:B-1----:R-:W-:Y:S01]  /*dc8e0*/  FMUL R3, R0.reuse, R21 ;  /* 0x0000001500037220 */ /* 0x042fe20000400000 */
[----:B------:R-:W2:Y:S02]  /*dc8f0*/  LDL.LU R7, [R1+0x1f8] ;  /* 0x0001f80001077983 */ /* 0x000ea40000300800 */
[----:B------:R-:W-:Y:S02]  /*dc900*/  STL [R1+0xa08], R28 ;  /* 0x000a081c01007387 */ /* 0x000fe40000100800 */
[----:B------:R-:W2:Y:S01]  /*dc910*/  LDL.LU R21, [R1+0x200] ;  /* 0x0002000001157983 */ /* 0x000ea20000300800 */
[----:B------:R0:W-:Y:S01]  /*dc920*/  STL [R1+0xa04], R3 ;  /* 0x000a040301007387 */ /* 0x0001e20000100800 */
[C---:B------:R-:W-:Y:S02]  /*dc930*/  FMUL R12, R0.reuse, R12 ;  /* 0x0000000c000c7220 */ /* 0x040fe40000400000 */
[C---:B0-----:R-:W-:Y:S02]  /*dc940*/  FMUL R3, R0.reuse, R13 ;  /* 0x0000000d00037220 */ /* 0x041fe40000400000 */
[----:B------:R-:W2:Y:S01]  /*dc950*/  LDL.LU R13, [R1+0x208] ;  /* 0x00020800010d7983 */ /* 0x000ea20000300800 */
[----:B------:R0:W-:Y:S02]  /*dc960*/  STL [R1+0xa00], R2 ;  /* 0x000a000201007387 */ /* 0x0001e40000100800 */
[----:B------:R1:W-:Y:S02]  /*dc970*/  STL [R1+0x2f98], R3 ;  /* 0x002f980301007387 */ /* 0x0003e40000100800 */
[----:B------:R-:W-:-:S02]  /*dc980*/  FMUL R6, R0, R6 ;  /* 0x0000000600067220 */ /* 0x000fc40000400000 */
[C---:B0-----:R-:W-:Y:S01]  /*dc990*/  FMUL R2, R0.reuse, R22 ;  /* 0x0000001600027220 */ /* 0x041fe20000400000 */
[----:B-1----:R-:W2:Y:S01]  /*dc9a0*/  LDL.LU R3, [R1+0x1f0] ;  /* 0x0001f00001037983 */ /* 0x002ea20000300800 */
[----:B------:R-:W-:-:S03]  /*dc9b0*/  FMUL R5, R0, R5 ;  /* 0x0000000500057220 */ /* 0x000fc60000400000 */
[----:B------:R0:W-:Y:S01]  /*dc9c0*/  STL [R1+0x2f9c], R2 ;  /* 0x002f9c0201007387 */ /* 0x0001e20000100800 */
[C---:B------:R-:W-:Y:S02]  /*dc9d0*/  FMUL R25, R0.reuse, R25 ;  /* 0x0000001900197220 */ /* 0x040fe40000400000 */
[C---:B------:R-:W-:Y:S01]  /*dc9e0*/  FMUL R27, R0.reuse, R27 ;  /* 0x0000001b001b7220 */ /* 0x040fe20000400000 */
[----:B0-----:R-:W2:Y:S01]  /*dc9f0*/  LDL.LU R2, [R1+0x210] ;  /* 0x0002100001027983 */ /* 0x001ea20000300800 */
[----:B------:R-:W2:Y:S02]  /*dca00*/  LDL.LU R28, [R1+0x21c] ;  /* 0x00021c00011c7983 */ /* 0x000ea40000300800 */
[----:B------:R-:W2:Y:S02]  /*dca10*/  LDL.LU R22, [R1+0x224] ;  /* 0x0002240001167983 */ /* 0x000ea40000300800 */
[----:B------:R0:W-:Y:S02]  /*dca20*/  STL [R1+0x654], R12 ;  /* 0x0006540c01007387 */ /* 0x0001e40000100800 */
[C---:B---3--:R-:W-:Y:S01]  /*dca30*/  FMUL R26, R0.reuse, R26 ;  /* 0x0000001a001a7220 */ /* 0x048fe20000400000 */
[----:B0-----:R-:W3:Y:S01]  /*dca40*/  LDL.LU R12, [R1+0x22c] ;  /* 0x00022c00010c7983 */ /* 0x001ee20000300800 */
[----:B------:R0:W-:Y:S02]  /*dca50*/  STL [R1+0x650], R6 ;  /* 0x0006500601007387 */ /* 0x0001e40000100800 */
[C---:B----4-:R-:W-:Y:S01]  /*dca60*/  FMUL R23, R0.reuse, R23 ;  /* 0x0000001700177220 */ /* 0x050fe20000400000 */
[----:B0-----:R-:W4:Y:S01]  /*dca70*/  LDL.LU R6, [R1+0x3174] ;  /* 0x0031740001067983 */ /* 0x001f220000300800 */
[----:B------:R0:W-:Y:S03]  /*dca80*/  STL [R1+0x62c], R5 ;  /* 0x00062c0501007387 */ /* 0x0001e60000100800 */
[----:B0-----:R-:W3:Y:S01]  /*dca90*/  LDL.LU R5, [R1+0x3170] ;  /* 0x0031700001057983 */ /* 0x001ee20000300800 */
[----:B------:R0:W-:Y:S02]  /*dcaa0*/  STL [R1+0x628], R25 ;  /* 0x0006281901007387 */ /* 0x0001e40000100800 */
[----:B-----5:R-:W-:Y:S01]  /*dcab0*/  FMUL R15, R0, R15 ;  /* 0x0000000f000f7220 */ /* 0x020fe20000400000 */
[----:B0-----:R-:W5:Y:S01]  /*dcac0*/  LDL.LU R25, [R1+0x23c] ;  /* 0x00023c0001197983 */ /* 0x001f620000300800 */
[----:B------:R0:W-:Y:S03]  /*dcad0*/  STL [R1+0x624], R27 ;  /* 0x0006241b01007387 */ /* 0x0001e60000100800 */
[----:B0-----:R-:W3:Y:S01]  /*dcae0*/  LDL.LU R27, [R1+0x244] ;  /* 0x00024400011b7983 */ /* 0x001ee20000300800 */
[----:B------:R0:W-:Y:S03]  /*dcaf0*/  STL [R1+0x620], R26 ;  /* 0x0006201a01007387 */ /* 0x0001e60000100800 */
[----:B0-----:R-:W3:Y:S01]  /*dcb00*/  LDL.LU R26, [R1+0x24c] ;  /* 0x00024c00011a7983 */ /* 0x001ee20000300800 */
[----:B------:R0:W-:Y:S03]  /*dcb10*/  STL [R1+0x60c], R23 ;  /* 0x00060c1701007387 */ /* 0x0001e60000100800 */
[----:B0-----:R-:W3:Y:S01]  /*dcb20*/  LDL.LU R23, [R1+0x254] ;  /* 0x0002540001177983 */ /* 0x001ee20000300800 */
[----:B------:R-:W3:Y:S02]  /*dcb30*/  LDL.LU R0, [R1+0x1e8] ;  /* 0x0001e80001007983 */ /* 0x000ee40000300800 */
[----:B------:R0:W-:Y:S02]  /*dcb40*/  STL [R1+0x608], R15 ;  /* 0x0006080f01007387 */ /* 0x0001e40000100800 */
[----:B0-----:R-:W4:Y:S01]  /*dcb50*/  LDL.LU R15, [R1+0x25c] ;  /* 0x00025c00010f7983 */ /* 0x001f220000300800 */
[----:B--2---:R-:W-:-:S05]  /*dcb60*/  FMUL R14, R4, R14 ;  /* 0x0000000e040e7220 */ /* 0x004fca0000400000 */
[----:B------:R0:W-:Y:S04]  /*dcb70*/  STL [R1+0x9f4], R14 ;  /* 0x0009f40e01007387 */ /* 0x0001e80000100800 */
[----:B0-----:R-:W2:Y:S01]  /*dcb80*/  LDL.LU R14, [R1+0x1ec] ;  /* 0x0001ec00010e7983 */ /* 0x001ea20000300800 */
[C---:B------:R-:W-:Y:S02]  /*dcb90*/  FMUL R3, R4.reuse, R3 ;  /* 0x0000000304037220 */ /* 0x040fe40000400000 */
[----:B---3--:R-:W-:-:S05]  /*dcba0*/  FMUL R0, R4, R0 ;  /* 0x0000000004007220 */ /* 0x008fca0000400000 */
[----:B------:R0:W-:Y:S02]  /*dcbb0*/  STL [R1+0x9f0], R0 ;  /* 0x0009f00001007387 */ /* 0x0001e40000100800 */
[C---:B0-----:R-:W-:Y:S02]  /*dcbc0*/  FMUL R0, R4.reuse, R7 ;  /* 0x0000000704007220 */ /* 0x041fe40000400000 */
[----:B------:R-:W3:Y:S01]  /*dcbd0*/  LDL.LU R7, [R1+0x1f4] ;  /* 0x0001f40001077983 */ /* 0x000ee20000300800 */
[----:B------:R0:W-:Y:S02]  /*dcbe0*/  STL [R1+0x9ec], R3 ;  /* 0x0009ec0301007387 */ /* 0x0001e40000100800 */
[----:B------:R-:W-:Y:S02]  /*dcbf0*/  STL [R1+0x9e8], R0 ;  /* 0x0009e80001007387 */ /* 0x000fe40000100800 */
[----:B0-----:R-:W-:-:S05]  /*dcc00*/  FMUL R3, R4, R21 ;  /* 0x0000001504037220 */ /* 0x001fca0000400000 */
[----:B------:R0:W-:Y:S04]  /*dcc10*/  STL [R1+0x2fa0], R3 ;  /* 0x002fa00301007387 */ /* 0x0001e80000100800 */
[----:B0-----:R-:W2:Y:S01]  /*dcc20*/  LDL.LU R3, [R1+0x234] ;  /* 0x0002340001037983 */ /* 0x001ea20000300800 */
[C---:B------:R-:W-:Y:S02]  /*dcc30*/  FMUL R13, R4.reuse, R13 ;  /* 0x0000000d040d7220 */ /* 0x040fe40000400000 */
[----:B------:R-:W3:Y:S02]  /*dcc40*/  LDL.LU R0, [R1+0x1fc] ;  /* 0x0001fc0001007983 */ /* 0x000ee40000300800 */
[C---:B------:R-:W-:Y:S01]  /*dcc50*/  FMUL R2, R4.reuse, R2 ;  /* 0x0000000204027220 */ /* 0x040fe20000400000 */
[----:B------:R-:W3:Y:S01]  /*dcc60*/  LDL.LU R21, [R1+0x204] ;  /* 0x0002040001157983 */ /* 0x000ee20000300800 */
[----:B------:R-:W-:-:S02]  /*dcc70*/  FMUL R28, R4, R28 ;  /* 0x0000001c041c7220 */ /* 0x000fc40000400000 */
[----:B------:R0:W-:Y:S02]  /*dcc80*/  STL [R1+0x9e0], R13 ;  /* 0x0009e00d01007387 */ /* 0x0001e40000100800 */
[----:B0-----:R-:W3:Y:S01]  /*dcc90*/  LDL.LU R13, [R1+0x20c] ;  /* 0x00020c00010d7983 */ /* 0x001ee20000300800 */
[----:B------:R0:W-:Y:S02]  /*dcca0*/  STL [R1+0x2fa4], R2 ;  /* 0x002fa40201007387 */ /* 0x0001e40000100800 */
[----:B------:R1:W-:Y:S02]  /*dccb0*/  STL [R1+0x9d8], R28 ;  /* 0x0009d81c01007387 */ /* 0x0003e40000100800 */
[C---:B0-----:R-:W-:Y:S02]  /*dccc0*/  FMUL R2, R4.reuse, R22 ;  /* 0x0000001604027220 */ /* 0x041fe40000400000 */
[C---:B-1----:R-:W-:Y:S01]  /*dccd0*/  FMUL R28, R4.reuse, R12 ;  /* 0x0000000c041c7220 */ /* 0x042fe20000400000 */
[----:B------:R-:W3:Y:S02]  /*dcce0*/  LDL.LU R22, [R1+0x218] ;  /* 0x0002180001167983 */ /* 0x000ee40000300800 */
[----:B------:R5:W-:Y:S02]  /*dccf0*/  STL [R1+0x604], R2 ;  /* 0x0006040201007387 */ /* 0x000be40000100800 */
[----:B------:R-:W3:Y:S01]  /*dcd00*/  LDL.LU R12, [R1+0x220] ;  /* 0x00022000010c7983 */ /* 0x000ee20000300800 */
[----:B------:R0:W-:Y:S01]  /*dcd10*/  STL [R1+0x30bc], R28 ;  /* 0x0030bc1c01007387 */ /* 0x0001e20000100800 */
[----:B-----5:R-:W-:-:S03]  /*dcd20*/  FMUL R2, R4, R25 ;  /* 0x0000001904027220 */ /* 0x020fc60000400000 */
[----:B0-----:R-:W5:Y:S01]  /*dcd30*/  LDL.LU R28, [R1+0x228] ;  /* 0x00022800011c7983 */ /* 0x001f620000300800 */
[----:B--2---:R-:W-:-:S05]  /*dcd40*/  FMUL R3, R4, R3 ;  /* 0x0000000304037220 */ /* 0x004fca0000400000 */
[----:B------:R0:W-:Y:S01]  /*dcd50*/  STL [R1+0x5fc], R3 ;  /* 0x0005fc0301007387 */ /* 0x0001e20000100800 */
[----:B------:R-:W2:Y:S02]  /*dcd60*/  LDL.LU R25, [R1+0x230] ;  /* 0x0002300001197983 */ /* 0x000ea40000300800 */
[----:B------:R1:W-:Y:S02]  /*dcd70*/  STL [R1+0x5f8], R2 ;  /* 0x0005f80201007387 */ /* 0x0003e40000100800 */
[C---:B0-----:R-:W-:Y:S02]  /*dcd80*/  FMUL R3, R4.reuse, R27 ;  /* 0x0000001b04037220 */ /* 0x041fe40000400000 */
[C---:B-1----:R-:W-:Y:S01]  /*dcd90*/  FMUL R2, R4.reuse, R26 ;  /* 0x0000001a04027220 */ /* 0x042fe20000400000 */
[----:B------:R-:W2:Y:S02]  /*dcda0*/  LDL.LU R27, [R1+0x238] ;  /* 0x00023800011b7983 */ /* 0x000ea40000300800 */
[----:B------:R0:W-:Y:S02]  /*dcdb0*/  STL [R1+0x5f4], R3 ;  /* 0x0005f40301007387 */ /* 0x0001e40000100800 */
[----:B------:R-:W2:Y:S01]  /*dcdc0*/  LDL.LU R26, [R1+0x240] ;  /* 0x00024000011a7983 */ /* 0x000ea20000300800 */
[----:B------:R4:W-:Y:S01]  /*dcdd0*/  STL [R1+0x5f0], R2 ;  /* 0x0005f00201007387 */ /* 0x0009e20000100800 */
[----:B0-----:R-:W-:-:S02]  /*dcde0*/  FMUL R3, R4, R23 ;  /* 0x0000001704037220 */ /* 0x001fc40000400000 */
[----:B----4-:R-:W-:-:S03]  /*dcdf0*/  FMUL R2, R4, R15 ;  /* 0x0000000f04027220 */ /* 0x010fc60000400000 */
[----:B------:R-:W-:Y:S01]  /*dce00*/  STL [R1+0x5ec], R3 ;  /* 0x0005ec0301007387 */ /* 0x000fe20000100800 */
[----:B------:R-:W4:Y:S02]  /*dce10*/  LDL.LU R23, [R1+0x248] ;  /* 0x0002480001177983 */ /* 0x000f240000300800 */
[----:B------:R0:W-:Y:S02]  /*dce20*/  STL [R1+0x5e8], R2 ;  /* 0x0005e80201007387 */ /* 0x0001e40000100800 */
[----:B------:R-:W4:Y:S02]  /*dce30*/  LDL.LU R15, [R1+0x250] ;  /* 0x00025000010f7983 */ /* 0x000f240000300800 */
[C---:B0-----:R-:W-:Y:S02]  /*dce40*/  FMUL R2, R20.reuse, R14 ;  /* 0x0000000e14027220 */ /* 0x041fe40000400000 */
[C---:B---3--:R-:W-:Y:S01]  /*dce50*/  FMUL R3, R20.reuse, R7 ;  /* 0x0000000714037220 */ /* 0x048fe20000400000 */
[----:B------:R-:W3:Y:S02]  /*dce60*/  LDL.LU R14, [R1+0x258] ;  /* 0x00025800010e7983 */ /* 0x000ee40000300800 */
[----:B------:R-:W-:Y:S02]  /*dce70*/  STL [R1+0x2fa8], R2 ;  /* 0x002fa80201007387 */ /* 0x000fe40000100800 */
[----:B------:R-:W3:Y:S02]  /*dce80*/  LDL.LU R7, [R1+0x260] ;  /* 0x0002600001077983 */ /* 0x000ee40000300800 */
[----:B------:R-:W3:Y:S01]  /*dce90*/  LDL.LU R4, [R1+0x264] ;  /* 0x0002640001047983 */ /* 0x000ee20000300800 */
[----:B------:R0:W-:Y:S02]  /*dcea0*/  STL [R1+0x2fac], R3 ;  /* 0x002fac0301007387 */ /* 0x0001e40000100800 */
[----:B0-----:R-:W-:-:S02]  /*dceb0*/  FMUL R3, R20, R0 ;  /* 0x0000000014037220 */ /* 0x001fc40000400000 */
[C---:B------:R-:W-:Y:S02]  /*dcec0*/  FMUL R0, R20.reuse, R21 ;  /* 0x0000001514007220 */ /* 0x040fe40000400000 */
[C---:B------:R-:W-:Y:S01]  /*dced0*/  FMUL R2, R20.reuse, R13 ;  /* 0x0000000d14027220 */ /* 0x040fe20000400000 */
[----:B------:R-:W-:Y:S01]  /*dcee0*/  STL [R1+0x968], R3 ;  /* 0x0009680301007387 */ /* 0x000fe20000100800 */
[----:B------:R-:W3:Y:S02]  /*dcef0*/  LDL.LU R13, [R1+0x26c] ;  /* 0x00026c00010d7983 */ /* 0x000ee40000300800 */
[----:B------:R0:W-:Y:S02]  /*dcf00*/  STL [R1+0x964], R0 ;  /* 0x0009640001007387 */ /* 0x0001e40000100800 */
[C---:B------:R-:W-:Y:S02]  /*dcf10*/  FMUL R22, R20.reuse, R22 ;  /* 0x0000001614167220 */ /* 0x040fe40000400000 */
[C---:B-----5:R-:W-:Y:S01]  /*dcf20*/  FMUL R28, R20.reuse, R28 ;  /* 0x0000001c141c7220 */ /* 0x060fe20000400000 */
[----:B0-----:R-:W5:Y:S01]  /*dcf30*/  LDL.LU R0, [R1+0x274] ;  /* 0x0002740001007983 */ /* 0x001f620000300800 */
[----:B------:R-:W5:Y:S02]  /*dcf40*/  LDL.LU R21, [R1+0x27c] ;  /* 0x00027c0001157983 */ /* 0x000f640000300800 */
[----:B------:R0:W-:Y:S02]  /*dcf50*/  STL [R1+0x2fb0], R2 ;  /* 0x002fb00201007387 */ /* 0x0001e40000100800 */
[C---:B------:R-:W-:Y:S01]  /*dcf60*/  FMUL R3, R20.reuse, R12 ;  /* 0x0000000c14037220 */ /* 0x040fe20000400000 */
[----:B0-----:R-:W5:Y:S01]  /*dcf70*/  LDL.LU R2, [R1+0x268] ;  /* 0x0002680001027983 */ /* 0x001f620000300800 */
[----:B------:R-:W5:Y:S02]  /*dcf80*/  LDL.LU R12, [R1+0x284] ;  /* 0x00028400010c7983 */ /* 0x000f640000300800 */
[----:B------:R0:W-:Y:S02]  /*dcf90*/  STL [R1+0x95c], R22 ;  /* 0x00095c1601007387 */ /* 0x0001e40000100800 */
[----:B0-----:R-:W5:Y:S01]  /*dcfa0*/  LDL.LU R22, [R1+0x28c] ;  /* 0x00028c0001167983 */ /* 0x001f620000300800 */
[----:B------:R2:W-:Y:S02]  /*dcfb0*/  STL [R1+0x2fb4], R3 ;  /* 0x002fb40301007387 */ /* 0x0005e40000100800 */
[----:B--2---:R-:W-:-:S02]  /*dcfc0*/  FMUL R3, R20, R25 ;  /* 0x0000001914037220 */ /* 0x004fc40000400000 */
[----:B------:R-:W2:Y:S01]  /*dcfd0*/  LDL.LU R25, [R1+0x294] ;  /* 0x0002940001197983 */ /* 0x000ea20000300800 */
[----:B------:R0:W-:Y:S02]  /*dcfe0*/  STL [R1+0x954], R28 ;  /* 0x0009541c01007387 */ /* 0x0001e40000100800 */
[----:B------:R1:W-:Y:S02]  /*dcff0*/  STL [R1+0x5e4], R3 ;  /* 0x0005e40301007387 */ /* 0x0003e40000100800 */
[C---:B0-----:R-:W-:Y:S02]  /*dd000*/  FMUL R28, R20.reuse, R27 ;  /* 0x0000001b141c7220 */ /* 0x041fe40000400000 */
[C---:B-1----:R-:W-:Y:S01]  /*dd010*/  FMUL R3, R20.reuse, R26 ;  /* 0x0000001a14037220 */ /* 0x042fe20000400000 */
[----:B------:R-:W2:Y:S02]  /*dd020*/  LDL.LU R27, [R1+0x2a4] ;  /* 0x0002a400011b7983 */ /* 0x000ea40000300800 */
[----:B------:R0:W-:Y:S02]  /*dd030*/  STL [R1+0x30c0], R28 ;  /* 0x0030c01c01007387 */ /* 0x0001e40000100800 */
[----:B0-----:R-:W2:Y:S01]  /*dd040*/  LDL.LU R28, [R1+0x2ac] ;  /* 0x0002ac00011c7983 */ /* 0x001ea20000300800 */
[----:B------:R-:W2:Y:S02]  /*dd050*/  LDL.LU R26, [R1+0x2b4] ;  /* 0x0002b400011a7983 */ /* 0x000ea40000300800 */
[----:B------:R0:W-:Y:S02]  /*dd060*/  STL [R1+0x5dc], R3 ;  /* 0x0005dc0301007387 */ /* 0x0001e40000100800 */
[----:B----4-:R-:W-:-:S02]  /*dd070*/  FMUL R15, R20, R15 ;  /* 0x0000000f140f7220 */ /* 0x010fc40000400000 */
[C---:B0-----:R-:W-:Y:S02]  /*dd080*/  FMUL R3, R20.reuse, R23 ;  /* 0x0000001714037220 */ /* 0x041fe40000400000 */
[----:B------:R-:W4:Y:S03]  /*dd090*/  LDL.LU R23, [R1+0x2bc] ;  /* 0x0002bc0001177983 */ /* 0x000f260000300800 */
[----:B------:R0:W-:Y:S02]  /*dd0a0*/  STL [R1+0x5d8], R3 ;  /* 0x0005d80301007387 */ /* 0x0001e40000100800 */
[C---:B---3--:R-:W-:Y:S02]  /*dd0b0*/  FMUL R14, R20.reuse, R14 ;  /* 0x0000000e140e7220 */ /* 0x048fe40000400000 */
[C---:B------:R-:W-:Y:S02]  /*dd0c0*/  FMUL R7, R20.reuse, R7 ;  /* 0x0000000714077220 */ /* 0x040fe40000400000 */
[----:B------:R-:W-:Y:S01]  /*dd0d0*/  FMUL R4, R20, R4 ;  /* 0x0000000414047220 */ /* 0x000fe20000400000 */
[----:B0-----:R-:W3:Y:S01]  /*dd0e0*/  LDL.LU R3, [R1+0x2c4] ;  /* 0x0002c40001037983 */ /* 0x001ee20000300800 */
[----:B------:R0:W-:Y:S03]  /*dd0f0*/  STL [R1+0x5d4], R15 ;  /* 0x0005d40f01007387 */ /* 0x0001e60000100800 */
[----:B0-----:R-:W3:Y:S01]  /*dd100*/  LDL.LU R15, [R1+0x2cc] ;  /* 0x0002cc00010f7983 */ /* 0x001ee20000300800 */
[----:B------:R0:W-:Y:S03]  /*dd110*/  STL [R1+0x5d0], R14 ;  /* 0x0005d00e01007387 */ /* 0x0001e60000100800 */
[----:B0-----:R-:W3:Y:S01]  /*dd120*/  LDL.LU R14, [R1+0x2d4] ;  /* 0x0002d400010e7983 */ /* 0x001ee20000300800 */
[----:B------:R0:W-:Y:S03]  /*dd130*/  STL [R1+0x5cc], R7 ;  /* 0x0005cc0701007387 */ /* 0x0001e60000100800 */
[----:B0-----:R-:W3:Y:S01]  /*dd140*/  LDL.LU R7, [R1+0x316c] ;  /* 0x00316c0001077983 */ /* 0x001ee20000300800 */
[----:B------:R-:W3:Y:S01]  /*dd150*/  LDL.LU R20, [R1+0x29c] ;  /* 0x00029c0001147983 */ /* 0x000ee20000300800 */
[----:B------:R-:W5:Y:S01]  /*dd160*/  MUFU.RCP R5, R5 ;  /* 0x0000000500057308 */ /* 0x000f620000001000 */
[----:B------:R0:W-:Y:S02]  /*dd170*/  STL [R1+0x5c8], R4 ;  /* 0x0005c80401007387 */ /* 0x0001e40000100800 */
[----:B0-----:R-:W4:Y:S01]  /*dd180*/  LDL.LU R4, [R1+0x2dc] ;  /* 0x0002dc0001047983 */ /* 0x001f220000300800 */
[----:B-----5:R-:W-:-:S02]  /*dd190*/  FMUL R2, R5, R2 ;  /* 0x0000000205027220 */ /* 0x020fc40000400000 */
[----:B------:R-:W-:-:S03]  /*dd1a0*/  FMUL R0, R5, R0 ;  /* 0x0000000005007220 */ /* 0x000fc60000400000 */
[----:B------:R0:W-:Y:S02]  /*dd1b0*/  STL [R1+0x950], R2 ;  /* 0x0009500201007387 */ /* 0x0001e40000100800 */
[C---:B0-----:R-:W-:Y:S02]  /*dd1c0*/  FMUL R2, R5.reuse, R13 ;  /* 0x0000000d05027220 */ /* 0x041fe40000400000 */
[----:B------:R-:W5:Y:S03]  /*dd1d0*/  LDL.LU R13, [R1+0x270] ;  /* 0x00027000010d7983 */ /* 0x000f660000300800 */
[----:B------:R0:W-:Y:S02]  /*dd1e0*/  STL [R1+0x83c], R2 ;  /* 0x00083c0201007387 */ /* 0x0001e40000100800 */
[----:B------:R1:W-:Y:S02]  /*dd1f0*/  STL [R1+0x838], R0 ;  /* 0x0008380001007387 */ /* 0x0003e40000100800 */
[C---:B0-----:R-:W-:Y:S01]  /*dd200*/  FMUL R2, R5.reuse, R21 ;  /* 0x0000001505027220 */ /* 0x041fe20000400000 */
[----:B-1----:R-:W5:Y:S01]  /*dd210*/  LDL.LU R0, [R1+0x278] ;  /* 0x0002780001007983 */ /* 0x002f620000300800 */
[----:B------:R-:W5:Y:S03]  /*dd220*/  LDL.LU R21, [R1+0x280] ;  /* 0x0002800001157983 */ /* 0x000f660000300800 */
[----:B------:R0:W-:Y:S02]  /*dd230*/  STL [R1+0x834], R2 ;  /* 0x0008340201007387 */ /* 0x0001e40000100800 */
[----:B0-----:R-:W-:-:S02]  /*dd240*/  FMUL R2, R5, R12 ;  /* 0x0000000c05027220 */ /* 0x001fc40000400000 */
[----:B------:R-:W5:Y:S03]  /*dd250*/  LDL.LU R12, [R1+0x288] ;  /* 0x00028800010c7983 */ /* 0x000f660000300800 */
[----:B------:R0:W-:Y:S02]  /*dd260*/  STL [R1+0x830], R2 ;  /* 0x0008300201007387 */ /* 0x0001e40000100800 */
[C---:B0-----:R-:W-:Y:S02]  /*dd270*/  FMUL R2, R5.reuse, R22 ;  /* 0x0000001605027220 */ /* 0x041fe40000400000 */
[----:B------:R-:W5:Y:S03]  /*dd280*/  LDL.LU R22, [R1+0x290] ;  /* 0x0002900001167983 */ /* 0x000f660000300800 */
[----:B------:R2:W-:Y:S02]  /*dd290*/  STL [R1+0x2fb8], R2 ;  /* 0x002fb80201007387 */ /* 0x0005e40000100800 */
[----:B--2---:R-:W-:-:S02]  /*dd2a0*/  FMUL R2, R5, R25 ;  /* 0x0000001905027220 */ /* 0x004fc40000400000 */
[----:B------:R-:W2:Y:S03]  /*dd2b0*/  LDL.LU R25, [R1+0x298] ;  /* 0x0002980001197983 */ /* 0x000ea60000300800 */
[----:B------:R0:W-:Y:S02]  /*dd2c0*/  STL [R1+0x2fbc], R2 ;  /* 0x002fbc0201007387 */ /* 0x0001e40000100800 */
[C---:B0-----:R-:W-:Y:S02]  /*dd2d0*/  FMUL R2, R5.reuse, R27 ;  /* 0x0000001b05027220 */ /* 0x041fe40000400000 */
[----:B------:R-:W2:Y:S01]  /*dd2e0*/  LDL.LU R27, [R1+0x2a0] ;  /* 0x0002a000011b7983 */ /* 0x000ea20000300800 */
[----:B---3--:R-:W-:-:S05]  /*dd2f0*/  FMUL R20, R5, R20 ;  /* 0x0000001405147220 */ /* 0x008fca0000400000 */
[----:B------:R0:W-:Y:S01]  /*dd300*/  STL [R1+0x824], R20 ;  /* 0x0008241401007387 */ /* 0x0001e20000100800 */
[----:B------:R1:W-:Y:S02]  /*dd310*/  STL [R1+0x5c4], R2 ;  /* 0x0005c40201007387 */ /* 0x0003e40000100800 */
[C---:B0-----:R-:W-:Y:S02]  /*dd320*/  FMUL R20, R5.reuse, R28 ;  /* 0x0000001c05147220 */ /* 0x041fe40000400000 */
[C---:B-1----:R-:W-:Y:S02]  /*dd330*/  FMUL R2, R5.reuse, R26 ;  /* 0x0000001a05027220 */ /* 0x042fe40000400000 */
[----:B------:R-:W3:Y:S01]  /*dd340*/  LDL.LU R26, [R1+0x2a8] ;  /* 0x0002a800011a7983 */ /* 0x000ee20000300800 */
[----:B------:R4:W-:Y:S02]  /*dd350*/  STL [R1+0x5c0], R20 ;  /* 0x0005c01401007387 */ /* 0x0009e40000100800 */
[----:B------:R0:W-:Y:S02]  /*dd360*/  STL [R1+0x2b4], R2 ;  /* 0x0002b40201007387 */ /* 0x0001e40000100800 */
[----:B----4-:R-:W-:-:S02]  /*dd370*/  FMUL R20, R5, R23 ;  /* 0x0000001705147220 */ /* 0x010fc40000400000 */
[----:B------:R-:W4:Y:S03]  /*dd380*/  LDL.LU R23, [R1+0x2b0] ;  /* 0x0002b00001177983 */ /* 0x000f260000300800 */
[----:B------:R-:W-:Y:S02]  /*dd390*/  STL [R1+0x2ac], R20 ;  /* 0x0002ac1401007387 */ /* 0x000fe40000100800 */
[----:B------:R-:W4:Y:S01]  /*dd3a0*/  LDL.LU R28, [R1+0x2b8] ;  /* 0x0002b800011c7983 */ /* 0x000f220000300800 */
[----:B------:R-:W5:Y:S01]  /*dd3b0*/  MUFU.RCP R6, R6 ;  /* 0x0000000600067308 */ /* 0x000f620000001000 */
[C---:B0-----:R-:W-:Y:S02]  /*dd3c0*/  FMUL R2, R5.reuse, R3 ;  /* 0x0000000305027220 */ /* 0x041fe40000400000 */
[----:B------:R-:W-:-:S03]  /*dd3d0*/  FMUL R3, R5, R15 ;  /* 0x0000000f05037220 */ /* 0x000fc60000400000 */
[----:B------:R0:W-:Y:S01]  /*dd3e0*/  STL [R1+0x2a4], R2 ;  /* 0x0002a40201007387 */ /* 0x0001e20000100800 */
[----:B------:R-:W4:Y:S02]  /*dd3f0*/  LDL.LU R15, [R1+0x2d0] ;  /* 0x0002d000010f7983 */ /* 0x000f240000300800 */
[----:B------:R1:W-:Y:S02]  /*dd400*/  STL [R1+0x29c], R3 ;  /* 0x00029c0301007387 */ /* 0x0003e40000100800 */
[C---:B0-----:R-:W-:Y:S02]  /*dd410*/  FMUL R2, R5.reuse, R14 ;  /* 0x0000000e05027220 */ /* 0x041fe40000400000 */
[----:B-1----:R-:W-:Y:S01]  /*dd420*/  FMUL R3, R5, R4 ;  /* 0x0000000405037220 */ /* 0x002fe20000400000 */
[----:B------:R-:W4:Y:S02]  /*dd430*/  LDL.LU R14, [R1+0x2d8] ;  /* 0x0002d800010e7983 */ /* 0x000f240000300800 */
[----:B------:R0:W-:Y:S02]  /*dd440*/  STL [R1+0x294], R2 ;  /* 0x0002940201007387 */ /* 0x0001e40000100800 */
[----:B------:R-:W4:Y:S02]  /*dd450*/  LDL.LU R5, [R1+0x2e0] ;  /* 0x0002e00001057983 */ /* 0x000f240000300800 */
[C---:B-----5:R-:W-:Y:S01]  /*dd460*/  FMUL R0, R6.reuse, R0 ;  /* 0x0000000006007220 */ /* 0x060fe20000400000 */
[----:B0-----:R-:W5:Y:S01]  /*dd470*/  LDL.LU R2, [R1+0x2e4] ;  /* 0x0002e40001027983 */ /* 0x001f620000300800 */
[----:B------:R0:W-:Y:S02]  /*dd480*/  STL [R1+0x28c], R3 ;  /* 0x00028c0301007387 */ /* 0x0001e40000100800 */
[----:B------:R-:W5:Y:S02]  /*dd490*/  LDL.LU R20, [R1+0x2e8] ;  /* 0x0002e80001147983 */ /* 0x000f640000300800 */
[----:B0-----:R-:W-:-:S02]  /*dd4a0*/  FMUL R3, R6, R13 ;  /* 0x0000000d06037220 */ /* 0x001fc40000400000 */
[----:B------:R-:W5:Y:S03]  /*dd4b0*/  LDL.LU R13, [R1+0x2ec] ;  /* 0x0002ec00010d7983 */ /* 0x000f660000300800 */
[----:B------:R0:W-:Y:S02]  /*dd4c0*/  STL [R1+0x820], R3 ;  /* 0x0008200301007387 */ /* 0x0001e40000100800 */
[----:B------:R-:W5:Y:S02]  /*dd4d0*/  LDL.LU R4, [R1+0x2f4] ;  /* 0x0002f40001047983 */ /* 0x000f640000300800 */
[----:B------:R1:W-:Y:S02]  /*dd4e0*/  STL [R1+0x80c], R0 ;  /* 0x00080c0001007387 */ /* 0x0003e40000100800 */
[C---:B0-----:R-:W-:Y:S02]  /*dd4f0*/  FMUL R3, R6.reuse, R21 ;  /* 0x0000001506037220 */ /* 0x041fe40000400000 */
[----:B-1----:R-:W-:-:S03]  /*dd500*/  FMUL R0, R6, R12 ;  /* 0x0000000c06007220 */ /* 0x002fc60000400000 */
[----:B------:R0:W-:Y:S01]  /*dd510*/  STL [R1+0x808], R3 ;  /* 0x0008080301007387 */ /* 0x0001e20000100800 */
[----:B------:R-:W5:Y:S02]  /*dd520*/  LDL.LU R12, [R1+0x2fc] ;  /* 0x0002fc00010c7983 */ /* 0x000f640000300800 */
[----:B------:R1:W-:Y:S02]  /*dd530*/  STL [R1+0x804], R0 ;  /* 0x0008040001007387 */ /* 0x0003e40000100800 */
[C---:B0-----:R-:W-:Y:S01]  /*dd540*/  FMUL R3, R6.reuse, R22 ;  /* 0x0000001606037220 */ /* 0x041fe20000400000 */
[----:B-1----:R-:W5:Y:S01]  /*dd550*/  LDL.LU R0, [R1+0x304] ;  /* 0x0003040001007983 */ /* 0x002f620000300800 */
[----:B------:R-:W5:Y:S03]  /*dd560*/  LDL.LU R21, [R1+0x30c] ;  /* 0x00030c0001157983 */ /* 0x000f660000300800 */
[----:B------:R2:W-:Y:S02]  /*dd570*/  STL [R1+0x7ec], R3 ;  /* 0x0007ec0301007387 */ /* 0x0005e40000100800 */
[----:B--2---:R-:W-:-:S02]  /*dd580*/  FMUL R3, R6, R25 ;  /* 0x0000001906037220 */ /* 0x004fc40000400000 */
[----:B------:R-:W2:Y:S03]  /*dd590*/  LDL.LU R25, [R1+0x314] ;  /* 0x0003140001197983 */ /* 0x000ea60000300800 */
[----:B------:R0:W-:Y:S02]  /*dd5a0*/  STL [R1+0x2fc0], R3 ;  /* 0x002fc00301007387 */ /* 0x0001e40000100800 */
[C---:B------:R-:W-:Y:S01]  /*dd5b0*/  FMUL R27, R6.reuse, R27 ;  /* 0x0000001b061b7220 */ /* 0x040fe20000400000 */
[----:B0-----:R-:W2:Y:S01]  /*dd5c0*/  LDL.LU R3, [R1+0x2c8] ;  /* 0x0002c80001037983 */ /* 0x001ea20000300800 */
[----:B------:R-:W2:Y:S03]  /*dd5d0*/  LDL.LU R22, [R1+0x31c] ;  /* 0x00031c0001167983 */ /* 0x000ea60000300800 */
[----:B------:R0:W-:Y:S04]  /*dd5e0*/  STL [R1+0x7d8], R27 ;  /* 0x0007d81b01007387 */ /* 0x0001e80000100800 */
[----:B0-----:R-:W2:Y:S01]  /*dd5f0*/  LDL.LU R27, [R1+0x324] ;  /* 0x00032400011b7983 */ /* 0x001ea20000300800 */
[----:B---3--:R-:W-:-:S05]  /*dd600*/  FMUL R26, R6, R26 ;  /* 0x0000001a061a7220 */ /* 0x008fca0000400000 */
[----:B------:R0:W-:Y:S01]  /*dd610*/  STL [R1+0x7d4], R26 ;  /* 0x0007d41a01007387 */ /* 0x0001e20000100800 */
[C---:B----4-:R-:W-:Y:S02]  /*dd620*/  FMUL R23, R6.reuse, R23 ;  /* 0x0000001706177220 */ /* 0x050fe40000400000 */
[C---:B------:R-:W-:Y:S01]  /*dd630*/  FMUL R28, R6.reuse, R28 ;  /* 0x0000001c061c7220 */ /* 0x040fe20000400000 */
[----:B0-----:R-:W3:Y:S02]  /*dd640*/  LDL.LU R26, [R1+0x32c] ;  /* 0x00032c00011a7983 */ /* 0x001ee40000300800 */
[----:B------:R0:W-:Y:S02]  /*dd650*/  STL [R1+0x280], R23 ;  /* 0x0002801701007387 */ /* 0x0001e40000100800 */
[----:B0-----:R-:W4:Y:S01]  /*dd660*/  LDL.LU R23, [R1+0x334] ;  /* 0x0003340001177983 */ /* 0x001f220000300800 */
[----:B------:R0:W-:Y:S03]  /*dd670*/  STL [R1+0x30c4], R28 ;  /* 0x0030c41c01007387 */ /* 0x0001e60000100800 */
[----:B0-----:R-:W3:Y:S01]  /*dd680*/  LDL.LU R28, [R1+0x2c0] ;  /* 0x0002c000011c7983 */ /* 0x001ee20000300800 */
[----:B------:R-:W0:Y:S01]  /*dd690*/  MUFU.RCP R7, R7 ;  /* 0x0000000700077308 */ /* 0x000e220000001000 */
[----:B-----5:R-:W-:-:S02]  /*dd6a0*/  FMUL R2, R6, R2 ;  /* 0x0000000206027220 */ /* 0x020fc40000400000 */
[C---:B--2---:R-:W-:Y:S02]  /*dd6b0*/  FMUL R3, R6.reuse, R3 ;  /* 0x0000000306037220 */ /* 0x044fe40000400000 */
[----:B---3--:R-:W-:-:S05]  /*dd6c0*/  FMUL R28, R6, R28 ;  /* 0x0000001c061c7220 */ /* 0x008fca0000400000 */
[----:B------:R1:W-:Y:S01]  /*dd6d0*/  STL [R1+0x270], R28 ;  /* 0x0002701c01007387 */ /* 0x0003e20000100800 */
[----:B------:R2:W-:Y:S02]  /*dd6e0*/  STL [R1+0x26c], R3 ;  /* 0x00026c0301007387 */ /* 0x0005e40000100800 */
[C---:B-1----:R-:W-:Y:S02]  /*dd6f0*/  FMUL R28, R6.reuse, R15 ;  /* 0x0000000f061c7220 */ /* 0x042fe40000400000 */
[C---:B--2---:R-:W-:Y:S01]  /*dd700*/  FMUL R3, R6.reuse, R14 ;  /* 0x0000000e06037220 */ /* 0x044fe20000400000 */
[----:B------:R-:W2:Y:S02]  /*dd710*/  LDL.LU R15, [R1+0x338] ;  /* 0x00033800010f7983 */ /* 0x000ea40000300800 */
[----:B------:R-:W-:Y:S02]  /*dd720*/  STL [R1+0x260], R28 ;  /* 0x0002601c01007387 */ /* 0x000fe40000100800 */
[----:B------:R-:W3:Y:S01]  /*dd730*/  LDL.LU R14, [R1+0x340] ;  /* 0x00034000010e7983 */ /* 0x000ee20000300800 */
[----:B------:R1:W-:Y:S02]  /*dd740*/  STL [R1+0x25c], R3 ;  /* 0x00025c0301007387 */ /* 0x0003e40000100800 */
[----:B-1----:R-:W-:-:S02]  /*dd750*/  FMUL R3, R6, R5 ;  /* 0x0000000506037220 */ /* 0x002fc40000400000 */
[----:B0-----:R-:W-:-:S03]  /*dd760*/  FMUL R5, R7, R20 ;  /* 0x0000001407057220 */ /* 0x001fc60000400000 */
[----:B------:R0:W-:Y:S01]  /*dd770*/  STL [R1+0x20c], R3 ;  /* 0x00020c0301007387 */ /* 0x0001e20000100800 */
[----:B------:R1:W-:Y:S02]  /*dd780*/  STL [R1+0x208], R2 ;  /* 0x0002080201007387 */ /* 0x0003e40000100800 */
[C---:B0-----:R-:W-:Y:S01]  /*dd790*/  FMUL R3, R7.reuse, R13 ;  /* 0x0000000d07037220 */ /* 0x041fe20000400000 */
[----:B-1----:R-:W5:Y:S01]  /*dd7a0*/  LDL.LU R2, [R1+0x344] ;  /* 0x0003440001027983 */ /* 0x002f620000300800 */
[----:B------:R-:W-:Y:S02]  /*dd7b0*/  STL [R1+0x7cc], R5 ;  /* 0x0007cc0501007387 */ /* 0x000fe40000100800 */
[----:B------:R-:W5:Y:S01]  /*dd7c0*/  LDL.LU R13, [R1+0x350] ;  /* 0x00035000010d7983 */ /* 0x000f620000300800 */
[----:B------:R0:W-:Y:S02]  /*dd7d0*/  STL [R1+0x7c8], R3 ;  /* 0x0007c80301007387 */ /* 0x0001e40000100800 */
[----:B0-----:R-:W-:-:S05]  /*dd7e0*/  FMUL R3, R7, R4 ;  /* 0x0000000407037220 */ /* 0x001fca0000400000 */
[----:B------:R0:W-:Y:S02]  /*dd7f0*/  STL [R1+0x2fc4], R3 ;  /* 0x002fc40301007387 */ /* 0x0001e40000100800 */
[C---:B0-----:R-:W-:Y:S02]  /*dd800*/  FMUL R3, R7.reuse, R12 ;  /* 0x0000000c07037220 */ /* 0x041fe40000400000 */
[----:B------:R-:W5:Y:S01]  /*dd810*/  LDL.LU R12, [R1+0x354] ;  /* 0x00035400010c7983 */ /* 0x000f620000300800 */
[C---:B------:R-:W-:Y:S02]  /*dd820*/  FMUL R0, R7.reuse, R0 ;  /* 0x0000000007007220 */ /* 0x040fe40000400000 */
[----:B------:R0:W-:Y:S02]  /*dd830*/  STL [R1+0x7ac], R3 ;  /* 0x0007ac0301007387 */ /* 0x0001e40000100800 */
[----:B------:R-:W5:Y:S01]  /*dd840*/  LDL.LU R20, [R1+0x2f0] ;  /* 0x0002f00001147983 */ /* 0x000f620000300800 */
[----:B------:R1:W-:Y:S01]  /*dd850*/  STL [R1+0x7a8], R0 ;  /* 0x0007a80001007387 */ /* 0x0003e20000100800 */
[----:B0-----:R-:W-:-:S02]  /*dd860*/  FMUL R3, R7, R21 ;  /* 0x0000001507037220 */ /* 0x001fc40000400000 */
[----:B-1----:R-:W-:-:S03]  /*dd870*/  FMUL R0, R7, R25 ;  /* 0x0000001907007220 */ /* 0x002fc60000400000 */
[----:B------:R-:W-:Y:S01]  /*dd880*/  STL [R1+0x7a4], R3 ;  /* 0x0007a40301007387 */ /* 0x000fe20000100800 */
[----:B------:R-:W5:Y:S02]  /*dd890*/  LDL.LU R4, [R1+0x2f8] ;  /* 0x0002f80001047983 */ /* 0x000f640000300800 */
[----:B------:R-:W5:Y:S02]  /*dd8a0*/  LDL.LU R25, [R1+0x300] ;  /* 0x0003000001197983 */ /* 0x000f640000300800 */
[C---:B------:R-:W-:Y:S01]  /*dd8b0*/  FMUL R28, R7.reuse, R27 ;  /* 0x0000001b071c7220 */ /* 0x040fe20000400000 */
[----:B------:R0:W-:Y:S04]  /*dd8c0*/  STL [R1+0x78c], R0 ;  /* 0x00078c0001007387 */ /* 0x0001e80000100800 */
[----:B------:R4:W-:Y:S01]  /*dd8d0*/  STL [R1+0x30c8], R28 ;  /* 0x0030c81c01007387 */ /* 0x0009e20000100800 */
[----:B0-----:R-:W-:-:S05]  /*dd8e0*/  FMUL R0, R7, R22 ;  /* 0x0000001607007220 */ /* 0x001fca0000400000 */
[----:B------:R0:W-:Y:S01]  /*dd8f0*/  STL [R1+0x788], R0 ;  /* 0x0007880001007387 */ /* 0x0001e20000100800 */
[----:B------:R-:W5:Y:S02]  /*dd900*/  LDL.LU R6, [R1+0x310] ;  /* 0x0003100001067983 */ /* 0x000f640000300800 */
[C---:B----4-:R-:W-:Y:S02]  /*dd910*/  FMUL R28, R7.reuse, R23 ;  /* 0x00000017071c7220 */ /* 0x050fe40000400000 */
[----:B0-----:R-:W-:-:S05]  /*dd920*/  FMUL R0, R7, R26 ;  /* 0x0000001a07007220 */ /* 0x001fca0000400000 */
[----:B------:R0:W-:Y:S01]  /*dd930*/  STL [R1+0x200], R0 ;  /* 0x0002000001007387 */ /* 0x0001e20000100800 */
[----:B------:R-:W4:Y:S02]  /*dd940*/  LDL.LU R26, [R1+0x318] ;  /* 0x00031800011a7983 */ /* 0x000f240000300800 */
[----:B------:R-:W4:Y:S01]  /*dd950*/  LDL.LU R5, [R1+0x320] ;  /* 0x0003200001057983 */ /* 0x000f220000300800 */
[----:B0-----:R-:W4:Y:S01]  /*dd960*/  LDL.LU R0, [R1+0x328] ;  /* 0x0003280001007983 */ /* 0x001f220000300800 */
[----:B------:R-:W4:Y:S02]  /*dd970*/  LDL.LU R21, [R1+0x330] ;  /* 0x0003300001157983 */ /* 0x000f240000300800 */
[----:B------:R-:W4:Y:S02]  /*dd980*/  LDL.LU R23, [R1+0x33c] ;  /* 0x00033c0001177983 */ /* 0x000f240000300800 */
[----:B------:R3:W-:Y:S01]  /*dd990*/  STL [R1+0x30cc], R28 ;  /* 0x0030cc1c01007387 */ /* 0x0007e20000100800 */
[----:B------:R-:W4:Y:S01]  /*dd9a0*/  LDL.LU R22, [R1+0x348] ;  /* 0x0003480001167983 */ /* 0x000f220000300800 */
[----:B--2---:R-:W-:-:S02]  /*dd9b0*/  FMUL R3, R7, R15 ;  /* 0x0000000f07037220 */ /* 0x004fc40000400000 */
[----:B---3--:R-:W-:-:S03]  /*dd9c0*/  FMUL R28, R7, R14 ;  /* 0x0000000e071c7220 */ /* 0x008fc60000400000 */
[----:B------:R-:W-:Y:S01]  /*dd9d0*/  STL [R1+0x1f8], R3 ;  /* 0x0001f80301007387 */ /* 0x000fe20000100800 */
[----:B------:R-:W2:Y:S02]  /*dd9e0*/  LDL.LU R27, [R1+0x34c] ;  /* 0x00034c00011b7983 */ /* 0x000ea40000300800 */
[----:B------:R-:W3:Y:S02]  /*dd9f0*/  LDL.LU R15, [R1+0x358] ;  /* 0x00035800010f7983 */ /* 0x000ee40000300800 */
[----:B------:R-:W2:Y:S01]  /*dda00*/  LDL.LU R14, [R1+0x35c] ;  /* 0x00035c00010e7983 */ /* 0x000ea20000300800 */
[----:B------:R0:W-:Y:S01]  /*dda10*/  STL [R1+0x30d0], R28 ;  /* 0x0030d01c01007387 */ /* 0x0001e20000100800 */
[C---:B-----5:R-:W-:Y:S02]  /*dda20*/  FMUL R2, R7.reuse, R2 ;  /* 0x0000000207027220 */ /* 0x060fe40000400000 */
[C---:B0-----:R-:W-:Y:S02]  /*dda30*/  FMUL R28, R7.reuse, R13 ;  /* 0x0000000d071c7220 */ /* 0x041fe40000400000 */
[----:B------:R-:W5:Y:S01]  /*dda40*/  LDL.LU R13, [R1+0x360] ;  /* 0x00036000010d7983 */ /* 0x000f620000300800 */
[----:B------:R-:W-:Y:S02]  /*dda50*/  STL [R1+0x1f0], R2 ;  /* 0x0001f00201007387 */ /* 0x000fe40000100800 */
[----:B------:R0:W-:Y:S02]  /*dda60*/  STL [R1+0x30d4], R28 ;  /* 0x0030d41c01007387 */ /* 0x0001e40000100800 */
[----:B0-----:R-:W2:Y:S01]  /*dda70*/  LDL.LU R28, [R1+0x308] ;  /* 0x00030800011c7983 */ /* 0x001ea20000300800 */
[----:B------:R-:W-:-:S03]  /*dda80*/  FMUL R2, R7, R12 ;  /* 0x0000000c07027220 */ /* 0x000fc60000400000 */
[----:B------:R-:W3:Y:S01]  /*dda90*/  LDL.LU R12, [R1+0x364] ;  /* 0x00036400010c7983 */ /* 0x000ee20000300800 */
[----:B------:R-:W0:Y:S03]  /*ddaa0*/  MUFU.RCP R8, R8 ;  /* 0x0000000800087308 */ /* 0x000e260000001000 */
[----:B------:R0:W-:Y:S02]  /*ddab0*/  STL [R1+0x1e8], R2 ;  /* 0x0001e80201007387 */ /* 0x0001e40000100800 */
[C---:B0-----:R-:W-:Y:S02]  /*ddac0*/  FMUL R2, R8.reuse, R20 ;  /* 0x0000001408027220 */ /* 0x041fe40000400000 */
[----:B------:R-:W-:-:S03]  /*ddad0*/  FMUL R3, R8, R25 ;  /* 0x0000001908037220 */ /* 0x000fc60000400000 */
[----:B------:R0:W-:Y:S02]  /*ddae0*/  STL [R1+0x2fc8], R2 ;  /* 0x002fc80201007387 */ /* 0x0001e40000100800 */
[C---:B0-----:R-:W-:Y:S02]  /*ddaf0*/  FMUL R2, R8.reuse, R4 ;  /* 0x0000000408027220 */ /* 0x041fe40000400000 */
[----:B------:R-:W3:Y:S03]  /*ddb00*/  LDL.LU R4, [R1+0x368] ;  /* 0x0003680001047983 */ /* 0x000ee60000300800 */
[----:B------:R-:W-:Y:S02]  /*ddb10*/  STL [R1+0x778], R2 ;  /* 0x0007780201007387 */ /* 0x000fe40000100800 */
[----:B------:R-:W3:Y:S02]  /*ddb20*/  LDL.LU R20, [R1+0x36c] ;  /* 0x00036c0001147983 */ /* 0x000ee40000300800 */
[----:B------:R-:W3:Y:S01]  /*ddb30*/  LDL.LU R25, [R1+0x370] ;  /* 0x0003700001197983 */ /* 0x000ee20000300800 */
[----:B------:R0:W-:Y:S02]  /*ddb40*/  STL [R1+0x2fcc], R3 ;  /* 0x002fcc0301007387 */ /* 0x0001e40000100800 */
[----:B0-----:R-:W-:-:S05]  /*ddb50*/  FMUL R3, R8, R6 ;  /* 0x0000000608037220 */ /* 0x001fca0000400000 */
[----:B------:R4:W-:Y:S02]  /*ddb60*/  STL [R1+0x2fd0], R3 ;  /* 0x002fd00301007387 */ /* 0x0009e40000100800 */
[C---:B----4-:R-:W-:Y:S02]  /*ddb70*/  FMUL R3, R8.reuse, R5 ;  /* 0x0000000508037220 */ /* 0x050fe40000400000 */
[----:B--2---:R-:W-:-:S05]  /*ddb80*/  FMUL R2, R8, R28 ;  /* 0x0000001c08027220 */ /* 0x004fca0000400000 */
[----:B------:R0:W-:Y:S02]  /*ddb90*/  STL [R1+0x75c], R2 ;  /* 0x00075c0201007387 */ /* 0x0001e40000100800 */
[C---:B0-----:R-:W-:Y:S02]  /*ddba0*/  FMUL R2, R8.reuse, R26 ;  /* 0x0000001a08027220 */ /* 0x041fe40000400000 */
[----:B------:R-:W2:Y:S03]  /*ddbb0*/  LDL.LU R26, [R1+0x374] ;  /* 0x00037400011a7983 */ /* 0x000ea60000300800 */
[----:B------:R0:W-:Y:S02]  /*ddbc0*/  STL [R1+0x754], R2 ;  /* 0x0007540201007387 */ /* 0x0001e40000100800 */
[C---:B------:R-:W-:Y:S02]  /*ddbd0*/  FMUL R28, R8.reuse, R23 ;  /* 0x00000017081c7220 */ /* 0x040fe40000400000 */
[----:B------:R1:W-:Y:S02]  /*ddbe0*/  STL [R1+0x74c], R3 ;  /* 0x00074c0301007387 */ /* 0x0003e40000100800 */
[----:B0-----:R-:W-:-:S02]  /*ddbf0*/  FMUL R2, R8, R0 ;  /* 0x0000000008027220 */ /* 0x001fc40000400000 */
[C---:B------:R-:W-:Y:S02]  /*ddc00*/  FMUL R0, R8.reuse, R21 ;  /* 0x0000001508007220 */ /* 0x040fe40000400000 */
[C---:B-1----:R-:W-:Y:S01]  /*ddc10*/  FMUL R3, R8.reuse, R22 ;  /* 0x0000001608037220 */ /* 0x042fe20000400000 */
[----:B------:R0:W-:Y:S01]  /*ddc20*/  STL [R1+0x748], R2 ;  /* 0x0007480201007387 */ /* 0x0001e20000100800 */
[----:B------:R-:W4:Y:S02]  /*ddc30*/  LDL.LU R23, [R1+0x378] ;  /* 0x0003780001177983 */ /* 0x000f240000300800 */
[----:B------:R1:W-:Y:S02]  /*ddc40*/  STL [R1+0x1d8], R0 ;  /* 0x0001d80001007387 */ /* 0x0003e40000100800 */
[----:B------:R-:W-:Y:S02]  /*ddc50*/  STL [R1+0x30d8], R28 ;  /* 0x0030d81c01007387 */ /* 0x000fe40000100800 */
[C---:B0-----:R-:W-:Y:S01]  /*ddc60*/  FMUL R2, R8.reuse, R27 ;  /* 0x0000001b08027220 */ /* 0x041fe20000400000 */
[----:B-1----:R-:W4:Y:S01]  /*ddc70*/  LDL.LU R0, [R1+0x37c] ;  /* 0x00037c0001007983 */ /* 0x002f220000300800 */
[----:B------:R3:W-:Y:S03]  /*ddc80*/  STL [R1+0x1d0], R3 ;  /* 0x0001d00301007387 */ /* 0x0007e60000100800 */
[----:B------:R0:W-:Y:S02]  /*ddc90*/  STL [R1+0x1cc], R2 ;  /* 0x0001cc0201007387 */ /* 0x0001e40000100800 */
[----:B---3--:R-:W-:-:S02]  /*ddca0*/  FMUL R3, R8, R15 ;  /* 0x0000000f08037220 */ /* 0x008fc40000400000 */
[C---:B0-----:R-:W-:Y:S01]  /*ddcb0*/  FMUL R2, R8.reuse, R14 ;  /* 0x0000000e08027220 */ /* 0x041fe20000400000 */
[----:B------:R-:W3:Y:S02]  /*ddcc0*/  LDL.LU R15, [R1+0x384] ;  /* 0x00038400010f7983 */ /* 0x000ee40000300800 */
[----:B------:R-:W-:Y:S02]  /*ddcd0*/  STL [R1+0x1c8], R3 ;  /* 0x0001c80301007387 */ /* 0x000fe40000100800 */
[----:B------:R-:W3:Y:S01]  /*ddce0*/  LDL.LU R14, [R1+0x38c] ;  /* 0x00038c00010e7983 */ /* 0x000ee20000300800 */
[----:B------:R5:W-:Y:S01]  /*ddcf0*/  STL [R1+0x1c4], R2 ;  /* 0x0001c40201007387 */ /* 0x000be20000100800 */
[----:B------:R-:W3:Y:S02]  /*ddd00*/  LDL.LU R21, [R1+0x394] ;  /* 0x0003940001157983 */ /* 0x000ee40000300800 */
[C---:B-----5:R-:W-:Y:S02]  /*ddd10*/  FMUL R2, R8.reuse, R13 ;  /* 0x0000000d08027220 */ /* 0x060fe40000400000 */
[----:B------:R-:W5:Y:S01]  /*ddd20*/  LDL.LU R13, [R1+0x39c] ;  /* 0x00039c00010d7983 */ /* 0x000f620000300800 */
[----:B------:R-:W5:Y:S02]  /*ddd30*/  LDL.LU R22, [R1+0x3a8] ;  /* 0x0003a80001167983 */ /* 0x000f640000300800 */
[----:B------:R0:W-:Y:S02]  /*ddd40*/  STL [R1+0x1c0], R2 ;  /* 0x0001c00201007387 */ /* 0x0001e40000100800 */
[----:B0-----:R-:W-:-:S02]  /*ddd50*/  FMUL R2, R8, R12 ;  /* 0x0000000c08027220 */ /* 0x001fc40000400000 */
[----:B------:R-:W5:Y:S01]  /*ddd60*/  LDL.LU R12, [R1+0x3b0] ;  /* 0x0003b000010c7983 */ /* 0x000f620000300800 */
[----:B------:R-:W5:Y:S01]  /*ddd70*/  LDL.LU R27, [R1+0x3bc] ;  /* 0x0003bc00011b7983 */ /* 0x000f620000300800 */
[----:B------:R-:W0:Y:S01]  /*ddd80*/  MUFU.RCP R9, R9 ;  /* 0x0000000900097308 */ /* 0x000e220000001000 */
[----:B------:R1:W-:Y:S01]  /*ddd90*/  STL [R1+0x1bc], R2 ;  /* 0x0001bc0201007387 */ /* 0x0003e20000100800 */
[----:B------:R-:W5:Y:S01]  /*ddda0*/  LDL.LU R8, [R1+0x3e4] ;  /* 0x0003e40001087983 */ /* 0x000f620000300800 */
[C---:B0-----:R-:W-:Y:S02]  /*dddb0*/  FMUL R3, R9.reuse, R4 ;  /* 0x0000000409037220 */ /* 0x041fe40000400000 */
[C---:B-1----:R-:W-:Y:S01]  /*dddc0*/  FMUL R2, R9.reuse, R20 ;  /* 0x0000001409027220 */ /* 0x042fe20000400000 */
[----:B------:R-:W5:Y:S02]  /*dddd0*/  LDL.LU R4, [R1+0x380] ;  /* 0x0003800001047983 */ /* 0x000f640000300800 */
[----:B------:R0:W-:Y:S02]  /*ddde0*/  STL [R1+0x744], R3 ;  /* 0x0007440301007387 */ /* 0x0001e40000100800 */
[----:B------:R-:W5:Y:S01]  /*dddf0*/  LDL.LU R7, [R1+0x388] ;  /* 0x0003880001077983 */ /* 0x000f620000300800 */
[----:B------:R-:W-:Y:S01]  /*dde00*/  STL [R1+0x740], R2 ;  /* 0x0007400201007387 */ /* 0x000fe20000100800 */
[----:B0-----:R-:W-:-:S03]  /*dde10*/  FMUL R3, R9, R25 ;  /* 0x0000001909037220 */ /* 0x001fc60000400000 */
[----:B------:R-:W5:Y:S02]  /*dde20*/  LDL.LU R25, [R1+0x390] ;  /* 0x0003900001197983 */ /* 0x000f640000300800 */
[----:B------:R0:W-:Y:S02]  /*dde30*/  STL [R1+0x2fe0], R3 ;  /* 0x002fe00301007387 */ /* 0x0001e40000100800 */
[----:B0-----:R-:W5:Y:S01]  /*dde40*/  LDL.LU R3, [R1+0x3cc] ;  /* 0x0003cc0001037983 */ /* 0x001f620000300800 */
[----:B------:R-:W5:Y:S02]  /*dde50*/  LDL.LU R28, [R1+0x398] ;  /* 0x00039800011c7983 */ /* 0x000f640000300800 */
[C---:B--2---:R-:W-:Y:S02]  /*dde60*/  FMUL R2, R9.reuse, R26 ;  /* 0x0000001a09027220 */ /* 0x044fe40000400000 */
[----:B------:R-:W2:Y:S03]  /*dde70*/  LDL.LU R26, [R1+0x3a0] ;  /* 0x0003a000011a7983 */ /* 0x000ea60000300800 */
[----:B------:R0:W-:Y:S02]  /*dde80*/  STL [R1+0x2fe4], R2 ;  /* 0x002fe40201007387 */ /* 0x0001e40000100800 */
[----:B0-----:R-:W2:Y:S01]  /*dde90*/  LDL.LU R2, [R1+0x3c4] ;  /* 0x0003c40001027983 */ /* 0x001ea20000300800 */
[----:B------:R-:W2:Y:S02]  /*ddea0*/  LDL.LU R6, [R1+0x3a4] ;  /* 0x0003a40001067983 */ /* 0x000ea40000300800 */
[----:B------:R-:W2:Y:S02]  /*ddeb0*/  LDL.LU R5, [R1+0x3ac] ;  /* 0x0003ac0001057983 */ /* 0x000ea40000300800 */
[----:B----4-:R-:W-:-:S05]  /*ddec0*/  FMUL R20, R9, R23 ;  /* 0x0000001709147220 */ /* 0x010fca0000400000 */
[----:B------:R0:W-:Y:S01]  /*dded0*/  STL [R1+0x724], R20 ;  /* 0x0007241401007387 */ /* 0x0001e20000100800 */
[----:B------:R-:W4:Y:S02]  /*ddee0*/  LDL.LU R23, [R1+0x3b4] ;  /* 0x0003b40001177983 */ /* 0x000f240000300800 */
[C---:B------:R-:W-:Y:S01]  /*ddef0*/  FMUL R0, R9.reuse, R0 ;  /* 0x0000000009007220 */ /* 0x040fe20000400000 */
[----:B0-----:R-:W4:Y:S04]  /*ddf00*/  LDL.LU R20, [R1+0x3b8] ;  /* 0x0003b80001147983 */ /* 0x001f280000300800 */
[----:B------:R0:W-:Y:S02]  /*ddf10*/  STL [R1+0x720], R0 ;  /* 0x0007200001007387 */ /* 0x0001e40000100800 */
[----:B---3--:R-:W-:-:S02]  /*ddf20*/  FMUL R15, R9, R15 ;  /* 0x0000000f090f7220 */ /* 0x008fc40000400000 */
[C---:B------:R-:W-:Y:S01]  /*ddf30*/  FMUL R14, R9.reuse, R14 ;  /* 0x0000000e090e7220 */ /* 0x040fe20000400000 */
[----:B0-----:R-:W3:Y:S02]  /*ddf40*/  LDL.LU R0, [R1+0x3c0] ;  /* 0x0003c00001007983 */ /* 0x001ee40000300800 */
[----:B------:R0:W-:Y:S02]  /*ddf50*/  STL [R1+0x6fc], R15 ;  /* 0x0006fc0f01007387 */ /* 0x0001e40000100800 */
[C---:B------:R-:W-:Y:S01]  /*ddf60*/  FMUL R21, R9.reuse, R21 ;  /* 0x0000001509157220 */ /* 0x040fe20000400000 */
[----:B0-----:R-:W3:Y:S01]  /*ddf70*/  LDL.LU R15, [R1+0x3168] ;  /* 0x00316800010f7983 */ /* 0x001ee20000300800 */
[----:B------:R0:W-:Y:S02]  /*ddf80*/  STL [R1+0x6f8], R14 ;  /* 0x0006f80e01007387 */ /* 0x0001e40000100800 */
[C---:B-----5:R-:W-:Y:S02]  /*ddf90*/  FMUL R13, R9.reuse, R13 ;  /* 0x0000000d090d7220 */ /* 0x060fe40000400000 */
[C---:B------:R-:W-:Y:S01]  /*ddfa0*/  FMUL R22, R9.reuse, R22 ;  /* 0x0000001609167220 */ /* 0x040fe20000400000 */
[----:B0-----:R-:W5:Y:S01]  /*ddfb0*/  LDL.LU R14, [R1+0x3164] ;  /* 0x00316400010e7983 */ /* 0x001f620000300800 */
[----:B------:R0:W-:Y:S02]  /*ddfc0*/  STL [R1+0x1b8], R21 ;  /* 0x0001b81501007387 */ /* 0x0001e40000100800 */
[----:B------:R-:W-:-:S02]  /*ddfd0*/  FMUL R12, R9, R12 ;  /* 0x0000000c090c7220 */ /* 0x000fc40000400000 */
[C---:B------:R-:W-:Y:S01]  /*ddfe0*/  FMUL R27, R9.reuse, R27 ;  /* 0x0000001b091b7220 */ /* 0x040fe20000400000 */
[----:B0-----:R-:W3:Y:S01]  /*ddff0*/  LDL.LU R21, [R1+0x3c8] ;  /* 0x0003c80001157983 */ /* 0x001ee20000300800 */
[----:B------:R0:W-:Y:S03]  /*de000*/  STL [R1+0x1b4], R13 ;  /* 0x0001b40d01007387 */ /* 0x0001e60000100800 */
[----:B0-----:R-:W3:Y:S01]  /*de010*/  LDL.LU R13, [R1+0x3160] ;  /* 0x00316000010d7983 */ /* 0x001ee20000300800 */
[----:B------:R0:W-:Y:S03]  /*de020*/  STL [R1+0x1b0], R22 ;  /* 0x0001b01601007387 */ /* 0x0001e60000100800 */
[----:B0-----:R-:W3:Y:S01]  /*de030*/  LDL.LU R22, [R1+0x3e0] ;  /* 0x0003e00001167983 */ /* 0x001ee20000300800 */
[----:B------:R0:W-:Y:S03]  /*de040*/  STL [R1+0x1ac], R12 ;  /* 0x0001ac0c01007387 */ /* 0x0001e60000100800 */
[----:B0-----:R-:W5:Y:S01]  /*de050*/  LDL.LU R12, [R1+0x315c] ;  /* 0x00315c00010c7983 */ /* 0x001f620000300800 */
[----:B------:R0:W-:Y:S03]  /*de060*/  STL [R1+0x1a0], R27 ;  /* 0x0001a01b01007387 */ /* 0x0001e60000100800 */
[----:B0-----:R-:W5:Y:S01]  /*de070*/  LDL.LU R27, [R1+0x3e8] ;  /* 0x0003e800011b7983 */ /* 0x001f620000300800 */
[----:B------:R-:W0:Y:S01]  /*de080*/  MUFU.RCP R10, R10 ;  /* 0x0000000a000a7308 */ /* 0x000e220000001000 */
[----:B------:R-:W-:-:S02]  /*de090*/  FMUL R3, R9, R3 ;  /* 0x0000000309037220 */ /* 0x000fc40000400000 */
[----:B0-----:R-:W-:Y:S02]  /*de0a0*/  FMUL R7, R10, R7 ;  /* 0x000000070a077220 */ /* 0x001fe40000400000 */
[----:B--2---:R-:W-:-:S05]  /*de0b0*/  FMUL R2, R9, R2 ;  /* 0x0000000209027220 */ /* 0x004fca0000400000 */
[----:B------:R0:W-:Y:S01]  /*de0c0*/  STL [R1+0x19c], R2 ;  /* 0x00019c0201007387 */ /* 0x0001e20000100800 */
[----:B------:R1:W-:Y:S02]  /*de0d0*/  STL [R1+0x190], R3 ;  /* 0x0001900301007387 */ /* 0x0003e40000100800 */
[----:B0-----:R-:W-:Y:S02]  /*de0e0*/  FMUL R2, R9, R8 ;  /* 0x0000000809027220 */ /* 0x001fe40000400000 */
[C---:B-1----:R-:W-:Y:S02]  /*de0f0*/  FMUL R3, R10.reuse, R4 ;  /* 0x000000040a037220 */ /* 0x042fe40000400000 */
[C---:B------:R-:W-:Y:S01]  /*de100*/  FMUL R8, R10.reuse, R25 ;  /* 0x000000190a087220 */ /* 0x040fe20000400000 */
[----:B------:R0:W-:Y:S04]  /*de110*/  STL [R1+0x184], R2 ;  /* 0x0001840201007387 */ /* 0x0001e80000100800 */
[----:B0-----:R-:W2:Y:S01]  /*de120*/  LDL.LU R2, [R1+0x3f0] ;  /* 0x0003f00001027983 */ /* 0x001ea20000300800 */
[----:B------:R-:W2:Y:S02]  /*de130*/  LDL.LU R4, [R1+0x3f4] ;  /* 0x0003f40001047983 */ /* 0x000ea40000300800 */
[----:B------:R0:W-:Y:S02]  /*de140*/  STL [R1+0x6f4], R3 ;  /* 0x0006f40301007387 */ /* 0x0001e40000100800 */
[C---:B------:R-:W-:Y:S01]  /*de150*/  FMUL R9, R10.reuse, R26 ;  /* 0x0000001a0a097220 */ /* 0x040fe20000400000 */
[----:B0-----:R-:W2:Y:S01]  /*de160*/  LDL.LU R3, [R1+0x3f8] ;  /* 0x0003f80001037983 */ /* 0x001ea20000300800 */
[----:B------:R0:W-:Y:S03]  /*de170*/  STL [R1+0x6ec], R7 ;  /* 0x0006ec0701007387 */ /* 0x0001e60000100800 */
[----:B0-----:R-:W2:Y:S01]  /*de180*/  LDL.LU R7, [R1+0x3fc] ;  /* 0x0003fc0001077983 */ /* 0x001ea20000300800 */
[----:B------:R0:W-:Y:S02]  /*de190*/  STL [R1+0x6e8], R8 ;  /* 0x0006e80801007387 */ /* 0x0001e40000100800 */
[----:B------:R-:W2:Y:S02]  /*de1a0*/  LDL.LU R25, [R1+0x400] ;  /* 0x0004000001197983 */ /* 0x000ea40000300800 */
[----:B------:R-:W2:Y:S02]  /*de1b0*/  LDL.LU R26, [R1+0x404] ;  /* 0x00040400011a7983 */ /* 0x000ea40000300800 */
[----:B0-----:R-:W-:-:S02]  /*de1c0*/  FMUL R8, R10, R28 ;  /* 0x0000001c0a087220 */ /* 0x001fc40000400000 */
[----:B------:R-:W-:-:S03]  /*de1d0*/  FMUL R5, R10, R5 ;  /* 0x000000050a057220 */ /* 0x000fc60000400000 */
[----:B------:R0:W-:Y:S01]  /*de1e0*/  STL [R1+0x6e4], R8 ;  /* 0x0006e40801007387 */ /* 0x0001e20000100800 */
[----:B------:R-:W-:Y:S02]  /*de1f0*/  STL [R1+0x6d8], R9 ;  /* 0x0006d80901007387 */ /* 0x000fe40000100800 */
[C---:B0-----:R-:W-:Y:S02]  /*de200*/  FMUL R8, R10.reuse, R6 ;  /* 0x000000060a087220 */ /* 0x041fe40000400000 */
[----:B----4-:R-:W-:-:S03]  /*de210*/  FMUL R6, R10, R23 ;  /* 0x000000170a067220 */ /* 0x010fc60000400000 */
[----:B------:R-:W-:Y:S01]  /*de220*/  STL [R1+0x6d4], R8 ;  /* 0x0006d40801007387 */ /* 0x000fe20000100800 */
[----:B------:R-:W4:Y:S02]  /*de230*/  LDL.LU R23, [R1+0x408] ;  /* 0x0004080001177983 */ /* 0x000f240000300800 */
[----:B------:R0:W-:Y:S02]  /*de240*/  STL [R1+0x6d0], R5 ;  /* 0x0006d00501007387 */ /* 0x0001e40000100800 */
[----:B------:R1:W-:Y:S02]  /*de250*/  STL [R1+0x6cc], R6 ;  /* 0x0006cc0601007387 */ /* 0x0003e40000100800 */
[C---:B---3--:R-:W-:Y:S02]  /*de260*/  FMUL R28, R10.reuse, R0 ;  /* 0x000000000a1c7220 */ /* 0x048fe40000400000 */
[C---:B0-----:R-:W-:Y:S01]  /*de270*/  FMUL R5, R10.reuse, R20 ;  /* 0x000000140a057220 */ /* 0x041fe20000400000 */
[----:B-1----:R-:W3:Y:S04]  /*de280*/  LDL.LU R6, [R1+0x40c] ;  /* 0x00040c0001067983 */ /* 0x002ee80000300800 */
[----:B------:R0:W-:Y:S01]  /*de290*/  STL [R1+0x1a8], R5 ;  /* 0x0001a80501007387 */ /* 0x0001e20000100800 */
[----:B------:R-:W2:Y:S02]  /*de2a0*/  LDL.LU R0, [R1+0x414] ;  /* 0x0004140001007983 */ /* 0x000ea40000300800 */
[----:B------:R5:W-:Y:S02]  /*de2b0*/  STL [R1+0x30dc], R28 ;  /* 0x0030dc1c01007387 */ /* 0x000be40000100800 */
[----:B------:R-:W2:Y:S02]  /*de2c0*/  LDL.LU R9, [R1+0x41c] ;  /* 0x00041c0001097983 */ /* 0x000ea40000300800 */
[----:B------:R-:W-:-:S02]  /*de2d0*/  FMUL R20, R10, R22 ;  /* 0x000000160a147220 */ /* 0x000fc40000400000 */
[C---:B0-----:R-:W-:Y:S02]  /*de2e0*/  FMUL R5, R10.reuse, R21 ;  /* 0x000000150a057220 */ /* 0x041fe40000400000 */
[----:B------:R-:W2:Y:S03]  /*de2f0*/  LDL.LU R21, [R1+0x424] ;  /* 0x0004240001157983 */ /* 0x000ea60000300800 */
[----:B------:R0:W-:Y:S02]  /*de300*/  STL [R1+0x198], R5 ;  /* 0x0001980501007387 */ /* 0x0001e40000100800 */
[----:B------:R-:W2:Y:S02]  /*de310*/  LDL.LU R8, [R1+0x42c] ;  /* 0x00042c0001087983 */ /* 0x000ea40000300800 */
[C---:B-----5:R-:W-:Y:S01]  /*de320*/  FMUL R28, R10.reuse, R27 ;  /* 0x0000001b0a1c7220 */ /* 0x060fe20000400000 */
[----:B0-----:R-:W5:Y:S01]  /*de330*/  LDL.LU R5, [R1+0x438] ;  /* 0x0004380001057983 */ /* 0x001f620000300800 */
[----:B------:R0:W-:Y:S02]  /*de340*/  STL [R1+0x194], R20 ;  /* 0x0001941401007387 */ /* 0x0001e40000100800 */
[----:B------:R-:W2:Y:S01]  /*de350*/  LDL.LU R22, [R1+0x440] ;  /* 0x0004400001167983 */ /* 0x000ea20000300800 */
[----:B0-----:R-:W2:Y:S01]  /*de360*/  LDL.LU R20, [R1+0x44c] ;  /* 0x00044c0001147983 */ /* 0x001ea20000300800 */
[----:B------:R-:W2:Y:S02]  /*de370*/  LDL.LU R27, [R1+0x454] ;  /* 0x00045400011b7983 */ /* 0x000ea40000300800 */
[----:B------:R0:W-:Y:S02]  /*de380*/  STL [R1+0x30e0], R28 ;  /* 0x0030e01c01007387 */ /* 0x0001e40000100800 */
[----:B0-----:R-:W2:Y:S01]  /*de390*/  LDL.LU R28, [R1+0x3ec] ;  /* 0x0003ec00011c7983 */ /* 0x001ea20000300800 */
[----:B------:R-:W0:Y:S01]  /*de3a0*/  MUFU.RCP R11, R11 ;  /* 0x0000000b000b7308 */ /* 0x000e220000001000 */
[----:B--2---:R-:W-:-:S05]  /*de3b0*/  FMUL R28, R10, R28 ;  /* 0x0000001c0a1c7220 */ /* 0x004fca0000400000 */
[----:B------:R1:W-:Y:S02]  /*de3c0*/  STL [R1+0x188], R28 ;  /* 0x0001881c01007387 */ /* 0x0003e40000100800 */
[C---:B-1----:R-:W-:Y:S02]  /*de3d0*/  FMUL R28, R10.reuse, R2 ;  /* 0x000000020a1c7220 */ /* 0x042fe40000400000 */
[----:B------:R-:W-:Y:S02]  /*de3e0*/  FMUL R2, R10, R4 ;  /* 0x000000040a027220 */ /* 0x000fe40000400000 */
[----:B------:R-:W2:Y:S01]  /*de3f0*/  LDL.LU R4, [R1+0x45c] ;  /* 0x00045c0001047983 */ /* 0x000ea20000300800 */
[----:B------:R-:W-:Y:S02]  /*de400*/  STL [R1+0x180], R28 ;  /* 0x0001801c01007387 */ /* 0x000fe40000100800 */
[C---:B0-----:R-:W-:Y:S02]  /*de410*/  FMUL R10, R11.reuse, R3 ;  /* 0x000000030b0a7220 */ /* 0x041fe40000400000 */
[----:B------:R0:W-:Y:S02]  /*de420*/  STL [R1+0x17c], R2 ;  /* 0x00017c0201007387 */ /* 0x0001e40000100800 */
[C---:B------:R-:W-:Y:S01]  /*de430*/  FMUL R3, R11.reuse, R25 ;  /* 0x000000190b037220 */ /* 0x040fe20000400000 */
[----:B------:R-:W-:Y:S01]  /*de440*/  STL [R1+0x3f0], R10 ;  /* 0x0003f00a01007387 */ /* 0x000fe20000100800 */
[----:B------:R-:W2:Y:S02]  /*de450*/  LDL.LU R25, [R1+0x464] ;  /* 0x0004640001197983 */ /* 0x000ea40000300800 */
[----:B0-----:R-:W-:-:S05]  /*de460*/  FMUL R2, R11, R7 ;  /* 0x000000070b027220 */ /* 0x001fca0000400000 */
[----:B------:R0:W-:Y:S01]  /*de470*/  STL [R1+0x3ec], R2 ;  /* 0x0003ec0201007387 */ /* 0x0001e20000100800 */
[----:B------:R1:W-:Y:S03]  /*de480*/  STL [R1+0x2fe8], R3 ;  /* 0x002fe80301007387 */ /* 0x0003e60000100800 */
[----:B0-----:R-:W2:Y:S01]  /*de490*/  LDL.LU R2, [R1+0x410] ;  /* 0x0004100001027983 */ /* 0x001ea20000300800 */
[C---:B-1----:R-:W-:Y:S02]  /*de4a0*/  FMUL R3, R11.reuse, R26 ;  /* 0x0000001a0b037220 */ /* 0x042fe40000400000 */
[----:B------:R-:W2:Y:S03]  /*de4b0*/  LDL.LU R7, [R1+0x418] ;  /* 0x0004180001077983 */ /* 0x000ea60000300800 */
[----:B------:R4:W-:Y:S01]  /*de4c0*/  STL [R1+0x3e4], R3 ;  /* 0x0003e40301007387 */ /* 0x0009e20000100800 */
[----:B------:R-:W2:Y:S02]  /*de4d0*/  LDL.LU R26, [R1+0x420] ;  /* 0x00042000011a7983 */ /* 0x000ea40000300800 */
[----:B----4-:R-:W-:-:S02]  /*de4e0*/  FMUL R3, R11, R23 ;  /* 0x000000170b037220 */ /* 0x010fc40000400000 */
[----:B------:R-:W4:Y:S03]  /*de4f0*/  LDL.LU R23, [R1+0x428] ;  /* 0x0004280001177983 */ /* 0x000f260000300800 */
[----:B------:R3:W-:Y:S02]  /*de500*/  STL [R1+0x2fec], R3 ;  /* 0x002fec0301007387 */ /* 0x0007e40000100800 */
[C---:B------:R-:W-:Y:S02]  /*de510*/  FMUL R10, R11.reuse, R0 ;  /* 0x000000000b0a7220 */ /* 0x040fe40000400000 */
[C---:B---3--:R-:W-:Y:S02]  /*de520*/  FMUL R3, R11.reuse, R6 ;  /* 0x000000060b037220 */ /* 0x048fe40000400000 */
[----:B------:R-:W3:Y:S03]  /*de530*/  LDL.LU R6, [R1+0x430] ;  /* 0x0004300001067983 */ /* 0x000ee60000300800 */
[----:B------:R0:W-:Y:S02]  /*de540*/  STL [R1+0x3cc], R3 ;  /* 0x0003cc0301007387 */ /* 0x0001e40000100800 */
[----:B------:R-:W3:Y:S02]  /*de550*/  LDL.LU R0, [R1+0x434] ;  /* 0x0004340001007983 */ /* 0x000ee40000300800 */
[----:B------:R-:W-:Y:S02]  /*de560*/  STL [R1+0x3c8], R10 ;  /* 0x0003c80a01007387 */ /* 0x000fe40000100800 */
[----:B0-----:R-:W-:-:S02]  /*de570*/  FMUL R3, R11, R9 ;  /* 0x000000090b037220 */ /* 0x001fc40000400000 */
[C---:B------:R-:W-:Y:S02]  /*de580*/  FMUL R9, R11.reuse, R21 ;  /* 0x000000150b097220 */ /* 0x040fe40000400000 */
[----:B------:R-:W3:Y:S01]  /*de590*/  LDL.LU R21, [R1+0x43c] ;  /* 0x00043c0001157983 */ /* 0x000ee20000300800 */
[----:B------:R0:W-:Y:S02]  /*de5a0*/  STL [R1+0x3c4], R3 ;  /* 0x0003c40301007387 */ /* 0x0001e40000100800 */
[----:B------:R-:W-:Y:S02]  /*de5b0*/  STL [R1+0x178], R9 ;  /* 0x0001780901007387 */ /* 0x000fe40000100800 */
[C---:B0-----:R-:W-:Y:S02]  /*de5c0*/  FMUL R3, R11.reuse, R8 ;  /* 0x000000080b037220 */ /* 0x041fe40000400000 */
[C---:B-----5:R-:W-:Y:S02]  /*de5d0*/  FMUL R8, R11.reuse, R5 ;  /* 0x000000050b087220 */ /* 0x060fe40000400000 */
[----:B------:R-:W5:Y:S01]  /*de5e0*/  LDL.LU R5, [R1+0x444] ;  /* 0x0004440001057983 */ /* 0x000f620000300800 */
[----:B------:R0:W-:Y:S02]  /*de5f0*/  STL [R1+0x174], R3 ;  /* 0x0001740301007387 */ /* 0x0001e40000100800 */
[----:B------:R1:W-:Y:S02]  /*de600*/  STL [R1+0x170], R8 ;  /* 0x0001700801007387 */ /* 0x0003e40000100800 */
[----:B0-----:R-:W-:-:S02]  /*de610*/  FMUL R3, R11, R22 ;  /* 0x000000160b037220 */ /* 0x001fc40000400000 */
[----:B------:R-:W5:Y:S01]  /*de620*/  LDL.LU R22, [R1+0x448] ;  /* 0x0004480001167983 */ /* 0x000f620000300800 */
[C---:B-1----:R-:W-:Y:S02]  /*de630*/  FMUL R8, R11.reuse, R20 ;  /* 0x000000140b087220 */ /* 0x042fe40000400000 */
[----:B------:R0:W-:Y:S02]  /*de640*/  STL [R1+0x16c], R3 ;  /* 0x00016c0301007387 */ /* 0x0001e40000100800 */
[----:B------:R-:W5:Y:S01]  /*de650*/  LDL.LU R10, [R1+0x450] ;  /* 0x00045000010a7983 */ /* 0x000f620000300800 */
[----:B------:R1:W-:Y:S01]  /*de660*/  STL [R1+0x160], R8 ;  /* 0x0001600801007387 */ /* 0x0003e20000100800 */
[----:B------:R-:W5:Y:S02]  /*de670*/  LDL.LU R28, [R1+0x458] ;  /* 0x00045800011c7983 */ /* 0x000f640000300800 */
[C---:B0-----:R-:W-:Y:S01]  /*de680*/  FMUL R3, R11.reuse, R27 ;  /* 0x0000001b0b037220 */ /* 0x041fe20000400000 */
[----:B------:R-:W0:Y:S04]  /*de690*/  MUFU.RCP R12, R12 ;  /* 0x0000000c000c7308 */ /* 0x000e280000001000 */
[----:B------:R2:W-:Y:S01]  /*de6a0*/  STL [R1+0x15c], R3 ;  /* 0x00015c0301007387 */ /* 0x0005e20000100800 */
[----:B------:R-:W5:Y:S02]  /*de6b0*/  LDL.LU R27, [R1+0x460] ;  /* 0x00046000011b7983 */ /* 0x000f640000300800 */
[----:B------:R-:W5:Y:S02]  /*de6c0*/  LDL.LU R9, [R1+0x468] ;  /* 0x0004680001097983 */ /* 0x000f640000300800 */
[----:B-1----:R-:W5:Y:S02]  /*de6d0*/  LDL.LU R8, [R1+0x46c] ;  /* 0x00046c0001087983 */ /* 0x002f640000300800 */
[----:B--2---:R-:W-:-:S05]  /*de6e0*/  FMUL R3, R11, R4 ;  /* 0x000000040b037220 */ /* 0x004fca0000400000 */
[----:B------:R1:W-:Y:S01]  /*de6f0*/  STL [R1+0x150], R3 ;  /* 0x0001500301007387 */ /* 0x0003e20000100800 */
[----:B------:R-:W2:Y:S02]  /*de700*/  LDL.LU R20, [R1+0x480] ;  /* 0x0004800001147983 */ /* 0x000ea40000300800 */
[----:B------:R-:W2:Y:S02]  /*de710*/  LDL.LU R4, [R1+0x48c] ;  /* 0x00048c0001047983 */ /* 0x000ea40000300800 */
[----:B-1----:R-:W-:Y:S02]  /*de720*/  FMUL R3, R11, R25 ;  /* 0x000000190b037220 */ /* 0x002fe40000400000 */
[----:B------:R-:W2:Y:S03]  /*de730*/  LDL.LU R25, [R1+0x4ac] ;  /* 0x0004ac0001197983 */ /* 0x000ea60000300800 */
[----:B------:R1:W-:Y:S02]  /*de740*/  STL [R1+0x144], R3 ;  /* 0x0001440301007387 */ /* 0x0003e40000100800 */
[----:B0-----:R-:W-:-:S05]  /*de750*/  FMUL R11, R12, R2 ;  /* 0x000000020c0b7220 */ /* 0x001fca0000400000 */
[----:B------:R-:W-:Y:S01]  /*de760*/  STL [R1+0x3c0], R11 ;  /* 0x0003c00b01007387 */ /* 0x000fe20000100800 */
[----:B------:R-:W-:-:S03]  /*de770*/  FMUL R2, R12, R26 ;  /* 0x0000001a0c027220 */ /* 0x000fc60000400000 */
[----:B------:R-:W2:Y:S01]  /*de780*/  LDL.LU R26, [R1+0x4c0] ;  /* 0x0004c000011a7983 */ /* 0x000ea20000300800 */
[----:B-1----:R-:W-:-:S05]  /*de790*/  FMUL R3, R12, R7 ;  /* 0x000000070c037220 */ /* 0x002fca0000400000 */
[----:B------:R-:W-:Y:S01]  /*de7a0*/  STL [R1+0x3bc], R3 ;  /* 0x0003bc0301007387 */ /* 0x000fe20000100800 */
[----:B------:R4:W-:Y:S02]  /*de7b0*/  STL [R1+0x2ff0], R2 ;  /* 0x002ff00201007387 */ /* 0x0009e40000100800 */
[C---:B----4-:R-:W-:Y:S02]  /*de7c0*/  FMUL R2, R12.reuse, R23 ;  /* 0x000000170c027220 */ /* 0x050fe40000400000 */
[----:B------:R-:W4:Y:S01]  /*de7d0*/  LDL.LU R23, [R1+0x4d8] ;  /* 0x0004d80001177983 */ /* 0x000f220000300800 */
[----:B---3--:R-:W-:-:S03]  /*de7e0*/  FMUL R3, R12, R6 ;  /* 0x000000060c037220 */ /* 0x008fc60000400000 */
[----:B------:R0:W-:Y:S04]  /*de7f0*/  STL [R1+0x3b4], R2 ;  /* 0x0003b40201007387 */ /* 0x0001e80000100800 */
[----:B------:R1:W-:Y:S01]  /*de800*/  STL [R1+0x2ff4], R3 ;  /* 0x002ff40301007387 */ /* 0x0003e20000100800 */
[----:B------:R-:W3:Y:S02]  /*de810*/  LDL.LU R7, [R1+0x4e8] ;  /* 0x0004e80001077983 */ /* 0x000ee40000300800 */
[C---:B0-----:R-:W-:Y:S02]  /*de820*/  FMUL R2, R12.reuse, R0 ;  /* 0x000000000c027220 */ /* 0x041fe40000400000 */
[----:B------:R-:W3:Y:S01]  /*de830*/  LDL.LU R0, [R1+0x4fc] ;  /* 0x0004fc0001007983 */ /* 0x000ee20000300800 */
[----:B-1----:R-:W-:-:S02]  /*de840*/  FMUL R3, R12, R21 ;  /* 0x000000150c037220 */ /* 0x002fc40000400000 */
[----:B------:R-:W-:Y:S01]  /*de850*/  STL [R1+0x3ac], R2 ;  /* 0x0003ac0201007387 */ /* 0x000fe20000100800 */
[----:B------:R-:W3:Y:S02]  /*de860*/  LDL.LU R21, [R1+0x500] ;  /* 0x0005000001157983 */ /* 0x000ee40000300800 */
[----:B------:R5:W-:Y:S02]  /*de870*/  STL [R1+0x2ff8], R3 ;  /* 0x002ff80301007387 */ /* 0x000be40000100800 */
[----:B------:R-:W3:Y:S02]  /*de880*/  LDL.LU R6, [R1+0x510] ;  /* 0x0005100001067983 */ /* 0x000ee40000300800 */
[----:B-----5:R-:W-:-:S05]  /*de890*/  FMUL R3, R12, R5 ;  /* 0x000000050c037220 */ /* 0x020fca0000400000 */
[----:B------:R-:W-:Y:S01]  /*de8a0*/  STL [R1+0x3a4], R3 ;  /* 0x0003a40301007387 */ /* 0x000fe20000100800 */
[----:B------:R-:W5:Y:S02]  /*de8b0*/  LDL.LU R5, [R1+0x520] ;  /* 0x0005200001057983 */ /* 0x000f640000300800 */
[C---:B------:R-:W-:Y:S02]  /*de8c0*/  FMUL R2, R12.reuse, R22 ;  /* 0x000000160c027220 */ /* 0x040fe40000400000 */
[----:B------:R-:W5:Y:S01]  /*de8d0*/  LDL.LU R22, [R1+0x550] ;  /* 0x0005500001167983 */ /* 0x000f620000300800 */
[C---:B------:R-:W-:Y:S02]  /*de8e0*/  FMUL R10, R12.reuse, R10 ;  /* 0x0000000a0c0a7220 */ /* 0x040fe40000400000 */
[----:B------:R0:W-:Y:S01]  /*de8f0*/  STL [R1+0x168], R2 ;  /* 0x0001680201007387 */ /* 0x0001e20000100800 */
[----:B------:R-:W1:Y:S02]  /*de900*/  MUFU.RCP R13, R13 ;  /* 0x0000000d000d7308 */ /* 0x000e640000001000 */
[----:B------:R-:W-:Y:S01]  /*de910*/  STL [R1+0x164], R10 ;  /* 0x0001640a01007387 */ /* 0x000fe20000100800 */
[----:B0-----:R-:W-:-:S02]  /*de920*/  FMUL R2, R12, R28 ;  /* 0x0000001c0c027220 */ /* 0x001fc40000400000 */
[C---:B------:R-:W-:Y:S02]  /*de930*/  FMUL R3, R12.reuse, R27 ;  /* 0x0000001b0c037220 */ /* 0x040fe40000400000 */
[----:B------:R-:W5:Y:S01]  /*de940*/  LDL.LU R27, [R1+0x570] ;  /* 0x00057000011b7983 */ /* 0x000f620000300800 */
[----:B------:R0:W-:Y:S02]  /*de950*/  STL [R1+0x158], R2 ;  /* 0x0001580201007387 */ /* 0x0001e40000100800 */
[C---:B------:R-:W-:Y:S02]  /*de960*/  FMUL R8, R12.reuse, R8 ;  /* 0x000000080c087220 */ /* 0x040fe40000400000 */
[----:B------:R2:W-:Y:S02]  /*de970*/  STL [R1+0x154], R3 ;  /* 0x0001540301007387 */ /* 0x0005e40000100800 */
[----:B0-----:R-:W-:-:S05]  /*de980*/  FMUL R2, R12, R9 ;  /* 0x000000090c027220 */ /* 0x001fca0000400000 */
[----:B------:R0:W-:Y:S01]  /*de990*/  STL [R1+0x14c], R2 ;  /* 0x00014c0201007387 */ /* 0x0001e20000100800 */
[----:B------:R0:W-:Y:S02]  /*de9a0*/  STL [R1+0x148], R8 ;  /* 0x0001480801007387 */ /* 0x0001e40000100800 */
[C---:B--2---:R-:W-:Y:S02]  /*de9b0*/  FMUL R3, R12.reuse, R20 ;  /* 0x000000140c037220 */ /* 0x044fe40000400000 */
[----:B0-----:R-:W-:Y:S01]  /*de9c0*/  FMUL R2, R12, R4 ;  /* 0x000000040c027220 */ /* 0x001fe20000400000 */
[----:B------:R-:W2:Y:S02]  /*de9d0*/  LDL.LU R20, [R1+0x588] ;  /* 0x0005880001147983 */ /* 0x000ea40000300800 */
[----:B------:R1:W-:Y:S02]  /*de9e0*/  STL [R1+0x140], R3 ;  /* 0x0001400301007387 */ /* 0x0003e40000100800 */
[----:B------:R0:W-:Y:S01]  /*de9f0*/  STL [R1+0x13c], R2 ;  /* 0x00013c0201007387 */ /* 0x0001e20000100800 */
[----:B------:R-:W2:Y:S02]  /*dea00*/  LDL.LU R9, [R1+0x590] ;  /* 0x0005900001097983 */ /* 0x000ea40000300800 */
[----:B------:R-:W2:Y:S02]  /*dea10*/  LDL.LU R8, [R1+0x59c] ;  /* 0x00059c0001087983 */ /* 0x000ea40000300800 */
[----:B-1----:R-:W-:-:S02]  /*dea20*/  FMUL R3, R13, R25 ;  /* 0x000000190d037220 */ /* 0x002fc40000400000 */
[----:B------:R-:W2:Y:S03]  /*dea30*/  LDL.LU R25, [R1+0x5a4] ;  /* 0x0005a40001197983 */ /* 0x000ea60000300800 */
[----:B------:R4:W-:Y:S02]  /*dea40*/  STL [R1+0x2ffc], R3 ;  /* 0x002ffc0301007387 */ /* 0x0009e40000100800 */
[----:B------:R-:W2:Y:S02]  /*dea50*/  LDL.LU R4, [R1+0x5ac] ;  /* 0x0005ac0001047983 */ /* 0x000ea40000300800 */
[----:B0-----:R-:W-:-:S05]  /*dea60*/  FMUL R2, R13, R26 ;  /* 0x0000001a0d027220 */ /* 0x001fca0000400000 */
[----:B------:R3:W-:Y:S01]  /*dea70*/  STL [R1+0x39c], R2 ;  /* 0x00039c0201007387 */ /* 0x0007e20000100800 */
[----:B------:R-:W2:Y:S02]  /*dea80*/  LDL.LU R26, [R1+0x5b4] ;  /* 0x0005b400011a7983 */ /* 0x000ea40000300800 */
[C---:B----4-:R-:W-:Y:S02]  /*dea90*/  FMUL R3, R13.reuse, R23 ;  /* 0x000000170d037220 */ /* 0x050fe40000400000 */
[----:B------:R-:W4:Y:S03]  /*deaa0*/  LDL.LU R23, [R1+0x508] ;  /* 0x0005080001177983 */ /* 0x000f260000300800 */
[----:B------:R0:W-:Y:S02]  /*deab0*/  STL [R1+0x3000], R3 ;  /* 0x0030000301007387 */ /* 0x0001e40000100800 */
[----:B---3--:R-:W-:-:S02]  /*deac0*/  FMUL R2, R13, R7 ;  /* 0x000000070d027220 */ /* 0x008fc40000400000 */
[C---:B0-----:R-:W-:Y:S02]  /*dead0*/  FMUL R3, R13.reuse, R0 ;  /* 0x000000000d037220 */ /* 0x041fe40000400000 */
[----:B------:R-:W3:Y:S01]  /*deae0*/  LDL.LU R0, [R1+0x514] ;  /* 0x0005140001007983 */ /* 0x000ee20000300800 */
[----:B------:R0:W-:Y:S02]  /*deaf0*/  STL [R1+0x394], R2 ;  /* 0x0003940201007387 */ /* 0x0001e40000100800 */
[----:B------:R1:W-:Y:S02]  /*deb00*/  STL [R1+0x3004], R3 ;  /* 0x0030040301007387 */ /* 0x0003e40000100800 */
[C---:B0-----:R-:W-:Y:S02]  /*deb10*/  FMUL R2, R13.reuse, R21 ;  /* 0x000000150d027220 */ /* 0x041fe40000400000 */
[C---:B-1----:R-:W-:Y:S01]  /*deb20*/  FMUL R3, R13.reuse, R6 ;  /* 0x000000060d037220 */ /* 0x042fe20000400000 */
[----:B------:R-:W3:Y:S02]  /*deb30*/  LDL.LU R21, [R1+0x53c] ;  /* 0x00053c0001157983 */ /* 0x000ee40000300800 */
[----:B------:R-:W-:Y:S02]  /*deb40*/  STL [R1+0x38c], R2 ;  /* 0x00038c0201007387 */ /* 0x000fe40000100800 */
[----:B------:R5:W-:Y:S01]  /*deb50*/  STL [R1+0x3008], R3 ;  /* 0x0030080301007387 */ /* 0x000be20000100800 */
[----:B------:R-:W3:Y:S02]  /*deb60*/  LDL.LU R12, [R1+0x554] ;  /* 0x00055400010c7983 */ /* 0x000ee40000300800 */
[----:B-----5:R-:W-:-:S02]  /*deb70*/  FMUL R3, R13, R5 ;  /* 0x000000050d037220 */ /* 0x020fc40000400000 */
[----:B------:R-:W-:-:S03]  /*deb80*/  FMUL R2, R13, R22 ;  /* 0x000000160d027220 */ /* 0x000fc60000400000 */
[----:B------:R-:W-:Y:S01]  /*deb90*/  STL [R1+0x384], R3 ;  /* 0x0003840301007387 */ /* 0x000fe20000100800 */
[----:B------:R-:W5:Y:S02]  /*deba0*/  LDL.LU R11, [R1+0x578] ;  /* 0x00057800010b7983 */ /* 0x000f640000300800 */
[----:B------:R2:W-:Y:S02]  /*debb0*/  STL [R1+0x134], R2 ;  /* 0x0001340201007387 */ /* 0x0005e40000100800 */
[----:B------:R-:W5:Y:S01]  /*debc0*/  LDL.LU R22, [R1+0x580] ;  /* 0x0005800001167983 */ /* 0x000f620000300800 */
[----:B------:R-:W5:Y:S01]  /*debd0*/  LDL.LU R10, [R1+0x58c] ;  /* 0x00058c00010a7983 */ /* 0x000f620000300800 */
[----:B------:R-:W5:Y:S02]  /*debe0*/  LDL.LU R7, [R1+0x594] ;  /* 0x0005940001077983 */ /* 0x000f640000300800 */
[----:B------:R-:W5:Y:S02]  /*debf0*/  LDL.LU R6, [R1+0x598] ;  /* 0x0005980001067983 */ /* 0x000f640000300800 */
[----:B------:R-:W-:-:S02]  /*dec00*/  FMUL R28, R13, R27 ;  /* 0x0000001b0d1c7220 */ /* 0x000fc40000400000 */
[----:B------:R-:W5:Y:S03]  /*dec10*/  LDL.LU R27, [R1+0x5a0] ;  /* 0x0005a000011b7983 */ /* 0x000f660000300800 */
[----:B------:R-:W-:Y:S02]  /*dec20*/  STL [R1+0x3108], R28 ;  /* 0x0031081c01007387 */ /* 0x000fe40000100800 */
[----:B------:R-:W5:Y:S01]  /*dec30*/  LDL.LU R5, [R1+0x5a8] ;  /* 0x0005a80001057983 */ /* 0x000f620000300800 */
[----:B------:R-:W4:Y:S01]  /*dec40*/  MUFU.RCP R14, R14 ;  /* 0x0000000e000e7308 */ /* 0x000f220000001000 */
[C---:B--2---:R-:W-:Y:S02]  /*dec50*/  FMUL R2, R13.reuse, R20 ;  /* 0x000000140d027220 */ /* 0x044fe40000400000 */
[----:B------:R-:W2:Y:S01]  /*dec60*/  LDL.LU R20, [R1+0x5b0] ;  /* 0x0005b00001147983 */ /* 0x000ea20000300800 */
[----:B------:R-:W-:-:S03]  /*dec70*/  FMUL R9, R13, R9 ;  /* 0x000000090d097220 */ /* 0x000fc60000400000 */
[----:B------:R0:W-:Y:S01]  /*dec80*/  STL [R1+0x12c], R2 ;  /* 0x00012c0201007387 */ /* 0x0001e20000100800 */
[----:B------:R-:W-:-:S03]  /*dec90*/  FMUL R3, R13, R8 ;  /* 0x000000080d037220 */ /* 0x000fc60000400000 */
[----:B------:R-:W-:Y:S01]  /*deca0*/  STL [R1+0x128], R9 ;  /* 0x0001280901007387 */ /* 0x000fe20000100800 */
[----:B0-----:R-:W-:-:S03]  /*decb0*/  FMUL R2, R13, R25 ;  /* 0x000000190d027220 */ /* 0x001fc60000400000 */
[----:B------:R-:W2:Y:S01]  /*decc0*/  LDL.LU R25, [R1+0x5b8] ;  /* 0x0005b80001197983 */ /* 0x000ea20000300800 */
[----:B------:R0:W-:Y:S02]  /*decd0*/  STL [R1+0x11c], R3 ;  /* 0x00011c0301007387 */ /* 0x0001e40000100800 */
[----:B------:R1:W-:Y:S02]  /*dece0*/  STL [R1+0x118], R2 ;  /* 0x0001180201007387 */ /* 0x0003e40000100800 */
[C---:B0-----:R-:W-:Y:S02]  /*decf0*/  FMUL R3, R13.reuse, R4 ;  /* 0x000000040d037220 */ /* 0x041fe40000400000 */
[----:B------:R-:W2:Y:S01]  /*ded00*/  LDL.LU R4, [R1+0x5bc] ;  /* 0x0005bc0001047983 */ /* 0x000ea20000300800 */
[----:B-1----:R-:W-:-:S03]  /*ded10*/  FMUL R2, R13, R26 ;  /* 0x0000001a0d027220 */ /* 0x002fc60000400000 */
[----:B------:R4:W-:Y:S04]  /*ded20*/  STL [R1+0x10c], R3 ;  /* 0x00010c0301007387 */ /* 0x0009e80000100800 */
[----:B------:R3:W-:Y:S01]  /*ded30*/  STL [R1+0x100], R2 ;  /* 0x0001000201007387 */ /* 0x0007e20000100800 */
[----:B------:R-:W2:Y:S02]  /*ded40*/  LDL.LU R26, [R1+0x610] ;  /* 0x00061000011a7983 */ /* 0x000ea40000300800 */
[C---:B----4-:R-:W-:Y:S02]  /*ded50*/  FMUL R3, R14.reuse, R23 ;  /* 0x000000170e037220 */ /* 0x050fe40000400000 */
[----:B------:R-:W4:Y:S03]  /*ded60*/  LDL.LU R23, [R1+0x614] ;  /* 0x0006140001177983 */ /* 0x000f260000300800 */
[----:B------:R-:W-:Y:S02]  /*ded70*/  STL [R1+0x300c], R3 ;  /* 0x00300c0301007387 */ /* 0x000fe40000100800 */
[----:B---3--:R-:W-:-:S05]  /*ded80*/  FMUL R2, R14, R0 ;  /* 0x000000000e027220 */ /* 0x008fca0000400000 */
[----:B------:R-:W-:Y:S01]  /*ded90*/  STL [R1+0x3010], R2 ;  /* 0x0030100201007387 */ /* 0x000fe20000100800 */
[----:B------:R-:W3:Y:S02]  /*deda0*/  LDL.LU R9, [R1+0x618] ;  /* 0x0006180001097983 */ /* 0x000ee40000300800 */
[----:B------:R-:W3:Y:S02]  /*dedb0*/  LDL.LU R8, [R1+0x61c] ;  /* 0x00061c0001087983 */ /* 0x000ee40000300800 */
[----:B------:R-:W-:-:S05]  /*dedc0*/  FMUL R0, R14, R21 ;  /* 0x000000150e007220 */ /* 0x000fca0000400000 */
[----:B------:R0:W-:Y:S01]  /*dedd0*/  STL [R1+0x378], R0 ;  /* 0x0003780001007387 */ /* 0x0001e20000100800 */
[----:B------:R-:W-:-:S03]  /*dede0*/  FMUL R12, R14, R12 ;  /* 0x0000000c0e0c7220 */ /* 0x000fc60000400000 */
[----:B0-----:R-:W3:Y:S01]  /*dedf0*/  LDL.LU R0, [R1+0x630] ;  /* 0x0006300001007983 */ /* 0x001ee20000300800 */
[----:B------:R-:W3:Y:S02]  /*dee00*/  LDL.LU R21, [R1+0x634] ;  /* 0x0006340001157983 */ /* 0x000ee40000300800 */
[----:B------:R-:W-:Y:S02]  /*dee10*/  STL [R1+0x374], R12 ;  /* 0x0003740c01007387 */ /* 0x000fe40000100800 */
[C---:B-----5:R-:W-:Y:S02]  /*dee20*/  FMUL R2, R14.reuse, R11 ;  /* 0x0000000b0e027220 */ /* 0x060fe40000400000 */
[C---:B------:R-:W-:Y:S02]  /*dee30*/  FMUL R3, R14.reuse, R22 ;  /* 0x000000160e037220 */ /* 0x040fe40000400000 */
[----:B------:R-:W5:Y:S01]  /*dee40*/  LDL.LU R22, [R1+0x638] ;  /* 0x0006380001167983 */ /* 0x000f620000300800 */
[----:B------:R0:W-:Y:S02]  /*dee50*/  STL [R1+0x370], R2 ;  /* 0x0003700201007387 */ /* 0x0001e40000100800 */
[----:B------:R-:W-:-:S02]  /*dee60*/  FMUL R7, R14, R7 ;  /* 0x000000070e077220 */ /* 0x000fc40000400000 */
[----:B------:R1:W-:Y:S02]  /*dee70*/  STL [R1+0x36c], R3 ;  /* 0x00036c0301007387 */ /* 0x0003e40000100800 */
[C---:B0-----:R-:W-:Y:S02]  /*dee80*/  FMUL R2, R14.reuse, R10 ;  /* 0x0000000a0e027220 */ /* 0x041fe40000400000 */
[----:B-1----:R-:W-:-:S03]  /*dee90*/  FMUL R3, R14, R6 ;  /* 0x000000060e037220 */ /* 0x002fc60000400000 */
[----:B------:R0:W-:Y:S01]  /*deea0*/  STL [R1+0x368], R2 ;  /* 0x0003680201007387 */ /* 0x0001e20000100800 */
[----:B------:R-:W-:Y:S02]  /*deeb0*/  STL [R1+0x364], R7 ;  /* 0x0003640701007387 */ /* 0x000fe40000100800 */
[----:B------:R-:W5:Y:S02]  /*deec0*/  LDL.LU R12, [R1+0x63c] ;  /* 0x00063c00010c7983 */ /* 0x000f640000300800 */
[----:B------:R1:W-:Y:S02]  /*deed0*/  STL [R1+0x124], R3 ;  /* 0x0001240301007387 */ /* 0x0003e40000100800 */
[C---:B0-----:R-:W-:Y:S02]  /*deee0*/  FMUL R2, R14.reuse, R27 ;  /* 0x0000001b0e027220 */ /* 0x041fe40000400000 */
[----:B------:R-:W5:Y:S01]  /*deef0*/  LDL.LU R27, [R1+0x644] ;  /* 0x00064400011b7983 */ /* 0x000f620000300800 */
[----:B-1----:R-:W-:-:S02]  /*def00*/  FMUL R3, R14, R5 ;  /* 0x000000050e037220 */ /* 0x002fc40000400000 */
[----:B------:R2:W-:Y:S02]  /*def10*/  STL [R1+0x120], R2 ;  /* 0x0001200201007387 */ /* 0x0005e40000100800 */
[----:B------:R-:W5:Y:S01]  /*def20*/  LDL.LU R11, [R1+0x64c] ;  /* 0x00064c00010b7983 */ /* 0x000f620000300800 */
[----:B------:R0:W-:Y:S01]  /*def30*/  STL [R1+0x114], R3 ;  /* 0x0001140301007387 */ /* 0x0001e20000100800 */
[----:B------:R-:W5:Y:S02]  /*def40*/  LDL.LU R7, [R1+0x674] ;  /* 0x0006740001077983 */ /* 0x000f640000300800 */
[----:B--2---:R-:W-:-:S05]  /*def50*/  FMUL R2, R14, R20 ;  /* 0x000000140e027220 */ /* 0x004fca0000400000 */
[----:B------:R1:W-:Y:S01]  /*def60*/  STL [R1+0x110], R2 ;  /* 0x0001100201007387 */ /* 0x0003e20000100800 */
[----:B------:R-:W2:Y:S02]  /*def70*/  LDL.LU R6, [R1+0x67c] ;  /* 0x00067c0001067983 */ /* 0x000ea40000300800 */
[C---:B0-----:R-:W-:Y:S02]  /*def80*/  FMUL R3, R14.reuse, R25 ;  /* 0x000000190e037220 */ /* 0x041fe40000400000 */
[----:B------:R-:W2:Y:S03]  /*def90*/  LDL.LU R25, [R1+0x698] ;  /* 0x0006980001197983 */ /* 0x000ea60000300800 */
[----:B------:R-:W-:Y:S02]  /*defa0*/  STL [R1+0x108], R3 ;  /* 0x0001080301007387 */ /* 0x000fe40000100800 */
[----:B------:R-:W2:Y:S02]  /*defb0*/  LDL.LU R5, [R1+0x6b0] ;  /* 0x0006b00001057983 */ /* 0x000ea40000300800 */
[----:B------:R-:W2:Y:S02]  /*defc0*/  LDL.LU R20, [R1+0x6bc] ;  /* 0x0006bc0001147983 */ /* 0x000ea40000300800 */
[----:B-1----:R-:W-:-:S05]  /*defd0*/  FMUL R2, R14, R4 ;  /* 0x000000040e027220 */ /* 0x002fca0000400000 */
[----:B------:R0:W-:Y:S01]  /*defe0*/  STL [R1+0x104], R2 ;  /* 0x0001040201007387 */ /* 0x0001e20000100800 */
[----:B------:R-:W2:Y:S02]  /*deff0*/  LDL.LU R4, [R1+0x700] ;  /* 0x0007000001047983 */ /* 0x000ea40000300800 */
[C---:B0-----:R-:W-:Y:S02]  /*df000*/  FMUL R2, R14.reuse, R26 ;  /* 0x0000001a0e027220 */ /* 0x041fe40000400000 */
[----:B------:R-:W2:Y:S03]  /*df010*/  LDL.LU R26, [R1+0x704] ;  /* 0x00070400011a7983 */ /* 0x000ea60000300800 */
[----:B------:R0:W-:Y:S02]  /*df020*/  STL [R1+0xfc], R2 ;  /* 0x0000fc0201007387 */ /* 0x0001e40000100800 */
[----:B----4-:R-:W-:-:S02]  /*df030*/  FMUL R28, R14, R23 ;  /* 0x000000170e1c7220 */ /* 0x010fc40000400000 */
[----:B------:R-:W4:Y:S01]  /*df040*/  LDL.LU R23, [R1+0x70c] ;  /* 0x00070c0001177983 */ /* 0x000f220000300800 */
[----:B------:R-:W3:Y:S02]  /*df050*/  MUFU.RCP R15, R15 ;  /* 0x0000000f000f7308 */ /* 0x000ee40000001000 */
[----:B------:R-:W-:Y:S02]  /*df060*/  STL [R1+0x310c], R28 ;  /* 0x00310c1c01007387 */ /* 0x000fe40000100800 */
[C---:B---3--:R-:W-:Y:S02]  /*df070*/  FMUL R9, R15.reuse, R9 ;  /* 0x000000090f097220 */ /* 0x048fe40000400000 */
[----:B------:R-:W-:-:S03]  /*df080*/  FMUL R3, R15, R8 ;  /* 0x000000080f037220 */ /* 0x000fc60000400000 */
[----:B------:R1:W-:Y:S02]  /*df090*/  STL [R1+0x360], R9 ;  /* 0x0003600901007387 */ /* 0x0003e40000100800 */
[----:B------:R5:W-:Y:S02]  /*df0a0*/  STL [R1+0x35c], R3 ;  /* 0x00035c0301007387 */ /* 0x000be40000100800 */
[----:B------:R-:W3:Y:S02]  /*df0b0*/  LDL.LU R10, [R1+0x640] ;  /* 0x00064000010a7983 */ /* 0x000ee40000300800 */
[C---:B0-----:R-:W-:Y:S02]  /*df0c0*/  FMUL R2, R15.reuse, R0 ;  /* 0x000000000f027220 */ /* 0x041fe40000400000 */
[----:B------:R-:W-:-:S03]  /*df0d0*/  FMUL R0, R15, R21 ;  /* 0x000000150f007220 */ /* 0x000fc60000400000 */
[----:B------:R-:W-:Y:S01]  /*df0e0*/  STL [R1+0x358], R2 ;  /* 0x0003580201007387 */ /* 0x000fe20000100800 */
[----:B-1----:R-:W3:Y:S02]  /*df0f0*/  LDL.LU R9, [R1+0x648] ;  /* 0x0006480001097983 */ /* 0x002ee40000300800 */
[----:B------:R0:W-:Y:S02]  /*df100*/  STL [R1+0x354], R0 ;  /* 0x0003540001007387 */ /* 0x0001e40000100800 */
[C---:B-----5:R-:W-:Y:S01]  /*df110*/  FMUL R3, R15.reuse, R22 ;  /* 0x000000160f037220 */ /* 0x060fe20000400000 */
[----:B0-----:R-:W5:Y:S01]  /*df120*/  LDL.LU R0, [R1+0x670] ;  /* 0x0006700001007983 */ /* 0x001f620000300800 */
[----:B------:R-:W5:Y:S02]  /*df130*/  LDL.LU R8, [R1+0x678] ;  /* 0x0006780001087983 */ /* 0x000f640000300800 */
[----:B------:R-:W5:Y:S02]  /*df140*/  LDL.LU R21, [R1+0x690] ;  /* 0x0006900001157983 */ /* 0x000f640000300800 */
[----:B------:R-:W5:Y:S01]  /*df150*/  LDL.LU R22, [R1+0x694] ;  /* 0x0006940001167983 */ /* 0x000f620000300800 */
[----:B------:R0:W-:Y:S01]  /*df160*/  STL [R1+0x3014], R3 ;  /* 0x0030140301007387 */ /* 0x0001e20000100800 */
[----:B------:R-:W-:-:S02]  /*df170*/  FMUL R2, R15, R12 ;  /* 0x0000000c0f027220 */ /* 0x000fc40000400000 */
[C---:B0-----:R-:W-:Y:S02]  /*df180*/  FMUL R3, R15.reuse, R27 ;  /* 0x0000001b0f037220 */ /* 0x041fe40000400000 */
[----:B------:R-:W5:Y:S01]  /*df190*/  LDL.LU R27, [R1+0x69c] ;  /* 0x00069c00011b7983 */ /* 0x000f620000300800 */
[C---:B------:R-:W-:Y:S02]  /*df1a0*/  FMUL R11, R15.reuse, R11 ;  /* 0x0000000b0f0b7220 */ /* 0x040fe40000400000 */
[----:B------:R0:W-:Y:S02]  /*df1b0*/  STL [R1+0x34c], R2 ;  /* 0x00034c0201007387 */ /* 0x0001e40000100800 */
[----:B------:R2:W-:Y:S01]  /*df1c0*/  STL [R1+0x3018], R3 ;  /* 0x0030180301007387 */ /* 0x0005e20000100800 */
[----:B------:R-:W-:Y:S01]  /*df1d0*/  STL [R1+0x344], R11 ;  /* 0x0003440b01007387 */ /* 0x000fe20000100800 */
[----:B0-----:R-:W-:-:S03]  /*df1e0*/  FMUL R2, R15, R7 ;  /* 0x000000070f027220 */ /* 0x001fc60000400000 */
[----:B------:R-:W5:Y:S02]  /*df1f0*/  LDL.LU R7, [R1+0x6b4] ;  /* 0x0006b40001077983 */ /* 0x000f640000300800 */
[----:B------:R0:W-:Y:S02]  /*df200*/  STL [R1+0xf4], R2 ;  /* 0x0000f40201007387 */ /* 0x0001e40000100800 */
[----:B--2---:R-:W-:-:S05]  /*df210*/  FMUL R3, R15, R6 ;  /* 0x000000060f037220 */ /* 0x004fca0000400000 */
[----:B------:R-:W-:Y:S01]  /*df220*/  STL [R1+0xf0], R3 ;  /* 0x0000f00301007387 */ /* 0x000fe20000100800 */
[----:B0-----:R-:W-:-:S03]  /*df230*/  FMUL R2, R15, R25 ;  /* 0x000000190f027220 */ /* 0x001fc60000400000 */
[----:B------:R-:W2:Y:S01]  /*df240*/  LDL.LU R25, [R1+0x6b8] ;  /* 0x0006b80001197983 */ /* 0x000ea20000300800 */
[----:B------:R-:W-:-:S03]  /*df250*/  FMUL R5, R15, R5 ;  /* 0x000000050f057220 */ /* 0x000fc60000400000 */
[----:B------:R0:W-:Y:S04]  /*df260*/  STL [R1+0xec], R2 ;  /* 0x0000ec0201007387 */ /* 0x0001e80000100800 */
[----:B------:R-:W-:Y:S01]  /*df270*/  STL [R1+0xe8], R5 ;  /* 0x0000e80501007387 */ /* 0x000fe20000100800 */
[----:B------:R-:W2:Y:S02]  /*df280*/  LDL.LU R6, [R1+0x6e0] ;  /* 0x0006e00001067983 */ /* 0x000ea40000300800 */
[C---:B0-----:R-:W-:Y:S02]  /*df290*/  FMUL R2, R15.reuse, R20 ;  /* 0x000000140f027220 */ /* 0x041fe40000400000 */
[----:B------:R-:W-:-:S03]  /*df2a0*/  FMUL R3, R15, R4 ;  /* 0x000000040f037220 */ /* 0x000fc60000400000 */
[----:B------:R0:W-:Y:S02]  /*df2b0*/  STL [R1+0xdc], R2 ;  /* 0x0000dc0201007387 */ /* 0x0001e40000100800 */
[----:B------:R-:W-:Y:S02]  /*df2c0*/  STL [R1+0xd8], R3 ;  /* 0x0000d80301007387 */ /* 0x000fe40000100800 */
[----:B------:R-:W2:Y:S02]  /*df2d0*/  LDL.LU R11, [R1+0x6f0] ;  /* 0x0006f000010b7983 */ /* 0x000ea40000300800 */
[C---:B0-----:R-:W-:Y:S02]  /*df2e0*/  FMUL R2, R15.reuse, R26 ;  /* 0x0000001a0f027220 */ /* 0x041fe40000400000 */
[----:B------:R-:W2:Y:S03]  /*df2f0*/  LDL.LU R26, [R1+0x708] ;  /* 0x00070800011a7983 */ /* 0x000ea60000300800 */
[----:B------:R4:W-:Y:S02]  /*df300*/  STL [R1+0xcc], R2 ;  /* 0x0000cc0201007387 */ /* 0x0009e40000100800 */
[----:B------:R-:W2:Y:S02]  /*df310*/  LDL.LU R5, [R1+0x710] ;  /* 0x0007100001057983 */ /* 0x000ea40000300800 */
[----:B------:R-:W2:Y:S02]  /*df320*/  LDL.LU R20, [R1+0x714] ;  /* 0x0007140001147983 */ /* 0x000ea40000300800 */
[----:B----4-:R-:W-:-:S05]  /*df330*/  FMUL R2, R15, R23 ;  /* 0x000000170f027220 */ /* 0x010fca0000400000 */
[----:B------:R0:W-:Y:S01]  /*df340*/  STL [R1+0xc0], R2 ;  /* 0x0000c00201007387 */ /* 0x0001e20000100800 */
[----:B------:R-:W4:Y:S02]  /*df350*/  LDL.LU R4, [R1+0x718] ;  /* 0x0007180001047983 */ /* 0x000f240000300800 */
[----:B------:R-:W4:Y:S01]  /*df360*/  LDL.LU R23, [R1+0x71c] ;  /* 0x00071c0001177983 */ /* 0x000f220000300800 */
[----:B------:R-:W3:Y:S02]  /*df370*/  MUFU.RCP R16, R16 ;  /* 0x0000001000107308 */ /* 0x000ee40000001000 */
[----:B---3--:R-:W-:-:S05]  /*df380*/  FMUL R10, R16, R10 ;  /* 0x0000000a100a7220 */ /* 0x008fca0000400000 */
[----:B------:R-:W-:Y:S01]  /*df390*/  STL [R1+0x340], R10 ;  /* 0x0003400a01007387 */ /* 0x000fe20000100800 */
[C---:B0-----:R-:W-:Y:S02]  /*df3a0*/  FMUL R2, R16.reuse, R9 ;  /* 0x0000000910027220 */ /* 0x041fe40000400000 */
[C---:B-----5:R-:W-:Y:S02]  /*df3b0*/  FMUL R3, R16.reuse, R0 ;  /* 0x0000000010037220 */ /* 0x060fe40000400000 */
[----:B------:R-:W3:Y:S01]  /*df3c0*/  LDL.LU R0, [R1+0x730] ;  /* 0x0007300001007983 */ /* 0x000ee20000300800 */
[----:B------:R0:W-:Y:S02]  /*df3d0*/  STL [R1+0x33c], R2 ;  /* 0x00033c0201007387 */ /* 0x0001e40000100800 */
[----:B------:R1:W-:Y:S02]  /*df3e0*/  STL [R1+0x338], R3 ;  /* 0x0003380301007387 */ /* 0x0003e40000100800 */
[----:B0-----:R-:W-:-:S02]  /*df3f0*/  FMUL R2, R16, R8 ;  /* 0x0000000810027220 */ /* 0x001fc40000400000 */
[C---:B-1----:R-:W-:Y:S02]  /*df400*/  FMUL R3, R16.reuse, R21 ;  /* 0x0000001510037220 */ /* 0x042fe40000400000 */
[----:B------:R-:W5:Y:S01]  /*df410*/  LDL.LU R21, [R1+0x734] ;  /* 0x0007340001157983 */ /* 0x000f620000300800 */
[----:B------:R0:W-:Y:S02]  /*df420*/  STL [R1+0x334], R2 ;  /* 0x0003340201007387 */ /* 0x0001e40000100800 */
[----:B------:R1:W-:Y:S02]  /*df430*/  STL [R1+0x330], R3 ;  /* 0x0003300301007387 */ /* 0x0003e40000100800 */
[C---:B0-----:R-:W-:Y:S02]  /*df440*/  FMUL R2, R16.reuse, R22 ;  /* 0x0000001610027220 */ /* 0x041fe40000400000 */
[----:B------:R-:W5:Y:S03]  /*df450*/  LDL.LU R22, [R1+0x738] ;  /* 0x0007380001167983 */ /* 0x000f660000300800 */
[----:B------:R0:W-:Y:S02]  /*df460*/  STL [R1+0x301c], R2 ;  /* 0x00301c0201007387 */ /* 0x0001e40000100800 */
[----:B------:R-:W5:Y:S02]  /*df470*/  LDL.LU R10, [R1+0x73c] ;  /* 0x00073c00010a7983 */ /* 0x000f640000300800 */
[C---:B-1----:R-:W-:Y:S01]  /*df480*/  FMUL R3, R16.reuse, R27 ;  /* 0x0000001b10037220 */ /* 0x042fe20000400000 */
[----:B------:R-:W5:Y:S01]  /*df490*/  LDL.LU R9, [R1+0x760] ;  /* 0x0007600001097983 */ /* 0x000f620000300800 */
[----:B------:R-:W5:Y:S03]  /*df4a0*/  LDL.LU R27, [R1+0x764] ;  /* 0x00076400011b7983 */ /* 0x000f660000300800 */
[----:B------:R1:W-:Y:S01]  /*df4b0*/  STL [R1+0x3020], R3 ;  /* 0x0030200301007387 */ /* 0x0003e20000100800 */
[----:B------:R-:W5:Y:S02]  /*df4c0*/  LDL.LU R8, [R1+0x768] ;  /* 0x0007680001087983 */ /* 0x000f640000300800 */
[----:B0-----:R-:W-:-:S05]  /*df4d0*/  FMUL R2, R16, R7 ;  /* 0x0000000710027220 */ /* 0x001fca0000400000 */
[----:B------:R0:W-:Y:S01]  /*df4e0*/  STL [R1+0x324], R2 ;  /* 0x0003240201007387 */ /* 0x0001e20000100800 */
[----:B--2---:R-:W-:-:S03]  /*df4f0*/  FMUL R28, R16, R25 ;  /* 0x00000019101c7220 */ /* 0x004fc60000400000 */
[----:B------:R-:W2:Y:S01]  /*df500*/  LDL.LU R25, [R1+0x790] ;  /* 0x0007900001197983 */ /* 0x000ea20000300800 */
[----:B------:R-:W2:Y:S02]  /*df510*/  LDL.LU R7, [R1+0x794] ;  /* 0x0007940001077983 */ /* 0x000ea40000300800 */
[----:B------:R-:W-:Y:S02]  /*df520*/  STL [R1+0x3110], R28 ;  /* 0x0031101c01007387 */ /* 0x000fe40000100800 */
[C---:B-1----:R-:W-:Y:S02]  /*df530*/  FMUL R3, R16.reuse, R6 ;  /* 0x0000000610037220 */ /* 0x042fe40000400000 */
[----:B------:R-:W2:Y:S03]  /*df540*/  LDL.LU R6, [R1+0x798] ;  /* 0x0007980001067983 */ /* 0x000ea60000300800 */
[----:B------:R1:W-:Y:S02]  /*df550*/  STL [R1+0xe0], R3 ;  /* 0x0000e00301007387 */ /* 0x0003e40000100800 */
[----:B0-----:R-:W-:-:S02]  /*df560*/  FMUL R2, R16, R11 ;  /* 0x0000000b10027220 */ /* 0x001fc40000400000 */
[C---:B-1----:R-:W-:Y:S02]  /*df570*/  FMUL R3, R16.reuse, R26 ;  /* 0x0000001a10037220 */ /* 0x042fe40000400000 */
[----:B------:R-:W2:Y:S01]  /*df580*/  LDL.LU R26, [R1+0x7b0] ;  /* 0x0007b000011a7983 */ /* 0x000ea20000300800 */
[----:B------:R0:W-:Y:S02]  /*df590*/  STL [R1+0xd4], R2 ;  /* 0x0000d40201007387 */ /* 0x0001e40000100800 */
[----:B------:R-:W-:Y:S02]  /*df5a0*/  STL [R1+0xd0], R3 ;  /* 0x0000d00301007387 */ /* 0x000fe40000100800 */
[C---:B0-----:R-:W-:Y:S02]  /*df5b0*/  FMUL R2, R16.reuse, R5 ;  /* 0x0000000510027220 */ /* 0x041fe40000400000 */
[----:B------:R-:W-:-:S03]  /*df5c0*/  FMUL R5, R16, R20 ;  /* 0x0000001410057220 */ /* 0x000fc60000400000 */
[----:B------:R4:W-:Y:S02]  /*df5d0*/  STL [R1+0xc8], R2 ;  /* 0x0000c80201007387 */ /* 0x0009e40000100800 */
[----:B------:R0:W-:Y:S02]  /*df5e0*/  STL [R1+0xc4], R5 ;  /* 0x0000c40501007387 */ /* 0x0001e40000100800 */
[C---:B----4-:R-:W-:Y:S02]  /*df5f0*/  FMUL R2, R16.reuse, R23 ;  /* 0x0000001710027220 */ /* 0x050fe40000400000 */
[----:B------:R-:W4:Y:S01]  /*df600*/  LDL.LU R23, [R1+0x7b4] ;  /* 0x0007b40001177983 */ /* 0x000f220000300800 */
[----:B------:R-:W3:Y:S01]  /*df610*/  MUFU.RCP R17, R17 ;  /* 0x0000001100117308 */ /* 0x000ee20000001000 */
[----:B------:R-:W-:-:S05]  /*df620*/  FMUL R3, R16, R4 ;  /* 0x0000000410037220 */ /* 0x000fca0000400000 */
[----:B------:R-:W-:Y:S01]  /*df630*/  STL [R1+0xbc], R3 ;  /* 0x0000bc0301007387 */ /* 0x000fe20000100800 */
[----:B0-----:R-:W4:Y:S02]  /*df640*/  LDL.LU R5, [R1+0x7e0] ;  /* 0x0007e00001057983 */ /* 0x001f240000300800 */
[----:B------:R3:W-:Y:S02]  /*df650*/  STL [R1+0xb8], R2 ;  /* 0x0000b80201007387 */ /* 0x0007e40000100800 */
[----:B------:R-:W4:Y:S01]  /*df660*/  LDL.LU R20, [R1+0x7e4] ;  /* 0x0007e40001147983 */ /* 0x000f220000300800 */
[----:B------:R-:W4:Y:S01]  /*df670*/  LDL.LU R4, [R1+0x7f0] ;  /* 0x0007f00001047983 */ /* 0x000f220000300800 */
[----:B---3--:R-:W-:-:S05]  /*df680*/  FMUL R2, R17, R0 ;  /* 0x0000000011027220 */ /* 0x008fca0000400000 */
[----:B------:R5:W-:Y:S01]  /*df690*/  STL [R1+0x3024], R2 ;  /* 0x0030240201007387 */ /* 0x000be20000100800 */
[----:B------:R-:W3:Y:S02]  /*df6a0*/  LDL.LU R0, [R1+0x7f4] ;  /* 0x0007f40001007983 */ /* 0x000ee40000300800 */
[C---:B-----5:R-:W-:Y:S02]  /*df6b0*/  FMUL R2, R17.reuse, R21 ;  /* 0x0000001511027220 */ /* 0x060fe40000400000 */
[----:B------:R-:W5:Y:S03]  /*df6c0*/  LDL.LU R21, [R1+0x58] ;  /* 0x0000580001157983 */ /* 0x000f660000300800 */
[----:B------:R0:W-:Y:S02]  /*df6d0*/  STL [R1+0x31c], R2 ;  /* 0x00031c0201007387 */ /* 0x0001e40000100800 */
[----:B0-----:R-:W-:-:S02]  /*df6e0*/  FMUL R2, R17, R22 ;  /* 0x0000001611027220 */ /* 0x001fc40000400000 */
[C---:B------:R-:W-:Y:S01]  /*df6f0*/  FMUL R10, R17.reuse, R10 ;  /* 0x0000000a110a7220 */ /* 0x040fe20000400000 */
[----:B------:R-:W5:Y:S01]  /*df700*/  LDL.LU R22, [R1+0x750] ;  /* 0x0007500001167983 */ /* 0x000f620000300800 */
[C---:B------:R-:W-:Y:S02]  /*df710*/  FMUL R3, R17.reuse, R9 ;  /* 0x0000000911037220 */ /* 0x040fe40000400000 */
[----:B------:R0:W-:Y:S01]  /*df720*/  STL [R1+0x3028], R2 ;  /* 0x0030280201007387 */ /* 0x0001e20000100800 */
[----:B------:R-:W-:Y:S01]  /*df730*/  STL [R1+0x314], R10 ;  /* 0x0003140a01007387 */ /* 0x000fe20000100800 */
[----:B0-----:R-:W-:-:S03]  /*df740*/  FMUL R2, R17, R27 ;  /* 0x0000001b11027220 */ /* 0x001fc60000400000 */
[----:B------:R-:W5:Y:S01]  /*df750*/  LDL.LU R27, [R1+0x76c] ;  /* 0x00076c00011b7983 */ /* 0x000f620000300800 */
[----:B------:R0:W-:Y:S02]  /*df760*/  STL [R1+0x310], R3 ;  /* 0x0003100301007387 */ /* 0x0001e40000100800 */
[----:B------:R2:W-:Y:S02]  /*df770*/  STL [R1+0x30c], R2 ;  /* 0x00030c0201007387 */ /* 0x0005e40000100800 */
[----:B------:R-:W5:Y:S02]  /*df780*/  LDL.LU R14, [R1+0x770] ;  /* 0x00077000010e7983 */ /* 0x000f640000300800 */
[----:B0-----:R-:W-:-:S05]  /*df790*/  FMUL R3, R17, R8 ;  /* 0x0000000811037220 */ /* 0x001fca0000400000 */
[----:B------:R0:W-:Y:S01]  /*df7a0*/  STL [R1+0x308], R3 ;  /* 0x0003080301007387 */ /* 0x0001e20000100800 */
[----:B--2---:R-:W-:-:S03]  /*df7b0*/  FMUL R2, R17, R25 ;  /* 0x0000001911027220 */ /* 0x004fc60000400000 */
[----:B------:R-:W2:Y:S02]  /*df7c0*/  LDL.LU R25, [R1+0x780] ;  /* 0x0007800001197983 */ /* 0x000ea40000300800 */
[----:B------:R1:W-:Y:S02]  /*df7d0*/  STL [R1+0x304], R2 ;  /* 0x0003040201007387 */ /* 0x0003e40000100800 */
[C---:B0-----:R-:W-:Y:S02]  /*df7e0*/  FMUL R3, R17.reuse, R7 ;  /* 0x0000000711037220 */ /* 0x041fe40000400000 */
[----:B------:R-:W2:Y:S03]  /*df7f0*/  LDL.LU R13, [R1+0x784] ;  /* 0x00078400010d7983 */ /* 0x000ea60000300800 */
[----:B------:R-:W-:Y:S01]  /*df800*/  STL [R1+0xb4], R3 ;  /* 0x0000b40301007387 */ /* 0x000fe20000100800 */
[----:B------:R-:W2:Y:S02]  /*df810*/  LDL.LU R12, [R1+0x79c] ;  /* 0x00079c00010c7983 */ /* 0x000ea40000300800 */
[----:B------:R-:W2:Y:S02]  /*df820*/  LDL.LU R9, [R1+0x7a0] ;  /* 0x0007a00001097983 */ /* 0x000ea40000300800 */
[----:B-1----:R-:W-:-:S05]  /*df830*/  FMUL R2, R17, R6 ;  /* 0x0000000611027220 */ /* 0x002fca0000400000 */
[----:B------:R0:W-:Y:S01]  /*df840*/  STL [R1+0xb0], R2 ;  /* 0x0000b00201007387 */ /* 0x0001e20000100800 */
[----:B------:R-:W2:Y:S02]  /*df850*/  LDL.LU R11, [R1+0x7b8] ;  /* 0x0007b800010b7983 */ /* 0x000ea40000300800 */
[----:B------:R-:W2:Y:S02]  /*df860*/  LDL.LU R10, [R1+0x7bc] ;  /* 0x0007bc00010a7983 */ /* 0x000ea40000300800 */
[----:B0-----:R-:W-:-:S05]  /*df870*/  FMUL R2, R17, R26 ;  /* 0x0000001a11027220 */ /* 0x001fca0000400000 */
[----:B------:R4:W-:Y:S01]  /*df880*/  STL [R1+0xac], R2 ;  /* 0x0000ac0201007387 */ /* 0x0009e20000100800 */
[----:B------:R-:W2:Y:S02]  /*df890*/  LDL.LU R8, [R1+0x7c0] ;  /* 0x0007c00001087983 */ /* 0x000ea40000300800 */
[----:B------:R-:W2:Y:S02]  /*df8a0*/  LDL.LU R26, [R1+0x7d0] ;  /* 0x0007d000011a7983 */ /* 0x000ea40000300800 */
[C---:B----4-:R-:W-:Y:S02]  /*df8b0*/  FMUL R2, R17.reuse, R23 ;  /* 0x0000001711027220 */ /* 0x050fe40000400000 */
[----:B------:R-:W4:Y:S01]  /*df8c0*/  LDL.LU R23, [R1+0x7e8] ;  /* 0x0007e80001177983 */ /* 0x000f220000300800 */
[----:B------:R-:W0:Y:S02]  /*df8d0*/  MUFU.RCP R18, R18 ;  /* 0x0000001200127308 */ /* 0x000e240000001000 */
[----:B------:R1:W-:Y:S02]  /*df8e0*/  STL [R1+0x84], R2 ;  /* 0x0000840201007387 */ /* 0x0003e40000100800 */
[----:B------:R-:W4:Y:S02]  /*df8f0*/  LDL.LU R7, [R1+0x7f8] ;  /* 0x0007f80001077983 */ /* 0x000f240000300800 */
[----:B------:R-:W-:-:S02]  /*df900*/  FMUL R3, R17, R5 ;  /* 0x0000000511037220 */ /* 0x000fc40000400000 */
[----:B-1----:R-:W-:-:S03]  /*df910*/  FMUL R2, R17, R20 ;  /* 0x0000001411027220 */ /* 0x002fc60000400000 */
[----:B------:R1:W-:Y:S01]  /*df920*/  STL [R1+0x7c], R3 ;  /* 0x00007c0301007387 */ /* 0x0003e20000100800 */
[----:B------:R-:W4:Y:S03]  /*df930*/  LDL.LU R6, [R1+0x7fc] ;  /* 0x0007fc0001067983 */ /* 0x000f260000300800 */
[----:B------:R3:W-:Y:S01]  /*df940*/  STL [R1+0x78], R2 ;  /* 0x0000780201007387 */ /* 0x0007e20000100800 */
[----:B------:R-:W4:Y:S02]  /*df950*/  LDL.LU R5, [R1+0x800] ;  /* 0x0008000001057983 */ /* 0x000f240000300800 */
[----:B-1----:R-:W-:-:S05]  /*df960*/  FMUL R3, R17, R4 ;  /* 0x0000000411037220 */ /* 0x002fca0000400000 */
[----:B------:R0:W-:Y:S01]  /*df970*/  STL [R1+0x74], R3 ;  /* 0x0000740301007387 */ /* 0x0001e20000100800 */
[----:B------:R-:W4:Y:S02]  /*df980*/  LDL.LU R20, [R1+0x810] ;  /* 0x0008100001147983 */ /* 0x000f240000300800 */
[----:B---3--:R-:W-:-:S05]  /*df990*/  FMUL R2, R17, R0 ;  /* 0x0000000011027220 */ /* 0x008fca0000400000 */
[----:B------:R-:W-:Y:S01]  /*df9a0*/  STL [R1+0x70], R2 ;  /* 0x0000700201007387 */ /* 0x000fe20000100800 */
[----:B------:R-:W3:Y:S01]  /*df9b0*/  LDL.LU R4, [R1+0x80] ;  /* 0x0000800001047983 */ /* 0x000ee20000300800 */
[----:B-----5:R1:W-:Y:S01]  /*df9c0*/  MUFU.RCP R0, R21 ;  /* 0x0000001500007308 */ /* 0x0203e20000001000 */
[C---:B0-----:R-:W-:Y:S02]  /*df9d0*/  FMUL R3, R18.reuse, R22 ;  /* 0x0000001612037220 */ /* 0x041fe40000400000 */
[----:B------:R-:W5:Y:S04]  /*df9e0*/  LDL.LU R22, [R1+0x814] ;  /* 0x0008140001167983 */ /* 0x000f680000300800 */
[----:B-1----:R-:W5:Y:S01]  /*df9f0*/  LDL.LU R21, [R1+0x818] ;  /* 0x0008180001157983 */ /* 0x002f620000300800 */
[----:B------:R0:W-:Y:S02]  /*dfa00*/  STL [R1+0x302c], R3 ;  /* 0x00302c0301007387 */ /* 0x0001e40000100800 */
[----:B0-----:R-:W-:-:S02]  /*dfa10*/  FMUL R3, R18, R27 ;  /* 0x0000001b12037220 */ /* 0x001fc40000400000 */
[----:B------:R-:W5:Y:S01]  /*dfa20*/  LDL.LU R27, [R1+0x81c] ;  /* 0x00081c00011b7983 */ /* 0x000f620000300800 */
[C---:B------:R-:W-:Y:S02]  /*dfa30*/  FMUL R2, R18.reuse, R14 ;  /* 0x0000000e12027220 */ /* 0x040fe40000400000 */
[----:B------:R2:W-:Y:S03]  /*dfa40*/  STL [R1+0x2fc], R3 ;  /* 0x0002fc0301007387 */ /* 0x0005e60000100800 */
[----:B------:R0:W-:Y:S01]  /*dfa50*/  STL [R1+0x3030], R2 ;  /* 0x0030300201007387 */ /* 0x0001e20000100800 */
[----:B--2---:R-:W-:-:S03]  /*dfa60*/  FMUL R3, R18, R25 ;  /* 0x0000001912037220 */ /* 0x004fc60000400000 */
[----:B------:R-:W2:Y:S01]  /*dfa70*/  LDL.LU R25, [R1+0x840] ;  /* 0x0008400001197983 */ /* 0x000ea20000300800 */
[C---:B0-----:R-:W-:Y:S02]  /*dfa80*/  FMUL R2, R18.reuse, R13 ;  /* 0x0000000d12027220 */ /* 0x041fe40000400000 */
[----:B------:R0:W-:Y:S03]  /*dfa90*/  STL [R1+0x2f4], R3 ;  /* 0x0002f40301007387 */ /* 0x0001e60000100800 */
[----:B------:R1:W-:Y:S01]  /*dfaa0*/  STL [R1+0x3034], R2 ;  /* 0x0030340201007387 */ /* 0x0003e20000100800 */
[----:B0-----:R-:W-:-:S03]  /*dfab0*/  FMUL R3, R18, R9 ;  /* 0x0000000912037220 */ /* 0x001fc60000400000 */
[----:B------:R-:W2:Y:S01]  /*dfac0*/  LDL.LU R9, [R1+0x844] ;  /* 0x0008440001097983 */ /* 0x000ea20000300800 */
[C---:B-1----:R-:W-:Y:S02]  /*dfad0*/  FMUL R2, R18.reuse, R12 ;  /* 0x0000000c12027220 */ /* 0x042fe40000400000 */
[----:B------:R-:W-:-:S03]  /*dfae0*/  FMUL R10, R18, R10 ;  /* 0x0000000a120a7220 */ /* 0x000fc60000400000 */
[----:B------:R0:W-:Y:S01]  /*dfaf0*/  STL [R1+0x2ec], R2 ;  /* 0x0002ec0201007387 */ /* 0x0001e20000100800 */
[----:B------:R1:W-:Y:S02]  /*dfb00*/  STL [R1+0x2e8], R3 ;  /* 0x0002e80301007387 */ /* 0x0003e40000100800 */
[C---:B0-----:R-:W-:Y:S02]  /*dfb10*/  FMUL R2, R18.reuse, R11 ;  /* 0x0000000b12027220 */ /* 0x041fe40000400000 */
[----:B-1----:R-:W-:-:S03]  /*dfb20*/  FMUL R3, R18, R8 ;  /* 0x0000000812037220 */ /* 0x002fc60000400000 */
[----:B------:R0:W-:Y:S01]  /*dfb30*/  STL [R1+0x2e4], R2 ;  /* 0x0002e40201007387 */ /* 0x0001e20000100800 */
[----:B------:R-:W-:Y:S02]  /*dfb40*/  STL [R1+0x6c], R10 ;  /* 0x00006c0a01007387 */ /* 0x000fe40000100800 */
[C---:B0-----:R-:W-:Y:S02]  /*dfb50*/  FMUL R2, R18.reuse, R26 ;  /* 0x0000001a12027220 */ /* 0x041fe40000400000 */
[----:B------:R-:W2:Y:S01]  /*dfb60*/  LDL.LU R26, [R1+0x848] ;  /* 0x00084800011a7983 */ /* 0x000ea20000300800 */
[----:B------:R-:W-:Y:S02]  /*dfb70*/  STL [R1+0x68], R3 ;  /* 0x0000680301007387 */ /* 0x000fe40000100800 */
[----:B------:R0:W-:Y:S02]  /*dfb80*/  STL [R1+0x64], R2 ;  /* 0x0000640201007387 */ /* 0x0001e40000100800 */
[----:B----4-:R-:W-:-:S02]  /*dfb90*/  FMUL R28, R18, R23 ;  /* 0x00000017121c7220 */ /* 0x010fc40000400000 */
[----:B------:R-:W4:Y:S01]  /*dfba0*/  LDL.LU R23, [R1+0x850] ;  /* 0x0008500001177983 */ /* 0x000f220000300800 */
[----:B------:R-:W5:Y:S01]  /*dfbb0*/  MUFU.RCP R19, R19 ;  /* 0x0000001300137308 */ /* 0x000f620000001000 */
[C---:B0-----:R-:W-:Y:S02]  /*dfbc0*/  FMUL R2, R18.reuse, R7 ;  /* 0x0000000712027220 */ /* 0x041fe40000400000 */
[----:B------:R-:W-:Y:S01]  /*dfbd0*/  STL [R1+0x313c], R28 ;  /* 0x00313c1c01007387 */ /* 0x000fe20000100800 */
[----:B------:R-:W4:Y:S03]  /*dfbe0*/  LDL.LU R8, [R1+0x858] ;  /* 0x0008580001087983 */ /* 0x000f260000300800 */
[----:B------:R0:W-:Y:S01]  /*dfbf0*/  STL [R1+0x5c], R2 ;  /* 0x00005c0201007387 */ /* 0x0001e20000100800 */
[C---:B------:R-:W-:Y:S02]  /*dfc00*/  FMUL R3, R18.reuse, R6 ;  /* 0x0000000612037220 */ /* 0x040fe40000400000 */
[----:B0-----:R-:W-:-:S03]  /*dfc10*/  FMUL R2, R18, R5 ;  /* 0x0000000512027220 */ /* 0x001fc60000400000 */
[----:B------:R-:W-:Y:S01]  /*dfc20*/  STL [R1+0x58], R3 ;  /* 0x0000580301007387 */ /* 0x000fe20000100800 */
[----:B------:R-:W4:Y:S02]  /*dfc30*/  LDL.LU R7, [R1+0x860] ;  /* 0x0008600001077983 */ /* 0x000f240000300800 */
[----:B------:R-:W4:Y:S01]  /*dfc40*/  LDL.LU R6, [R1+0x868] ;  /* 0x0008680001067983 */ /* 0x000f220000300800 */
[----:B------:R0:W-:Y:S02]  /*dfc50*/  STL [R1+0x54], R2 ;  /* 0x0000540201007387 */ /* 0x0001e40000100800 */
[----:B0-----:R-:W-:Y:S02]  /*dfc60*/  FMUL R2, R18, R20 ;  /* 0x0000001412027220 */ /* 0x001fe40000400000 */
[----:B------:R-:W4:Y:S03]  /*dfc70*/  LDL.LU R20, [R1+0x874] ;  /* 0x0008740001147983 */ /* 0x000f260000300800 */
[----:B------:R0:W-:Y:S01]  /*dfc80*/  STL [R1+0x50], R2 ;  /* 0x0000500201007387 */ /* 0x0001e20000100800 */
[----:B---3--:R1:W3:Y:S01]  /*dfc90*/  MUFU.RCP R14, R4 ;  /* 0x00000004000e7308 */ /* 0x0082e20000001000 */
[----:B-----5:R-:W-:-:S02]  /*dfca0*/  FMUL R3, R19, R22 ;  /* 0x0000001613037220 */ /* 0x020fc40000400000 */
[C---:B0-----:R-:W-:Y:S01]  /*dfcb0*/  FMUL R2, R19.reuse, R21 ;  /* 0x0000001513027220 */ /* 0x041fe20000400000 */
[----:B------:R-:W5:Y:S02]  /*dfcc0*/  LDL.LU R22, [R1+0x880] ;  /* 0x0008800001167983 */ /* 0x000f640000300800 */
[----:B------:R0:W-:Y:S02]  /*dfcd0*/  STL [R1+0x2e0], R3 ;  /* 0x0002e00301007387 */ /* 0x0001e40000100800 */
[----:B------:R-:W3:Y:S01]  /*dfce0*/  LDL.LU R21, [R1+0x888] ;  /* 0x0008880001157983 */ /* 0x000ee20000300800 */
[----:B------:R2:W-:Y:S01]  /*dfcf0*/  STL [R1+0x2dc], R2 ;  /* 0x0002dc0201007387 */ /* 0x0005e20000100800 */
[----:B------:R-:W3:Y:S02]  /*dfd00*/  LDL.LU R5, [R1+0x890] ;  /* 0x0008900001057983 */ /* 0x000ee40000300800 */
[C---:B0-----:R-:W-:Y:S02]  /*dfd10*/  FMUL R3, R19.reuse, R27 ;  /* 0x0000001b13037220 */ /* 0x041fe40000400000 */
[----:B------:R-:W3:Y:S03]  /*dfd20*/  LDL.LU R27, [R1+0x898] ;  /* 0x00089800011b7983 */ /* 0x000ee60000300800 */
[----:B------:R-:W-:Y:S02]  /*dfd30*/  STL [R1+0x3044], R3 ;  /* 0x0030440301007387 */ /* 0x000fe40000100800 */
[----:B------:R-:W3:Y:S02]  /*dfd40*/  LDL.LU R17, [R1+0x8a0] ;  /* 0x0008a00001117983 */ /* 0x000ee40000300800 */
[----:B-1----:R-:W3:Y:S02]  /*dfd50*/  LDL.LU R4, [R1+0x88] ;  /* 0x0000880001047983 */ /* 0x002ee40000300800 */
[----:B--2---:R-:W-:-:S02]  /*dfd60*/  FMUL R2, R19, R25 ;  /* 0x0000001913027220 */ /* 0x004fc40000400000 */
[----:B------:R-:W2:Y:S03]  /*dfd70*/  LDL.LU R25, [R1+0x84c] ;  /* 0x00084c0001197983 */ /* 0x000ea60000300800 */
[----:B------:R0:W-:Y:S02]  /*dfd80*/  STL [R1+0x3048], R2 ;  /* 0x0030480201007387 */ /* 0x0001e40000100800 */
[----:B------:R-:W2:Y:S02]  /*dfd90*/  LDL.LU R16, [R1+0x854] ;  /* 0x0008540001107983 */ /* 0x000ea40000300800 */
[----:B------:R-:W2:Y:S02]  /*dfda0*/  LDL.LU R15, [R1+0x85c] ;  /* 0x00085c00010f7983 */ /* 0x000ea40000300800 */
[----:B0-----:R-:W-:-:S05]  /*dfdb0*/  FMUL R2, R19, R9 ;  /* 0x0000000913027220 */ /* 0x001fca0000400000 */
[----:B------:R4:W-:Y:S01]  /*dfdc0*/  STL [R1+0x2d0], R2 ;  /* 0x0002d00201007387 */ /* 0x0009e20000100800 */
[----:B------:R-:W2:Y:S02]  /*dfdd0*/  LDL.LU R13, [R1+0x864] ;  /* 0x00086400010d7983 */ /* 0x000ea40000300800 */
[----:B------:R-:W2:Y:S02]  /*dfde0*/  LDL.LU R11, [R1+0x86c] ;  /* 0x00086c00010b7983 */ /* 0x000ea40000300800 */
[C---:B------:R-:W-:Y:S02]  /*dfdf0*/  FMUL R3, R19.reuse, R26 ;  /* 0x0000001a13037220 */ /* 0x040fe40000400000 */
[----:B------:R-:W2:Y:S03]  /*dfe00*/  LDL.LU R26, [R1+0x870] ;  /* 0x00087000011a7983 */ /* 0x000ea60000300800 */
[----:B------:R0:W-:Y:S02]  /*dfe10*/  STL [R1+0x2cc], R3 ;  /* 0x0002cc0301007387 */ /* 0x0001e40000100800 */
[----:B------:R-:W2:Y:S02]  /*dfe20*/  LDL.LU R12, [R1+0x878] ;  /* 0x00087800010c7983 */ /* 0x000ea40000300800 */
[----:B------:R-:W2:Y:S02]  /*dfe30*/  LDL.LU R10, [R1+0x87c] ;  /* 0x00087c00010a7983 */ /* 0x000ea40000300800 */
[----:B----4-:R-:W-:-:S05]  /*dfe40*/  FMUL R2, R19, R23 ;  /* 0x0000001713027220 */ /* 0x010fca0000400000 */
[----:B------:R1:W-:Y:S01]  /*dfe50*/  STL [R1+0x2c8], R2 ;  /* 0x0002c80201007387 */ /* 0x0003e20000100800 */
[----:B------:R-:W4:Y:S02]  /*dfe60*/  LDL.LU R23, [R1+0x884] ;  /* 0x0008840001177983 */ /* 0x000f240000300800 */
[C---:B0-----:R-:W-:Y:S02]  /*dfe70*/  FMUL R3, R19.reuse, R8 ;  /* 0x0000000813037220 */ /* 0x041fe40000400000 */
[----:B------:R-:W4:Y:S03]  /*dfe80*/  LDL.LU R9, [R1+0x88c] ;  /* 0x00088c0001097983 */ /* 0x000f260000300800 */
[----:B------:R0:W-:Y:S01]  /*dfe90*/  STL [R1+0x2c4], R3 ;  /* 0x0002c40301007387 */ /* 0x0001e20000100800 */
[C---:B-1----:R-:W-:Y:S02]  /*dfea0*/  FMUL R2, R19.reuse, R7 ;  /* 0x0000000713027220 */ /* 0x042fe40000400000 */
[----:B0-----:R-:W-:-:S02]  /*dfeb0*/  FMUL R3, R19, R6 ;  /* 0x0000000613037220 */ /* 0x001fc40000400000 */
[----:B------:R-:W4:Y:S01]  /*dfec0*/  LDL.LU R6, [R1+0x894] ;  /* 0x0008940001067983 */ /* 0x000f220000300800 */
[----:B------:R0:W-:Y:S02]  /*dfed0*/  STL [R1+0x4c], R2 ;  /* 0x00004c0201007387 */ /* 0x0001e40000100800 */
[----:B------:R5:W-:Y:S02]  /*dfee0*/  STL [R1+0x48], R3 ;  /* 0x0000480301007387 */ /* 0x000be40000100800 */
[----:B------:R-:W4:Y:S02]  /*dfef0*/  LDL.LU R8, [R1+0x89c] ;  /* 0x00089c0001087983 */ /* 0x000f240000300800 */
[C---:B0-----:R-:W-:Y:S02]  /*dff00*/  FMUL R2, R19.reuse, R20 ;  /* 0x0000001413027220 */ /* 0x041fe40000400000 */
[----:B------:R-:W4:Y:S03]  /*dff10*/  LDL.LU R20, [R1+0x8a4] ;  /* 0x0008a40001147983 */ /* 0x000f260000300800 */
[----:B------:R3:W-:Y:S02]  /*dff20*/  STL [R1+0x3c], R2 ;  /* 0x00003c0201007387 */ /* 0x0007e40000100800 */
[----:B-----5:R-:W-:-:S02]  /*dff30*/  FMUL R3, R19, R22 ;  /* 0x0000001613037220 */ /* 0x020fc40000400000 */
[----:B------:R-:W5:Y:S01]  /*dff40*/  LDL.LU R22, [R1+0x8a8] ;  /* 0x0008a80001167983 */ /* 0x000f620000300800 */
[----:B---3--:R-:W-:-:S03]  /*dff50*/  FMUL R2, R19, R21 ;  /* 0x0000001513027220 */ /* 0x008fc60000400000 */
[----:B------:R0:W-:Y:S01]  /*dff60*/  STL [R1+0x38], R3 ;  /* 0x0000380301007387 */ /* 0x0001e20000100800 */
[----:B------:R-:W3:Y:S03]  /*dff70*/  LDL.LU R7, [R1+0x8ac] ;  /* 0x0008ac0001077983 */ /* 0x000ee60000300800 */
[----:B------:R-:W3:Y:S01]  /*dff80*/  LDL.LU R21, [R1+0x8b0] ;  /* 0x0008b00001157983 */ /* 0x000ee20000300800 */
[----:B------:R1:W-:Y:S02]  /*dff90*/  STL [R1+0x2c], R2 ;  /* 0x00002c0201007387 */ /* 0x0003e40000100800 */
[C---:B0-----:R-:W-:Y:S02]  /*dffa0*/  FMUL R3, R19.reuse, R5 ;  /* 0x0000000513037220 */ /* 0x041fe40000400000 */
[----:B------:R-:W3:Y:S01]  /*dffb0*/  LDL.LU R5, [R1+0x8b4] ;  /* 0x0008b40001057983 */ /* 0x000ee20000300800 */
[----:B-1----:R-:W-:-:S02]  /*dffc0*/  FMUL R2, R19, R27 ;  /* 0x0000001b13027220 */ /* 0x002fc40000400000 */
[----:B------:R0:W-:Y:S02]  /*dffd0*/  STL [R1+0x28], R3 ;  /* 0x0000280301007387 */ /* 0x0001e40000100800 */
[----:B------:R-:W3:Y:S01]  /*dffe0*/  LDL.LU R27, [R1+0x8b8] ;  /* 0x0008b800011b7983 */ /* 0x000ee20000300800 */
[----:B------:R2:W-:Y:S01]  /*dfff0*/  STL [R1+0x1c], R2 ;  /* 0x00001c0201007387 */ /* 0x0005e20000100800 */
[----:B0-----:R-:W-:-:S05]  /*e0000*/  FMUL R3, R19, R17 ;  /* 0x0000001113037220 */ /* 0x001fca0000400000 */
[----:B------:R0:W-:Y:S01]  /*e0010*/  STL [R1+0x18], R3 ;  /* 0x0000180301007387 */ /* 0x0001e20000100800 */
[C---:B--2---:R-:W-:Y:S02]  /*e0020*/  FMUL R2, R0.reuse, R25 ;  /* 0x0000001900027220 */ /* 0x044fe40000400000 */
[C---:B0-----:R-:W-:Y:S02]  /*e0030*/  FMUL R3, R0.reuse, R16 ;  /* 0x0000001000037220 */ /* 0x041fe40000400000 */
[C---:B------:R-:W-:Y:S01]  /*e0040*/  FMUL R15, R0.reuse, R15 ;  /* 0x0000000f000f7220 */ /* 0x040fe20000400000 */
[----:B------:R-:W2:Y:S01]  /*e0050*/  LDL.LU R25, [R1+0x8bc] ;  /* 0x0008bc0001197983 */ /* 0x000ea20000300800 */
[----:B------:R0:W-:Y:S02]  /*e0060*/  STL [R1+0x2c0], R2 ;  /* 0x0002c00201007387 */ /* 0x0001e40000100800 */
[----:B------:R1:W-:Y:S01]  /*e0070*/  STL [R1+0x2bc], R3 ;  /* 0x0002bc0301007387 */ /* 0x0003e20000100800 */
[----:B------:R-:W-:Y:S01]  /*e0080*/  STL [R1+0x2b8], R15 ;  /* 0x0002b80f01007387 */ /* 0x000fe20000100800 */
[----:B0-----:R-:W-:-:S02]  /*e0090*/  FMUL R2, R0, R13 ;  /* 0x0000000d00027220 */ /* 0x001fc40000400000 */
[C---:B-1----:R-:W-:Y:S02]  /*e00a0*/  FMUL R3, R0.reuse, R11 ;  /* 0x0000000b00037220 */ /* 0x042fe40000400000 */
[----:B------:R-:W2:Y:S01]  /*e00b0*/  LDL.LU R11, [R1+0x8c0] ;  /* 0x0008c000010b7983 */ /* 0x000ea20000300800 */
[----:B------:R0:W-:Y:S02]  /*e00c0*/  STL [R1+0x2b0], R2 ;  /* 0x0002b00201007387 */ /* 0x0001e40000100800 */
[----:B------:R-:W-:Y:S02]  /*e00d0*/  STL [R1+0x2a8], R3 ;  /* 0x0002a80301007387 */ /* 0x000fe40000100800 */
[C---:B0-----:R-:W-:Y:S02]  /*e00e0*/  FMUL R2, R0.reuse, R26 ;  /* 0x0000001a00027220 */ /* 0x041fe40000400000 */
[----:B------:R-:W2:Y:S01]  /*e00f0*/  LDL.LU R26, [R1+0x8c4] ;  /* 0x0008c400011a7983 */ /* 0x000ea20000300800 */
[----:B------:R-:W-:-:S02]  /*e0100*/  FMUL R12, R0, R12 ;  /* 0x0000000c000c7220 */ /* 0x000fc40000400000 */
[----:B------:R4:W-:Y:S03]  /*e0110*/  STL [R1+0x2a0], R2 ;  /* 0x0002a00201007387 */ /* 0x0009e60000100800 */
[----:B------:R-:W-:Y:S01]  /*e0120*/  STL [R1+0x298], R12 ;  /* 0x0002980c01007387 */ /* 0x000fe20000100800 */
[----:B----4-:R-:W-:-:S03]  /*e0130*/  FMUL R2, R0, R23 ;  /* 0x0000001700027220 */ /* 0x010fc60000400000 */
[----:B------:R-:W4:Y:S01]  /*e0140*/  LDL.LU R23, [R1+0x8c8] ;  /* 0x0008c80001177983 */ /* 0x000f220000300800 */
[C---:B------:R-:W-:Y:S02]  /*e0150*/  FMUL R3, R0.reuse, R10 ;  /* 0x0000000a00037220 */ /* 0x040fe40000400000 */
[----:B------:R-:W-:-:S03]  /*e0160*/  FMUL R28, R0, R9 ;  /* 0x00000009001c7220 */ /* 0x000fc60000400000 */
[----:B------:R-:W-:Y:S01]  /*e0170*/  STL [R1+0x290], R3 ;  /* 0x0002900301007387 */ /* 0x000fe20000100800 */
[----:B------:R0:W-:Y:S02]  /*e0180*/  STL [R1+0x44], R2 ;  /* 0x0000440201007387 */ /* 0x0001e40000100800 */
[----:B------:R-:W4:Y:S02]  /*e0190*/  LDL.LU R10, [R1+0x8d0] ;  /* 0x0008d000010a7983 */ /* 0x000f240000300800 */
[----:B------:R-:W-:Y:S02]  /*e01a0*/  STL [R1+0x3140], R28 ;  /* 0x0031401c01007387 */ /* 0x000fe40000100800 */
[C---:B0-----:R-:W-:Y:S02]  /*e01b0*/  FMUL R2, R0.reuse, R6 ;  /* 0x0000000600027220 */ /* 0x041fe40000400000 */
[C---:B------:R-:W-:Y:S01]  /*e01c0*/  FMUL R3, R0.reuse, R8 ;  /* 0x0000000800037220 */ /* 0x040fe20000400000 */
[----:B------:R-:W4:Y:S02]  /*e01d0*/  LDL.LU R6, [R1+0x8d8] ;  /* 0x0008d80001067983 */ /* 0x000f240000300800 */
[----:B------:R0:W-:Y:S02]  /*e01e0*/  STL [R1+0x34], R2 ;  /* 0x0000340201007387 */ /* 0x0001e40000100800 */
[----:B0-----:R-:W-:-:S02]  /*e01f0*/  FMUL R2, R0, R20 ;  /* 0x0000001400027220 */ /* 0x001fc40000400000 */
[----:B------:R-:W4:Y:S01]  /*e0200*/  LDL.LU R20, [R1+0x8e0] ;  /* 0x0008e00001147983 */ /* 0x000f220000300800 */
[----:B------:R5:W-:Y:S02]  /*e0210*/  STL [R1+0x30], R3 ;  /* 0x0000300301007387 */ /* 0x000be40000100800 */
[----:B------:R3:W-:Y:S02]  /*e0220*/  STL [R1+0x24], R2 ;  /* 0x0000240201007387 */ /* 0x0007e40000100800 */
[C---:B-----5:R-:W-:Y:S02]  /*e0230*/  FMUL R3, R0.reuse, R22 ;  /* 0x0000001600037220 */ /* 0x060fe40000400000 */
[----:B------:R-:W5:Y:S01]  /*e0240*/  LDL.LU R22, [R1+0x8e8] ;  /* 0x0008e80001167983 */ /* 0x000f620000300800 */
[C---:B---3--:R-:W-:Y:S02]  /*e0250*/  FMUL R2, R0.reuse, R7 ;  /* 0x0000000700027220 */ /* 0x048fe40000400000 */
[----:B------:R-:W-:-:S02]  /*e0260*/  FMUL R0, R0, R21 ;  /* 0x0000001500007220 */ /* 0x000fc40000400000 */
[----:B------:R-:W-:Y:S01]  /*e0270*/  STL [R1+0x20], R3 ;  /* 0x0000200301007387 */ /* 0x000fe20000100800 */
[----:B------:R-:W3:Y:S01]  /*e0280*/  LDL.LU R21, [R1+0x8f4] ;  /* 0x0008f40001157983 */ /* 0x000ee20000300800 */
[----:B------:R0:W-:Y:S02]  /*e0290*/  STL [R1+0x14], R2 ;  /* 0x0000140201007387 */ /* 0x0001e40000100800 */
[----:B------:R1:W-:Y:S02]  /*e02a0*/  STL [R1+0x10], R0 ;  /* 0x0000100001007387 */ /* 0x0003e40000100800 */
[----:B------:R-:W3:Y:S02]  /*e02b0*/  LDL.LU R7, [R1+0x8fc] ;  /* 0x0008fc0001077983 */ /* 0x000ee40000300800 */
[C---:B0-----:R-:W-:Y:S02]  /*e02c0*/  FMUL R2, R14.reuse, R5 ;  /* 0x000000050e027220 */ /* 0x041fe40000400000 */
[----:B-1----:R-:W-:-:S03]  /*e02d0*/  FMUL R0, R14, R27 ;  /* 0x0000001b0e007220 */ /* 0x002fc60000400000 */
[----:B------:R2:W-:Y:S01]  /*e02e0*/  STL [R1+0x288], R2 ;  /* 0x0002880201007387 */ /* 0x0005e20000100800 */
[----:B------:R-:W3:Y:S02]  /*e02f0*/  LDL.LU R9, [R1+0x908] ;  /* 0x0009080001097983 */ /* 0x000ee40000300800 */
[----:B------:R-:W-:Y:S02]  /*e0300*/  STL [R1+0x284], R0 ;  /* 0x0002840001007387 */ /* 0x000fe40000100800 */
[----:B------:R-:W3:Y:S01]  /*e0310*/  LDL.LU R27, [R1+0x910] ;  /* 0x00091000011b7983 */ /* 0x000ee20000300800 */
[----:B------:R-:W3:Y:S01]  /*e0320*/  LDL.LU R8, [R1+0x918] ;  /* 0x0009180001087983 */ /* 0x000ee20000300800 */
[----:B------:R-:W3:Y:S02]  /*e0330*/  LDL.LU R5, [R1+0x920] ;  /* 0x0009200001057983 */ /* 0x000ee40000300800 */
[C---:B--2---:R-:W-:Y:S02]  /*e0340*/  FMUL R2, R14.reuse, R25 ;  /* 0x000000190e027220 */ /* 0x044fe40000400000 */
[----:B------:R-:W2:Y:S03]  /*e0350*/  LDL.LU R25, [R1+0x8cc] ;  /* 0x0008cc0001197983 */ /* 0x000ea60000300800 */
[----:B------:R0:W-:Y:S02]  /*e0360*/  STL [R1+0x304c], R2 ;  /* 0x00304c0201007387 */ /* 0x0001e40000100800 */
[----:B------:R-:W-:-:S05]  /*e0370*/  FMUL R3, R14, R11 ;  /* 0x0000000b0e037220 */ /* 0x000fca0000400000 */
[----:B------:R-:W-:Y:S01]  /*e0380*/  STL [R1+0x3050], R3 ;  /* 0x0030500301007387 */ /* 0x000fe20000100800 */
[----:B------:R-:W2:Y:S02]  /*e0390*/  LDL.LU R18, [R1+0x8d4] ;  /* 0x0008d40001127983 */ /* 0x000ea40000300800 */
[C---:B0-----:R-:W-:Y:S02]  /*e03a0*/  FMUL R2, R14.reuse, R26 ;  /* 0x0000001a0e027220 */ /* 0x041fe40000400000 */
[----:B------:R-:W2:Y:S03]  /*e03b0*/  LDL.LU R26, [R1+0x8dc] ;  /* 0x0008dc00011a7983 */ /* 0x000ea60000300800 */
[----:B------:R0:W-:Y:S02]  /*e03c0*/  STL [R1+0x3054], R2 ;  /* 0x0030540201007387 */ /* 0x0001e40000100800 */
[----:B------:R-:W2:Y:S02]  /*e03d0*/  LDL.LU R17, [R1+0x8e4] ;  /* 0x0008e40001117983 */ /* 0x000ea40000300800 */
[----:B----4-:R-:W-:-:S02]  /*e03e0*/  FMUL R0, R14, R23 ;  /* 0x000000170e007220 */ /* 0x010fc40000400000 */
[----:B------:R-:W4:Y:S01]  /*e03f0*/  LDL.LU R23, [R1+0x8ec] ;  /* 0x0008ec0001177983 */ /* 0x000f220000300800 */
[----:B------:R-:W2:Y:S02]  /*e0400*/  MUFU.RCP R4, R4 ;  /* 0x0000000400047308 */ /* 0x000ea40000001000 */
[----:B------:R1:W-:Y:S02]  /*e0410*/  STL [R1+0x264], R0 ;  /* 0x0002640001007387 */ /* 0x0003e40000100800 */
[----:B0-----:R-:W-:-:S05]  /*e0420*/  FMUL R2, R14, R10 ;  /* 0x0000000a0e027220 */ /* 0x001fca0000400000 */
[----:B------:R-:W-:Y:S01]  /*e0430*/  STL [R1+0x3058], R2 ;  /* 0x0030580201007387 */ /* 0x000fe20000100800 */
[----:B------:R-:W4:Y:S02]  /*e0440*/  LDL.LU R16, [R1+0x8f0] ;  /* 0x0008f00001107983 */ /* 0x000f240000300800 */
[----:B------:R-:W4:Y:S02]  /*e0450*/  LDL.LU R11, [R1+0x8f8] ;  /* 0x0008f800010b7983 */ /* 0x000f240000300800 */
[----:B-1----:R-:W-:-:S05]  /*e0460*/  FMUL R0, R14, R6 ;  /* 0x000000060e007220 */ /* 0x002fca0000400000 */
[----:B------:R5:W-:Y:S01]  /*e0470*/  STL [R1+0x254], R0 ;  /* 0x0002540001007387 */ /* 0x000be20000100800 */
[----:B------:R-:W-:-:S05]  /*e0480*/  FMUL R28, R14, R20 ;  /* 0x000000140e1c7220 */ /* 0x000fca0000400000 */
[----:B------:R-:W-:Y:S01]  /*e0490*/  STL [R1+0x3144], R28 ;  /* 0x0031441c01007387 */ /* 0x000fe20000100800 */
[----:B------:R-:W4:Y:S02]  /*e04a0*/  LDL.LU R6, [R1+0x900] ;  /* 0x0009000001067983 */ /* 0x000f240000300800 */
[C---:B-----5:R-:W-:Y:S02]  /*e04b0*/  FMUL R0, R14.reuse, R22 ;  /* 0x000000160e007220 */ /* 0x060fe40000400000 */
[----:B------:R-:W5:Y:S01]  /*e04c0*/  LDL.LU R22, [R1+0x904] ;  /* 0x0009040001167983 */ /* 0x000f620000300800 */
[----:B---3--:R-:W-:-:S03]  /*e04d0*/  FMUL R10, R14, R21 ;  /* 0x000000150e0a7220 */ /* 0x008fc60000400000 */
[----:B------:R2:W-:Y:S04]  /*e04e0*/  STL [R1+0x8], R0 ;  /* 0x0000080001007387 */ /* 0x0005e80000100800 */
[----:B------:R-:W3:Y:S01]  /*e04f0*/  LDL.LU R20, [R1+0x90c] ;  /* 0x00090c0001147983 */ /* 0x000ee20000300800 */
[----:B------:R-:W3:Y:S02]  /*e0500*/  LDL.LU R21, [R1+0x914] ;  /* 0x0009140001157983 */ /* 0x000ee40000300800 */
[----:B------:R-:W-:Y:S02]  /*e0510*/  STL [R1+0x3148], R10 ;  /* 0x0031480a01007387 */ /* 0x000fe40000100800 */
[C---:B------:R-:W-:Y:S02]  /*e0520*/  FMUL R7, R14.reuse, R7 ;  /* 0x000000070e077220 */ /* 0x040fe40000400000 */
[----:B------:R-:W-:-:S02]  /*e0530*/  FMUL R9, R14, R9 ;  /* 0x000000090e097220 */ /* 0x000fc40000400000 */
[C---:B------:R-:W-:Y:S02]  /*e0540*/  FMUL R12, R14.reuse, R27 ;  /* 0x0000001b0e0c7220 */ /* 0x040fe40000400000 */
[C---:B------:R-:W-:Y:S01]  /*e0550*/  FMUL R8, R14.reuse, R8 ;  /* 0x000000080e087220 */ /* 0x040fe20000400000 */
[----:B------:R-:W3:Y:S01]  /*e0560*/  LDL.LU R27, [R1+0x91c] ;  /* 0x00091c00011b7983 */ /* 0x000ee20000300800 */
[----:B------:R-:W-:Y:S02]  /*e0570*/  FMUL R14, R14, R5 ;  /* 0x000000050e0e7220 */ /* 0x000fe40000400000 */
[----:B------:R-:W3:Y:S02]  /*e0580*/  LDL.LU R5, [R1+0x924] ;  /* 0x0009240001057983 */ /* 0x000ee40000300800 */
[----:B------:R-:W3:Y:S02]  /*e0590*/  LDL.LU R13, [R1+0x928] ;  /* 0x00092800010d7983 */ /* 0x000ee40000300800 */
[----:B--2---:R-:W-:-:S05]  /*e05a0*/  FMUL R0, R4, R25 ;  /* 0x0000001904007220 */ /* 0x004fca0000400000 */
[----:B------:R0:W-:Y:S01]  /*e05b0*/  STL [R1+0x250], R0 ;  /* 0x0002500001007387 */ /* 0x0001e20000100800 */
[----:B------:R-:W2:Y:S02]  /*e05c0*/  LDL.LU R15, [R1+0x92c] ;  /* 0x00092c00010f7983 */ /* 0x000ea40000300800 */
[----:B------:R-:W2:Y:S02]  /*e05d0*/  LDL.LU R25, [R1+0x930] ;  /* 0x0009300001197983 */ /* 0x000ea40000300800 */
[C---:B0-----:R-:W-:Y:S02]  /*e05e0*/  FMUL R0, R4.reuse, R18 ;  /* 0x0000001204007220 */ /* 0x041fe40000400000 */
[C---:B------:R-:W-:Y:S02]  /*e05f0*/  FMUL R2, R4.reuse, R26 ;  /* 0x0000001a04027220 */ /* 0x040fe40000400000 */
[----:B------:R-:W2:Y:S01]  /*e0600*/  LDL.LU R26, [R1+0x938] ;  /* 0x00093800011a7983 */ /* 0x000ea20000300800 */
[----:B------:R0:W-:Y:S02]  /*e0610*/  STL [R1+0x24c], R0 ;  /* 0x00024c0001007387 */ /* 0x0001e40000100800 */
[----:B------:R-:W-:Y:S02]  /*e0620*/  STL [R1+0x248], R2 ;  /* 0x0002480201007387 */ /* 0x000fe40000100800 */
[----:B0-----:R-:W-:-:S02]  /*e0630*/  FMUL R0, R4, R17 ;  /* 0x0000001104007220 */ /* 0x001fc40000400000 */
[C---:B----4-:R-:W-:Y:S02]  /*e0640*/  FMUL R3, R4.reuse, R23 ;  /* 0x0000001704037220 */ /* 0x050fe40000400000 */
[----:B------:R-:W4:Y:S01]  /*e0650*/  LDL.LU R23, [R1+0x940] ;  /* 0x0009400001177983 */ /* 0x000f220000300800 */
[----:B------:R-:W-:Y:S02]  /*e0660*/  STL [R1+0x244], R0 ;  /* 0x0002440001007387 */ /* 0x000fe40000100800 */
[----:B------:R0:W-:Y:S02]  /*e0670*/  STL [R1+0x305c], R3 ;  /* 0x00305c0301007387 */ /* 0x0001e40000100800 */
[----:B0-----:R-:W4:Y:S01]  /*e0680*/  LDL.LU R3, [R1+0x934] ;  /* 0x0009340001037983 */ /* 0x001f220000300800 */
[----:B------:R-:W4:Y:S01]  /*e0690*/  MUFU.RCP R29, R29 ;  /* 0x0000001d001d7308 */ /* 0x000f220000001000 */
[C---:B------:R-:W-:Y:S02]  /*e06a0*/  FMUL R0, R4.reuse, R16 ;  /* 0x0000001004007220 */ /* 0x040fe40000400000 */
[C---:B------:R-:W-:Y:S01]  /*e06b0*/  FMUL R2, R4.reuse, R11 ;  /* 0x0000000b04027220 */ /* 0x040fe20000400000 */
[----:B------:R-:W4:Y:S02]  /*e06c0*/  LDL.LU R10, [R1+0x970] ;  /* 0x00097000010a7983 */ /* 0x000f240000300800 */
[----:B------:R-:W-:Y:S02]  /*e06d0*/  STL [R1+0x23c], R0 ;  /* 0x00023c0001007387 */ /* 0x000fe40000100800 */
[----:B------:R0:W-:Y:S04]  /*e06e0*/  STL [R1+0x3060], R2 ;  /* 0x0030600201007387 */ /* 0x0001e80000100800 */
[----:B0-----:R-:W4:Y:S01]  /*e06f0*/  LDL.LU R2, [R1+0x93c] ;  /* 0x00093c0001027983 */ /* 0x001f220000300800 */
[----:B------:R-:W4:Y:S02]  /*e0700*/  LDL.LU R0, [R1+0x978] ;  /* 0x0009780001007983 */ /* 0x000f240000300800 */
[----:B------:R-:W-:-:S05]  /*e0710*/  FMUL R6, R4, R6 ;  /* 0x0000000604067220 */ /* 0x000fca0000400000 */
[----:B------:R0:W-:Y:S01]  /*e0720*/  STL [R1+0x234], R6 ;  /* 0x0002340601007387 */ /* 0x0001e20000100800 */
[----:B-----5:R-:W-:-:S03]  /*e0730*/  FMUL R28, R4, R22 ;  /* 0x00000016041c7220 */ /* 0x020fc60000400000 */
[----:B------:R-:W5:Y:S01]  /*e0740*/  LDL.LU R22, [R1+0x97c] ;  /* 0x00097c0001167983 */ /* 0x000f620000300800 */
[C---:B---3--:R-:W-:Y:S02]  /*e0750*/  FMUL R11, R4.reuse, R20 ;  /* 0x00000014040b7220 */ /* 0x048fe40000400000 */
[C---:B0-----:R-:W-:Y:S02]  /*e0760*/  FMUL R6, R4.reuse, R21 ;  /* 0x0000001504067220 */ /* 0x041fe40000400000 */
[----:B------:R-:W3:Y:S01]  /*e0770*/  LDL.LU R21, [R1+0x988] ;  /* 0x0009880001157983 */ /* 0x000ee20000300800 */
[----:B------:R0:W-:Y:S02]  /*e0780*/  STL [R1], R11 ;  /* 0x0000000b01007387 */ /* 0x0001e40000100800 */
[----:B------:R-:W3:Y:S02]  /*e0790*/  LDL.LU R20, [R1+0x990] ;  /* 0x0009900001147983 */ /* 0x000ee40000300800 */
[----:B------:R-:W3:Y:S01]  /*e07a0*/  LDL.LU R16, [R1+0x9a4] ;  /* 0x0009a40001107983 */ /* 0x000ee20000300800 */
[----:B------:R-:W3:Y:S01]  /*e07b0*/  LDL.LU R18, [R1+0x9b0] ;  /* 0x0009b00001127983 */ /* 0x000ee20000300800 */
[----:B0-----:R-:W-:-:S03]  /*e07c0*/  FMUL R11, R4, R27 ;  /* 0x0000001b040b7220 */ /* 0x001fc60000400000 */
[----:B------:R-:W3:Y:S01]  /*e07d0*/  LDL.LU R27, [R1+0x998] ;  /* 0x00099800011b7983 */ /* 0x000ee20000300800 */
[----:B------:R-:W3:Y:S02]  /*e07e0*/  LDL.LU R17, [R1+0x9a8] ;  /* 0x0009a80001117983 */ /* 0x000ee40000300800 */
[C---:B------:R-:W-:Y:S02]  /*e07f0*/  FMUL R5, R4.reuse, R5 ;  /* 0x0000000504057220 */ /* 0x040fe40000400000 */
[C---:B------:R-:W-:Y:S01]  /*e0800*/  FMUL R13, R4.reuse, R13 ;  /* 0x0000000d040d7220 */ /* 0x040fe20000400000 */
[----:B------:R-:W3:Y:S01]  /*e0810*/  LDL.LU R19, [R1+0x9bc] ;  /* 0x0009bc0001137983 */ /* 0x000ee20000300800 */
[C---:B--2---:R-:W-:Y:S02]  /*e0820*/  FMUL R15, R4.reuse, R15 ;  /* 0x0000000f040f7220 */ /* 0x044fe40000400000 */
[----:B------:R-:W-:Y:S02]  /*e0830*/  FMUL R4, R4, R25 ;  /* 0x0000001904047220 */ /* 0x000fe40000400000 */
[----:B------:R-:W2:Y:S01]  /*e0840*/  LDL.LU R25, [R1+0x3158] ;  /* 0x0031580001197983 */ /* 0x000ea20000300800 */
[----:B----4-:R-:W-:-:S05]  /*e0850*/  FMUL R3, R29, R3 ;  /* 0x000000031d037220 */ /* 0x010fca0000400000 */
[----:B------:R0:W-:Y:S04]  /*e0860*/  STL [R1+0x3064], R3 ;  /* 0x0030640301007387 */ /* 0x0001e80000100800 */
[----:B0-----:R-:W4:Y:S01]  /*e0870*/  LDL.LU R3, [R1+0x944] ;  /* 0x0009440001037983 */ /* 0x001f220000300800 */
[C---:B------:R-:W-:Y:S02]  /*e0880*/  FMUL R26, R29.reuse, R26 ;  /* 0x0000001a1d1a7220 */ /* 0x040fe40000400000 */
[C---:B------:R-:W-:Y:S02]  /*e0890*/  FMUL R2, R29.reuse, R2 ;  /* 0x000000021d027220 */ /* 0x040fe40000400000 */
[C---:B------:R-:W-:Y:S01]  /*e08a0*/  FMUL R23, R29.reuse, R23 ;  /* 0x000000171d177220 */ /* 0x040fe20000400000 */
[----:B------:R0:W-:Y:S04]  /*e08b0*/  STL [R1+0x22c], R26 ;  /* 0x00022c1a01007387 */ /* 0x0001e80000100800 */
[----:B0-----:R-:W2:Y:S01]  /*e08c0*/  LDL.LU R26, [R1+0x3154] ;  /* 0x00315400011a7983 */ /* 0x001ea20000300800 */
[----:B------:R0:W-:Y:S03]  /*e08d0*/  STL [R1+0x3068], R2 ;  /* 0x0030680201007387 */ /* 0x0001e60000100800 */
[----:B0-----:R-:W2:Y:S01]  /*e08e0*/  LDL.LU R2, [R1+0x94c] ;  /* 0x00094c0001027983 */ /* 0x001ea20000300800 */
[----:B------:R0:W-:Y:S03]  /*e08f0*/  STL [R1+0x224], R23 ;  /* 0x0002241701007387 */ /* 0x0001e60000100800 */
[----:B0-----:R-:W5:Y:S01]  /*e0900*/  LDL.LU R23, [R1+0x3150] ;  /* 0x0031500001177983 */ /* 0x001f620000300800 */
[----:B----4-:R-:W-:-:S05]  /*e0910*/  FMUL R3, R29, R3 ;  /* 0x000000031d037220 */ /* 0x010fca0000400000 */
[----:B------:R0:W-:Y:S04]  /*e0920*/  STL [R1+0x3080], R3 ;  /* 0x0030800301007387 */ /* 0x0001e80000100800 */
[----:B0-----:R-:W4:Y:S01]  /*e0930*/  LDL.LU R3, [R1+0x948] ;  /* 0x0009480001037983 */ /* 0x001f220000300800 */
[----:B------:R-:W0:Y:S01]  /*e0940*/  MUFU.RCP R24, R24 ;  /* 0x0000001800187308 */ /* 0x000e220000001000 */
[C---:B---3--:R-:W-:Y:S02]  /*e0950*/  FMUL R20, R29.reuse, R20 ;  /* 0x000000141d147220 */ /* 0x048fe40000400000 */
[----:B--2---:R-:W-:-:S05]  /*e0960*/  FMUL R2, R29, R2 ;  /* 0x000000021d027220 */ /* 0x004fca0000400000 */
[----:B------:R1:W-:Y:S01]  /*e0970*/  STL [R1+0x3084], R2 ;  /* 0x0030840201007387 */ /* 0x0003e20000100800 */
[C---:B0-----:R-:W-:Y:S02]  /*e0980*/  FMUL R16, R24.reuse, R16 ;  /* 0x0000001018107220 */ /* 0x041fe40000400000 */
[----:B------:R-:W-:Y:S02]  /*e0990*/  FMUL R25, R24, R25 ;  /* 0x0000001918197220 */ /* 0x000fe40000400000 */
[C---:B------:R-:W-:Y:S02]  /*e09a0*/  FMUL R18, R29.reuse, R18 ;  /* 0x000000121d127220 */ /* 0x040fe40000400000 */
[C---:B------:R-:W-:Y:S02]  /*e09b0*/  FMUL R0, R29.reuse, R0 ;  /* 0x000000001d007220 */ /* 0x040fe40000400000 */
[C---:B-1----:R-:W-:Y:S02]  /*e09c0*/  FMUL R2, R29.reuse, R10 ;  /* 0x0000000a1d027220 */ /* 0x042fe40000400000 */
[----:B-----5:R-:W-:-:S02]  /*e09d0*/  FMUL R23, R29, R23 ;  /* 0x000000171d177220 */ /* 0x020fc40000400000 */
[C---:B------:R-:W-:Y:S02]  /*e09e0*/  FMUL R22, R29.reuse, R22 ;  /* 0x000000161d167220 */ /* 0x040fe40000400000 */
[C---:B------:R-:W-:Y:S02]  /*e09f0*/  FMUL R26, R29.reuse, R26 ;  /* 0x0000001a1d1a7220 */ /* 0x040fe40000400000 */
[----:B------:R-:W-:Y:S02]  /*e0a00*/  FMUL R21, R29, R21 ;  /* 0x000000151d157220 */ /* 0x000fe40000400000 */
[C---:B------:R-:W-:Y:S02]  /*e0a10*/  FMUL R17, R24.reuse, R17 ;  /* 0x0000001118117220 */ /* 0x040fe40000400000 */
[----:B------:R-:W-:Y:S01]  /*e0a20*/  FMUL R19, R24, R19 ;  /* 0x0000001318137220 */ /* 0x000fe20000400000 */
[----:B------:R-:W-:Y:S02]  /*e0a30*/  F2FP.PACK_AB R16, R16, R25 ;  /* 0x000000191010723e */ /* 0x000fe400000000ff */
[----:B------:R-:W-:-:S02]  /*e0a40*/  F2FP.PACK_AB R20, R20, R18 ;  /* 0x000000121414723e */ /* 0x000fc400000000ff */
[----:B------:R-:W-:Y:S01]  /*e0a50*/  F2FP.PACK_AB R17, R17, R19 ;  /* 0x000000131111723e */ /* 0x000fe200000000ff */
[C---:B----4-:R-:W-:Y:S02]  /*e0a60*/  FMUL R3, R29.reuse, R3 ;  /* 0x000000031d037220 */ /* 0x050fe40000400000 */
[----:B------:R-:W-:-:S03]  /*e0a70*/  FMUL R29, R29, R27 ;  /* 0x0000001b1d1d7220 */ /* 0x000fc60000400000 */
[----:B------:R-:W-:Y:S01]  /*e0a80*/  STL [R1+0x21c], R3 ;  /* 0x00021c0301007387 */ /* 0x000fe20000100800 */
[----:B------:R-:W2:Y:S02]  /*e0a90*/  LDL.LU R10, [R1+0xa58] ;  /* 0x000a5800010a7983 */ /* 0x000ea40000300800 */
[----:B------:R0:W-:Y:S02]  /*e0aa0*/  STL [R1+0x210], R2 ;  /* 0x0002100201007387 */ /* 0x0001e40000100800 */
[----:B0-----:R-:W3:Y:S01]  /*e0ab0*/  LDL.LU R2, [R1+0x984] ;  /* 0x0009840001027983 */ /* 0x001ee20000300800 */
[----:B------:R-:W4:Y:S02]  /*e0ac0*/  LDL.LU R3, [R1+0x98c] ;  /* 0x00098c0001037983 */ /* 0x000f240000300800 */
[----:B------:R-:W5:Y:S02]  /*e0ad0*/  LDL.LU R27, [R1+0x314c] ;  /* 0x00314c00011b7983 */ /* 0x000f640000300800 */
[----:B------:R-:W3:Y:S01]  /*e0ae0*/  LDL.LU R25, [R1+0x9b4] ;  /* 0x0009b40001197983 */ /* 0x000ee20000300800 */
[----:B------:R-:W3:Y:S01]  /*e0af0*/  LDL.LU R18, [R1+0x9ac] ;  /* 0x0009ac0001127983 */ /* 0x000ee20000300800 */
[----:B------:R-:W4:Y:S01]  /*e0b00*/  LDL.LU R19, [R1+0x99c] ;  /* 0x00099c0001137983 */ /* 0x000f220000300800 */
[----:B------:R-:W-:-:S02]  /*e0b10*/  F2FP.PACK_AB R23, R23, R0 ;  /* 0x000000001717723e */ /* 0x000fc400000000ff */
[----:B------:R-:W0:Y:S01]  /*e0b20*/  S2R R0, SR_TID.X ;  /* 0x0000000000007919 */ /* 0x000e220000002100 */
[----:B------:R-:W-:Y:S02]  /*e0b30*/  F2FP.PACK_AB R21, R21, R29 ;  /* 0x0000001d1515723e */ /* 0x000fe400000000ff */
[----:B------:R-:W4:Y:S01]  /*e0b40*/  LDL.LU R29, [R1+0x9d0] ;  /* 0x0009d000011d7983 */ /* 0x000f220000300800 */
[----:B------:R-:W-:Y:S02]  /*e0b50*/  F2FP.PACK_AB R22, R22, R26 ;  /* 0x0000001a1616723e */ /* 0x000fe400000000ff */
[----:B0-----:R-:W-:-:S04]  /*e0b60*/  LOP3.LUT R0, R0, 0x18, RZ, 0xc0, !PT ;  /* 0x0000001800007812 */ /* 0x001fc800078ec0ff */
[----:B--2---:R-:W-:Y:S01]  /*e0b70*/  LEA R0, R0, R10, 0xc ;  /* 0x0000000a00007211 */ /* 0x004fe200078e60ff */
[C---:B-----5:R-:W-:Y:S02]  /*e0b80*/  FMUL R27, R24.reuse, R27 ;  /* 0x0000001b181b7220 */ /* 0x060fe40000400000 */
[C---:B---3--:R-:W-:Y:S02]  /*e0b90*/  FMUL R18, R24.reuse, R18 ;  /* 0x0000001218127220 */ /* 0x048fe40000400000 */
[C---:B----4-:R-:W-:Y:S02]  /*e0ba0*/  FMUL R19, R24.reuse, R19 ;  /* 0x0000001318137220 */ /* 0x050fe40000400000 */
[C---:B------:R-:W-:Y:S02]  /*e0bb0*/  FMUL R25, R24.reuse, R25 ;  /* 0x0000001918197220 */ /* 0x040fe40000400000 */
[----:B------:R-:W-:Y:S01]  /*e0bc0*/  FMUL R2, R24, R2 ;  /* 0x0000000218027220 */ /* 0x000fe20000400000 */
[----:B------:R-:W-:Y:S01]  /*e0bd0*/  F2FP.PACK_AB R18, R18, R27 ;  /* 0x0000001b1212723e */ /* 0x000fe200000000ff */
[----:B------:R-:W-:Y:S01]  /*e0be0*/  FMUL R3, R24, R3 ;  /* 0x0000000318037220 */ /* 0x000fe20000400000 */
[----:B------:R-:W2:Y:S01]  /*e0bf0*/  LDL.LU R27, [R1+0x9cc] ;  /* 0x0009cc00011b7983 */ /* 0x000ea20000300800 */
[----:B------:R-:W3:Y:S01]  /*e0c00*/  LDL.LU R26, [R1+0x9c8] ;  /* 0x0009c800011a7983 */ /* 0x000ee20000300800 */
[----:B------:R-:W-:-:S02]  /*e0c10*/  F2FP.PACK_AB R19, R19, R25 ;  /* 0x000000191313723e */ /* 0x000fc400000000ff */
[----:B------:R-:W4:Y:S01]  /*e0c20*/  LDL.LU R25, [R1+0x9c4] ;  /* 0x0009c40001197983 */ /* 0x000f220000300800 */
[----:B------:R-:W5:Y:S02]  /*e0c30*/  LDL.LU R10, [R1+0x3148] ;  /* 0x00314800010a7983 */ /* 0x000f640000300800 */
[----:B------:R0:W-:Y:S02]  /*e0c40*/  STL [R1+0x3088], R2 ;  /* 0x0030880201007387 */ /* 0x0001e40000100800 */
[----:B0-----:R-:W2:Y:S01]  /*e0c50*/  LDL.LU R2, [R1+0x9a0] ;  /* 0x0009a00001027983 */ /* 0x001ea20000300800 */
[----:B------:R0:W-:Y:S03]  /*e0c60*/  STL [R1+0x308c], R3 ;  /* 0x00308c0301007387 */ /* 0x0001e60000100800 */
[----:B0-----:R-:W3:Y:S01]  /*e0c70*/  LDL.LU R3, [R1+0x994] ;  /* 0x0009940001037983 */ /* 0x001ee20000300800 */
[----:B------:R-:W-:-:S03]  /*e0c80*/  FMUL R29, R24, R29 ;  /* 0x0000001d181d7220 */ /* 0x000fc60000400000 */
[----:B------:R-:W-:Y:S04]  /*e0c90*/  STS.128 [R0], R16 ;  /* 0x0000001000007388 */ /* 0x000fe80000000c00 */
[----:B------:R-:W-:Y:S01]  /*e0ca0*/  STS.128 [R0+0x80], R20 ;  /* 0x0000801400007388 */ /* 0x000fe20000000c00 */
[----:B------:R-:W-:Y:S02]  /*e0cb0*/  F2FP.PACK_AB R4, R15, R4 ;  /* 0x000000040f04723e */ /* 0x000fe400000000ff */
[----:B------:R-:W-:Y:S02]  /*e0cc0*/  F2FP.PACK_AB R8, R8, R14 ;  /* 0x0000000e0808723e */ /* 0x000fe400000000ff */
[----:B------:R-:W-:Y:S02]  /*e0cd0*/  F2FP.PACK_AB R5, R5, R13 ;  /* 0x0000000d0505723e */ /* 0x000fe400000000ff */
[----:B------:R-:W-:-:S02]  /*e0ce0*/  F2FP.PACK_AB R9, R9, R12 ;  /* 0x0000000c0909723e */ /* 0x000fc400000000ff */
[----:B------:R-:W-:Y:S01]  /*e0cf0*/  F2FP.PACK_AB R6, R6, R11 ;  /* 0x0000000b0606723e */ /* 0x000fe200000000ff */
[C---:B--2---:R-:W-:Y:S02]  /*e0d00*/  FMUL R2, R24.reuse, R2 ;  /* 0x0000000218027220 */ /* 0x044fe40000400000 */
[----:B---3--:R-:W-:-:S05]  /*e0d10*/  FMUL R3, R24, R3 ;  /* 0x0000000318037220 */ /* 0x008fca0000400000 */
[----:B------:R4:W-:Y:S01]  /*e0d20*/  STL [R1+0x1dc], R3 ;  /* 0x0001dc0301007387 */ /* 0x0009e20000100800 */
[----:B------:R0:W-:Y:S02]  /*e0d30*/  STL [R1+0x90], R2 ;  /* 0x0000900201007387 */ /* 0x0001e40000100800 */
[C---:B----4-:R-:W-:Y:S02]  /*e0d40*/  FMUL R3, R24.reuse, R25 ;  /* 0x0000001918037220 */ /* 0x050fe40000400000 */
[C---:B------:R-:W-:Y:S01]  /*e0d50*/  FMUL R25, R24.reuse, R26 ;  /* 0x0000001a18197220 */ /* 0x040fe20000400000 */
[----:B0-----:R-:W2:Y:S01]  /*e0d60*/  LDL.LU R2, [R1+0x48] ;  /* 0x0000480001027983 */ /* 0x001ea20000300800 */
[----:B------:R-:W-:Y:S02]  /*e0d70*/  FMUL R26, R24, R27 ;  /* 0x0000001b181a7220 */ /* 0x000fe40000400000 */
[----:B------:R0:W-:Y:S02]  /*e0d80*/  STL [R1+0x8c], R3 ;  /* 0x00008c0301007387 */ /* 0x0001e40000100800 */
[----:B0-----:R-:W3:Y:S01]  /*e0d90*/  LDL.LU R3, [R1+0x50] ;  /* 0x0000500001037983 */ /* 0x001ee20000300800 */
[----:B------:R0:W-:Y:S03]  /*e0da0*/  STL [R1+0x88], R25 ;  /* 0x0000881901007387 */ /* 0x0001e60000100800 */
[----:B0-----:R-:W4:Y:S01]  /*e0db0*/  LDL.LU R25, [R1+0x5c] ;  /* 0x00005c0001197983 */ /* 0x001f220000300800 */
[----:B------:R0:W-:Y:S03]  /*e0dc0*/  STL [R1+0x80], R26 ;  /* 0x0000801a01007387 */ /* 0x0001e60000100800 */
[----:B0-----:R-:W4:Y:S01]  /*e0dd0*/  LDL.LU R26, [R1+0x58] ;  /* 0x00005800011a7983 */ /* 0x001f220000300800 */
[----:B------:R-:W3:Y:S02]  /*e0de0*/  LDL.LU R24, [R1+0x54] ;  /* 0x0000540001187983 */ /* 0x000ee40000300800 */
[----:B------:R-:W2:Y:S02]  /*e0df0*/  LDL.LU R27, [R1+0x64] ;  /* 0x00006400011b7983 */ /* 0x000ea40000300800 */
[----:B------:R0:W-:Y:S02]  /*e0e00*/  STL [R1+0x3090], R29 ;  /* 0x0030901d01007387 */ /* 0x0001e40000100800 */
[----:B0-----:R-:W2:Y:S01]  /*e0e10*/  LDL.LU R29, [R1+0x4c] ;  /* 0x00004c00011d7983 */ /* 0x001ea20000300800 */
        /* <DEDUP_REMOVED lines=8> */
[----:B------:R0:W-:Y:S01]  /*e0ea0*/  STL [R1+0x3138], R0 ;  /* 0x0031380001007387 */ /* 0x0001e20000100800 */
[----:B-----5:R-:W-:-:S02]  /*e0eb0*/  F2FP.PACK_AB R10, R10, R7 ;  /* 0x000000070a0a723e */ /* 0x020fc400000000ff */
[----:B0-----:R-:W5:Y:S01]  /*e0ec0*/  LDL.LU R0, [R1+0x20] ;  /* 0x0000200001007983 */ /* 0x001f620000300800 */
[----:B------:R-:W5:Y:S02]  /*e0ed0*/  LDL.LU R15, [R1+0x24] ;  /* 0x00002400010f7983 */ /* 0x000f640000300800 */
[----:B------:R-:W2:Y:S02]  /*e0ee0*/  LDL.LU R14, [R1+0x1c] ;  /* 0x00001c00010e7983 */ /* 0x000ea40000300800 */
[----:B------:R-:W2:Y:S01]  /*e0ef0*/  LDL.LU R13, [R1+0x10] ;  /* 0x00001000010d7983 */ /* 0x000ea20000300800 */
[----:B------:R-:W2:Y:S01]  /*e0f00*/  LDL.LU R12, [R1+0x14] ;  /* 0x00001400010c7983 */ /* 0x000ea20000300800 */
[----:B------:R-:W2:Y:S02]  /*e0f10*/  LDL.LU R11, [R1+0x8] ;  /* 0x00000800010b7983 */ /* 0x000ea40000300800 */
[----:B------:R-:W2:Y:S02]  /*e0f20*/  LDL.LU R7, [R1] ;  /* 0x0000000001077983 */ /* 0x000ea40000300800 */
[----:B--2---:R-:W-:-:S02]  /*e0f30*/  F2FP.PACK_AB R7, R28, R7 ;  /* 0x000000071c07723e */ /* 0x004fc400000000ff */
[----:B------:R-:W2:Y:S01]  /*e0f40*/  LDL.LU R28, [R1+0x3144] ;  /* 0x00314400011c7983 */ /* 0x000ea20000300800 */
[----:B------:R-:W-:Y:S02]  /*e0f50*/  F2FP.PACK_AB R12, R12, R13 ;  /* 0x0000000d0c0c723e */ /* 0x000fe400000000ff */
[----:B--2---:R-:W-:Y:S02]  /*e0f60*/  F2FP.PACK_AB R11, R28, R11 ;  /* 0x0000000b1c0b723e */ /* 0x004fe400000000ff */
[----:B------:R-:W2:Y:S01]  /*e0f70*/  LDL.LU R28, [R1+0x3140] ;  /* 0x00314000011c7983 */ /* 0x000ea20000300800 */
[----:B-----5:R-:W-:Y:S02]  /*e0f80*/  F2FP.PACK_AB R13, R15, R0 ;  /* 0x000000000f0d723e */ /* 0x020fe400000000ff */
[----:B------:R-:W-:Y:S02]  /*e0f90*/  F2FP.PACK_AB R18, R23, R18 ;  /* 0x000000121712723e */ /* 0x000fe400000000ff */
[----:B--2---:R-:W-:-:S02]  /*e0fa0*/  F2FP.PACK_AB R15, R19, R28 ;  /* 0x0000001c130f723e */ /* 0x004fc400000000ff */
[----:B------:R-:W2:Y:S01]  /*e0fb0*/  LDL.LU R28, [R1+0x313c] ;  /* 0x00313c00011c7983 */ /* 0x000ea20000300800 */
[----:B------:R-:W5:Y:S02]  /*e0fc0*/  LDL.LU R0, [R1+0x6c] ;  /* 0x00006c0001007983 */ /* 0x000f640000300800 */
[----:B------:R-:W5:Y:S01]  /*e0fd0*/  LDL.LU R23, [R1+0x68] ;  /* 0x0000680001177983 */ /* 0x000f620000300800 */
[----:B------:R-:W-:Y:S02]  /*e0fe0*/  F2FP.PACK_AB R19, R29, R2 ;  /* 0x000000021d13723e */ /* 0x000fe400000000ff */
[----:B------:R-:W2:Y:S04]  /*e0ff0*/  LDL.LU R29, [R1+0x114] ;  /* 0x00011400011d7983 */ /* 0x000ea80000300800 */
[----:B--2---:R-:W-:Y:S01]  /*e1000*/  STL [R1+0x3114], R29 ;  /* 0x0031141d01007387 */ /* 0x004fe20000100800 */
[----:B------:R-:W2:Y:S01]  /*e1010*/  LDL.LU R2, [R1+0x110] ;  /* 0x0001100001027983 */ /* 0x000ea20000300800 */
[----:B------:R-:W-:Y:S01]  /*e1020*/  F2FP.PACK_AB R17, R20, R17 ;  /* 0x000000111411723e */ /* 0x000fe200000000ff */
[----:B---3--:R-:W-:Y:S01]  /*e1030*/  F2FP.PACK_AB R20, R24, R3 ;  /* 0x000000031814723e */ /* 0x008fe200000000ff */
[----:B--2---:R-:W-:Y:S01]  /*e1040*/  STL [R1+0x3118], R2 ;  /* 0x0031180201007387 */ /* 0x004fe20000100800 */
[----:B------:R-:W2:Y:S01]  /*e1050*/  LDL.LU R3, [R1+0x134] ;  /* 0x0001340001037983 */ /* 0x000ea20000300800 */
[----:B------:R-:W-:Y:S01]  /*e1060*/  F2FP.PACK_AB R16, R14, R16 ;  /* 0x000000100e10723e */ /* 0x000fe200000000ff */
[----:B------:R-:W-:Y:S01]  /*e1070*/  F2FP.PACK_AB R14, R21, R22 ;  /* 0x00000016150e723e */ /* 0x000fe200000000ff */
[----:B----4-:R-:W-:Y:S01]  /*e1080*/  F2FP.PACK_AB R21, R25, R26 ;  /* 0x0000001a1915723e */ /* 0x010fe200000000ff */
[----:B--2---:R-:W-:Y:S01]  /*e1090*/  STL [R1+0x311c], R3 ;  /* 0x00311c0301007387 */ /* 0x004fe20000100800 */
[----:B------:R-:W2:Y:S02]  /*e10a0*/  LDL.LU R24, [R1+0x70] ;  /* 0x0000700001187983 */ /* 0x000ea40000300800 */
[----:B------:R-:W3:Y:S02]  /*e10b0*/  LDL.LU R25, [R1+0x78] ;  /* 0x0000780001197983 */ /* 0x000ee40000300800 */
[----:B---3--:R0:W-:Y:S04]  /*e10c0*/  STL [R1+0x3134], R25 ;  /* 0x0031341901007387 */ /* 0x0081e80000100800 */
[----:B0-----:R-:W2:Y:S01]  /*e10d0*/  LDL.LU R25, [R1+0x74] ;  /* 0x0000740001197983 */ /* 0x001ea20000300800 */
[----:B------:R-:W3:Y:S01]  /*e10e0*/  LDL.LU R26, [R1+0x84] ;  /* 0x00008400011a7983 */ /* 0x000ee20000300800 */
[----:B------:R-:W-:-:S02]  /*e10f0*/  F2FP.PACK_AB R22, R27, R28 ;  /* 0x0000001c1b16723e */ /* 0x000fc400000000ff */
[----:B---3--:R0:W-:Y:S04]  /*e1100*/  STL [R1+0x3130], R26 ;  /* 0x0031301a01007387 */ /* 0x0081e80000100800 */
[----:B0-----:R-:W3:Y:S01]  /*e1110*/  LDL.LU R26, [R1+0x7c] ;  /* 0x00007c00011a7983 */ /* 0x001ee20000300800 */
[----:B------:R-:W4:Y:S03]  /*e1120*/  LDL.LU R27, [R1+0xb0] ;  /* 0x0000b000011b7983 */ /* 0x000f260000300800 */
[----:B----4-:R0:W-:Y:S04]  /*e1130*/  STL [R1+0x312c], R27 ;  /* 0x00312c1b01007387 */ /* 0x0101e80000100800 */
[----:B0-----:R-:W4:Y:S01]  /*e1140*/  LDL.LU R27, [R1+0xac] ;  /* 0x0000ac00011b7983 */ /* 0x001f220000300800 */
[----:B------:R-:W2:Y:S03]  /*e1150*/  LDL.LU R3, [R1+0xc8] ;  /* 0x0000c80001037983 */ /* 0x000ea60000300800 */
[----:B--2---:R0:W-:Y:S04]  /*e1160*/  STL [R1+0x3120], R3 ;  /* 0x0031200301007387 */ /* 0x0041e80000100800 */
[----:B0-----:R-:W2:Y:S04]  /*e1170*/  LDL.LU R3, [R1+0xcc] ;  /* 0x0000cc0001037983 */ /* 0x001ea80000300800 */
[----:B--2---:R0:W-:Y:S04]  /*e1180*/  STL [R1+0x3124], R3 ;  /* 0x0031240301007387 */ /* 0x0041e80000100800 */
[----:B0-----:R-:W2:Y:S01]  /*e1190*/  LDL.LU R3, [R1+0xbc] ;  /* 0x0000bc0001037983 */ /* 0x001ea20000300800 */
[----:B-----5:R-:W-:-:S03]  /*e11a0*/  F2FP.PACK_AB R23, R0, R23 ;  /* 0x000000170017723e */ /* 0x020fc600000000ff */
[----:B--2---:R0:W-:Y:S04]  /*e11b0*/  STL [R1+0x3128], R3 ;  /* 0x0031280301007387 */ /* 0x0041e80000100800 */
[----:B0-----:R-:W2:Y:S01]  /*e11c0*/  LDL.LU R3, [R1+0xb4] ;  /* 0x0000b40001037983 */ /* 0x001ea20000300800 */
[----:B------:R-:W5:Y:S02]  /*e11d0*/  LDL.LU R2, [R1+0xdc] ;  /* 0x0000dc0001027983 */ /* 0x000f640000300800 */
[----:B------:R-:W2:Y:S02]  /*e11e0*/  LDL.LU R29, [R1+0xd4] ;  /* 0x0000d400011d7983 */ /* 0x000ea40000300800 */
[----:B------:R-:W2:Y:S01]  /*e11f0*/  LDL.LU R28, [R1+0xec] ;  /* 0x0000ec00011c7983 */ /* 0x000ea20000300800 */
[----:B------:R-:W2:Y:S01]  /*e1200*/  LDL.LU R0, [R1+0x3138] ;  /* 0x0031380001007983 */ /* 0x000ea20000300800 */
[----:B------:R-:W-:-:S03]  /*e1210*/  F2FP.PACK_AB R24, R25, R24 ;  /* 0x000000181918723e */ /* 0x000fc600000000ff */
[----:B--2---:R0:W-:Y:S04]  /*e1220*/  STS.128 [R0+0x100], R4 ;  /* 0x0001000400007388 */ /* 0x0041e80000000c00 */
[----:B------:R1:W-:Y:S04]  /*e1230*/  STS.128 [R0+0x180], R8 ;  /* 0x0001800800007388 */ /* 0x0003e80000000c00 */
[----:B------:R2:W-:Y:S04]  /*e1240*/  STS.128 [R0+0x200], R12 ;  /* 0x0002000c00007388 */ /* 0x0005e80000000c00 */
[----:B------:R1:W-:Y:S04]  /*e1250*/  STS.128 [R0+0x280], R16 ;  /* 0x0002801000007388 */ /* 0x0003e80000000c00 */
[----:B0-----:R-:W3:Y:S01]  /*e1260*/  LDL.LU R4, [R1+0xb8] ;  /* 0x0000b80001047983 */ /* 0x001ee20000300800 */
[----:B------:R-:W3:Y:S02]  /*e1270*/  LDL.LU R5, [R1+0xc4] ;  /* 0x0000c40001057983 */ /* 0x000ee40000300800 */
[----:B------:R-:W3:Y:S02]  /*e1280*/  LDL.LU R6, [R1+0xd0] ;  /* 0x0000d00001067983 */ /* 0x000ee40000300800 */
[----:B------:R-:W3:Y:S01]  /*e1290*/  LDL.LU R7, [R1+0xe0] ;  /* 0x0000e00001077983 */ /* 0x000ee20000300800 */
[----:B-1----:R-:W3:Y:S01]  /*e12a0*/  LDL.LU R8, [R1+0xc0] ;  /* 0x0000c00001087983 */ /* 0x002ee20000300800 */
[----:B------:R-:W5:Y:S02]  /*e12b0*/  LDL.LU R9, [R1+0xd8] ;  /* 0x0000d80001097983 */ /* 0x000f640000300800 */
[----:B------:R-:W3:Y:S02]  /*e12c0*/  LDL.LU R10, [R1+0xe8] ;  /* 0x0000e800010a7983 */ /* 0x000ee40000300800 */
[----:B------:R-:W3:Y:S01]  /*e12d0*/  LDL.LU R11, [R1+0xf0] ;  /* 0x0000f000010b7983 */ /* 0x000ee20000300800 */
[----:B--2---:R-:W2:Y:S01]  /*e12e0*/  LDL.LU R12, [R1+0xfc] ;  /* 0x0000fc00010c7983 */ /* 0x004ea20000300800 */
[----:B------:R-:W2:Y:S02]  /*e12f0*/  LDL.LU R13, [R1+0x104] ;  /* 0x00010400010d7983 */ /* 0x000ea40000300800 */
[----:B------:R-:W2:Y:S02]  /*e1300*/  LDL.LU R14, [R1+0x118] ;  /* 0x00011800010e7983 */ /* 0x000ea40000300800 */
[----:B------:R-:W2:Y:S01]  /*e1310*/  LDL.LU R15, [R1+0x120] ;  /* 0x00012000010f7983 */ /* 0x000ea20000300800 */
[----:B------:R-:W2:Y:S01]  /*e1320*/  LDL.LU R16, [R1+0x100] ;  /* 0x0001000001107983 */ /* 0x000ea20000300800 */
[----:B------:R-:W2:Y:S02]  /*e1330*/  LDL.LU R17, [R1+0x11c] ;  /* 0x00011c0001117983 */ /* 0x000ea40000300800 */
[----:B------:R-:W2:Y:S02]  /*e1340*/  LDL.LU R18, [R1+0x128] ;  /* 0x0001280001127983 */ /* 0x000ea40000300800 */
[----:B------:R-:W2:Y:S01]  /*e1350*/  LDL.LU R19, [R1+0x124] ;  /* 0x0001240001137983 */ /* 0x000ea20000300800 */
[----:B------:R0:W-:Y:S04]  /*e1360*/  STS.128 [R0+0x300], R20 ;  /* 0x0003001400007388 */ /* 0x0001e80000000c00 */
[----:B0-----:R-:W2:Y:S01]  /*e1370*/  LDL.LU R20, [R1+0xf4] ;  /* 0x0000f40001147983 */ /* 0x001ea20000300800 */
[----:B------:R-:W2:Y:S02]  /*e1380*/  LDL.LU R21, [R1+0x10c] ;  /* 0x00010c0001157983 */ /* 0x000ea40000300800 */
[----:B------:R-:W2:Y:S02]  /*e1390*/  LDL.LU R22, [R1+0x108] ;  /* 0x0001080001167983 */ /* 0x000ea40000300800 */
[----:B------:R-:W2:Y:S01]  /*e13a0*/  LDL.LU R23, [R1+0x12c] ;  /* 0x00012c0001177983 */ /* 0x000ea20000300800 */
[----:B------:R-:W3:Y:S02]  /*e13b0*/  LDL.LU R25, [R1+0x3134] ;  /* 0x0031340001197983 */ /* 0x000ee40000300800 */
[----:B---3--:R-:W-:-:S02]  /*e13c0*/  F2FP.PACK_AB R25, R26, R25 ;  /* 0x000000191a19723e */ /* 0x008fc400000000ff */
[----:B------:R-:W4:Y:S02]  /*e13d0*/  LDL.LU R26, [R1+0x3130] ;  /* 0x00313000011a7983 */ /* 0x000f240000300800 */
[----:B----4-:R-:W-:Y:S02]  /*e13e0*/  F2FP.PACK_AB R26, R27, R26 ;  /* 0x0000001a1b1a723e */ /* 0x010fe400000000ff */
[----:B------:R-:W3:Y:S02]  /*e13f0*/  LDL.LU R27, [R1+0x312c] ;  /* 0x00312c00011b7983 */ /* 0x000ee40000300800 */
[----:B---3--:R-:W-:Y:S02]  /*e1400*/  F2FP.PACK_AB R27, R3, R27 ;  /* 0x0000001b031b723e */ /* 0x008fe400000000ff */
[----:B------:R-:W3:Y:S02]  /*e1410*/  LDL.LU R3, [R1+0x3128] ;  /* 0x0031280001037983 */ /* 0x000ee40000300800 */
[----:B---3--:R-:W-:-:S02]  /*e1420*/  F2FP.PACK_AB R4, R3, R4 ;  /* 0x000000040304723e */ /* 0x008fc400000000ff */
[----:B------:R-:W3:Y:S02]  /*e1430*/  LDL.LU R3, [R1+0x3124] ;  /* 0x0031240001037983 */ /* 0x000ee40000300800 */
[----:B---3--:R-:W-:Y:S02]  /*e1440*/  F2FP.PACK_AB R8, R3, R8 ;  /* 0x000000080308723e */ /* 0x008fe400000000ff */
[----:B------:R-:W3:Y:S01]  /*e1450*/  LDL.LU R3, [R1+0x3120] ;  /* 0x0031200001037983 */ /* 0x000ee20000300800 */
[----:B-----5:R-:W-:Y:S02]  /*e1460*/  F2FP.PACK_AB R9, R2, R9 ;  /* 0x000000090209723e */ /* 0x020fe400000000ff */
[----:B------:R-:W-:Y:S02]  /*e1470*/  F2FP.PACK_AB R6, R29, R6 ;  /* 0x000000061d06723e */ /* 0x000fe400000000ff */
[----:B------:R-:W-:Y:S02]  /*e1480*/  F2FP.PACK_AB R10, R28, R10 ;  /* 0x0000000a1c0a723e */ /* 0x000fe400000000ff */
[----:B---3--:R-:W-:-:S02]  /*e1490*/  F2FP.PACK_AB R5, R3, R5 ;  /* 0x000000050305723e */ /* 0x008fc400000000ff */
[----:B------:R-:W3:Y:S01]  /*e14a0*/  LDL.LU R3, [R1+0x311c] ;  /* 0x00311c0001037983 */ /* 0x000ee20000300800 */
[----:B------:R-:W4:Y:S02]  /*e14b0*/  LDL.LU R2, [R1+0x3118] ;  /* 0x0031180001027983 */ /* 0x000f240000300800 */
[----:B------:R-:W4:Y:S02]  /*e14c0*/  LDL.LU R29, [R1+0x3114] ;  /* 0x00311400011d7983 */ /* 0x000f240000300800 */
[----:B------:R-:W5:Y:S02]  /*e14d0*/  LDL.LU R28, [R1+0x3110] ;  /* 0x00311000011c7983 */ /* 0x000f640000300800 */
[----:B-----5:R-:W-:Y:S02]  /*e14e0*/  F2FP.PACK_AB R7, R28, R7 ;  /* 0x000000071c07723e */ /* 0x020fe400000000ff */
[----:B------:R-:W5:Y:S01]  /*e14f0*/  LDL.LU R28, [R1+0x310c] ;  /* 0x00310c00011c7983 */ /* 0x000f620000300800 */
[----:B--2---:R-:W-:Y:S01]  /*e1500*/  F2FP.PACK_AB R17, R17, R14 ;  /* 0x0000000e1111723e */ /* 0x004fe200000000ff */
[----:B----4-:R-:W-:Y:S01]  /*e1510*/  F2FP.PACK_AB R14, R29, R2 ;  /* 0x000000021d0e723e */ /* 0x010fe200000000ff */
[----:B-----5:R-:W-:-:S02]  /*e1520*/  F2FP.PACK_AB R12, R12, R28 ;  /* 0x0000001c0c0c723e */ /* 0x020fc400000000ff */
[----:B------:R-:W3:Y:S01]  /*e1530*/  LDL.LU R28, [R1+0x3108] ;  /* 0x00310800011c7983 */ /* 0x000ee20000300800 */
[----:B------:R-:W2:Y:S03]  /*e1540*/  LDL.LU R29, [R1+0x1a8] ;  /* 0x0001a800011d7983 */ /* 0x000ea60000300800 */
[----:B--2---:R-:W-:Y:S01]  /*e1550*/  STL [R1+0x30e4], R29 ;  /* 0x0030e41d01007387 */ /* 0x004fe20000100800 */
[----:B------:R-:W2:Y:S01]  /*e1560*/  LDL.LU R2, [R1+0x1bc] ;  /* 0x0001bc0001027983 */ /* 0x000ea20000300800 */
[----:B------:R-:W-:Y:S02]  /*e1570*/  F2FP.PACK_AB R11, R20, R11 ;  /* 0x0000000b140b723e */ /* 0x000fe400000000ff */
[----:B------:R-:W-:Y:S01]  /*e1580*/  F2FP.PACK_AB R16, R21, R16 ;  /* 0x000000101510723e */ /* 0x000fe200000000ff */
[----:B--2---:R-:W-:Y:S01]  /*e1590*/  STL [R1+0x30e8], R2 ;  /* 0x0030e80201007387 */ /* 0x004fe20000100800 */
[----:B------:R-:W2:Y:S02]  /*e15a0*/  LDL.LU R20, [R1+0x13c] ;  /* 0x00013c0001147983 */ /* 0x000ea40000300800 */
[----:B------:R-:W4:Y:S02]  /*e15b0*/  LDL.LU R21, [R1+0x148] ;  /* 0x0001480001157983 */ /* 0x000f240000300800 */
[----:B----4-:R0:W-:Y:S04]  /*e15c0*/  STL [R1+0x3100], R21 ;  /* 0x0031001501007387 */ /* 0x0101e80000100800 */
[----:B0-----:R-:W4:Y:S01]  /*e15d0*/  LDL.LU R21, [R1+0x150] ;  /* 0x0001500001157983 */ /* 0x001f220000300800 */
[----:B------:R-:W-:-:S03]  /*e15e0*/  F2FP.PACK_AB R13, R22, R13 ;  /* 0x0000000d160d723e */ /* 0x000fc600000000ff */
[----:B----4-:R0:W-:Y:S04]  /*e15f0*/  STL [R1+0x3104], R21 ;  /* 0x0031041501007387 */ /* 0x0101e80000100800 */
[----:B0-----:R-:W2:Y:S01]  /*e1600*/  LDL.LU R21, [R1+0x140] ;  /* 0x0001400001157983 */ /* 0x001ea20000300800 */
[----:B------:R-:W4:Y:S03]  /*e1610*/  LDL.LU R22, [R1+0x154] ;  /* 0x0001540001167983 */ /* 0x000f260000300800 */
[----:B----4-:R0:W-:Y:S04]  /*e1620*/  STL [R1+0x30f8], R22 ;  /* 0x0030f81601007387 */ /* 0x0101e80000100800 */
[----:B0-----:R-:W4:Y:S01]  /*e1630*/  LDL.LU R22, [R1+0x160] ;  /* 0x0001600001167983 */ /* 0x001f220000300800 */
[----:B------:R-:W-:-:S03]  /*e1640*/  F2FP.PACK_AB R18, R23, R18 ;  /* 0x000000121712723e */ /* 0x000fc600000000ff */
[----:B----4-:R0:W-:Y:S04]  /*e1650*/  STL [R1+0x30fc], R22 ;  /* 0x0030fc1601007387 */ /* 0x0101e80000100800 */
[----:B0-----:R-:W4:Y:S01]  /*e1660*/  LDL.LU R22, [R1+0x14c] ;  /* 0x00014c0001167983 */ /* 0x001f220000300800 */
[----:B------:R-:W5:Y:S03]  /*e1670*/  LDL.LU R23, [R1+0x164] ;  /* 0x0001640001177983 */ /* 0x000f660000300800 */
[----:B-----5:R0:W-:Y:S04]  /*e1680*/  STL [R1+0x30f0], R23 ;  /* 0x0030f01701007387 */ /* 0x0201e80000100800 */
[----:B0-----:R-:W5:Y:S04]  /*e1690*/  LDL.LU R23, [R1+0x170] ;  /* 0x0001700001177983 */ /* 0x001f680000300800 */
[----:B-----5:R0:W-:Y:S04]  /*e16a0*/  STL [R1+0x30f4], R23 ;  /* 0x0030f41701007387 */ /* 0x0201e80000100800 */
[----:B0-----:R-:W5:Y:S01]  /*e16b0*/  LDL.LU R23, [R1+0x158] ;  /* 0x0001580001177983 */ /* 0x001f620000300800 */
[----:B------:R-:W4:Y:S01]  /*e16c0*/  LDL.LU R2, [R1+0x178] ;  /* 0x0001780001027983 */ /* 0x000f220000300800 */
[----:B------:R-:W-:Y:S01]  /*e16d0*/  F2FP.PACK_AB R15, R19, R15 ;  /* 0x0000000f130f723e */ /* 0x000fe200000000ff */
[----:B---3--:R-:W-:Y:S01]  /*e16e0*/  F2FP.PACK_AB R19, R3, R28 ;  /* 0x0000001c0313723e */ /* 0x008fe200000000ff */
[----:B------:R-:W-:Y:S04]  /*e16f0*/  STS.128 [R0+0x380], R24 ;  /* 0x0003801800007388 */ /* 0x000fe80000000c00 */
[----:B------:R-:W-:Y:S04]  /*e1700*/  STS.128 [R0+0x400], R4 ;  /* 0x0004000400007388 */ /* 0x000fe80000000c00 */
[----:B------:R-:W-:Y:S04]  /*e1710*/  STS.128 [R0+0x480], R8 ;  /* 0x0004800800007388 */ /* 0x000fe80000000c00 */
[----:B------:R-:W-:Y:S04]  /*e1720*/  STS.128 [R0+0x500], R12 ;  /* 0x0005000c00007388 */ /* 0x000fe80000000c00 */
[----:B------:R-:W-:Y:S01]  /*e1730*/  STS.128 [R0+0x580], R16 ;  /* 0x0005801000007388 */ /* 0x000fe20000000c00 */
[----:B--2---:R-:W-:-:S03]  /*e1740*/  F2FP.PACK_AB R20, R21, R20 ;  /* 0x000000141514723e */ /* 0x004fc600000000ff */
[----:B----4-:R0:W-:Y:S04]  /*e1750*/  STL [R1+0x30ec], R2 ;  /* 0x0030ec0201007387 */ /* 0x0101e80000100800 */
[----:B0-----:R-:W2:Y:S01]  /*e1760*/  LDL.LU R2, [R1+0x168] ;  /* 0x0001680001027983 */ /* 0x001ea20000300800 */
[----:B------:R-:W3:Y:S02]  /*e1770*/  LDL.LU R29, [R1+0x180] ;  /* 0x00018000011d7983 */ /* 0x000ee40000300800 */
[----:B------:R-:W4:Y:S02]  /*e1780*/  LDL.LU R28, [R1+0x190] ;  /* 0x00019000011c7983 */ /* 0x000f240000300800 */
[----:B------:R-:W2:Y:S01]  /*e1790*/  LDL.LU R3, [R1+0x1d8] ;  /* 0x0001d80001037983 */ /* 0x000ea20000300800 */
        /* <DEDUP_REMOVED lines=8> */
[----:B------:R-:W3:Y:S01]  /*e1820*/  LDL.LU R8, [R1+0x17c] ;  /* 0x00017c0001087983 */ /* 0x000ee20000300800 */
[----:B------:R-:W2:Y:S02]  /*e1830*/  LDL.LU R9, [R1+0x188] ;  /* 0x0001880001097983 */ /* 0x000ea40000300800 */
[----:B------:R-:W2:Y:S02]  /*e1840*/  LDL.LU R10, [R1+0x194] ;  /* 0x00019400010a7983 */ /* 0x000ea40000300800 */
[----:B------:R-:W2:Y:S01]  /*e1850*/  LDL.LU R11, [R1+0x1ac] ;  /* 0x0001ac00010b7983 */ /* 0x000ea20000300800 */
[----:B------:R-:W4:Y:S01]  /*e1860*/  LDL.LU R12, [R1+0x184] ;  /* 0x00018400010c7983 */ /* 0x000f220000300800 */
[----:B------:R-:W2:Y:S02]  /*e1870*/  LDL.LU R13, [R1+0x19c] ;  /* 0x00019c00010d7983 */ /* 0x000ea40000300800 */
[----:B------:R-:W2:Y:S02]  /*e1880*/  LDL.LU R14, [R1+0x1b0] ;  /* 0x0001b000010e7983 */ /* 0x000ea40000300800 */
[----:B------:R-:W2:Y:S01]  /*e1890*/  LDL.LU R15, [R1+0x1b4] ;  /* 0x0001b400010f7983 */ /* 0x000ea20000300800 */
[----:B------:R-:W2:Y:S01]  /*e18a0*/  LDL.LU R16, [R1+0x1a0] ;  /* 0x0001a00001107983 */ /* 0x000ea20000300800 */
[----:B------:R-:W2:Y:S02]  /*e18b0*/  LDL.LU R17, [R1+0x198] ;  /* 0x0001980001117983 */ /* 0x000ea40000300800 */
[----:B------:R-:W2:Y:S02]  /*e18c0*/  LDL.LU R18, [R1+0x1b8] ;  /* 0x0001b80001127983 */ /* 0x000ea40000300800 */
[----:B------:R-:W2:Y:S01]  /*e18d0*/  LDL.LU R19, [R1+0x1c0] ;  /* 0x0001c00001137983 */ /* 0x000ea20000300800 */
[----:B------:R-:W2:Y:S02]  /*e18e0*/  LDL.LU R21, [R1+0x3104] ;  /* 0x0031040001157983 */ /* 0x000ea40000300800 */
[----:B--2---:R-:W-:-:S02]  /*e18f0*/  F2FP.PACK_AB R4, R21, R4 ;  /* 0x000000041504723e */ /* 0x004fc400000000ff */
[----:B------:R-:W2:Y:S02]  /*e1900*/  LDL.LU R21, [R1+0x3100] ;  /* 0x0031000001157983 */ /* 0x000ea40000300800 */
[----:B--2---:R-:W-:Y:S02]  /*e1910*/  F2FP.PACK_AB R21, R22, R21 ;  /* 0x000000151615723e */ /* 0x004fe400000000ff */
[----:B------:R-:W2:Y:S02]  /*e1920*/  LDL.LU R22, [R1+0x30fc] ;  /* 0x0030fc0001167983 */ /* 0x000ea40000300800 */
[----:B--2---:R-:W-:Y:S02]  /*e1930*/  F2FP.PACK_AB R5, R22, R5 ;  /* 0x000000051605723e */ /* 0x004fe400000000ff */
[----:B------:R-:W5:Y:S02]  /*e1940*/  LDL.LU R22, [R1+0x30f8] ;  /* 0x0030f80001167983 */ /* 0x000f640000300800 */
[----:B-----5:R-:W-:-:S02]  /*e1950*/  F2FP.PACK_AB R22, R23, R22 ;  /* 0x000000161716723e */ /* 0x020fc400000000ff */
[----:B------:R-:W2:Y:S02]  /*e1960*/  LDL.LU R23, [R1+0x30f4] ;  /* 0x0030f40001177983 */ /* 0x000ea40000300800 */
[----:B--2---:R-:W-:Y:S02]  /*e1970*/  F2FP.PACK_AB R6, R23, R6 ;  /* 0x000000061706723e */ /* 0x004fe400000000ff */
[----:B------:R-:W2:Y:S02]  /*e1980*/  LDL.LU R23, [R1+0x30f0] ;  /* 0x0030f00001177983 */ /* 0x000ea40000300800 */
[----:B--2---:R-:W-:Y:S02]  /*e1990*/  F2FP.PACK_AB R23, R2, R23 ;  /* 0x000000170217723e */ /* 0x004fe400000000ff */
[----:B------:R-:W2:Y:S01]  /*e19a0*/  LDL.LU R2, [R1+0x30ec] ;  /* 0x0030ec0001027983 */ /* 0x000ea20000300800 */
[----:B---3--:R-:W-:Y:S02]  /*e19b0*/  F2FP.PACK_AB R8, R29, R8 ;  /* 0x000000081d08723e */ /* 0x008fe400000000ff */
[----:B----4-:R-:W-:-:S02]  /*e19c0*/  F2FP.PACK_AB R12, R28, R12 ;  /* 0x0000000c1c0c723e */ /* 0x010fc400000000ff */
[----:B--2---:R-:W-:Y:S02]  /*e19d0*/  F2FP.PACK_AB R7, R2, R7 ;  /* 0x000000070207723e */ /* 0x004fe400000000ff */
[----:B------:R-:W2:Y:S01]  /*e19e0*/  LDL.LU R2, [R1+0x30e8] ;  /* 0x0030e80001027983 */ /* 0x000ea20000300800 */
[----:B------:R-:W3:Y:S02]  /*e19f0*/  LDL.LU R29, [R1+0x30e4] ;  /* 0x0030e400011d7983 */ /* 0x000ee40000300800 */
[----:B------:R-:W4:Y:S02]  /*e1a00*/  LDL.LU R28, [R1+0x30e0] ;  /* 0x0030e000011c7983 */ /* 0x000f240000300800 */
[----:B----4-:R-:W-:Y:S02]  /*e1a10*/  F2FP.PACK_AB R9, R28, R9 ;  /* 0x000000091c09723e */ /* 0x010fe400000000ff */
[----:B------:R-:W3:Y:S01]  /*e1a20*/  LDL.LU R28, [R1+0x30dc] ;  /* 0x0030dc00011c7983 */ /* 0x000ee20000300800 */
[----:B------:R-:W-:-:S02]  /*e1a30*/  F2FP.PACK_AB R14, R14, R11 ;  /* 0x0000000b0e0e723e */ /* 0x000fc400000000ff */
[----:B------:R-:W-:Y:S02]  /*e1a40*/  F2FP.PACK_AB R13, R16, R13 ;  /* 0x0000000d100d723e */ /* 0x000fe400000000ff */
[----:B------:R-:W-:Y:S01]  /*e1a50*/  F2FP.PACK_AB R10, R17, R10 ;  /* 0x0000000a110a723e */ /* 0x000fe200000000ff */
[----:B--2---:R-:W-:Y:S01]  /*e1a60*/  F2FP.PACK_AB R16, R19, R2 ;  /* 0x000000021310723e */ /* 0x004fe200000000ff */
[----:B---3--:R-:W-:Y:S02]  /*e1a70*/  F2FP.PACK_AB R11, R29, R28 ;  /* 0x0000001c1d0b723e */ /* 0x008fe400000000ff */
[----:B------:R-:W2:Y:S01]  /*e1a80*/  LDL.LU R28, [R1+0x30d8] ;  /* 0x0030d800011c7983 */ /* 0x000ea20000300800 */
[----:B------:R-:W3:Y:S02]  /*e1a90*/  LDL.LU R29, [R1+0x5c8] ;  /* 0x0005c800011d7983 */ /* 0x000ee40000300800 */
[----:B------:R-:W4:Y:S01]  /*e1aa0*/  LDL.LU R2, [R1+0x5d0] ;  /* 0x0005d00001027983 */ /* 0x000f220000300800 */
[----:B------:R-:W-:-:S02]  /*e1ab0*/  F2FP.PACK_AB R17, R24, R25 ;  /* 0x000000191811723e */ /* 0x000fc400000000ff */
[----:B------:R-:W-:Y:S01]  /*e1ac0*/  F2FP.PACK_AB R15, R18, R15 ;  /* 0x0000000f120f723e */ /* 0x000fe200000000ff */
[----:B------:R-:W5:Y:S01]  /*e1ad0*/  LDL.LU R24, [R1+0x1e8] ;  /* 0x0001e80001187983 */ /* 0x000f620000300800 */
[----:B------:R-:W-:Y:S01]  /*e1ae0*/  F2FP.PACK_AB R18, R26, R27 ;  /* 0x0000001b1a12723e */ /* 0x000fe200000000ff */
[----:B------:R-:W3:Y:S02]  /*e1af0*/  LDL.LU R25, [R1+0x1f0] ;  /* 0x0001f00001197983 */ /* 0x000ee40000300800 */
[----:B------:R-:W3:Y:S01]  /*e1b00*/  LDL.LU R26, [R1+0x1f8] ;  /* 0x0001f800011a7983 */ /* 0x000ee20000300800 */
[----:B------:R-:W3:Y:S04]  /*e1b10*/  LDL.LU R27, [R1+0x200] ;  /* 0x00020000011b7983 */ /* 0x000ee80000300800 */
[----:B------:R0:W-:Y:S04]  /*e1b20*/  STS.128 [R0+0x600], R20 ;  /* 0x0006001400007388 */ /* 0x0001e80000000c00 */
[----:B------:R1:W-:Y:S01]  /*e1b30*/  STS.128 [R0+0x680], R4 ;  /* 0x0006800400007388 */ /* 0x0003e20000000c00 */
[----:B--2---:R-:W-:-:S03]  /*e1b40*/  F2FP.PACK_AB R19, R3, R28 ;  /* 0x0000001c0313723e */ /* 0x004fc600000000ff */
[----:B------:R-:W5:Y:S01]  /*e1b50*/  LDL.LU R28, [R1+0x30d4] ;  /* 0x0030d400011c7983 */ /* 0x000f620000300800 */
[----:B------:R-:W2:Y:S02]  /*e1b60*/  LDL.LU R3, [R1+0x9c] ;  /* 0x00009c0001037983 */ /* 0x000ea40000300800 */
[----:B0-----:R-:W2:Y:S02]  /*e1b70*/  LDL.LU R20, [R1+0x2a4] ;  /* 0x0002a40001147983 */ /* 0x001ea40000300800 */
[----:B------:R-:W2:Y:S01]  /*e1b80*/  LDL.LU R21, [R1+0x29c] ;  /* 0x00029c0001157983 */ /* 0x000ea20000300800 */
[----:B------:R-:W2:Y:S01]  /*e1b90*/  LDL.LU R22, [R1+0x5d8] ;  /* 0x0005d80001167983 */ /* 0x000ea20000300800 */
[----:B------:R-:W2:Y:S02]  /*e1ba0*/  LDL.LU R23, [R1+0x5e4] ;  /* 0x0005e40001177983 */ /* 0x000ea40000300800 */
[----:B-1----:R-:W2:Y:S02]  /*e1bb0*/  LDL.LU R4, [R1+0x208] ;  /* 0x0002080001047983 */ /* 0x002ea40000300800 */
[----:B------:R-:W2:Y:S01]  /*e1bc0*/  LDL.LU R5, [R1+0x25c] ;  /* 0x00025c0001057983 */ /* 0x000ea20000300800 */
[----:B------:R-:W2:Y:S01]  /*e1bd0*/  LDL.LU R6, [R1+0x26c] ;  /* 0x00026c0001067983 */ /* 0x000ea20000300800 */
[----:B------:R-:W2:Y:S03]  /*e1be0*/  LDL.LU R7, [R1+0x280] ;  /* 0x0002800001077983 */ /* 0x000ea60000300800 */
[----:B------:R0:W-:Y:S04]  /*e1bf0*/  STS.128 [R0+0x700], R8 ;  /* 0x0007000800007388 */ /* 0x0001e80000000c00 */
[----:B------:R1:W-:Y:S04]  /*e1c00*/  STS.128 [R0+0x780], R12 ;  /* 0x0007800c00007388 */ /* 0x0003e80000000c00 */
[----:B------:R1:W-:Y:S04]  /*e1c10*/  STS.128 [R0+0x800], R16 ;  /* 0x0008001000007388 */ /* 0x0003e80000000c00 */
[----:B0-----:R-:W2:Y:S01]  /*e1c20*/  LDL.LU R8, [R1+0x28c] ;  /* 0x00028c0001087983 */ /* 0x001ea20000300800 */
[----:B------:R-:W2:Y:S02]  /*e1c30*/  LDL.LU R9, [R1+0x260] ;  /* 0x0002600001097983 */ /* 0x000ea40000300800 */
[----:B------:R-:W2:Y:S02]  /*e1c40*/  LDL.LU R10, [R1+0x2ac] ;  /* 0x0002ac00010a7983 */ /* 0x000ea40000300800 */
[----:B------:R-:W2:Y:S01]  /*e1c50*/  LDL.LU R11, [R1+0x5c0] ;  /* 0x0005c000010b7983 */ /* 0x000ea20000300800 */
[----:B-1----:R-:W2:Y:S01]  /*e1c60*/  LDL.LU R12, [R1+0x5c4] ;  /* 0x0005c400010c7983 */ /* 0x002ea20000300800 */
[----:B------:R-:W2:Y:S02]  /*e1c70*/  LDL.LU R13, [R1+0x5cc] ;  /* 0x0005cc00010d7983 */ /* 0x000ea40000300800 */
[----:B------:R-:W4:Y:S02]  /*e1c80*/  LDL.LU R14, [R1+0x5d4] ;  /* 0x0005d400010e7983 */ /* 0x000f240000300800 */
[----:B------:R-:W2:Y:S01]  /*e1c90*/  LDL.LU R15, [R1+0x5dc] ;  /* 0x0005dc00010f7983 */ /* 0x000ea20000300800 */
[----:B------:R-:W2:Y:S01]  /*e1ca0*/  LDL.LU R16, [R1+0x20c] ;  /* 0x00020c0001107983 */ /* 0x000ea20000300800 */
[----:B------:R-:W2:Y:S02]  /*e1cb0*/  LDL.LU R17, [R1+0x294] ;  /* 0x0002940001117983 */ /* 0x000ea40000300800 */
[----:B------:R-:W2:Y:S02]  /*e1cc0*/  LDL.LU R18, [R1+0x270] ;  /* 0x0002700001127983 */ /* 0x000ea40000300800 */
[----:B------:R-:W2:Y:S01]  /*e1cd0*/  LDL.LU R19, [R1+0x2b4] ;  /* 0x0002b40001137983 */ /* 0x000ea20000300800 */
[----:B-----5:R-:W-:-:S02]  /*e1ce0*/  F2FP.PACK_AB R24, R28, R24 ;  /* 0x000000181c18723e */ /* 0x020fc400000000ff */
[----:B------:R-:W3:Y:S02]  /*e1cf0*/  LDL.LU R28, [R1+0x30d0] ;  /* 0x0030d000011c7983 */ /* 0x000ee40000300800 */
[----:B---3--:R-:W-:Y:S02]  /*e1d00*/  F2FP.PACK_AB R25, R28, R25 ;  /* 0x000000191c19723e */ /* 0x008fe400000000ff */
[----:B------:R-:W3:Y:S02]  /*e1d10*/  LDL.LU R28, [R1+0x30cc] ;  /* 0x0030cc00011c7983 */ /* 0x000ee40000300800 */
[----:B---3--:R-:W-:Y:S02]  /*e1d20*/  F2FP.PACK_AB R26, R28, R26 ;  /* 0x0000001a1c1a723e */ /* 0x008fe400000000ff */
[----:B------:R-:W3:Y:S01]  /*e1d30*/  LDL.LU R28, [R1+0x30c8] ;  /* 0x0030c800011c7983 */ /* 0x000ee20000300800 */
[----:B--2---:R-:W-:Y:S02]  /*e1d40*/  F2FP.PACK_AB R5, R9, R5 ;  /* 0x000000050905723e */ /* 0x004fe400000000ff */
[----:B---3--:R-:W-:-:S02]  /*e1d50*/  F2FP.PACK_AB R27, R28, R27 ;  /* 0x0000001b1c1b723e */ /* 0x008fc400000000ff */
[----:B------:R-:W2:Y:S01]  /*e1d60*/  LDL.LU R28, [R1+0x30c4] ;  /* 0x0030c400011c7983 */ /* 0x000ea20000300800 */
[----:B------:R-:W-:Y:S02]  /*e1d70*/  F2FP.PACK_AB R9, R20, R21 ;  /* 0x000000151409723e */ /* 0x000fe400000000ff */
[----:B------:R-:W3:Y:S02]  /*e1d80*/  LDL.LU R20, [R1+0x530] ;  /* 0x0005300001147983 */ /* 0x000ee40000300800 */
[----:B------:R-:W5:Y:S01]  /*e1d90*/  LDL.LU R21, [R1+0x558] ;  /* 0x0005580001157983 */ /* 0x000f620000300800 */
[----:B------:R-:W-:Y:S02]  /*e1da0*/  F2FP.PACK_AB R4, R16, R4 ;  /* 0x000000041004723e */ /* 0x000fe400000000ff */
[----:B--2---:R-:W-:Y:S02]  /*e1db0*/  F2FP.PACK_AB R7, R7, R28 ;  /* 0x0000001c0707723e */ /* 0x004fe400000000ff */
[----:B------:R-:W2:Y:S01]  /*e1dc0*/  LDL.LU R28, [R1+0x30c0] ;  /* 0x0030c000011c7983 */ /* 0x000ea20000300800 */
[----:B------:R-:W-:-:S02]  /*e1dd0*/  F2FP.PACK_AB R8, R17, R8 ;  /* 0x000000081108723e */ /* 0x000fc400000000ff */
[----:B------:R-:W-:Y:S01]  /*e1de0*/  F2FP.PACK_AB R11, R12, R11 ;  /* 0x0000000b0c0b723e */ /* 0x000fe200000000ff */
[----:B------:R-:W3:Y:S01]  /*e1df0*/  LDL.LU R16, [R1+0x5e8] ;  /* 0x0005e80001107983 */ /* 0x000ee20000300800 */
[----:B------:R-:W-:Y:S01]  /*e1e00*/  F2FP.PACK_AB R12, R13, R29 ;  /* 0x0000001d0d0c723e */ /* 0x000fe200000000ff */
[----:B------:R-:W3:Y:S01]  /*e1e10*/  LDL.LU R17, [R1+0x5f4] ;  /* 0x0005f40001117983 */ /* 0x000ee20000300800 */
[----:B------:R-:W-:Y:S01]  /*e1e20*/  F2FP.PACK_AB R6, R18, R6 ;  /* 0x000000061206723e */ /* 0x000fe200000000ff */
[----:B------:R-:W3:Y:S01]  /*e1e30*/  LDL.LU R29, [R1+0x5f0] ;  /* 0x0005f000011d7983 */ /* 0x000ee20000300800 */
[----:B----4-:R-:W-:Y:S01]  /*e1e40*/  F2FP.PACK_AB R13, R14, R2 ;  /* 0x000000020e0d723e */ /* 0x010fe200000000ff */
[----:B------:R-:W4:Y:S01]  /*e1e50*/  LDL.LU R18, [R1+0x5fc] ;  /* 0x0005fc0001127983 */ /* 0x000f220000300800 */
[----:B------:R-:W-:Y:S01]  /*e1e60*/  F2FP.PACK_AB R10, R19, R10 ;  /* 0x0000000a130a723e */ /* 0x000fe200000000ff */
[----:B------:R-:W4:Y:S01]  /*e1e70*/  LDL.LU R2, [R1+0x5f8] ;  /* 0x0005f80001027983 */ /* 0x000f220000300800 */
[----:B------:R-:W-:Y:S01]  /*e1e80*/  F2FP.PACK_AB R14, R15, R22 ;  /* 0x000000160f0e723e */ /* 0x000fe200000000ff */
[----:B------:R-:W3:Y:S01]  /*e1e90*/  LDL.LU R19, [R1+0x604] ;  /* 0x0006040001137983 */ /* 0x000ee20000300800 */
[----:B------:R-:W-:-:S03]  /*e1ea0*/  @!P5 FMUL R3, R3, 16777216 ;  /* 0x4b8000000303d820 */ /* 0x000fc60000400000 */
[----:B------:R0:W-:Y:S01]  /*e1eb0*/  STS.128 [R0+0x880], R24 ;  /* 0x0008801800007388 */ /* 0x0001e20000000c00 */
[----:B--2---:R-:W-:-:S03]  /*e1ec0*/  F2FP.PACK_AB R15, R23, R28 ;  /* 0x0000001c170f723e */ /* 0x004fc600000000ff */
[----:B------:R-:W2:Y:S01]  /*e1ed0*/  LDL.LU R28, [R1+0x30bc] ;  /* 0x0030bc00011c7983 */ /* 0x000ea20000300800 */
[----:B------:R-:W5:Y:S02]  /*e1ee0*/  LDL.LU R22, [R1+0x68c] ;  /* 0x00068c0001167983 */ /* 0x000f640000300800 */
[----:B------:R-:W5:Y:S02]  /*e1ef0*/  LDL.LU R23, [R1+0x688] ;  /* 0x0006880001177983 */ /* 0x000f640000300800 */
[----:B0-----:R-:W5:Y:S01]  /*e1f00*/  LDL.LU R24, [R1+0x668] ;  /* 0x0006680001187983 */ /* 0x001f620000300800 */
[----:B------:R-:W0:Y:S01]  /*e1f10*/  MUFU.RCP R3, R3 ;  /* 0x0000000300037308 */ /* 0x000e220000001000 */
[----:B------:R-:W5:Y:S01]  /*e1f20*/  LDL.LU R25, [R1+0x654] ;  /* 0x0006540001197983 */ /* 0x000f620000300800 */
[----:B------:R-:W5:Y:S02]  /*e1f30*/  LDL.LU R26, [R1+0x650] ;  /* 0x00065000011a7983 */ /* 0x000f640000300800 */
[----:B------:R-:W5:Y:S01]  /*e1f40*/  LDL.LU R27, [R1+0x684] ;  /* 0x00068400011b7983 */ /* 0x000f620000300800 */
[----:B------:R1:W-:Y:S04]  /*e1f50*/  STS.128 [R0+0x900], R4 ;  /* 0x0009000400007388 */ /* 0x0003e80000000c00 */
[----:B------:R0:W-:Y:S04]  /*e1f60*/  STS.128 [R0+0x980], R8 ;  /* 0x0009800800007388 */ /* 0x0001e80000000c00 */
[----:B------:R0:W-:Y:S01]  /*e1f70*/  STS.128 [R0+0xa00], R12 ;  /* 0x000a000c00007388 */ /* 0x0001e20000000c00 */
[----:B---3--:R-:W-:-:S03]  /*e1f80*/  F2FP.PACK_AB R17, R17, R29 ;  /* 0x0000001d1111723e */ /* 0x008fc600000000ff */
[----:B-1----:R-:W3:Y:S01]  /*e1f90*/  LDL.LU R4, [R1+0x608] ;  /* 0x0006080001047983 */ /* 0x002ee20000300800 */
[----:B------:R-:W3:Y:S02]  /*e1fa0*/  LDL.LU R5, [R1+0x620] ;  /* 0x0006200001057983 */ /* 0x000ee40000300800 */
[----:B------:R-:W3:Y:S02]  /*e1fb0*/  LDL.LU R6, [R1+0x628] ;  /* 0x0006280001067983 */ /* 0x000ee40000300800 */
[----:B------:R-:W5:Y:S01]  /*e1fc0*/  LDL.LU R7, [R1+0x66c] ;  /* 0x00066c0001077983 */ /* 0x000f620000300800 */
[----:B0-----:R-:W3:Y:S01]  /*e1fd0*/  LDL.LU R8, [R1+0x658] ;  /* 0x0006580001087983 */ /* 0x001ee20000300800 */
[----:B------:R-:W3:Y:S02]  /*e1fe0*/  LDL.LU R9, [R1+0x664] ;  /* 0x0006640001097983 */ /* 0x000ee40000300800 */
[----:B------:R-:W3:Y:S02]  /*e1ff0*/  LDL.LU R10, [R1+0x660] ;  /* 0x00066000010a7983 */ /* 0x000ee40000300800 */
[----:B------:R-:W5:Y:S01]  /*e2000*/  LDL.LU R11, [R1+0x62c] ;  /* 0x00062c00010b7983 */ /* 0x000f620000300800 */
[----:B------:R-:W5:Y:S01]  /*e2010*/  LDL.LU R12, [R1+0x5ec] ;  /* 0x0005ec00010c7983 */ /* 0x000f620000300800 */
[----:B------:R-:W5:Y:S02]  /*e2020*/  LDL.LU R13, [R1+0x60c] ;  /* 0x00060c00010d7983 */ /* 0x000f640000300800 */
[----:B------:R-:W5:Y:S02]  /*e2030*/  LDL.LU R14, [R1+0x65c] ;  /* 0x00065c00010e7983 */ /* 0x000f640000300800 */
[----:B------:R-:W5:Y:S01]  /*e2040*/  LDL.LU R15, [R1+0x624] ;  /* 0x00062400010f7983 */ /* 0x000f620000300800 */
[----:B------:R0:W-:Y:S01]  /*e2050*/  STL [R1+0xf80], R3 ;  /* 0x000f800301007387 */ /* 0x0001e20000100800 */
[----:B------:R-:W5:Y:S01]  /*e2060*/  LDL.LU R29, [R1+0xa8] ;  /* 0x0000a800011d7983 */ /* 0x000f620000300800 */
[----:B----4-:R-:W-:-:S02]  /*e2070*/  F2FP.PACK_AB R18, R18, R2 ;  /* 0x000000021212723e */ /* 0x010fc400000000ff */
[----:B------:R-:W4:Y:S01]  /*e2080*/  LDL.LU R2, [R1+0x6a4] ;  /* 0x0006a40001027983 */ /* 0x000f220000300800 */
[----:B--2---:R-:W-:-:S03]  /*e2090*/  F2FP.PACK_AB R19, R19, R28 ;  /* 0x0000001c1313723e */ /* 0x004fc600000000ff */
[----:B------:R-:W2:Y:S01]  /*e20a0*/  LDL.LU R28, [R1+0x30b8] ;  /* 0x0030b800011c7983 */ /* 0x000ea20000300800 */
[----:B---3--:R-:W-:Y:S01]  /*e20b0*/  F2FP.PACK_AB R9, R9, R10 ;  /* 0x0000000a0909723e */ /* 0x008fe200000000ff */
[----:B-----5:R-:W-:Y:S01]  /*e20c0*/  F2FP.PACK_AB R10, R7, R24 ;  /* 0x00000018070a723e */ /* 0x020fe200000000ff */
[----:B------:R-:W-:Y:S02]  /*e20d0*/  F2FP.PACK_AB R6, R11, R6 ;  /* 0x000000060b06723e */ /* 0x000fe400000000ff */
[----:B------:R-:W-:Y:S02]  /*e20e0*/  F2FP.PACK_AB R7, R25, R26 ;  /* 0x0000001a1907723e */ /* 0x000fe400000000ff */
[----:B------:R-:W3:Y:S01]  /*e20f0*/  LDL.LU R26, [R1+0x524] ;  /* 0x00052400011a7983 */ /* 0x000ee20000300800 */
[----:B--2---:R-:W-:-:S03]  /*e2100*/  F2FP.PACK_AB R11, R27, R28 ;  /* 0x0000001c1b0b723e */ /* 0x004fc600000000ff */
[----:B------:R-:W4:Y:S01]  /*e2110*/  LDL.LU R28, [R1+0x30b4] ;  /* 0x0030b400011c7983 */ /* 0x000f220000300800 */
[----:B------:R-:W-:Y:S02]  /*e2120*/  @!P5 FMUL R20, R20, 16777216 ;  /* 0x4b8000001414d820 */ /* 0x000fe40000400000 */
[----:B------:R-:W-:Y:S01]  /*e2130*/  @!P5 FMUL R21, R21, 16777216 ;  /* 0x4b8000001515d820 */ /* 0x000fe20000400000 */
[----:B------:R-:W-:Y:S02]  /*e2140*/  F2FP.PACK_AB R16, R12, R16 ;  /* 0x000000100c10723e */ /* 0x000fe400000000ff */
[----:B------:R-:W-:Y:S02]  /*e2150*/  F2FP.PACK_AB R4, R13, R4 ;  /* 0x000000040d04723e */ /* 0x000fe400000000ff */
[----:B------:R-:W-:Y:S02]  /*e2160*/  F2FP.PACK_AB R5, R15, R5 ;  /* 0x000000050f05723e */ /* 0x000fe400000000ff */
[----:B------:R-:W-:Y:S01]  /*e2170*/  F2FP.PACK_AB R8, R14, R8 ;  /* 0x000000080e08723e */ /* 0x000fe200000000ff */
[----:B------:R-:W-:-:S02]  /*e2180*/  FMUL R12, R3, R20 ;  /* 0x00000014030c7220 */ /* 0x000fc40000400000 */
[----:B------:R-:W-:Y:S01]  /*e2190*/  FMUL R13, R3, R21 ;  /* 0x00000015030d7220 */ /* 0x000fe20000400000 */
[----:B------:R1:W-:Y:S04]  /*e21a0*/  STS.128 [R0+0xa80], R16 ;  /* 0x000a801000007388 */ /* 0x0003e80000000c00 */
[----:B0-----:R-:W2:Y:S04]  /*e21b0*/  LDL.LU R3, [R1+0xa4] ;  /* 0x0000a40001037983 */ /* 0x001ea80000300800 */
[----:B------:R0:W-:Y:S04]  /*e21c0*/  STS.128 [R0+0xb00], R4 ;  /* 0x000b000400007388 */ /* 0x0001e80000000c00 */
[----:B------:R5:W-:Y:S04]  /*e21d0*/  STS.128 [R0+0xb80], R8 ;  /* 0x000b800800007388 */ /* 0x000be80000000c00 */
[----:B-1----:R-:W2:Y:S01]  /*e21e0*/  LDL R17, [R1+0xf80] ;  /* 0x000f800001117983 */ /* 0x002ea20000100800 */
[----:B0-----:R-:W2:Y:S02]  /*e21f0*/  LDL.LU R6, [R1+0x55c] ;  /* 0x00055c0001067983 */ /* 0x001ea40000300800 */
[----:B------:R-:W2:Y:S02]  /*e2200*/  LDL.LU R7, [R1+0x544] ;  /* 0x0005440001077983 */ /* 0x000ea40000300800 */
[----:B-----5:R-:W5:Y:S01]  /*e2210*/  LDL.LU R10, [R1+0x540] ;  /* 0x00054000010a7983 */ /* 0x020f620000300800 */
[----:B------:R-:W5:Y:S01]  /*e2220*/  LDL.LU R11, [R1+0x50c] ;  /* 0x00050c00010b7983 */ /* 0x000f620000300800 */
[----:B------:R-:W5:Y:S02]  /*e2230*/  LDL.LU R18, [R1+0x6ac] ;  /* 0x0006ac0001127983 */ /* 0x000f640000300800 */
[----:B------:R-:W5:Y:S01]  /*e2240*/  LDL.LU R19, [R1+0x6a8] ;  /* 0x0006a80001137983 */ /* 0x000f620000300800 */
[----:B------:R-:W-:-:S02]  /*e2250*/  F2FP.PACK_AB R8, R12, R13 ;  /* 0x0000000d0c08723e */ /* 0x000fc400000000ff */
[----:B------:R-:W5:Y:S01]  /*e2260*/  LDL.LU R12, [R1+0x528] ;  /* 0x00052800010c7983 */ /* 0x000f620000300800 */
[----:B------:R-:W5:Y:S01]  /*e2270*/  LDL.LU R14, [R1+0x6c4] ;  /* 0x0006c400010e7983 */ /* 0x000f620000300800 */
[----:B----4-:R-:W-:Y:S02]  /*e2280*/  F2FP.PACK_AB R5, R2, R28 ;  /* 0x0000001c0205723e */ /* 0x010fe400000000ff */
[----:B------:R-:W4:Y:S01]  /*e2290*/  LDL.LU R28, [R1+0x30b0] ;  /* 0x0030b000011c7983 */ /* 0x000f220000300800 */
[----:B------:R0:W1:Y:S01]  /*e22a0*/  MUFU.RCP R16, R29 ;  /* 0x0000001d00107308 */ /* 0x0000620000001000 */
[----:B------:R-:W4:Y:S07]  /*e22b0*/  LDL.LU R21, [R1+0xa0] ;  /* 0x0000a00001157983 */ /* 0x000f2e0000300800 */
[----:B--2---:R-:W2:Y:S01]  /*e22c0*/  MUFU.RCP R3, R3 ;  /* 0x0000000300037308 */ /* 0x004ea20000001000 */
[----:B------:R-:W4:Y:S01]  /*e22d0*/  LDL.LU R15, [R1+0x3d4] ;  /* 0x0003d400010f7983 */ /* 0x000f220000300800 */
[----:B------:R-:W-:Y:S01]  /*e22e0*/  F2FP.PACK_AB R4, R22, R23 ;  /* 0x000000171604723e */ /* 0x000fe200000000ff */
[----:B------:R-:W4:Y:S02]  /*e22f0*/  LDL.LU R27, [R1+0x474] ;  /* 0x00047400011b7983 */ /* 0x000f240000300800 */
[----:B---3--:R-:W-:Y:S01]  /*e2300*/  @!P5 FMUL R26, R26, 16777216 ;  /* 0x4b8000001a1ad820 */ /* 0x008fe20000400000 */
[----:B------:R-:W3:Y:S01]  /*e2310*/  LDL.LU R23, [R1+0x494] ;  /* 0x0004940001177983 */ /* 0x000ee20000300800 */
[----:B------:R-:W3:Y:S02]  /*e2320*/  LDL.LU R24, [R1+0x4cc] ;  /* 0x0004cc0001187983 */ /* 0x000ee40000300800 */
[----:B------:R-:W3:Y:S02]  /*e2330*/  LDL.LU R20, [R1+0x4ec] ;  /* 0x0004ec0001147983 */ /* 0x000ee40000300800 */
[----:B------:R-:W3:Y:S01]  /*e2340*/  LDL.LU R25, [R1+0x4bc] ;  /* 0x0004bc0001197983 */ /* 0x000ee20000300800 */
[----:B0-----:R-:W3:Y:S01]  /*e2350*/  LDL.LU R29, [R1+0x4a0] ;  /* 0x0004a000011d7983 */ /* 0x001ee20000300800 */
[----:B------:R-:W3:Y:S02]  /*e2360*/  LDL.LU R22, [R1+0x138] ;  /* 0x0001380001167983 */ /* 0x000ee40000300800 */
[----:B------:R-:W3:Y:S01]  /*e2370*/  LDL R2, [R1+0xf60] ;  /* 0x000f600001027983 */ /* 0x000ee20000100800 */
[----:B-1----:R0:W-:Y:S01]  /*e2380*/  STL [R1+0x27c], R16 ;  /* 0x00027c1001007387 */ /* 0x0021e20000100800 */
[----:B------:R-:W-:-:S02]  /*e2390*/  @!P5 FMUL R7, R7, 16777216 ;  /* 0x4b8000000707d820 */ /* 0x000fc40000400000 */
[----:B-----5:R-:W-:Y:S02]  /*e23a0*/  @!P5 FMUL R10, R10, 16777216 ;  /* 0x4b8000000a0ad820 */ /* 0x020fe40000400000 */
[C---:B------:R-:W-:Y:S02]  /*e23b0*/  FMUL R7, R17.reuse, R7 ;  /* 0x0000000711077220 */ /* 0x040fe40000400000 */
[C---:B------:R-:W-:Y:S02]  /*e23c0*/  FMUL R9, R17.reuse, R10 ;  /* 0x0000000a11097220 */ /* 0x040fe40000400000 */
[----:B------:R-:W-:Y:S02]  /*e23d0*/  FMUL R10, R17, R26 ;  /* 0x0000001a110a7220 */ /* 0x000fe40000400000 */
[----:B------:R-:W5:Y:S01]  /*e23e0*/  LDL.LU R26, [R1+0x518] ;  /* 0x00051800011a7983 */ /* 0x000f620000300800 */
[----:B--2---:R-:W-:Y:S02]  /*e23f0*/  STL [R1+0xf64], R3 ;  /* 0x000f640301007387 */ /* 0x004fe40000100800 */
[----:B------:R-:W-:-:S02]  /*e2400*/  F2FP.PACK_AB R10, R10, R7 ;  /* 0x000000070a0a723e */ /* 0x000fc400000000ff */
[----:B----4-:R-:W-:Y:S02]  /*e2410*/  F2FP.PACK_AB R7, R14, R28 ;  /* 0x0000001c0e07723e */ /* 0x010fe400000000ff */
[----:B------:R-:W2:Y:S01]  /*e2420*/  LDL.LU R28, [R1+0x30ac] ;  /* 0x0030ac00011c7983 */ /* 0x000ea20000300800 */
[----:B------:R-:W1:Y:S01]  /*e2430*/  MUFU.RCP R21, R21 ;  /* 0x0000001500157308 */ /* 0x000e620000001000 */
[----:B------:R-:W-:Y:S02]  /*e2440*/  @!P5 FMUL R6, R6, 16777216 ;  /* 0x4b8000000606d820 */ /* 0x000fe40000400000 */
[----:B------:R-:W-:Y:S02]  /*e2450*/  @!P5 FMUL R11, R11, 16777216 ;  /* 0x4b8000000b0bd820 */ /* 0x000fe40000400000 */
[----:B------:R-:W-:Y:S02]  /*e2460*/  FMUL R6, R17, R6 ;  /* 0x0000000611067220 */ /* 0x000fe40000400000 */
[----:B------:R-:W-:-:S02]  /*e2470*/  @!P5 FMUL R12, R12, 16777216 ;  /* 0x4b8000000c0cd820 */ /* 0x000fc40000400000 */
[C---:B------:R-:W-:Y:S02]  /*e2480*/  FMUL R14, R16.reuse, R27 ;  /* 0x0000001b100e7220 */ /* 0x040fe40000400000 */
[----:B---3--:R-:W-:Y:S01]  /*e2490*/  FMUL R13, R16, R23 ;  /* 0x00000017100d7220 */ /* 0x008fe20000400000 */
[----:B------:R-:W3:Y:S01]  /*e24a0*/  LDL.LU R27, [R1+0x94] ;  /* 0x00009400011b7983 */ /* 0x000ee20000300800 */
[----:B------:R-:W-:Y:S01]  /*e24b0*/  F2FP.PACK_AB R9, R9, R6 ;  /* 0x000000060909723e */ /* 0x000fe200000000ff */
[----:B------:R-:W-:Y:S02]  /*e24c0*/  F2FP.PACK_AB R6, R18, R19 ;  /* 0x000000131206723e */ /* 0x000fe400000000ff */
[----:B------:R-:W4:Y:S02]  /*e24d0*/  LDL.LU R23, [R1+0x3d0] ;  /* 0x0003d00001177983 */ /* 0x000f240000300800 */
[C---:B------:R-:W-:Y:S02]  /*e24e0*/  FMUL R11, R17.reuse, R11 ;  /* 0x0000000b110b7220 */ /* 0x040fe40000400000 */
[----:B------:R-:W-:-:S02]  /*e24f0*/  FMUL R12, R17, R12 ;  /* 0x0000000c110c7220 */ /* 0x000fc40000400000 */
[C---:B------:R-:W-:Y:S01]  /*e2500*/  FMUL R18, R16.reuse, R29 ;  /* 0x0000001d10127220 */ /* 0x040fe20000400000 */
[----:B-1----:R-:W-:Y:S01]  /*e2510*/  STL [R1+0x270], R21 ;  /* 0x0002701501007387 */ /* 0x002fe20000100800 */
[----:B------:R-:W4:Y:S02]  /*e2520*/  LDL.LU R29, [R1+0x560] ;  /* 0x00056000011d7983 */ /* 0x000f240000300800 */
[C---:B--2---:R-:W-:Y:S02]  /*e2530*/  FMUL R17, R16.reuse, R28 ;  /* 0x0000001c10117220 */ /* 0x044fe40000400000 */
[----:B------:R-:W2:Y:S01]  /*e2540*/  LDL.LU R28, [R1+0x30a8] ;  /* 0x0030a800011c7983 */ /* 0x000ea20000300800 */
[----:B------:R-:W-:Y:S01]  /*e2550*/  F2FP.PACK_AB R11, R11, R12 ;  /* 0x0000000c0b0b723e */ /* 0x000fe200000000ff */
[C---:B------:R-:W-:Y:S02]  /*e2560*/  FMUL R15, R16.reuse, R15 ;  /* 0x0000000f100f7220 */ /* 0x040fe40000400000 */
[----:B------:R-:W-:-:S02]  /*e2570*/  FMUL R12, R16, R24 ;  /* 0x00000018100c7220 */ /* 0x000fc40000400000 */
[C---:B------:R-:W-:Y:S02]  /*e2580*/  FMUL R20, R16.reuse, R20 ;  /* 0x0000001410147220 */ /* 0x040fe40000400000 */
[----:B------:R-:W-:Y:S01]  /*e2590*/  FMUL R19, R16, R25 ;  /* 0x0000001910137220 */ /* 0x000fe20000400000 */
[----:B0-----:R-:W-:Y:S01]  /*e25a0*/  IADD3 R16, R2, -R22, RZ ;  /* 0x8000001602107210 */ /* 0x001fe20007ffe0ff */
[----:B------:R-:W4:Y:S01]  /*e25b0*/  LDL.LU R25, [R1+0x57c] ;  /* 0x00057c0001197983 */ /* 0x000f220000300800 */
[----:B------:R-:W4:Y:S01]  /*e25c0*/  LDL.LU R22, [R1+0x564] ;  /* 0x0005640001167983 */ /* 0x000f220000300800 */
[----:B------:R-:W-:Y:S01]  /*e25d0*/  F2FP.PACK_AB R14, R14, R18 ;  /* 0x000000120e0e723e */ /* 0x000fe200000000ff */
[----:B------:R-:W4:Y:S01]  /*e25e0*/  LDL.LU R2, [R1+0x490] ;  /* 0x0004900001027983 */ /* 0x000f220000300800 */
[----:B------:R-:W-:Y:S02]  /*e25f0*/  F2FP.PACK_AB R13, R13, R19 ;  /* 0x000000130d0d723e */ /* 0x000fe400000000ff */
[----:B------:R-:W-:Y:S01]  /*e2600*/  F2FP.PACK_AB R15, R15, R17 ;  /* 0x000000110f0f723e */ /* 0x000fe200000000ff */
[----:B---3--:R0:W1:Y:S01]  /*e2610*/  MUFU.RCP R19, R27 ;  /* 0x0000001b00137308 */ /* 0x0080620000001000 */
[----:B-----5:R-:W-:-:S02]  /*e2620*/  FMUL R17, R3, R26 ;  /* 0x0000001a03117220 */ /* 0x020fc40000400000 */
[----:B--2---:R-:W-:Y:S02]  /*e2630*/  FMUL R18, R3, R28 ;  /* 0x0000001c03127220 */ /* 0x004fe40000400000 */
[----:B------:R-:W2:Y:S01]  /*e2640*/  LDL.LU R28, [R1+0x30a4] ;  /* 0x0030a400011c7983 */ /* 0x000ea20000300800 */
[----:B------:R-:W-:Y:S02]  /*e2650*/  FADD R16, R16, -1 ;  /* 0xbf80000010107421 */ /* 0x000fe40000000000 */
[----:B------:R-:W-:Y:S01]  /*e2660*/  IMAD.MOV.U32 R26, RZ, RZ, 0x3dc6b27f ;  /* 0x3dc6b27fff1a7424 */ /* 0x000fe200078e00ff */
[----:B------:R-:W-:Y:S01]  /*e2670*/  F2FP.PACK_AB R12, R12, R20 ;  /* 0x000000140c0c723e */ /* 0x000fe200000000ff */
[----:B------:R3:W-:Y:S04]  /*e2680*/  STS.128 [R0+0xc00], R4 ;  /* 0x000c000400007388 */ /* 0x0007e80000000c00 */
[----:B------:R-:W-:Y:S04]  /*e2690*/  STS.128 [R0+0xc80], R8 ;  /* 0x000c800800007388 */ /* 0x000fe80000000c00 */
[----:B------:R5:W-:Y:S01]  /*e26a0*/  STS.128 [R0+0xd00], R12 ;  /* 0x000d000c00007388 */ /* 0x000be20000000c00 */
[----:B---3--:R-:W-:-:S03]  /*e26b0*/  FFMA.FTZ R5, R16, R26, -0.16845393180847167969 ;  /* 0xbe2c7f3010057423 */ /* 0x008fc6000001001a */
[----:B------:R-:W3:Y:S01]  /*e26c0*/  LDL.LU R7, [R1+0x4f0] ;  /* 0x0004f00001077983 */ /* 0x000ee20000300800 */
[----:B------:R-:W3:Y:S02]  /*e26d0*/  LDL.LU R6, [R1+0x51c] ;  /* 0x00051c0001067983 */ /* 0x000ee40000300800 */
[----:B------:R-:W3:Y:S02]  /*e26e0*/  LDL.LU R20, [R1+0x4b8] ;  /* 0x0004b80001147983 */ /* 0x000ee40000300800 */
[----:B-----5:R-:W5:Y:S02]  /*e26f0*/  LDL.LU R15, [R1+0x3dc] ;  /* 0x0003dc00010f7983 */ /* 0x020f640000300800 */
[----:B------:R-:W-:Y:S01]  /*e2700*/  FFMA.FTZ R5, R16, R5, 0.1716887056827545166 ;  /* 0x3e2fcf2a10057423 */ /* 0x000fe20000010005 */
[----:B------:R-:W5:Y:S01]  /*e2710*/  LDL.LU R24, [R1+0x4d0] ;  /* 0x0004d00001187983 */ /* 0x000f620000300800 */
[----:B------:R-:W5:Y:S02]  /*e2720*/  LDL.LU R26, [R1+0x4a4] ;  /* 0x0004a400011a7983 */ /* 0x000f640000300800 */
[----:B----4-:R-:W-:-:S02]  /*e2730*/  FMUL R8, R21, R23 ;  /* 0x0000001715087220 */ /* 0x010fc40000400000 */
[----:B0-----:R-:W4:Y:S01]  /*e2740*/  LDL.LU R27, [R1+0x4c4] ;  /* 0x0004c400011b7983 */ /* 0x001f220000300800 */
[----:B------:R-:W4:Y:S01]  /*e2750*/  LDL.LU R23, [R1+0x4a8] ;  /* 0x0004a80001177983 */ /* 0x000f220000300800 */
[----:B------:R-:W-:Y:S02]  /*e2760*/  FFMA.FTZ R10, R16, R5, -0.17900948226451873779 ;  /* 0xbe374e43100a7423 */ /* 0x000fe40000010005 */
[----:B-1----:R-:W-:Y:S02]  /*e2770*/  STL [R1+0x26c], R19 ;  /* 0x00026c1301007387 */ /* 0x002fe40000100800 */
[C---:B------:R-:W-:Y:S02]  /*e2780*/  FMUL R5, R3.reuse, R29 ;  /* 0x0000001d03057220 */ /* 0x040fe40000400000 */
[----:B------:R-:W4:Y:S01]  /*e2790*/  LDL.LU R29, [R1+0x98] ;  /* 0x00009800011d7983 */ /* 0x000f220000300800 */
[----:B--2---:R-:W-:-:S03]  /*e27a0*/  FMUL R11, R3, R28 ;  /* 0x0000001c030b7220 */ /* 0x004fc60000400000 */
[----:B------:R-:W2:Y:S01]  /*e27b0*/  LDL.LU R28, [R1+0x30a0] ;  /* 0x0030a000011c7983 */ /* 0x000ea20000300800 */
[C---:B------:R-:W-:Y:S02]  /*e27c0*/  FMUL R13, R3.reuse, R25 ;  /* 0x00000019030d7220 */ /* 0x040fe40000400000 */
[----:B------:R-:W-:Y:S02]  /*e27d0*/  FMUL R12, R3, R22 ;  /* 0x00000016030c7220 */ /* 0x000fe40000400000 */
[----:B------:R-:W-:Y:S02]  /*e27e0*/  FMUL R9, R21, R2 ;  /* 0x0000000215097220 */ /* 0x000fe40000400000 */
[C---:B---3--:R-:W-:Y:S02]  /*e27f0*/  FMUL R7, R3.reuse, R7 ;  /* 0x0000000703077220 */ /* 0x048fe40000400000 */
[----:B------:R-:W-:Y:S02]  /*e2800*/  FMUL R6, R3, R6 ;  /* 0x0000000603067220 */ /* 0x000fe40000400000 */
[----:B------:R-:W3:Y:S01]  /*e2810*/  LDL.LU R3, [R1+0x504] ;  /* 0x0005040001037983 */ /* 0x000ee20000300800 */
[----:B------:R-:W3:Y:S02]  /*e2820*/  LDL.LU R25, [R1+0x568] ;  /* 0x0005680001197983 */ /* 0x000ee40000300800 */
[----:B------:R-:W3:Y:S01]  /*e2830*/  LDL.LU R22, [R1+0x54c] ;  /* 0x00054c0001167983 */ /* 0x000ee20000300800 */
[----:B--2---:R0:W1:Y:S02]  /*e2840*/  MUFU.RCP R2, R28 ;  /* 0x0000001c00027308 */ /* 0x0040640000001000 */
[----:B0-----:R-:W2:Y:S01]  /*e2850*/  LDL.LU R28, [R1+0x548] ;  /* 0x00054800011c7983 */ /* 0x001ea20000300800 */
[----:B------:R-:W-:Y:S01]  /*e2860*/  FFMA.FTZ R10, R16, R10, 0.20512372255325317383 ;  /* 0x3e520bf4100a7423 */ /* 0x000fe2000001000a */
[----:B------:R-:W-:-:S03]  /*e2870*/  F2FP.PACK_AB R4, R17, R18 ;  /* 0x000000121104723e */ /* 0x000fc600000000ff */
[C---:B------:R-:W-:Y:S01]  /*e2880*/  FFMA.FTZ R10, R16.reuse, R10, -0.24046532809734344482 ;  /* 0xbe763c8b100a7423 */ /* 0x040fe2000001000a */
[----:B----4-:R0:W4:Y:S03]  /*e2890*/  MUFU.RCP R18, R29 ;  /* 0x0000001d00127308 */ /* 0x0101260000001000 */
[----:B------:R-:W-:Y:S01]  /*e28a0*/  FFMA.FTZ R10, R16, R10, 0.28857114911079406738 ;  /* 0x3e93bf99100a7423 */ /* 0x000fe2000001000a */
[----:B------:R-:W-:-:S03]  /*e28b0*/  F2FP.PACK_AB R6, R6, R12 ;  /* 0x0000000c0606723e */ /* 0x000fc600000000ff */
[C---:B------:R-:W-:Y:S01]  /*e28c0*/  FFMA.FTZ R12, R16.reuse, R10, -0.36067417263984680176 ;  /* 0xbeb8aa49100c7423 */ /* 0x040fe2000001000a */
[----:B-1----:R-:W-:Y:S01]  /*e28d0*/  STL [R1+0x25c], R2 ;  /* 0x00025c0201007387 */ /* 0x002fe20000100800 */
[----:B-----5:R-:W-:Y:S01]  /*e28e0*/  FMUL R10, R21, R26 ;  /* 0x0000001a150a7220 */ /* 0x020fe20000400000 */
[----:B------:R-:W-:Y:S02]  /*e28f0*/  F2FP.PACK_AB R5, R5, R13 ;  /* 0x0000000d0505723e */ /* 0x000fe400000000ff */
[----:B------:R-:W-:Y:S01]  /*e2900*/  F2FP.PACK_AB R7, R7, R11 ;  /* 0x0000000b0707723e */ /* 0x000fe200000000ff */
[----:B------:R-:W-:Y:S02]  /*e2910*/  FFMA.FTZ R12, R16, R12, 0.48089820146560668945 ;  /* 0x3ef6384a100c7423 */ /* 0x000fe4000001000c */
[C---:B------:R-:W-:Y:S01]  /*e2920*/  FMUL R14, R21.reuse, R27 ;  /* 0x0000001b150e7220 */ /* 0x040fe20000400000 */
[----:B------:R-:W5:Y:S01]  /*e2930*/  LDL.LU R26, [R1+0x3d8] ;  /* 0x0003d800011a7983 */ /* 0x000f620000300800 */
[----:B------:R-:W-:Y:S01]  /*e2940*/  F2FP.PACK_AB R8, R8, R9 ;  /* 0x000000090808723e */ /* 0x000fe200000000ff */
[----:B------:R-:W-:-:S02]  /*e2950*/  FMUL R11, R21, R15 ;  /* 0x0000000f150b7220 */ /* 0x000fc40000400000 */
[C---:B------:R-:W-:Y:S01]  /*e2960*/  FMUL R13, R21.reuse, R23 ;  /* 0x00000017150d7220 */ /* 0x040fe20000400000 */
[----:B------:R-:W5:Y:S01]  /*e2970*/  LDL.LU R27, [R1+0x470] ;  /* 0x00047000011b7983 */ /* 0x000f620000300800 */
[C---:B------:R-:W-:Y:S02]  /*e2980*/  FMUL R9, R21.reuse, R20 ;  /* 0x0000001415097220 */ /* 0x040fe40000400000 */
[----:B------:R-:W5:Y:S02]  /*e2990*/  LDL.LU R23, [R1+0x47c] ;  /* 0x00047c0001177983 */ /* 0x000f640000300800 */
[----:B------:R-:W-:Y:S01]  /*e29a0*/  FMUL R15, R21, R24 ;  /* 0x00000018150f7220 */ /* 0x000fe20000400000 */
[----:B------:R-:W5:Y:S01]  /*e29b0*/  LDL.LU R20, [R1+0x574] ;  /* 0x0005740001147983 */ /* 0x000f620000300800 */
[----:B------:R-:W-:Y:S02]  /*e29c0*/  FFMA.FTZ R12, R16, R12, -0.72134751081466674805 ;  /* 0xbf38aa3b100c7423 */ /* 0x000fe4000001000c */
[----:B------:R-:W5:Y:S02]  /*e29d0*/  LDL.LU R24, [R1+0x584] ;  /* 0x0005840001187983 */ /* 0x000f640000300800 */
[----:B------:R-:W5:Y:S01]  /*e29e0*/  LDL.LU R21, [R1+0x56c] ;  /* 0x00056c0001157983 */ /* 0x000f620000300800 */
[----:B0-----:R-:W5:Y:S01]  /*e29f0*/  LDL.LU R29, [R1+0x4b0] ;  /* 0x0004b000011d7983 */ /* 0x001f620000300800 */
[----:B------:R-:W-:-:S02]  /*e2a00*/  F2FP.PACK_AB R11, R11, R13 ;  /* 0x0000000d0b0b723e */ /* 0x000fc400000000ff */
[----:B------:R-:W-:Y:S01]  /*e2a10*/  F2FP.PACK_AB R10, R10, R14 ;  /* 0x0000000e0a0a723e */ /* 0x000fe200000000ff */
[----:B----4-:R-:W-:Y:S02]  /*e2a20*/  STL [R1+0x260], R18 ;  /* 0x0002601201007387 */ /* 0x010fe40000100800 */
[C---:B---3--:R-:W-:Y:S02]  /*e2a30*/  FMUL R13, R19.reuse, R3 ;  /* 0x00000003130d7220 */ /* 0x048fe40000400000 */
[----:B------:R-:W-:Y:S01]  /*e2a40*/  FMUL R17, R16, R12 ;  /* 0x0000000c10117220 */ /* 0x000fe20000400000 */
[----:B------:R-:W3:Y:S01]  /*e2a50*/  LDL.LU R3, [R1+0x488] ;  /* 0x0004880001037983 */ /* 0x000ee20000300800 */
[C---:B------:R-:W-:Y:S02]  /*e2a60*/  FMUL R14, R19.reuse, R22 ;  /* 0x00000016130e7220 */ /* 0x040fe40000400000 */
[----:B------:R-:W4:Y:S02]  /*e2a70*/  LDL.LU R22, [R1+0x498] ;  /* 0x0004980001167983 */ /* 0x000f240000300800 */
[----:B--2---:R-:W-:-:S02]  /*e2a80*/  FMUL R12, R19, R28 ;  /* 0x0000001c130c7220 */ /* 0x004fc40000400000 */
[----:B------:R-:W2:Y:S01]  /*e2a90*/  LDL R28, [R1+0xf60] ;  /* 0x000f6000011c7983 */ /* 0x000ea20000100800 */
[----:B------:R-:W-:Y:S01]  /*e2aa0*/  FMUL R17, R16, R17 ;  /* 0x0000001110117220 */ /* 0x000fe20000400000 */
[----:B------:R-:W-:-:S03]  /*e2ab0*/  F2FP.PACK_AB R9, R9, R15 ;  /* 0x0000000f0909723e */ /* 0x000fc600000000ff */
[----:B------:R-:W-:Y:S02]  /*e2ac0*/  FFMA.FTZ R16, R16, 1.4426950216293334961, R17 ;  /* 0x3fb8aa3b10107823 */ /* 0x000fe40000010011 */
[----:B------:R-:W-:Y:S01]  /*e2ad0*/  FMUL R15, R19, R25 ;  /* 0x00000019130f7220 */ /* 0x000fe20000400000 */
[----:B------:R-:W-:Y:S04]  /*e2ae0*/  STS.128 [R0+0xe00], R8 ;  /* 0x000e000800007388 */ /* 0x000fe80000000c00 */
[----:B------:R-:W-:Y:S04]  /*e2af0*/  STS.128 [R0+0xd80], R4 ;  /* 0x000d800400007388 */ /* 0x000fe80000000c00 */
[----:B--2---:R0:W-:Y:S04]  /*e2b00*/  STL [R1+0x3094], R28 ;  /* 0x0030941c01007387 */ /* 0x0041e80000100800 */
[----:B0-----:R-:W2:Y:S01]  /*e2b10*/  LDL.LU R28, [R1+0x52c] ;  /* 0x00052c00011c7983 */ /* 0x001ea20000300800 */
[----:B------:R0:W-:Y:S02]  /*e2b20*/  STL [R1+0x3098], R0 ;  /* 0x0030980001007387 */ /* 0x0001e40000100800 */
[----:B------:R1:W-:Y:S02]  /*e2b30*/  STL [R1+0x309c], R16 ;  /* 0x00309c1001007387 */ /* 0x0003e40000100800 */
[----:B------:R-:W2:Y:S02]  /*e2b40*/  LDL R25, [R1+0x1218] ;  /* 0x0012180001197983 */ /* 0x000ea40000100800 */
[----:B-----5:R-:W-:-:S02]  /*e2b50*/  FMUL R8, R2, R26 ;  /* 0x0000001a02087220 */ /* 0x020fc40000400000 */
[----:B------:R-:W-:Y:S01]  /*e2b60*/  FMUL R7, R2, R27 ;  /* 0x0000001b02077220 */ /* 0x000fe20000400000 */
[----:B------:R-:W5:Y:S01]  /*e2b70*/  LDL R26, [R1+0x121c] ;  /* 0x00121c00011a7983 */ /* 0x000f620000100800 */
[----:B------:R-:W-:-:S03]  /*e2b80*/  FMUL R4, R18, R23 ;  /* 0x0000001712047220 */ /* 0x000fc60000400000 */
[----:B------:R-:W5:Y:S01]  /*e2b90*/  LDL R27, [R1+0x1220] ;  /* 0x00122000011b7983 */ /* 0x000f620000100800 */
[----:B------:R-:W5:Y:S01]  /*e2ba0*/  LDL R23, [R1+0x1224] ;  /* 0x0012240001177983 */ /* 0x000f620000100800 */
[----:B------:R-:W-:Y:S02]  /*e2bb0*/  F2FP.PACK_AB R12, R12, R15 ;  /* 0x0000000f0c0c723e */ /* 0x000fe400000000ff */
[----:B0-----:R-:W5:Y:S04]  /*e2bc0*/  LDL R0, [R1+0x122c] ;  /* 0x00122c0001007983 */ /* 0x001f680000100800 */
[----:B-1----:R-:W5:Y:S01]  /*e2bd0*/  LDL R16, [R1+0x1228] ;  /* 0x0012280001107983 */ /* 0x002f620000100800 */
[----:B------:R-:W-:Y:S01]  /*e2be0*/  F2FP.PACK_AB R13, R13, R14 ;  /* 0x0000000e0d0d723e */ /* 0x000fe200000000ff */
[----:B------:R-:W-:-:S02]  /*e2bf0*/  FMUL R9, R18, R29 ;  /* 0x0000001d12097220 */ /* 0x000fc40000400000 */
[C---:B------:R-:W-:Y:S02]  /*e2c00*/  FMUL R14, R19.reuse, R20 ;  /* 0x00000014130e7220 */ /* 0x040fe40000400000 */
[C---:B------:R-:W-:Y:S02]  /*e2c10*/  FMUL R11, R19.reuse, R24 ;  /* 0x00000018130b7220 */ /* 0x040fe40000400000 */
[----:B------:R-:W-:Y:S01]  /*e2c20*/  FMUL R10, R19, R21 ;  /* 0x00000015130a7220 */ /* 0x000fe20000400000 */
[----:B------:R-:W5:Y:S01]  /*e2c30*/  LDL R29, [R1+0x1234] ;  /* 0x00123400011d7983 */ /* 0x000f620000100800 */
[C---:B---3--:R-:W-:Y:S02]  /*e2c40*/  FMUL R5, R18.reuse, R3 ;  /* 0x0000000312057220 */ /* 0x048fe40000400000 */
[----:B----4-:R-:W-:Y:S01]  /*e2c50*/  FMUL R6, R18, R22 ;  /* 0x0000001612067220 */ /* 0x010fe20000400000 */
[----:B------:R-:W-:Y:S02]  /*e2c60*/  F2FP.PACK_AB R14, R14, R11 ;  /* 0x0000000b0e0e723e */ /* 0x000fe400000000ff */
[----:B------:R-:W-:-:S02]  /*e2c70*/  F2FP.PACK_AB R4, R4, R9 ;  /* 0x000000090404723e */ /* 0x000fc400000000ff */
[----:B------:R-:W-:Y:S02]  /*e2c80*/  F2FP.PACK_AB R8, R8, R7 ;  /* 0x000000070808723e */ /* 0x000fe400000000ff */
[----:B------:R-:W-:Y:S01]  /*e2c90*/  F2FP.PACK_AB R5, R5, R6 ;  /* 0x000000060505723e */ /* 0x000fe200000000ff */
[----:B--2---:R-:W-:Y:S02]  /*e2ca0*/  FMUL R15, R19, R28 ;  /* 0x0000001c130f7220 */ /* 0x004fe40000400000 */
[----:B------:R-:W2:Y:S01]  /*e2cb0*/  LDL R28, [R1+0x1230] ;  /* 0x00123000011c7983 */ /* 0x000ea20000100800 */
[----:B------:R-:W3:Y:S02]  /*e2cc0*/  LDL.LU R19, [R1+0x4b4] ;  /* 0x0004b40001137983 */ /* 0x000ee40000300800 */
[----:B------:R-:W4:Y:S02]  /*e2cd0*/  LDL.LU R21, [R1+0x4f4] ;  /* 0x0004f40001157983 */ /* 0x000f240000300800 */
[----:B------:R-:W3:Y:S01]  /*e2ce0*/  LDL.LU R20, [R1+0x4f8] ;  /* 0x0004f80001147983 */ /* 0x000ee20000300800 */
[----:B------:R-:W3:Y:S01]  /*e2cf0*/  LDL.LU R3, [R1+0x4e4] ;  /* 0x0004e40001037983 */ /* 0x000ee20000300800 */
[----:B------:R-:W3:Y:S02]  /*e2d00*/  LDL.LU R17, [R1+0x4d4] ;  /* 0x0004d40001117983 */ /* 0x000ee40000300800 */
[----:B------:R-:W3:Y:S02]  /*e2d10*/  LDL.LU R22, [R1+0x6dc] ;  /* 0x0006dc0001167983 */ /* 0x000ee40000300800 */
[----:B------:R-:W3:Y:S01]  /*e2d20*/  LDL.LU R11, [R1+0x478] ;  /* 0x00047800010b7983 */ /* 0x000ee20000300800 */
[----:B------:R-:W-:-:S02]  /*e2d30*/  F2FP.PACK_AB R15, R15, R10 ;  /* 0x0000000a0f0f723e */ /* 0x000fc400000000ff */
[----:B------:R-:W3:Y:S01]  /*e2d40*/  LDL.LU R10, [R1+0x49c] ;  /* 0x00049c00010a7983 */ /* 0x000ee20000300800 */
[----:B------:R-:W3:Y:S02]  /*e2d50*/  LDL.LU R9, [R1+0x4dc] ;  /* 0x0004dc0001097983 */ /* 0x000ee40000300800 */
[----:B------:R-:W3:Y:S02]  /*e2d60*/  LDL.LU R7, [R1+0x4c8] ;  /* 0x0004c80001077983 */ /* 0x000ee40000300800 */
[----:B------:R-:W3:Y:S02]  /*e2d70*/  LDL.LU R6, [R1+0x4e0] ;  /* 0x0004e00001067983 */ /* 0x000ee40000300800 */
[----:B------:R-:W-:Y:S02]  /*e2d80*/  @!P5 FMUL R25, R25, 16777216 ;  /* 0x4b8000001919d820 */ /* 0x000fe40000400000 */
[----:B-----5:R-:W-:Y:S02]  /*e2d90*/  @!P5 FMUL R26, R26, 16777216 ;  /* 0x4b8000001a1ad820 */ /* 0x020fe40000400000 */
[----:B------:R-:W-:-:S02]  /*e2da0*/  @!P5 FMUL R27, R27, 16777216 ;  /* 0x4b8000001b1bd820 */ /* 0x000fc40000400000 */
[----:B------:R-:W-:Y:S01]  /*e2db0*/  @!P5 FMUL R23, R23, 16777216 ;  /* 0x4b8000001717d820 */ /* 0x000fe20000400000 */
[----:B------:R0:W-:Y:S01]  /*e2dc0*/  @!P5 STL [R1+0x1218], R25 ;  /* 0x001218190100d387 */ /* 0x0001e20000100800 */
[----:B------:R-:W5:Y:S02]  /*e2dd0*/  LDL.LU R24, [R1+0x80] ;  /* 0x0000800001187983 */ /* 0x000f640000300800 */
[----:B------:R-:W-:Y:S02]  /*e2de0*/  @!P5 STL [R1+0x121c], R26 ;  /* 0x00121c1a0100d387 */ /* 0x000fe40000100800 */
[----:B------:R-:W-:Y:S02]  /*e2df0*/  @!P5 FMUL R16, R16, 16777216 ;  /* 0x4b8000001010d820 */ /* 0x000fe40000400000 */
[----:B------:R-:W-:Y:S01]  /*e2e00*/  @!P5 FMUL R0, R0, 16777216 ;  /* 0x4b8000000000d820 */ /* 0x000fe20000400000 */
[----:B0-----:R-:W5:Y:S01]  /*e2e10*/  LDL.LU R25, [R1+0x8c] ;  /* 0x00008c0001197983 */ /* 0x001f620000300800 */
[----:B------:R-:W-:Y:S02]  /*e2e20*/  @!P5 STL [R1+0x1220], R27 ;  /* 0x0012201b0100d387 */ /* 0x000fe40000100800 */
[----:B------:R0:W-:Y:S02]  /*e2e30*/  @!P5 STL [R1+0x1224], R23 ;  /* 0x001224170100d387 */ /* 0x0001e40000100800 */
[----:B0-----:R-:W5:Y:S01]  /*e2e40*/  LDL.LU R23, [R1+0x88] ;  /* 0x0000880001177983 */ /* 0x001f620000300800 */
[----:B------:R-:W5:Y:S02]  /*e2e50*/  LDL.LU R26, [R1+0x1dc] ;  /* 0x0001dc00011a7983 */ /* 0x000f640000300800 */
[----:B------:R-:W5:Y:S02]  /*e2e60*/  LDL.LU R27, [R1+0x90] ;  /* 0x00009000011b7983 */ /* 0x000f640000300800 */
[----:B------:R0:W-:Y:S02]  /*e2e70*/  @!P5 STL [R1+0x1228], R16 ;  /* 0x001228100100d387 */ /* 0x0001e40000100800 */
[----:B0-----:R-:W5:Y:S01]  /*e2e80*/  LDL.LU R16, [R1+0x309c] ;  /* 0x00309c0001107983 */ /* 0x001f620000300800 */
[----:B------:R0:W-:Y:S03]  /*e2e90*/  @!P5 STL [R1+0x122c], R0 ;  /* 0x00122c000100d387 */ /* 0x0001e60000100800 */
[----:B0-----:R-:W5:Y:S01]  /*e2ea0*/  LDL.LU R0, [R1+0x3098] ;  /* 0x0030980001007983 */ /* 0x001f620000300800 */
[----:B------:R-:W-:-:S02]  /*e2eb0*/  @!P5 FMUL R29, R29, 16777216 ;  /* 0x4b8000001d1dd820 */ /* 0x000fc40000400000 */
[----:B--2---:R-:W-:-:S05]  /*e2ec0*/  @!P5 FMUL R28, R28, 16777216 ;  /* 0x4b8000001c1cd820 */ /* 0x004fca0000400000 */
[----:B------:R0:W-:Y:S04]  /*e2ed0*/  @!P5 STL [R1+0x1230], R28 ;  /* 0x0012301c0100d387 */ /* 0x0001e80000100800 */
[----:B0-----:R-:W2:Y:S01]  /*e2ee0*/  LDL.LU R28, [R1+0x3094] ;  /* 0x00309400011c7983 */ /* 0x001ea20000300800 */
[----:B------:R0:W-:Y:S02]  /*e2ef0*/  @!P5 STL [R1+0x1234], R29 ;  /* 0x0012341d0100d387 */ /* 0x0001e40000100800 */
[C---:B---3--:R-:W-:Y:S02]  /*e2f00*/  FMUL R6, R18.reuse, R6 ;  /* 0x0000000612067220 */ /* 0x048fe40000400000 */
[C---:B------:R-:W-:Y:S02]  /*e2f10*/  FMUL R20, R18.reuse, R20 ;  /* 0x0000001412147220 */ /* 0x040fe40000400000 */
[----:B------:R-:W-:-:S02]  /*e2f20*/  FMUL R7, R18, R7 ;  /* 0x0000000712077220 */ /* 0x000fc40000400000 */
[----:B------:R-:W-:Y:S02]  /*e2f30*/  FMUL R18, R18, R3 ;  /* 0x0000000312127220 */ /* 0x000fe40000400000 */
[C---:B------:R-:W-:Y:S02]  /*e2f40*/  FMUL R11, R2.reuse, R11 ;  /* 0x0000000b020b7220 */ /* 0x040fe40000400000 */
[C---:B------:R-:W-:Y:S02]  /*e2f50*/  FMUL R10, R2.reuse, R10 ;  /* 0x0000000a020a7220 */ /* 0x040fe40000400000 */
[C---:B------:R-:W-:Y:S02]  /*e2f60*/  FMUL R19, R2.reuse, R19 ;  /* 0x0000001302137220 */ /* 0x040fe40000400000 */
[C---:B------:R-:W-:Y:S02]  /*e2f70*/  FMUL R9, R2.reuse, R9 ;  /* 0x0000000902097220 */ /* 0x040fe40000400000 */
[C---:B----4-:R-:W-:Y:S01]  /*e2f80*/  FMUL R21, R2.reuse, R21 ;  /* 0x0000001502157220 */ /* 0x050fe20000400000 */
[----:B0-----:R-:W3:Y:S01]  /*e2f90*/  LDL.LU R29, [R1+0x3090] ;  /* 0x00309000011d7983 */ /* 0x001ee20000300800 */
[----:B------:R-:W4:Y:S02]  /*e2fa0*/  LDL.LU R3, [R1+0x308c] ;  /* 0x00308c0001037983 */ /* 0x000f240000300800 */
[----:B------:R-:W-:-:S02]  /*e2fb0*/  FMUL R17, R2, R17 ;  /* 0x0000001102117220 */ /* 0x000fc40000400000 */
[----:B------:R-:W4:Y:S01]  /*e2fc0*/  LDL.LU R2, [R1+0x3088] ;  /* 0x0030880001027983 */ /* 0x000f220000300800 */
[----:B------:R-:W-:Y:S02]  /*e2fd0*/  F2FP.PACK_AB R9, R9, R21 ;  /* 0x000000150909723e */ /* 0x000fe400000000ff */
[----:B------:R-:W-:Y:S02]  /*e2fe0*/  F2FP.PACK_AB R6, R6, R20 ;  /* 0x000000140606723e */ /* 0x000fe400000000ff */
[----:B------:R-:W-:Y:S02]  /*e2ff0*/  F2FP.PACK_AB R10, R10, R19 ;  /* 0x000000130a0a723e */ /* 0x000fe400000000ff */
[----:B------:R-:W-:Y:S02]  /*e3000*/  F2FP.PACK_AB R7, R7, R18 ;  /* 0x000000120707723e */ /* 0x000fe400000000ff */
[----:B------:R-:W-:Y:S01]  /*e3010*/  F2FP.PACK_AB R11, R11, R17 ;  /* 0x000000110b0b723e */ /* 0x000fe200000000ff */
[----:B-----5:R-:W-:-:S02]  /*e3020*/  FADD R16, R22, R16 ;  /* 0x0000001016107221 */ /* 0x020fc40000000000 */
[----:B------:R-:W0:Y:S04]  /*e3030*/  S2R R22, SR_TID.X ;  /* 0x0000000000167919 */ /* 0x000e280000002100 */
[----:B------:R-:W-:Y:S04]  /*e3040*/  STS.128 [R0+0xe80], R12 ;  /* 0x000e800c00007388 */ /* 0x000fe80000000c00 */
[----:B------:R-:W-:Y:S04]  /*e3050*/  STS.128 [R0+0xf00], R4 ;  /* 0x000f000400007388 */ /* 0x000fe80000000c00 */
[----:B------:R-:W-:Y:S01]  /*e3060*/  STS.128 [R0+0xf80], R8 ;  /* 0x000f800800007388 */ /* 0x000fe20000000c00 */
[----:B------:R-:W-:Y:S01]  /*e3070*/  BAR.SYNC.DEFER_BLOCKING 0x0 ;  /* 0x0000000000007b1d */ /* 0x000fe20000010000 */
[----:B------:R-:W-:-:S02]  /*e3080*/  F2FP.PACK_AB R18, R26, R27 ;  /* 0x0000001b1a12723e */ /* 0x000fc400000000ff */
[----:B--2---:R-:W-:-:S13]  /*e3090*/  ISETP.GE.U32.AND P5, PT, R28, 0x7f800000, PT ;  /* 0x7f8000001c00780c */ /* 0x004fda0003fa6070 */
[----:B------:R-:W-:-:S05]  /*e30a0*/  @P5 MOV R17, 0x7f800000 ;  /* 0x7f80000000115802 */ /* 0x000fca0000000f00 */
[----:B------:R-:W-:Y:S01]  /*e30b0*/  @P5 FFMA.FTZ R16, R28, R17, +INF ;  /* 0x7f8000001c105423 */ /* 0x000fe20000010011 */
[----:B------:R-:W-:Y:S01]  /*e30c0*/  F2FP.PACK_AB R17, R25, R23 ;  /* 0x000000171911723e */ /* 0x000fe200000000ff */
[C---:B0-----:R-:W-:Y:S01]  /*e30d0*/  LOP3.LUT R23, R22.reuse, 0xff, RZ, 0xc0, !PT ;  /* 0x000000ff16177812 */ /* 0x041fe200078ec0ff */
[----:B------:R-:W-:-:S04]  /*e30e0*/  SHF.L.U32 R22, R22, 0xe, RZ ;  /* 0x0000000e16167819 */ /* 0x000fc800000006ff */
[----:B------:R-:W-:-:S05]  /*e30f0*/  LOP3.LUT R22, R22, 0x18000, RZ, 0xc0, !PT ;  /* 0x0001800016167812 */ /* 0x000fca00078ec0ff */
[----:B------:R-:W-:-:S05]  /*e3100*/  IMAD R22, R23, 0x10, R22 ;  /* 0x0000001017167824 */ /* 0x000fca00078e0216 */
[----:B------:R-:W0:Y:S04]  /*e3110*/  LDS.128 R8, [R22] ;  /* 0x0000000016087984 */ /* 0x000e280000000c00 */
[----:B------:R3:W-:Y:S01]  /*e3120*/  STL [R1+0x12b0], R16 ;  /* 0x0012b01001007387 */ /* 0x0007e20000100800 */
[----:B----4-:R-:W-:Y:S02]  /*e3130*/  F2FP.PACK_AB R19, R2, R3 ;  /* 0x000000030213723e */ /* 0x010fe400000000ff */
[----:B------:R-:W2:Y:S02]  /*e3140*/  LDL.LU R2, [R1+0x3084] ;  /* 0x0030840001027983 */ /* 0x000ea40000300800 */
[----:B------:R-:W4:Y:S01]  /*e3150*/  LDL.LU R3, [R1+0x3080] ;  /* 0x0030800001037983 */ /* 0x000f220000300800 */
[----:B------:R-:W-:Y:S04]  /*e3160*/  LDS.128 R12, [R22+0x2000] ;  /* 0x00200000160c7984 */ /* 0x000fe80000000c00 */
[----:B------:R-:W-:Y:S01]  /*e3170*/  STL.64 [R1+0x3078], R18 ;  /* 0x0030781201007387 */ /* 0x000fe20000100a00 */
[----:B---3--:R-:W-:-:S05]  /*e3180*/  F2FP.PACK_AB R16, R24, R29 ;  /* 0x0000001d1810723e */ /* 0x008fca00000000ff */
[----:B------:R-:W-:Y:S02]  /*e3190*/  STL.64 [R1+0x3070], R16 ;  /* 0x0030701001007387 */ /* 0x000fe40000100a00 */
[----:B------:R-:W1:Y:S02]  /*e31a0*/  LDS.128 R16, [R22+0x1000] ;  /* 0x0010000016107984 */ /* 0x000e640000000c00 */
[----:B0-----:R-:W-:Y:S02]  /*e31b0*/  STL.64 [R1+0x180], R8 ;  /* 0x0001800801007387 */ /* 0x001fe40000100a00 */
[----:B------:R-:W-:Y:S02]  /*e31c0*/  STL.64 [R1+0x188], R10 ;  /* 0x0001880a01007387 */ /* 0x000fe40000100a00 */
[----:B------:R-:W0:Y:S01]  /*e31d0*/  LDS.128 R8, [R22+0x3000] ;  /* 0x0030000016087984 */ /* 0x000e220000000c00 */
[----:B-1----:R-:W-:Y:S03]  /*e31e0*/  STL.64 [R1+0x170], R16 ;  /* 0x0001701001007387 */ /* 0x002fe60000100a00 */
[----:B------:R-:W-:Y:S02]  /*e31f0*/  STL.64 [R1+0x178], R18 ;  /* 0x0001781201007387 */ /* 0x000fe40000100a00 */
[----:B------:R-:W1:Y:S04]  /*e3200*/  LDS.128 R16, [R22+0x4000] ;  /* 0x0040000016107984 */ /* 0x000e680000000c00 */
[----:B------:R-:W-:Y:S01]  /*e3210*/  STL.64 [R1+0x160], R12 ;  /* 0x0001600c01007387 */ /* 0x000fe20000100a00 */
[----:B------:R-:W-:Y:S02]  /*e3220*/  STL.64 [R1+0x168], R14 ;  /* 0x0001680e01007387 */ /* 0x000fe40000100a00 */
[----:B------:R-:W3:Y:S02]  /*e3230*/  LDS.128 R12, [R22+0x5000] ;  /* 0x00500000160c7984 */ /* 0x000ee40000000c00 */
[----:B0-----:R-:W-:Y:S02]  /*e3240*/  STL.64 [R1+0x150], R8 ;  /* 0x0001500801007387 */ /* 0x001fe40000100a00 */
[----:B------:R-:W-:Y:S02]  /*e3250*/  STL.64 [R1+0x158], R10 ;  /* 0x0001580a01007387 */ /* 0x000fe40000100a00 */
[----:B------:R-:W0:Y:S01]  /*e3260*/  LDS.128 R8, [R22+0x6000] ;  /* 0x0060000016087984 */ /* 0x000e220000000c00 */
[C---:B------:R-:W-:Y:S01]  /*e3270*/  LOP3.LUT R5, R22.reuse, 0x20, RZ, 0x3c, !PT ;  /* 0x0000002016057812 */ /* 0x040fe200078e3cff */
[----:B-1----:R-:W-:Y:S02]  /*e3280*/  STL.64 [R1+0x140], R16 ;  /* 0x0001401001007387 */ /* 0x002fe40000100a00 */
[----:B------:R-:W-:Y:S02]  /*e3290*/  STL.64 [R1+0x148], R18 ;  /* 0x0001481201007387 */ /* 0x000fe40000100a00 */
[----:B------:R-:W1:Y:S04]  /*e32a0*/  LDS.128 R16, [R22+0x7000] ;  /* 0x0070000016107984 */ /* 0x000e680000000c00 */
[----:B---3--:R-:W-:Y:S01]  /*e32b0*/  STL.64 [R1+0x130], R12 ;  /* 0x0001300c01007387 */ /* 0x008fe20000100a00 */
[----:B------:R-:W-:Y:S02]  /*e32c0*/  STL.64 [R1+0x138], R14 ;  /* 0x0001380e01007387 */ /* 0x000fe40000100a00 */
[----:B------:R-:W3:Y:S02]  /*e32d0*/  LDS.128 R12, [R5] ;  /* 0x00000000050c7984 */ /* 0x000ee40000000c00 */
[----:B0-----:R-:W-:Y:S02]  /*e32e0*/  STL.64 [R1+0x120], R8 ;  /* 0x0001200801007387 */ /* 0x001fe40000100a00 */
[----:B------:R-:W-:Y:S02]  /*e32f0*/  STL.64 [R1+0x128], R10 ;  /* 0x0001280a01007387 */ /* 0x000fe40000100a00 */
[----:B------:R-:W0:Y:S01]  /*e3300*/  LDS.128 R8, [R5+0x1000] ;  /* 0x0010000005087984 */ /* 0x000e220000000c00 */
[----:B-1----:R-:W-:Y:S03]  /*e3310*/  STL.64 [R1+0x1d0], R16 ;  /* 0x0001d01001007387 */ /* 0x002fe60000100a00 */
[----:B------:R-:W-:Y:S02]  /*e3320*/  STL.64 [R1+0x1d8], R18 ;  /* 0x0001d81201007387 */ /* 0x000fe40000100a00 */
[----:B------:R-:W1:Y:S04]  /*e3330*/  LDS.128 R16, [R5+0x2000] ;  /* 0x0020000005107984 */ /* 0x000e680000000c00 */
[----:B---3--:R-:W-:Y:S01]  /*e3340*/  STL.64 [R1+0x110], R12 ;  /* 0x0001100c01007387 */ /* 0x008fe20000100a00 */
[----:B------:R-:W-:Y:S02]  /*e3350*/  STL.64 [R1+0x118], R14 ;  /* 0x0001180e01007387 */ /* 0x000fe40000100a00 */
[----:B------:R-:W3:Y:S02]  /*e3360*/  LDS.128 R12, [R5+0x3000] ;  /* 0x00300000050c7984 */ /* 0x000ee40000000c00 */
        /* <DEDUP_REMOVED lines=15> */
[----:B------:R-:W1:Y:S04]  /*e3460*/  LDS.128 R16, [R4] ;  /* 0x0000000004107984 */ /* 0x000e680000000c00 */
        /* <DEDUP_REMOVED lines=15> */
[----:B------:R-:W-:Y:S01]  /*e3560*/  LOP3.LUT R23, R22, 0x60, RZ, 0x3c, !PT ;  /* 0x0000006016177812 */ /* 0x000fe200078e3cff */
[----:B-1----:R-:W-:Y:S02]  /*e3570*/  STL.64 [R1+0x80], R16 ;  /* 0x0000801001007387 */ /* 0x002fe40000100a00 */
[----:B------:R-:W-:Y:S02]  /*e3580*/  STL.64 [R1+0x88], R18 ;  /* 0x0000881201007387 */ /* 0x000fe40000100a00 */
[----:B------:R-:W1:Y:S04]  /*e3590*/  LDS.128 R16, [R4+0x6000] ;  /* 0x0060000004107984 */ /* 0x000e680000000c00 */
[----:B---3--:R-:W-:Y:S01]  /*e35a0*/  STL.64 [R1+0x70], R12 ;  /* 0x0000700c01007387 */ /* 0x008fe20000100a00 */
[----:B------:R-:W-:Y:S02]  /*e35b0*/  STL.64 [R1+0x78], R14 ;  /* 0x0000780e01007387 */ /* 0x000fe40000100a00 */
[----:B------:R-:W3:Y:S04]  /*e35c0*/  LDS.128 R12, [R4+0x7000] ;  /* 0x00700000040c7984 */ /* 0x000ee80000000c00 */
[----:B------:R-:W-:Y:S01]  /*e35d0*/  LDS.128 R4, [R23+0x1000] ;  /* 0x0010000017047984 */ /* 0x000fe20000000c00 */
[----:B0-----:R-:W-:Y:S03]  /*e35e0*/  STL.64 [R1+0x60], R8 ;  /* 0x0000600801007387 */ /* 0x001fe60000100a00 */
[----:B------:R-:W-:Y:S02]  /*e35f0*/  STL.64 [R1+0x68], R10 ;  /* 0x0000680a01007387 */ /* 0x000fe40000100a00 */
[----:B------:R-:W0:Y:S01]  /*e3600*/  LDS.128 R8, [R23] ;  /* 0x0000000017087984 */ /* 0x000e220000000c00 */
[----:B-1----:R-:W-:Y:S03]  /*e3610*/  STL.64 [R1+0x1b0], R16 ;  /* 0x0001b01001007387 */ /* 0x002fe60000100a00 */
[----:B------:R-:W-:Y:S02]  /*e3620*/  STL.64 [R1+0x1b8], R18 ;  /* 0x0001b81201007387 */ /* 0x000fe40000100a00 */
[----:B---3--:R-:W-:Y:S02]  /*e3630*/  STL.64 [R1+0x1f0], R12 ;  /* 0x0001f00c01007387 */ /* 0x008fe40000100a00 */
[----:B------:R-:W-:Y:S02]  /*e3640*/  STL.64 [R1+0x1f8], R14 ;  /* 0x0001f80e01007387 */ /* 0x000fe40000100a00 */
[----:B------:R-:W1:Y:S04]  /*e3650*/  LDS.128 R12, [R23+0x2000] ;  /* 0x00200000170c7984 */ /* 0x000e680000000c00 */
[----:B------:R-:W-:Y:S04]  /*e3660*/  LDS.128 R16, [R23+0x4000] ;  /* 0x0040000017107984 */ /* 0x000fe80000000c00 */
[----:B0-----:R-:W-:Y:S01]  /*e3670*/  STL.64 [R1+0x50], R8 ;  /* 0x0000500801007387 */ /* 0x001fe20000100a00 */
[----:B------:R-:W-:Y:S02]  /*e3680*/  STL.64 [R1+0x58], R10 ;  /* 0x0000580a01007387 */ /* 0x000fe40000100a00 */
[----:B------:R-:W0:Y:S04]  /*e3690*/  LDS.128 R8, [R23+0x3000] ;  /* 0x0030000017087984 */ /* 0x000e280000000c00 */
[----:B------:R3:W-:Y:S01]  /*e36a0*/  STL.64 [R1+0x40], R4 ;  /* 0x0000400401007387 */ /* 0x0007e20000100a00 */
[----:B------:R5:W-:Y:S04]  /*e36b0*/  STL.64 [R1+0x48], R6 ;  /* 0x0000480601007387 */ /* 0x000be80000100a00 */
[----:B---3--:R-:W2:Y:S04]  /*e36c0*/  LDL.LU R4, [R1+0x210] ;  /* 0x0002100001047983 */ /* 0x008ea80000300800 */
[----:B-1----:R-:W-:Y:S01]  /*e36d0*/  STL.64 [R1+0x30], R12 ;  /* 0x0000300c01007387 */ /* 0x002fe20000100a00 */
[----:B------:R-:W-:Y:S02]  /*e36e0*/  STL.64 [R1+0x38], R14 ;  /* 0x0000380e01007387 */ /* 0x000fe40000100a00 */
[----:B------:R-:W4:Y:S01]  /*e36f0*/  LDL.LU R5, [R1+0x21c] ;  /* 0x00021c0001057983 */ /* 0x000f220000300800 */
[----:B0-----:R0:W-:Y:S01]  /*e3700*/  STL.64 [R1+0x20], R8 ;  /* 0x0000200801007387 */ /* 0x0011e20000100a00 */
[----:B------:R1:W-:Y:S02]  /*e3710*/  STL.64 [R1+0x28], R10 ;  /* 0x0000280a01007387 */ /* 0x0003e40000100a00 */
[----:B-----5:R-:W3:Y:S02]  /*e3720*/  LDL.LU R6, [R1+0x224] ;  /* 0x0002240001067983 */ /* 0x020ee40000300800 */
[----:B------:R-:W5:Y:S01]  /*e3730*/  LDL.LU R7, [R1+0x22c] ;  /* 0x00022c0001077983 */ /* 0x000f620000300800 */
[----:B0-----:R-:W3:Y:S01]  /*e3740*/  LDL.LU R8, [R1+0x234] ;  /* 0x0002340001087983 */ /* 0x001ee20000300800 */
[----:B------:R-:W3:Y:S02]  /*e3750*/  LDL.LU R12, [R1+0x254] ;  /* 0x00025400010c7983 */ /* 0x000ee40000300800 */
[----:B------:R-:W3:Y:S02]  /*e3760*/  LDL.LU R9, [R1+0x23c] ;  /* 0x00023c0001097983 */ /* 0x000ee40000300800 */
[----:B------:R-:W3:Y:S01]  /*e3770*/  LDL.LU R13, [R1+0x264] ;  /* 0x00026400010d7983 */ /* 0x000ee20000300800 */
[----:B-1----:R-:W3:Y:S01]  /*e3780*/  LDL.LU R10, [R1+0x248] ;  /* 0x00024800010a7983 */ /* 0x002ee20000300800 */
        /* <DEDUP_REMOVED lines=10> */
[----:B------:R-:W-:Y:S01]  /*e3830*/  STL.64 [R1+0x10], R16 ;  /* 0x0000101001007387 */ /* 0x000fe20000100a00 */
[----:B------:R-:W-:Y:S02]  /*e3840*/  STL.64 [R1+0x18], R18 ;  /* 0x0000181201007387 */ /* 0x000fe40000100a00 */
[----:B------:R-:W0:Y:S04]  /*e3850*/  LDS.128 R16, [R23+0x5000] ;  /* 0x0050000017107984 */ /* 0x000e280000000c00 */
[----:B------:R-:W3:Y:S02]  /*e3860*/  LDL.LU R27, [R1+0x2b8] ;  /* 0x0002b800011b7983 */ /* 0x000ee40000300800 */
[----:B------:R-:W3:Y:S01]  /*e3870*/  LDL.LU R22, [R1+0x2b0] ;  /* 0x0002b00001167983 */ /* 0x000ee20000300800 */
[----:B0-----:R-:W-:Y:S01]  /*e3880*/  STL.64 [R1], R16 ;  /* 0x0000001001007387 */ /* 0x001fe20000100a00 */
[----:B------:R-:W-:Y:S02]  /*e3890*/  STL.64 [R1+0x8], R18 ;  /* 0x0000081201007387 */ /* 0x000fe40000100a00 */
[----:B------:R-:W0:Y:S02]  /*e38a0*/  LDS.128 R16, [R23+0x6000] ;  /* 0x0060000017107984 */ /* 0x000e240000000c00 */
[----:B0-----:R-:W-:Y:S02]  /*e38b0*/  STL.64 [R1+0x1c0], R16 ;  /* 0x0001c01001007387 */ /* 0x001fe40000100a00 */
[----:B------:R-:W-:Y:S02]  /*e38c0*/  STL.64 [R1+0x1c8], R18 ;  /* 0x0001c81201007387 */ /* 0x000fe40000100a00 */
[----:B------:R-:W0:Y:S04]  /*e38d0*/  LDS.128 R16, [R23+0x7000] ;  /* 0x0070000017107984 */ /* 0x000e280000000c00 */
[----:B------:R-:W-:Y:S06]  /*e38e0*/  BAR.SYNC.DEFER_BLOCKING 0x0 ;  /* 0x0000000000007b1d */ /* 0x000fec0000010000 */
[----:B0-----:R-:W-:Y:S01]  /*e38f0*/  STL.64 [R1+0x200], R16 ;  /* 0x0002001001007387 */ /* 0x001fe20000100a00 */
[----:B------:R0:W-:Y:S03]  /*e3900*/  STL.64 [R1+0x208], R18 ;  /* 0x0002081201007387 */ /* 0x0001e60000100a00 */
[----:B0-----:R-:W3:Y:S01]  /*e3910*/  LDL.LU.64 R18, [R1+0x3078] ;  /* 0x0030780001127983 */ /* 0x001ee20000300a00 */
[----:B------:R-:W3:Y:S02]  /*e3920*/  LDL.LU.64 R16, [R1+0x3070] ;  /* 0x0030700001107983 */ /* 0x000ee40000300a00 */
[----:B------:R-:W4:Y:S01]  /*e3930*/  LDL.LU R23, [R1+0x2dc] ;  /* 0x0002dc0001177983 */ /* 0x000f220000300800 */
[----:B--2---:R-:W-:Y:S01]  /*e3940*/  F2FP.PACK_AB R4, R2, R4 ;  /* 0x000000040204723e */ /* 0x004fe200000000ff */
[----:B---3--:R-:W-:Y:S04]  /*e3950*/  STS.128 [R0], R16 ;  /* 0x0000001000007388 */ /* 0x008fe80000000c00 */
[----:B----4-:R0:W-:Y:S04]  /*e3960*/  STL [R1+0x3040], R23 ;  /* 0x0030401701007387 */ /* 0x0101e80000100800 */
[----:B0-----:R-:W2:Y:S04]  /*e3970*/  LDL.LU R23, [R1+0x2c0] ;  /* 0x0002c00001177983 */ /* 0x001ea80000300800 */
[----:B------:R-:W3:Y:S01]  /*e3980*/  LDL.LU R16, [R1+0x250] ;  /* 0x0002500001107983 */ /* 0x000ee20000300800 */
[----:B------:R-:W4:Y:S02]  /*e3990*/  LDL.LU R17, [R1+0x288] ;  /* 0x0002880001117983 */ /* 0x000f240000300800 */
[----:B------:R-:W2:Y:S02]  /*e39a0*/  LDL.LU R18, [R1+0x298] ;  /* 0x0002980001127983 */ /* 0x000ea40000300800 */
[----:B------:R-:W2:Y:S01]  /*e39b0*/  LDL.LU R19, [R1+0x2bc] ;  /* 0x0002bc0001137983 */ /* 0x000ea20000300800 */
[----:B------:R0:W-:Y:S04]  /*e39c0*/  STL [R1+0x303c], R0 ;  /* 0x00303c0001007387 */ /* 0x0001e80000100800 */
[----:B0-----:R-:W2:Y:S01]  /*e39d0*/  LDL.LU R0, [R1+0x2e0] ;  /* 0x0002e00001007983 */ /* 0x001ea20000300800 */
[----:B------:R-:W2:Y:S01]  /*e39e0*/  LDL.LU R2, [R1+0x3068] ;  /* 0x0030680001027983 */ /* 0x000ea20000300800 */
[----:B------:R-:W-:-:S02]  /*e39f0*/  F2FP.PACK_AB R5, R3, R5 ;  /* 0x000000050305723e */ /* 0x000fc400000000ff */
[----:B------:R-:W5:Y:S01]  /*e3a00*/  LDL.LU R3, [R1+0x3064] ;  /* 0x0030640001037983 */ /* 0x000f620000300800 */
[----:B--2---:R-:W-:-:S03]  /*e3a10*/  F2FP.PACK_AB R6, R2, R6 ;  /* 0x000000060206723e */ /* 0x004fc600000000ff */
[----:B------:R-:W2:Y:S01]  /*e3a20*/  LDL.LU R2, [R1+0x3060] ;  /* 0x0030600001027983 */ /* 0x000ea20000300800 */
[----:B-----5:R-:W-:Y:S02]  /*e3a30*/  F2FP.PACK_AB R7, R3, R7 ;  /* 0x000000070307723e */ /* 0x020fe400000000ff */
[----:B------:R-:W5:Y:S01]  /*e3a40*/  LDL.LU R3, [R1+0x305c] ;  /* 0x00305c0001037983 */ /* 0x000f620000300800 */
[----:B--2---:R-:W-:Y:S02]  /*e3a50*/  F2FP.PACK_AB R8, R2, R8 ;  /* 0x000000080208723e */ /* 0x004fe400000000ff */
[----:B------:R-:W2:Y:S02]  /*e3a60*/  LDL.LU R2, [R1+0x3058] ;  /* 0x0030580001027983 */ /* 0x000ea40000300800 */
[----:B--2---:R-:W-:Y:S02]  /*e3a70*/  F2FP.PACK_AB R12, R2, R12 ;  /* 0x0000000c020c723e */ /* 0x004fe400000000ff */
[----:B------:R-:W2:Y:S01]  /*e3a80*/  LDL.LU R2, [R1+0x3054] ;  /* 0x0030540001027983 */ /* 0x000ea20000300800 */
[----:B-----5:R-:W-:-:S02]  /*e3a90*/  F2FP.PACK_AB R9, R3, R9 ;  /* 0x000000090309723e */ /* 0x020fc400000000ff */
[----:B------:R-:W5:Y:S01]  /*e3aa0*/  LDL.LU R3, [R1+0x3050] ;  /* 0x0030500001037983 */ /* 0x000f620000300800 */
[----:B--2---:R-:W-:Y:S02]  /*e3ab0*/  F2FP.PACK_AB R13, R2, R13 ;  /* 0x0000000d020d723e */ /* 0x004fe400000000ff */
[----:B------:R-:W5:Y:S01]  /*e3ac0*/  LDL.LU R2, [R1+0x304c] ;  /* 0x00304c0001027983 */ /* 0x000f620000300800 */
[----:B------:R-:W-:Y:S02]  /*e3ad0*/  F2FP.PACK_AB R10, R10, R14 ;  /* 0x0000000e0a0a723e */ /* 0x000fe400000000ff */
[----:B---3--:R-:W-:Y:S01]  /*e3ae0*/  F2FP.PACK_AB R11, R16, R11 ;  /* 0x0000000b100b723e */ /* 0x008fe200000000ff */
[----:B------:R-:W-:Y:S01]  /*e3af0*/  F2FP.PACK_AB R16, R18, R29 ;  /* 0x0000001d1210723e */ /* 0x000fe200000000ff */
[----:B-----5:R-:W-:Y:S02]  /*e3b00*/  F2FP.PACK_AB R14, R2, R3 ;  /* 0x00000003020e723e */ /* 0x020fe400000000ff */
[----:B------:R-:W2:Y:S01]  /*e3b10*/  LDL.LU R2, [R1+0x3048] ;  /* 0x0030480001027983 */ /* 0x000ea20000300800 */
[----:B------:R-:W2:Y:S02]  /*e3b20*/  LDL.LU R3, [R1+0x3044] ;  /* 0x0030440001037983 */ /* 0x000ea40000300800 */
[----:B------:R-:W3:Y:S01]  /*e3b30*/  LDL.LU R29, [R1+0x368] ;  /* 0x00036800011d7983 */ /* 0x000ee20000300800 */
[----:B----4-:R-:W-:Y:S01]  /*e3b40*/  F2FP.PACK_AB R15, R17, R15 ;  /* 0x0000000f110f723e */ /* 0x010fe200000000ff */
[----:B------:R-:W-:Y:S01]  /*e3b50*/  F2FP.PACK_AB R17, R28, R24 ;  /* 0x000000181c11723e */ /* 0x000fe200000000ff */
[----:B------:R-:W-:-:S02]  /*e3b60*/  F2FP.PACK_AB R18, R27, R22 ;  /* 0x000000161b12723e */ /* 0x000fc400000000ff */
[----:B------:R-:W-:Y:S01]  /*e3b70*/  F2FP.PACK_AB R20, R20, R21 ;  /* 0x000000151414723e */ /* 0x000fe200000000ff */
[----:B------:R-:W-:Y:S01]  /*e3b80*/  F2FP.PACK_AB R21, R25, R26 ;  /* 0x0000001a1915723e */ /* 0x000fe200000000ff */
[----:B------:R-:W-:Y:S01]  /*e3b90*/  F2FP.PACK_AB R19, R23, R19 ;  /* 0x000000131713723e */ /* 0x000fe200000000ff */
[----:B---3--:R0:W-:Y:S01]  /*e3ba0*/  STL [R1+0x3038], R29 ;  /* 0x0030381d01007387 */ /* 0x0081e20000100800 */
[----:B------:R-:W3:Y:S01]  /*e3bb0*/  LDL.LU R28, [R1+0x364] ;  /* 0x00036400011c7983 */ /* 0x000ee20000300800 */
[----:B--2---:R-:W-:Y:S02]  /*e3bc0*/  F2FP.PACK_AB R22, R3, R2 ;  /* 0x000000020316723e */ /* 0x004fe400000000ff */
[----:B0-----:R-:W2:Y:S01]  /*e3bd0*/  LDL.LU R29, [R1+0x2e8] ;  /* 0x0002e800011d7983 */ /* 0x001ea20000300800 */
[----:B------:R-:W2:Y:S02]  /*e3be0*/  LDL.LU R24, [R1+0x2e4] ;  /* 0x0002e40001187983 */ /* 0x000ea40000300800 */
[----:B------:R-:W4:Y:S02]  /*e3bf0*/  LDL.LU R2, [R1+0x308] ;  /* 0x0003080001027983 */ /* 0x000f240000300800 */
[----:B------:R-:W5:Y:S01]  /*e3c00*/  LDL.LU R25, [R1+0x2ec] ;  /* 0x0002ec0001197983 */ /* 0x000f620000300800 */
[----:B------:R-:W2:Y:S01]  /*e3c10*/  LDL.LU R3, [R1+0x310] ;  /* 0x0003100001037983 */ /* 0x000ea20000300800 */
[----:B------:R-:W2:Y:S02]  /*e3c20*/  LDL.LU R26, [R1+0x2f4] ;  /* 0x0002f400011a7983 */ /* 0x000ea40000300800 */
[----:B------:R-:W2:Y:S02]  /*e3c30*/  LDL.LU R27, [R1+0x2fc] ;  /* 0x0002fc00011b7983 */ /* 0x000ea40000300800 */
[----:B------:R-:W2:Y:S02]  /*e3c40*/  LDL.LU R23, [R1+0x3040] ;  /* 0x0030400001177983 */ /* 0x000ea40000300800 */
[----:B--2---:R-:W-:-:S02]  /*e3c50*/  F2FP.PACK_AB R23, R0, R23 ;  /* 0x000000170017723e */ /* 0x004fc400000000ff */
[----:B------:R-:W2:Y:S04]  /*e3c60*/  LDL.LU R0, [R1+0x303c] ;  /* 0x00303c0001007983 */ /* 0x000ea80000300800 */
[----:B--2---:R0:W-:Y:S04]  /*e3c70*/  STS.128 [R0+0x80], R4 ;  /* 0x0000800400007388 */ /* 0x0041e80000000c00 */
[----:B0-----:R-:W4:Y:S01]  /*e3c80*/  LDL.LU R4, [R1+0x304] ;  /* 0x0003040001047983 */ /* 0x001f220000300800 */
[----:B------:R-:W2:Y:S02]  /*e3c90*/  LDL.LU R5, [R1+0x30c] ;  /* 0x00030c0001057983 */ /* 0x000ea40000300800 */
[----:B------:R-:W2:Y:S02]  /*e3ca0*/  LDL.LU R6, [R1+0x314] ;  /* 0x0003140001067983 */ /* 0x000ea40000300800 */
[----:B------:R-:W2:Y:S01]  /*e3cb0*/  LDL.LU R7, [R1+0x31c] ;  /* 0x00031c0001077983 */ /* 0x000ea20000300800 */
[----:B------:R0:W-:Y:S04]  /*e3cc0*/  STS.128 [R0+0x100], R8 ;  /* 0x0001000800007388 */ /* 0x0001e80000000c00 */
        /* <DEDUP_REMOVED lines=19> */
[----:B------:R-:W-:-:S02]  /*e3e00*/  F2FP.PACK_AB R24, R29, R24 ;  /* 0x000000181d18723e */ /* 0x000fc400000000ff */
[----:B------:R-:W3:Y:S01]  /*e3e10*/  LDL.LU R29, [R1+0x3038] ;  /* 0x00303800011d7983 */ /* 0x000ee20000300800 */
[----:B----4-:R-:W-:-:S03]  /*e3e20*/  F2FP.PACK_AB R4, R2, R4 ;  /* 0x000000040204723e */ /* 0x010fc600000000ff */
[----:B------:R-:W5:Y:S02]  /*e3e30*/  LDL.LU R2, [R1+0x3034] ;  /* 0x0030340001027983 */ /* 0x000f640000300800 */
[----:B-----5:R-:W-:Y:S02]  /*e3e40*/  F2FP.PACK_AB R25, R2, R25 ;  /* 0x000000190219723e */ /* 0x020fe400000000ff */
[----:B------:R-:W4:Y:S01]  /*e3e50*/  LDL.LU R2, [R1+0x3030] ;  /* 0x0030300001027983 */ /* 0x000f220000300800 */
[----:B--2---:R-:W-:Y:S02]  /*e3e60*/  F2FP.PACK_AB R5, R3, R5 ;  /* 0x000000050305723e */ /* 0x004fe400000000ff */
[----:B------:R-:W2:Y:S01]  /*e3e70*/  LDL.LU R3, [R1+0x302c] ;  /* 0x00302c0001037983 */ /* 0x000ea20000300800 */
[----:B----4-:R-:W-:Y:S02]  /*e3e80*/  F2FP.PACK_AB R26, R2, R26 ;  /* 0x0000001a021a723e */ /* 0x010fe400000000ff */
[----:B------:R-:W4:Y:S01]  /*e3e90*/  LDL.LU R2, [R1+0x3028] ;  /* 0x0030280001027983 */ /* 0x000f220000300800 */
[----:B--2---:R-:W-:-:S02]  /*e3ea0*/  F2FP.PACK_AB R27, R3, R27 ;  /* 0x0000001b031b723e */ /* 0x004fc400000000ff */
[----:B----4-:R-:W-:Y:S02]  /*e3eb0*/  F2FP.PACK_AB R6, R2, R6 ;  /* 0x000000060206723e */ /* 0x010fe400000000ff */
[----:B------:R-:W2:Y:S01]  /*e3ec0*/  LDL.LU R2, [R1+0x3024] ;  /* 0x0030240001027983 */ /* 0x000ea20000300800 */
[----:B------:R-:W4:Y:S01]  /*e3ed0*/  LDL.LU R3, [R1+0x3020] ;  /* 0x0030200001037983 */ /* 0x000f220000300800 */
[----:B--2---:R-:W-:Y:S02]  /*e3ee0*/  F2FP.PACK_AB R7, R2, R7 ;  /* 0x000000070207723e */ /* 0x004fe400000000ff */
[----:B----4-:R-:W-:Y:S01]  /*e3ef0*/  F2FP.PACK_AB R8, R3, R8 ;  /* 0x000000080308723e */ /* 0x010fe200000000ff */
[----:B------:R-:W2:Y:S01]  /*e3f00*/  LDL.LU R2, [R1+0x301c] ;  /* 0x00301c0001027983 */ /* 0x000ea20000300800 */
[----:B------:R-:W4:Y:S02]  /*e3f10*/  LDL.LU R3, [R1+0x3018] ;  /* 0x0030180001037983 */ /* 0x000f240000300800 */
[----:B----4-:R-:W-:-:S02]  /*e3f20*/  F2FP.PACK_AB R12, R3, R12 ;  /* 0x0000000c030c723e */ /* 0x010fc400000000ff */
[----:B------:R-:W4:Y:S01]  /*e3f30*/  LDL.LU R3, [R1+0x3014] ;  /* 0x0030140001037983 */ /* 0x000f220000300800 */
[----:B--2---:R-:W-:Y:S02]  /*e3f40*/  F2FP.PACK_AB R9, R9, R2 ;  /* 0x000000020909723e */ /* 0x004fe400000000ff */
[----:B------:R-:W2:Y:S01]  /*e3f50*/  LDL.LU R2, [R1+0x3010] ;  /* 0x0030100001027983 */ /* 0x000ea20000300800 */
[----:B----4-:R-:W-:Y:S02]  /*e3f60*/  F2FP.PACK_AB R13, R3, R13 ;  /* 0x0000000d030d723e */ /* 0x010fe400000000ff */
[----:B------:R-:W2:Y:S01]  /*e3f70*/  LDL.LU R3, [R1+0x300c] ;  /* 0x00300c0001037983 */ /* 0x000ea20000300800 */
[----:B------:R-:W-:Y:S01]  /*e3f80*/  F2FP.PACK_AB R15, R16, R15 ;  /* 0x0000000f100f723e */ /* 0x000fe200000000ff */
[----:B---3--:R-:W-:Y:S01]  /*e3f90*/  F2FP.PACK_AB R16, R29, R28 ;  /* 0x0000001c1d10723e */ /* 0x008fe200000000ff */
[----:B------:R-:W-:Y:S01]  /*e3fa0*/  F2FP.PACK_AB R18, R18, R19 ;  /* 0x000000131212723e */ /* 0x000fe200000000ff */
[----:B------:R-:W3:Y:S01]  /*e3fb0*/  LDL.LU R29, [R1+0x6e8] ;  /* 0x0006e800011d7983 */ /* 0x000ee20000300800 */
[----:B------:R-:W3:Y:S01]  /*e3fc0*/  LDL.LU R28, [R1+0x6e4] ;  /* 0x0006e400011c7983 */ /* 0x000ee20000300800 */
[----:B------:R-:W-:-:S02]  /*e3fd0*/  F2FP.PACK_AB R10, R20, R10 ;  /* 0x0000000a140a723e */ /* 0x000fc400000000ff */
[----:B------:R-:W-:Y:S02]  /*e3fe0*/  F2FP.PACK_AB R14, R21, R14 ;  /* 0x0000000e150e723e */ /* 0x000fe400000000ff */
[----:B------:R-:W-:Y:S02]  /*e3ff0*/  F2FP.PACK_AB R11, R22, R11 ;  /* 0x0000000b160b723e */ /* 0x000fe400000000ff */
[----:B------:R-:W-:Y:S01]  /*e4000*/  F2FP.PACK_AB R17, R23, R17 ;  /* 0x000000111711723e */ /* 0x000fe200000000ff */
[----:B------:R0:W-:Y:S04]  /*e4010*/  STS.128 [R0+0x300], R24 ;  /* 0x0003001800007388 */ /* 0x0001e80000000c00 */
[----:B------:R1:W-:Y:S04]  /*e4020*/  STS.128 [R0+0x380], R4 ;  /* 0x0003800400007388 */ /* 0x0003e80000000c00 */
[----:B------:R4:W-:Y:S04]  /*e4030*/  STS.128 [R0+0x400], R8 ;  /* 0x0004000800007388 */ /* 0x0009e80000000c00 */
[----:B------:R5:W-:Y:S01]  /*e4040*/  STS.128 [R0+0x480], R12 ;  /* 0x0004800c00007388 */ /* 0x000be20000000c00 */
[----:B--2---:R-:W-:-:S03]  /*e4050*/  F2FP.PACK_AB R19, R3, R2 ;  /* 0x000000020313723e */ /* 0x004fc600000000ff */
[----:B------:R-:W2:Y:S01]  /*e4060*/  LDL.LU R3, [R1+0x3008] ;  /* 0x0030080001037983 */ /* 0x000ea20000300800 */
[----:B------:R-:W2:Y:S02]  /*e4070*/  LDL.LU R20, [R1+0x384] ;  /* 0x0003840001147983 */ /* 0x000ea40000300800 */
[----:B------:R-:W3:Y:S02]  /*e4080*/  LDL.LU R21, [R1+0x38c] ;  /* 0x00038c0001157983 */ /* 0x000ee40000300800 */
[----:B------:R-:W3:Y:S01]  /*e4090*/  LDL.LU R22, [R1+0x394] ;  /* 0x0003940001167983 */ /* 0x000ee20000300800 */
[----:B------:R-:W3:Y:S01]  /*e40a0*/  LDL.LU R23, [R1+0x39c] ;  /* 0x00039c0001177983 */ /* 0x000ee20000300800 */
[----:B------:R-:W3:Y:S02]  /*e40b0*/  LDL.LU R2, [R1+0x3c8] ;  /* 0x0003c80001027983 */ /* 0x000ee40000300800 */
[----:B0-----:R-:W3:Y:S02]  /*e40c0*/  LDL.LU R24, [R1+0x6d8] ;  /* 0x0006d80001187983 */ /* 0x001ee40000300800 */
[----:B------:R-:W3:Y:S01]  /*e40d0*/  LDL.LU R25, [R1+0x6d4] ;  /* 0x0006d40001197983 */ /* 0x000ee20000300800 */
[----:B------:R-:W3:Y:S01]  /*e40e0*/  LDL.LU R26, [R1+0x724] ;  /* 0x00072400011a7983 */ /* 0x000ee20000300800 */
[----:B------:R-:W3:Y:S02]  /*e40f0*/  LDL.LU R27, [R1+0x720] ;  /* 0x00072000011b7983 */ /* 0x000ee40000300800 */
[----:B-1----:R-:W3:Y:S02]  /*e4100*/  LDL.LU R4, [R1+0x3a4] ;  /* 0x0003a40001047983 */ /* 0x002ee40000300800 */
[----:B------:R-:W3:Y:S01]  /*e4110*/  LDL.LU R5, [R1+0x3ac] ;  /* 0x0003ac0001057983 */ /* 0x000ee20000300800 */
[----:B------:R-:W3:Y:S01]  /*e4120*/  LDL.LU R6, [R1+0x3b4] ;  /* 0x0003b40001067983 */ /* 0x000ee20000300800 */
[----:B------:R-:W3:Y:S02]  /*e4130*/  LDL.LU R7, [R1+0x3bc] ;  /* 0x0003bc0001077983 */ /* 0x000ee40000300800 */
[----:B----4-:R-:W4:Y:S02]  /*e4140*/  LDL.LU R8, [R1+0x3c4] ;  /* 0x0003c40001087983 */ /* 0x010f240000300800 */
[----:B------:R-:W3:Y:S01]  /*e4150*/  LDL.LU R9, [R1+0x3cc] ;  /* 0x0003cc0001097983 */ /* 0x000ee20000300800 */
[----:B------:R-:W3:Y:S01]  /*e4160*/  LDL.LU R10, [R1+0x3e4] ;  /* 0x0003e400010a7983 */ /* 0x000ee20000300800 */
[----:B------:R-:W3:Y:S02]  /*e4170*/  LDL.LU R11, [R1+0x3ec] ;  /* 0x0003ec00010b7983 */ /* 0x000ee40000300800 */
[----:B-----5:R-:W5:Y:S02]  /*e4180*/  LDL.LU R12, [R1+0x6cc] ;  /* 0x0006cc00010c7983 */ /* 0x020f640000300800 */
[----:B------:R-:W3:Y:S01]  /*e4190*/  LDL.LU R13, [R1+0x6fc] ;  /* 0x0006fc00010d7983 */ /* 0x000ee20000300800 */
[----:B------:R-:W3:Y:S01]  /*e41a0*/  LDL.LU R14, [R1+0x6f8] ;  /* 0x0006f800010e7983 */ /* 0x000ee20000300800 */
[----:B------:R-:W3:Y:S03]  /*e41b0*/  LDL.LU R15, [R1+0x6ec] ;  /* 0x0006ec00010f7983 */ /* 0x000ee60000300800 */
[----:B------:R0:W-:Y:S04]  /*e41c0*/  STS.128 [R0+0x500], R16 ;  /* 0x0005001000007388 */ /* 0x0001e80000000c00 */
[----:B0-----:R-:W3:Y:S01]  /*e41d0*/  LDL.LU R16, [R1+0x3c0] ;  /* 0x0003c00001107983 */ /* 0x001ee20000300800 */
[----:B------:R-:W3:Y:S02]  /*e41e0*/  LDL.LU R17, [R1+0x3f0] ;  /* 0x0003f00001117983 */ /* 0x000ee40000300800 */
[----:B------:R-:W5:Y:S02]  /*e41f0*/  LDL.LU R18, [R1+0x6d0] ;  /* 0x0006d00001127983 */ /* 0x000f640000300800 */
[----:B------:R0:W-:Y:S02]  /*e4200*/  STL [R1+0x2fd8], R0 ;  /* 0x002fd80001007387 */ /* 0x0001e40000100800 */
[----:B0-----:R-:W3:Y:S01]  /*e4210*/  LDL.LU R0, [R1+0x744] ;  /* 0x0007440001007983 */ /* 0x001ee20000300800 */
[----:B--2---:R-:W-:-:S03]  /*e4220*/  F2FP.PACK_AB R20, R3, R20 ;  /* 0x000000140314723e */ /* 0x004fc600000000ff */
[----:B---3--:R0:W-:Y:S04]  /*e4230*/  STL [R1+0x2fdc], R0 ;  /* 0x002fdc0001007387 */ /* 0x0081e80000100800 */
[----:B0-----:R-:W2:Y:S01]  /*e4240*/  LDL.LU R0, [R1+0x6f4] ;  /* 0x0006f40001007983 */ /* 0x001ea20000300800 */
[----:B------:R-:W3:Y:S02]  /*e4250*/  LDL.LU R19, [R1+0x740] ;  /* 0x0007400001137983 */ /* 0x000ee40000300800 */
[----:B------:R-:W2:Y:S02]  /*e4260*/  LDL.LU R3, [R1+0x3004] ;  /* 0x0030040001037983 */ /* 0x000ea40000300800 */
[----:B--2---:R-:W-:Y:S02]  /*e4270*/  F2FP.PACK_AB R21, R3, R21 ;  /* 0x000000150315723e */ /* 0x004fe400000000ff */
[----:B------:R-:W2:Y:S02]  /*e4280*/  LDL.LU R3, [R1+0x3000] ;  /* 0x0030000001037983 */ /* 0x000ea40000300800 */
[----:B--2---:R-:W-:-:S02]  /*e4290*/  F2FP.PACK_AB R22, R3, R22 ;  /* 0x000000160316723e */ /* 0x004fc400000000ff */
[----:B------:R-:W2:Y:S02]  /*e42a0*/  LDL.LU R3, [R1+0x2ffc] ;  /* 0x002ffc0001037983 */ /* 0x000ea40000300800 */
[----:B--2---:R-:W-:Y:S02]  /*e42b0*/  F2FP.PACK_AB R23, R3, R23 ;  /* 0x000000170317723e */ /* 0x004fe400000000ff */
[----:B------:R-:W2:Y:S02]  /*e42c0*/  LDL.LU R3, [R1+0x2ff8] ;  /* 0x002ff80001037983 */ /* 0x000ea40000300800 */
[----:B--2---:R-:W-:Y:S02]  /*e42d0*/  F2FP.PACK_AB R4, R3, R4 ;  /* 0x000000040304723e */ /* 0x004fe400000000ff */
[----:B------:R-:W2:Y:S01]  /*e42e0*/  LDL.LU R3, [R1+0x2ff4] ;  /* 0x002ff40001037983 */ /* 0x000ea20000300800 */
[----:B----4-:R-:W-:Y:S02]  /*e42f0*/  F2FP.PACK_AB R8, R2, R8 ;  /* 0x000000080208723e */ /* 0x010fe400000000ff */
[----:B------:R-:W4:Y:S01]  /*e4300*/  LDL.LU R2, [R1+0x2ff0] ;  /* 0x002ff00001027983 */ /* 0x000f220000300800 */
[----:B--2---:R-:W-:-:S02]  /*e4310*/  F2FP.PACK_AB R5, R3, R5 ;  /* 0x000000050305723e */ /* 0x004fc400000000ff */
[----:B------:R-:W2:Y:S02]  /*e4320*/  LDL.LU R3, [R1+0x2fec] ;  /* 0x002fec0001037983 */ /* 0x000ea40000300800 */
[----:B--2---:R-:W-:Y:S02]  /*e4330*/  F2FP.PACK_AB R9, R3, R9 ;  /* 0x000000090309723e */ /* 0x004fe400000000ff */
[----:B------:R-:W2:Y:S01]  /*e4340*/  LDL.LU R3, [R1+0x2fe8] ;  /* 0x002fe80001037983 */ /* 0x000ea20000300800 */
[----:B----4-:R-:W-:Y:S02]  /*e4350*/  F2FP.PACK_AB R6, R2, R6 ;  /* 0x000000060206723e */ /* 0x010fe400000000ff */
[----:B------:R-:W4:Y:S01]  /*e4360*/  LDL.LU R2, [R1+0x2fe4] ;  /* 0x002fe40001027983 */ /* 0x000f220000300800 */
[----:B--2---:R-:W-:Y:S02]  /*e4370*/  F2FP.PACK_AB R10, R3, R10 ;  /* 0x0000000a030a723e */ /* 0x004fe400000000ff */
[----:B------:R-:W4:Y:S01]  /*e4380*/  LDL.LU R3, [R1+0x2fe0] ;  /* 0x002fe00001037983 */ /* 0x000f220000300800 */
[----:B------:R-:W-:Y:S01]  /*e4390*/  F2FP.PACK_AB R7, R16, R7 ;  /* 0x000000071007723e */ /* 0x000fe200000000ff */
[----:B------:R-:W-:Y:S01]  /*e43a0*/  F2FP.PACK_AB R16, R13, R14 ;  /* 0x0000000e0d10723e */ /* 0x000fe200000000ff */
[----:B-----5:R-:W-:-:S02]  /*e43b0*/  F2FP.PACK_AB R12, R18, R12 ;  /* 0x0000000c120c723e */ /* 0x020fc400000000ff */
[----:B------:R-:W-:Y:S02]  /*e43c0*/  F2FP.PACK_AB R13, R24, R25 ;  /* 0x00000019180d723e */ /* 0x000fe400000000ff */
[----:B------:R-:W2:Y:S01]  /*e43d0*/  LDL.LU R24, [R1+0x748] ;  /* 0x0007480001187983 */ /* 0x000ea20000300800 */
[----:B----4-:R-:W-:-:S03]  /*e43e0*/  F2FP.PACK_AB R18, R3, R2 ;  /* 0x000000020312723e */ /* 0x010fc600000000ff */
[----:B------:R-:W4:Y:S01]  /*e43f0*/  LDL.LU R3, [R1+0x78c] ;  /* 0x00078c0001037983 */ /* 0x000f220000300800 */
[----:B------:R-:W-:Y:S01]  /*e4400*/  F2FP.PACK_AB R11, R17, R11 ;  /* 0x0000000b110b723e */ /* 0x000fe200000000ff */
[----:B------:R-:W-:Y:S01]  /*e4410*/  F2FP.PACK_AB R17, R26, R27 ;  /* 0x0000001b1a11723e */ /* 0x000fe200000000ff */
[----:B------:R-:W-:Y:S02]  /*e4420*/  F2FP.PACK_AB R14, R29, R28 ;  /* 0x0000001c1d0e723e */ /* 0x000fe400000000ff */
[----:B------:R-:W-:Y:S01]  /*e4430*/  F2FP.PACK_AB R15, R0, R15 ;  /* 0x0000000f000f723e */ /* 0x000fe200000000ff */
[----:B----4-:R0:W-:Y:S04]  /*e4440*/  STL [R1+0x2fd4], R3 ;  /* 0x002fd40301007387 */ /* 0x0101e80000100800 */
[----:B0-----:R-:W2:Y:S01]  /*e4450*/  LDL.LU R3, [R1+0x74c] ;  /* 0x00074c0001037983 */ /* 0x001ea20000300800 */
[----:B------:R-:W4:Y:S02]  /*e4460*/  LDL.LU R25, [R1+0x754] ;  /* 0x0007540001197983 */ /* 0x000f240000300800 */
[----:B------:R-:W5:Y:S02]  /*e4470*/  LDL.LU R2, [R1+0x7a8] ;  /* 0x0007a80001027983 */ /* 0x000f640000300800 */
[----:B------:R-:W2:Y:S01]  /*e4480*/  LDL.LU R26, [R1+0x75c] ;  /* 0x00075c00011a7983 */ /* 0x000ea20000300800 */
[----:B------:R-:W2:Y:S01]  /*e4490*/  LDL.LU R27, [R1+0x778] ;  /* 0x00077800011b7983 */ /* 0x000ea20000300800 */
[----:B------:R-:W2:Y:S02]  /*e44a0*/  LDL.LU R29, [R1+0x7d8] ;  /* 0x0007d800011d7983 */ /* 0x000ea40000300800 */
[----:B------:R-:W2:Y:S02]  /*e44b0*/  LDL.LU R28, [R1+0x7d4] ;  /* 0x0007d400011c7983 */ /* 0x000ea40000300800 */
[----:B------:R-:W3:Y:S02]  /*e44c0*/  LDL.LU R0, [R1+0x2fdc] ;  /* 0x002fdc0001007983 */ /* 0x000ee40000300800 */
[----:B---3--:R-:W-:-:S02]  /*e44d0*/  F2FP.PACK_AB R19, R0, R19 ;  /* 0x000000130013723e */ /* 0x008fc400000000ff */
[----:B------:R-:W3:Y:S01]  /*e44e0*/  LDL.LU R0, [R1+0x2fd8] ;  /* 0x002fd80001007983 */ /* 0x000ee20000300800 */
[----:B--2---:R-:W-:-:S03]  /*e44f0*/  F2FP.PACK_AB R24, R3, R24 ;  /* 0x000000180318723e */ /* 0x004fc600000000ff */
[----:B---3--:R0:W-:Y:S04]  /*e4500*/  STS.128 [R0+0x580], R20 ;  /* 0x0005801400007388 */ /* 0x0081e80000000c00 */
[----:B------:R1:W-:Y:S04]  /*e4510*/  STS.128 [R0+0x600], R4 ;  /* 0x0006000400007388 */ /* 0x0003e80000000c00 */
[----:B------:R2:W-:Y:S04]  /*e4520*/  STS.128 [R0+0x680], R8 ;  /* 0x0006800800007388 */ /* 0x0005e80000000c00 */
[----:B------:R3:W-:Y:S04]  /*e4530*/  STS.128 [R0+0x700], R12 ;  /* 0x0007000c00007388 */ /* 0x0007e80000000c00 */
[----:B0-----:R-:W4:Y:S01]  /*e4540*/  LDL.LU R20, [R1+0x820] ;  /* 0x0008200001147983 */ /* 0x001f220000300800 */
[----:B------:R-:W4:Y:S02]  /*e4550*/  LDL.LU R21, [R1+0x80c] ;  /* 0x00080c0001157983 */ /* 0x000f240000300800 */
[----:B------:R-:W4:Y:S02]  /*e4560*/  LDL.LU R22, [R1+0x950] ;  /* 0x0009500001167983 */ /* 0x000f240000300800 */
[----:B------:R-:W4:Y:S01]  /*e4570*/  LDL.LU R23, [R1+0x83c] ;  /* 0x00083c0001177983 */ /* 0x000f220000300800 */
[----:B-1----:R-:W4:Y:S01]  /*e4580*/  LDL.LU R4, [R1+0x788] ;  /* 0x0007880001047983 */ /* 0x002f220000300800 */
[----:B------:R-:W5:Y:S02]  /*e4590*/  LDL.LU R5, [R1+0x7a4] ;  /* 0x0007a40001057983 */ /* 0x000f640000300800 */
[----:B------:R-:W4:Y:S02]  /*e45a0*/  LDL.LU R6, [R1+0x7ac] ;  /* 0x0007ac0001067983 */ /* 0x000f240000300800 */
[----:B------:R-:W4:Y:S01]  /*e45b0*/  LDL.LU R7, [R1+0x7c8] ;  /* 0x0007c80001077983 */ /* 0x000f220000300800 */
[----:B--2---:R-:W2:Y:S01]  /*e45c0*/  LDL.LU R8, [R1+0x7cc] ;  /* 0x0007cc0001087983 */ /* 0x004ea20000300800 */
[----:B------:R-:W2:Y:S02]  /*e45d0*/  LDL.LU R9, [R1+0x7ec] ;  /* 0x0007ec0001097983 */ /* 0x000ea40000300800 */
[----:B------:R-:W2:Y:S02]  /*e45e0*/  LDL.LU R10, [R1+0x804] ;  /* 0x00080400010a7983 */ /* 0x000ea40000300800 */
[----:B------:R-:W2:Y:S01]  /*e45f0*/  LDL.LU R11, [R1+0x834] ;  /* 0x00083400010b7983 */ /* 0x000ea20000300800 */
[----:B---3--:R-:W3:Y:S01]  /*e4600*/  LDL.LU R12, [R1+0x824] ;  /* 0x00082400010c7983 */ /* 0x008ee20000300800 */
        /* <DEDUP_REMOVED lines=8> */
[----:B------:R-:W4:Y:S02]  /*e4690*/  LDL.LU R3, [R1+0x2fd4] ;  /* 0x002fd40001037983 */ /* 0x000f240000300800 */
[----:B----4-:R-:W-:-:S02]  /*e46a0*/  F2FP.PACK_AB R4, R3, R4 ;  /* 0x000000040304723e */ /* 0x010fc400000000ff */
[----:B------:R-:W4:Y:S02]  /*e46b0*/  LDL.LU R3, [R1+0x2fd0] ;  /* 0x002fd00001037983 */ /* 0x000f240000300800 */
[----:B----4-:R-:W-:Y:S02]  /*e46c0*/  F2FP.PACK_AB R25, R3, R25 ;  /* 0x000000190319723e */ /* 0x010fe400000000ff */
[----:B------:R-:W4:Y:S01]  /*e46d0*/  LDL.LU R3, [R1+0x2fcc] ;  /* 0x002fcc0001037983 */ /* 0x000f220000300800 */
[----:B-----5:R-:W-:Y:S02]  /*e46e0*/  F2FP.PACK_AB R5, R2, R5 ;  /* 0x000000050205723e */ /* 0x020fe400000000ff */
[----:B------:R-:W5:Y:S01]  /*e46f0*/  LDL.LU R2, [R1+0x2fc8] ;  /* 0x002fc80001027983 */ /* 0x000f620000300800 */
[----:B----4-:R-:W-:Y:S02]  /*e4700*/  F2FP.PACK_AB R26, R3, R26 ;  /* 0x0000001a031a723e */ /* 0x010fe400000000ff */
[----:B------:R-:W4:Y:S01]  /*e4710*/  LDL.LU R3, [R1+0x2fc4] ;  /* 0x002fc40001037983 */ /* 0x000f220000300800 */
[----:B-----5:R-:W-:-:S02]  /*e4720*/  F2FP.PACK_AB R27, R2, R27 ;  /* 0x0000001b021b723e */ /* 0x020fc400000000ff */
[----:B----4-:R-:W-:Y:S02]  /*e4730*/  F2FP.PACK_AB R6, R3, R6 ;  /* 0x000000060306723e */ /* 0x010fe400000000ff */
[----:B------:R-:W4:Y:S01]  /*e4740*/  LDL.LU R3, [R1+0x2fc0] ;  /* 0x002fc00001037983 */ /* 0x000f220000300800 */
[----:B------:R-:W3:Y:S01]  /*e4750*/  LDL.LU R2, [R1+0x2fbc] ;  /* 0x002fbc0001027983 */ /* 0x000ee20000300800 */
[----:B--2---:R-:W-:Y:S01]  /*e4760*/  F2FP.PACK_AB R7, R8, R7 ;  /* 0x000000070807723e */ /* 0x004fe200000000ff */
[----:B------:R-:W-:Y:S02]  /*e4770*/  F2FP.PACK_AB R8, R29, R28 ;  /* 0x0000001c1d08723e */ /* 0x000fe400000000ff */
[----:B------:R-:W2:Y:S01]  /*e4780*/  LDL.LU R29, [R1+0xa4c] ;  /* 0x000a4c00011d7983 */ /* 0x000ea20000300800 */
[----:B------:R-:W2:Y:S01]  /*e4790*/  LDL.LU R28, [R1+0xa48] ;  /* 0x000a4800011c7983 */ /* 0x000ea20000300800 */
[----:B---3--:R-:W-:Y:S02]  /*e47a0*/  F2FP.PACK_AB R12, R2, R12 ;  /* 0x0000000c020c723e */ /* 0x008fe400000000ff */
[----:B------:R-:W3:Y:S01]  /*e47b0*/  LDL.LU R2, [R1+0x2fb8] ;  /* 0x002fb80001027983 */ /* 0x000ee20000300800 */
[----:B----4-:R-:W-:-:S02]  /*e47c0*/  F2FP.PACK_AB R9, R9, R3 ;  /* 0x000000030909723e */ /* 0x010fc400000000ff */
[----:B------:R-:W4:Y:S01]  /*e47d0*/  LDL.LU R3, [R1+0x2fb4] ;  /* 0x002fb40001037983 */ /* 0x000f220000300800 */
[----:B------:R-:W-:Y:S01]  /*e47e0*/  F2FP.PACK_AB R10, R14, R10 ;  /* 0x0000000a0e0a723e */ /* 0x000fe200000000ff */
[----:B------:R-:W-:Y:S01]  /*e47f0*/  F2FP.PACK_AB R14, R15, R11 ;  /* 0x0000000b0f0e723e */ /* 0x000fe200000000ff */
[----:B---3--:R-:W-:Y:S02]  /*e4800*/  F2FP.PACK_AB R13, R13, R2 ;  /* 0x000000020d0d723e */ /* 0x008fe400000000ff */
[----:B------:R-:W3:Y:S01]  /*e4810*/  LDL.LU R2, [R1+0x2fb0] ;  /* 0x002fb00001027983 */ /* 0x000ee20000300800 */
[----:B------:R-:W-:Y:S02]  /*e4820*/  F2FP.PACK_AB R11, R20, R21 ;  /* 0x00000015140b723e */ /* 0x000fe400000000ff */
[----:B------:R-:W5:Y:S01]  /*e4830*/  LDL.LU R20, [R1+0x9d8] ;  /* 0x0009d80001147983 */ /* 0x000f620000300800 */
[----:B------:R-:W-:Y:S01]  /*e4840*/  F2FP.PACK_AB R15, R22, R23 ;  /* 0x00000017160f723e */ /* 0x000fe200000000ff */
[----:B------:R-:W2:Y:S01]  /*e4850*/  LDL.LU R21, [R1+0x9e0] ;  /* 0x0009e00001157983 */ /* 0x000ea20000300800 */
[----:B------:R-:W2:Y:S02]  /*e4860*/  LDL.LU R22, [R1+0x9e8] ;  /* 0x0009e80001167983 */ /* 0x000ea40000300800 */
[----:B------:R-:W2:Y:S01]  /*e4870*/  LDL.LU R23, [R1+0x9f0] ;  /* 0x0009f00001177983 */ /* 0x000ea20000300800 */
[----:B----4-:R-:W-:-:S02]  /*e4880*/  F2FP.PACK_AB R16, R3, R16 ;  /* 0x000000100310723e */ /* 0x010fc400000000ff */
[----:B------:R-:W4:Y:S01]  /*e4890*/  LDL.LU R3, [R1+0x2fac] ;  /* 0x002fac0001037983 */ /* 0x000f220000300800 */
[----:B---3--:R-:W-:-:S03]  /*e48a0*/  F2FP.PACK_AB R17, R2, R17 ;  /* 0x000000110211723e */ /* 0x008fc600000000ff */
[----:B------:R-:W4:Y:S01]  /*e48b0*/  LDL.LU R2, [R1+0x2fa8] ;  /* 0x002fa80001027983 */ /* 0x000f220000300800 */
[----:B------:R-:W-:-:S03]  /*e48c0*/  F2FP.PACK_AB R18, R18, R19 ;  /* 0x000000131212723e */ /* 0x000fc600000000ff */
[----:B------:R0:W-:Y:S04]  /*e48d0*/  STS.128 [R0+0x800], R24 ;  /* 0x0008001800007388 */ /* 0x0001e80000000c00 */
[----:B------:R1:W-:Y:S04]  /*e48e0*/  STS.128 [R0+0x880], R4 ;  /* 0x0008800400007388 */ /* 0x0003e80000000c00 */
[----:B------:R3:W-:Y:S04]  /*e48f0*/  STS.128 [R0+0x900], R8 ;  /* 0x0009000800007388 */ /* 0x0007e80000000c00 */
[----:B------:R0:W-:Y:S01]  /*e4900*/  STS.128 [R0+0x980], R12 ;  /* 0x0009800c00007388 */ /* 0x0001e20000000c00 */
[----:B----4-:R-:W-:-:S03]  /*e4910*/  F2FP.PACK_AB R19, R2, R3 ;  /* 0x000000030213723e */ /* 0x010fc600000000ff */
[----:B------:R-:W5:Y:S01]  /*e4920*/  LDL.LU R2, [R1+0x2fa4] ;  /* 0x002fa40001027983 */ /* 0x000f620000300800 */
[----:B------:R-:W2:Y:S02]  /*e4930*/  LDL.LU R3, [R1+0x2fa0] ;  /* 0x002fa00001037983 */ /* 0x000ea40000300800 */
[----:B0-----:R-:W4:Y:S02]  /*e4940*/  LDL.LU R24, [R1+0xa3c] ;  /* 0x000a3c0001187983 */ /* 0x001f240000300800 */
[----:B------:R-:W4:Y:S01]  /*e4950*/  LDL.LU R25, [R1+0xa38] ;  /* 0x000a380001197983 */ /* 0x000f220000300800 */
[----:B------:R-:W4:Y:S01]  /*e4960*/  LDL.LU R26, [R1+0xa44] ;  /* 0x000a4400011a7983 */ /* 0x000f220000300800 */
[----:B------:R-:W4:Y:S02]  /*e4970*/  LDL.LU R27, [R1+0xa40] ;  /* 0x000a4000011b7983 */ /* 0x000f240000300800 */
[----:B-1----:R-:W4:Y:S02]  /*e4980*/  LDL.LU R4, [R1+0x9f4] ;  /* 0x0009f40001047983 */ /* 0x002f240000300800 */
[----:B------:R-:W4:Y:S01]  /*e4990*/  LDL.LU R5, [R1+0xa00] ;  /* 0x000a000001057983 */ /* 0x000f220000300800 */
[----:B------:R-:W4:Y:S01]  /*e49a0*/  LDL.LU R6, [R1+0xa08] ;  /* 0x000a080001067983 */ /* 0x000f220000300800 */
[----:B------:R-:W4:Y:S02]  /*e49b0*/  LDL.LU R7, [R1+0xa10] ;  /* 0x000a100001077983 */ /* 0x000f240000300800 */
[----:B---3--:R-:W3:Y:S02]  /*e49c0*/  LDL.LU R8, [R1+0xa18] ;  /* 0x000a180001087983 */ /* 0x008ee40000300800 */
[----:B------:R-:W3:Y:S01]  /*e49d0*/  LDL.LU R9, [R1+0xa20] ;  /* 0x000a200001097983 */ /* 0x000ee20000300800 */
[----:B------:R-:W3:Y:S01]  /*e49e0*/  LDL.LU R10, [R1+0xa28] ;  /* 0x000a2800010a7983 */ /* 0x000ee20000300800 */
[----:B------:R-:W3:Y:S02]  /*e49f0*/  LDL.LU R11, [R1+0xa30] ;  /* 0x000a3000010b7983 */ /* 0x000ee40000300800 */
[----:B------:R-:W3:Y:S02]  /*e4a00*/  LDL.LU R12, [R1+0xa0c] ;  /* 0x000a0c00010c7983 */ /* 0x000ee40000300800 */
[----:B------:R-:W3:Y:S01]  /*e4a10*/  LDL.LU R13, [R1+0xa2c] ;  /* 0x000a2c00010d7983 */ /* 0x000ee20000300800 */
[----:B------:R-:W3:Y:S01]  /*e4a20*/  LDL.LU R14, [R1+0xa14] ;  /* 0x000a1400010e7983 */ /* 0x000ee20000300800 */
[----:B------:R-:W3:Y:S03]  /*e4a30*/  LDL.LU R15, [R1+0xa34] ;  /* 0x000a3400010f7983 */ /* 0x000ee60000300800 */
[----:B------:R0:W-:Y:S04]  /*e4a40*/  STS.128 [R0+0xa00], R16 ;  /* 0x000a001000007388 */ /* 0x0001e80000000c00 */
[----:B0-----:R-:W3:Y:S01]  /*e4a50*/  LDL.LU R16, [R1+0x9ec] ;  /* 0x0009ec0001107983 */ /* 0x001ee20000300800 */
[----:B------:R-:W3:Y:S02]  /*e4a60*/  LDL.LU R17, [R1+0xa1c] ;  /* 0x000a1c0001117983 */ /* 0x000ee40000300800 */
[----:B------:R-:W3:Y:S02]  /*e4a70*/  LDL.LU R18, [R1+0xa04] ;  /* 0x000a040001127983 */ /* 0x000ee40000300800 */
[----:B------:R-:W3:Y:S01]  /*e4a80*/  LDL.LU R19, [R1+0xa24] ;  /* 0x000a240001137983 */ /* 0x000ee20000300800 */
[----:B-----5:R-:W-:-:S02]  /*e4a90*/  F2FP.PACK_AB R20, R2, R20 ;  /* 0x000000140214723e */ /* 0x020fc400000000ff */
[----:B--2---:R-:W-:Y:S01]  /*e4aa0*/  F2FP.PACK_AB R21, R3, R21 ;  /* 0x000000150315723e */ /* 0x004fe200000000ff */
[----:B------:R-:W2:Y:S01]  /*e4ab0*/  LDL.LU R2, [R1+0x2f9c] ;  /* 0x002f9c0001027983 */ /* 0x000ea20000300800 */
[----:B------:R-:W2:Y:S01]  /*e4ac0*/  LDL.LU R3, [R1+0x2f98] ;  /* 0x002f980001037983 */ /* 0x000ea20000300800 */
[----:B----4-:R-:W-:Y:S02]  /*e4ad0*/  F2FP.PACK_AB R23, R4, R23 ;  /* 0x000000170417723e */ /* 0x010fe400000000ff */
[----:B--2---:R-:W-:Y:S02]  /*e4ae0*/  F2FP.PACK_AB R4, R3, R2 ;  /* 0x000000020304723e */ /* 0x004fe400000000ff */
[----:B------:R-:W2:Y:S01]  /*e4af0*/  LDL.LU R3, [R1+0x2f94] ;  /* 0x002f940001037983 */ /* 0x000ea20000300800 */
[----:B------:R-:W2:Y:S01]  /*e4b00*/  LDL.LU R2, [R1+0x2f90] ;  /* 0x002f900001027983 */ /* 0x000ea20000300800 */
[----:B---3--:R-:W-:Y:S02]  /*e4b10*/  F2FP.PACK_AB R22, R16, R22 ;  /* 0x000000161016723e */ /* 0x008fe400000000ff */
[----:B------:R-:W-:-:S02]  /*e4b20*/  F2FP.PACK_AB R8, R17, R8 ;  /* 0x000000081108723e */ /* 0x000fc400000000ff */
[----:B------:R-:W-:Y:S02]  /*e4b30*/  F2FP.PACK_AB R9, R19, R9 ;  /* 0x000000091309723e */ /* 0x000fe400000000ff */
[----:B------:R-:W-:Y:S02]  /*e4b40*/  F2FP.PACK_AB R6, R12, R6 ;  /* 0x000000060c06723e */ /* 0x000fe400000000ff */
[----:B------:R-:W-:Y:S02]  /*e4b50*/  F2FP.PACK_AB R10, R13, R10 ;  /* 0x0000000a0d0a723e */ /* 0x000fe400000000ff */
[----:B------:R-:W-:Y:S02]  /*e4b60*/  F2FP.PACK_AB R7, R14, R7 ;  /* 0x000000070e07723e */ /* 0x000fe400000000ff */
[----:B------:R-:W-:Y:S01]  /*e4b70*/  F2FP.PACK_AB R11, R15, R11 ;  /* 0x0000000b0f0b723e */ /* 0x000fe200000000ff */
[----:B------:R-:W-:Y:S01]  /*e4b80*/  F2FP.PACK_AB R12, R24, R25 ;  /* 0x00000019180c723e */ /* 0x000fe200000000ff */
[----:B------:R-:W-:-:S02]  /*e4b90*/  F2FP.PACK_AB R13, R26, R27 ;  /* 0x0000001b1a0d723e */ /* 0x000fc400000000ff */
[----:B------:R-:W-:Y:S02]  /*e4ba0*/  F2FP.PACK_AB R14, R29, R28 ;  /* 0x0000001c1d0e723e */ /* 0x000fe400000000ff */
[----:B------:R-:W-:Y:S01]  /*e4bb0*/  MOV R16, c[0x0][0x1c8] ;  /* 0x0000720000107a02 */ /* 0x000fe20000000f00 */
[----:B------:R0:W-:Y:S04]  /*e4bc0*/  STS.128 [R0+0xb80], R8 ;  /* 0x000b800800007388 */ /* 0x0001e80000000c00 */
[C---:B0-----:R-:W-:Y:S02]  /*e4bd0*/  IMAD R10, R16.reuse, 0xe, RZ ;  /* 0x0000000e100a7824 */ /* 0x041fe400078e02ff */
[----:B------:R-:W-:Y:S01]  /*e4be0*/  IMAD R11, R16, 0x12, RZ ;  /* 0x00000012100b7824 */ /* 0x000fe200078e02ff */
[----:B--2---:R-:W-:-:S02]  /*e4bf0*/  F2FP.PACK_AB R15, R2, R3 ;  /* 0x00000003020f723e */ /* 0x004fc400000000ff */
[----:B------:R-:W2:Y:S04]  /*e4c00*/  LDL.LU R2, [R1+0x2f8c] ;  /* 0x002f8c0001027983 */ /* 0x000ea80000300800 */
[----:B------:R0:W-:Y:S01]  /*e4c10*/  STS.128 [R0+0xc00], R12 ;  /* 0x000c000c00007388 */ /* 0x0001e20000000c00 */
[----:B------:R-:W3:Y:S02]  /*e4c20*/  LDL.LU R3, [R1+0x2f88] ;  /* 0x002f880001037983 */ /* 0x000ee40000300800 */
[----:B------:R-:W-:Y:S02]  /*e4c30*/  STL.64 [R1+0x2f80], R10 ;  /* 0x002f800a01007387 */ /* 0x000fe40000100a00 */
[C---:B0-----:R-:W-:Y:S02]  /*e4c40*/  IMAD R12, R16.reuse, 0x14, RZ ;  /* 0x00000014100c7824 */ /* 0x041fe400078e02ff */
[----:B------:R-:W-:-:S05]  /*e4c50*/  IMAD R13, R16, 0x16, RZ ;  /* 0x00000016100d7824 */ /* 0x000fca00078e02ff */
[----:B------:R-:W-:Y:S01]  /*e4c60*/  STL.64 [R1+0x2f78], R12 ;  /* 0x002f780c01007387 */ /* 0x000fe20000100a00 */
[----:B------:R-:W4:Y:S01]  /*e4c70*/  LDL.LU R9, [R1+0x6c8] ;  /* 0x0006c80001097983 */ /* 0x000f220000300800 */
[----:B------:R-:W-:-:S05]  /*e4c80*/  F2FP.PACK_AB R5, R18, R5 ;  /* 0x000000051205723e */ /* 0x000fca00000000ff */
[----:B------:R0:W-:Y:S02]  /*e4c90*/  STS.128 [R0+0xb00], R4 ;  /* 0x000b000400007388 */ /* 0x0001e40000000c00 */
[C---:B0-----:R-:W-:Y:S01]  /*e4ca0*/  SHF.L.U32 R4, R16.reuse, 0x1, RZ ;  /* 0x0000000110047819 */ /* 0x041fe200000006ff */
[C---:B------:R-:W-:Y:S02]  /*e4cb0*/  IMAD R5, R16.reuse, 0x6, RZ ;  /* 0x0000000610057824 */ /* 0x040fe400078e02ff */
[C---:B------:R-:W-:Y:S02]  /*e4cc0*/  IMAD R6, R16.reuse, 0xa, RZ ;  /* 0x0000000a10067824 */ /* 0x040fe400078e02ff */
[C---:B------:R-:W-:Y:S01]  /*e4cd0*/  IMAD R7, R16.reuse, 0xc, RZ ;  /* 0x0000000c10077824 */ /* 0x040fe200078e02ff */
[----:B--2---:R-:W-:-:S04]  /*e4ce0*/  LEA R12, P5, R16, R2, 0x2 ;  /* 0x00000002100c7211 */ /* 0x004fc800078a10ff */
[C---:B---3--:R-:W-:Y:S02]  /*e4cf0*/  LEA.HI.X.SX32 R13, R4.reuse, R3, 0x1, P5 ;  /* 0x00000003040d7211 */ /* 0x048fe400028f0eff */
[----:B----4-:R-:W-:Y:S01]  /*e4d00*/  FSEL R10, R9, -INF , P6 ;  /* 0xff800000090a7808 */ /* 0x010fe20003000000 */
[----:B------:R-:W-:-:S04]  /*e4d10*/  IADD3 R8, P6, R4, R2, RZ ;  /* 0x0000000204087210 */ /* 0x000fc80007fde0ff */
[----:B------:R0:W-:Y:S01]  /*e4d20*/  STL [R1+0x12c0], R10 ;  /* 0x0012c00a01007387 */ /* 0x0001e20000100800 */
[----:B------:R1:W-:Y:S01]  /*e4d30*/  STL [R1+0x2e3c], R8 ;  /* 0x002e3c0801007387 */ /* 0x0003e20000100800 */
[CC--:B------:R-:W-:Y:S02]  /*e4d40*/  LEA.HI.X.SX32 R9, R16.reuse, R3.reuse, 0x1, P6 ;  /* 0x0000000310097211 */ /* 0x0c0fe400030f0eff */
[----:B0-----:R-:W-:Y:S01]  /*e4d50*/  IADD3 R10, P6, R5, R2, RZ ;  /* 0x00000002050a7210 */ /* 0x001fe20007fde0ff */
[----:B-1----:R-:W-:Y:S02]  /*e4d60*/  IMAD R8, R16, 0x3, RZ ;  /* 0x0000000310087824 */ /* 0x002fe400078e02ff */
[----:B------:R-:W-:Y:S03]  /*e4d70*/  STL [R1+0x2e38], R9 ;  /* 0x002e380901007387 */ /* 0x000fe60000100800 */
[----:B------:R-:W-:Y:S01]  /*e4d80*/  LEA.HI.X.SX32 R11, R8, R3, 0x1, P6 ;  /* 0x00000003080b7211 */ /* 0x000fe200030f0eff */
[----:B------:R0:W-:Y:S01]  /*e4d90*/  STL.64 [R1+0x998], R12 ;  /* 0x0009980c01007387 */ /* 0x0001e20000100a00 */
[----:B------:R-:W-:-:S02]  /*e4da0*/  IMAD.SHL.U32 R4, R16, 0x4, RZ ;  /* 0x0000000410047824 */ /* 0x000fc400078e00ff */
[C---:B------:R-:W-:Y:S01]  /*e4db0*/  IMAD R8, R16.reuse, 0x5, RZ ;  /* 0x0000000510087824 */ /* 0x040fe200078e02ff */
[----:B------:R1:W-:Y:S01]  /*e4dc0*/  STL.64 [R1+0x990], R10 ;  /* 0x0009900a01007387 */ /* 0x0003e20000100a00 */
[-C--:B0-----:R-:W-:Y:S02]  /*e4dd0*/  LEA R12, P5, R16, R2.reuse, 0x3 ;  /* 0x00000002100c7211 */ /* 0x081fe400078a18ff */
[----:B-1----:R-:W-:Y:S02]  /*e4de0*/  IADD3 R10, P6, R6, R2, RZ ;  /* 0x00000002060a7210 */ /* 0x002fe40007fde0ff */
[-C--:B------:R-:W-:Y:S02]  /*e4df0*/  LEA.HI.X.SX32 R13, R4, R3.reuse, 0x1, P5 ;  /* 0x00000003040d7211 */ /* 0x080fe400028f0eff */
[----:B------:R-:W-:-:S03]  /*e4e00*/  LEA.HI.X.SX32 R11, R8, R3, 0x1, P6 ;  /* 0x00000003080b7211 */ /* 0x000fc600030f0eff */
[----:B------:R-:W-:Y:S02]  /*e4e10*/  STL.64 [R1+0x988], R12 ;  /* 0x0009880c01007387 */ /* 0x000fe40000100a00 */
[----:B------:R0:W-:Y:S02]  /*e4e20*/  STL.64 [R1+0x980], R10 ;  /* 0x0009800a01007387 */ /* 0x0001e40000100a00 */
[----:B0-----:R-:W2:Y:S01]  /*e4e30*/  LDL.LU.64 R10, [R1+0x2f80] ;  /* 0x002f8000010a7983 */ /* 0x001ea20000300a00 */
[----:B------:R-:W-:-:S04]  /*e4e40*/  IADD3 R12, P5, R7, R2, RZ ;  /* 0x00000002070c7210 */ /* 0x000fc80007fbe0ff */
[----:B------:R-:W-:-:S05]  /*e4e50*/  LEA.HI.X.SX32 R13, R5, R3, 0x1, P5 ;  /* 0x00000003050d7211 */ /* 0x000fca00028f0eff */
[----:B------:R0:W-:Y:S04]  /*e4e60*/  STL.64 [R1+0x978], R12 ;  /* 0x0009780c01007387 */ /* 0x0001e80000100a00 */
[----:B0-----:R-:W3:Y:S01]  /*e4e70*/  LDL.LU.64 R12, [R1+0x2f78] ;  /* 0x002f7800010c7983 */ /* 0x001ee20000300a00 */
[----:B------:R-:W-:Y:S01]  /*e4e80*/  MOV R5, R9 ;  /* 0x0000000900057202 */ /* 0x000fe20000000f00 */
[C---:B------:R-:W-:Y:S02]  /*e4e90*/  IMAD R5, R16.reuse, 0x7, RZ ;  /* 0x0000000710057824 */ /* 0x040fe400078e02ff */
[C---:B------:R-:W-:Y:S02]  /*e4ea0*/  IMAD.SHL.U32 R9, R16.reuse, 0x8, RZ ;  /* 0x0000000810097824 */ /* 0x040fe400078e00ff */
[----:B------:R-:W-:-:S02]  /*e4eb0*/  IMAD R14, R16, 0x18, RZ ;  /* 0x00000018100e7824 */ /* 0x000fc400078e02ff */
[C---:B------:R-:W-:Y:S02]  /*e4ec0*/  IMAD R15, R16.reuse, 0x1a, RZ ;  /* 0x0000001a100f7824 */ /* 0x040fe400078e02ff */
[C---:B------:R-:W-:Y:S02]  /*e4ed0*/  IMAD R17, R16.reuse, 0x1c, RZ ;  /* 0x0000001c10117824 */ /* 0x040fe400078e02ff */
[C---:B------:R-:W-:Y:S02]  /*e4ee0*/  IMAD R18, R16.reuse, 0x1e, RZ ;  /* 0x0000001e10127824 */ /* 0x040fe400078e02ff */
[C---:B------:R-:W-:Y:S01]  /*e4ef0*/  IMAD R19, R16.reuse, 0x22, RZ ;  /* 0x0000002210137824 */ /* 0x040fe200078e02ff */
[----:B------:R0:W-:Y:S02]  /*e4f00*/  STS.128 [R0+0xa80], R20 ;  /* 0x000a801400007388 */ /* 0x0001e40000000c00 */
[C---:B0-----:R-:W-:Y:S02]  /*e4f10*/  IMAD R20, R16.reuse, 0x24, RZ ;  /* 0x0000002410147824 */ /* 0x041fe400078e02ff */
[----:B------:R-:W-:-:S02]  /*e4f20*/  IMAD R21, R16, 0x26, RZ ;  /* 0x0000002610157824 */ /* 0x000fc400078e02ff */
[C---:B------:R-:W-:Y:S02]  /*e4f30*/  IMAD R22, R16.reuse, 0x28, RZ ;  /* 0x0000002810167824 */ /* 0x040fe400078e02ff */
[C---:B------:R-:W-:Y:S02]  /*e4f40*/  IMAD R23, R16.reuse, 0x2a, RZ ;  /* 0x0000002a10177824 */ /* 0x040fe400078e02ff */
[C---:B------:R-:W-:Y:S02]  /*e4f50*/  IMAD R24, R16.reuse, 0x2c, RZ ;  /* 0x0000002c10187824 */ /* 0x040fe400078e02ff */
[C---:B------:R-:W-:Y:S02]  /*e4f60*/  IMAD R25, R16.reuse, 0x2e, RZ ;  /* 0x0000002e10197824 */ /* 0x040fe400078e02ff */
[C---:B------:R-:W-:Y:S02]  /*e4f70*/  IMAD R26, R16.reuse, 0x30, RZ ;  /* 0x00000030101a7824 */ /* 0x040fe400078e02ff */
[----:B------:R-:W-:-:S02]  /*e4f80*/  IMAD R27, R16, 0x32, RZ ;  /* 0x00000032101b7824 */ /* 0x000fc400078e02ff */
[C---:B------:R-:W-:Y:S02]  /*e4f90*/  IMAD R28, R16.reuse, 0x34, RZ ;  /* 0x00000034101c7824 */ /* 0x040fe400078e02ff */
[----:B------:R-:W-:Y:S01]  /*e4fa0*/  IMAD R29, R16, 0x36, RZ ;  /* 0x00000036101d7824 */ /* 0x000fe200078e02ff */
[----:B--2---:R-:W-:-:S04]  /*e4fb0*/  IADD3 R8, P6, R10, R2, RZ ;  /* 0x000000020a087210 */ /* 0x004fc80007fde0ff */
[----:B------:R-:W-:Y:S01]  /*e4fc0*/  MOV R4, R8 ;  /* 0x0000000800047202 */ /* 0x000fe20000000f00 */
[----:B------:R0:W-:Y:S01]  /*e4fd0*/  STL [R1+0x970], R8 ;  /* 0x0009700801007387 */ /* 0x0001e20000100800 */
[----:B------:R-:W-:Y:S01]  /*e4fe0*/  LEA.HI.X.SX32 R5, R5, R3, 0x1, P6 ;  /* 0x0000000305057211 */ /* 0x000fe200030f0eff */
[-C--:B------:R-:W-:Y:S01]  /*e4ff0*/  IADD3 R4, P6, R11, R2.reuse, RZ ;  /* 0x000000020b047210 */ /* 0x080fe20007fde0ff */
[----:B0-----:R-:W-:-:S03]  /*e5000*/  LEA R8, P5, R16, R2, 0x4 ;  /* 0x0000000210087211 */ /* 0x001fc600078a20ff */
[----:B------:R0:W-:Y:S01]  /*e5010*/  STL [R1+0x974], R5 ;  /* 0x0009740501007387 */ /* 0x0001e20000100800 */
[----:B------:R-:W-:-:S05]  /*e5020*/  LEA.HI.X.SX32 R9, R9, R3, 0x1, P5 ;  /* 0x0000000309097211 */ /* 0x000fca00028f0eff */
[----:B------:R3:W-:Y:S01]  /*e5030*/  STL.64 [R1+0x968], R8 ;  /* 0x0009680801007387 */ /* 0x0007e20000100a00 */
[----:B0-----:R-:W-:-:S05]  /*e5040*/  IMAD R5, R16, 0x9, RZ ;  /* 0x0000000910057824 */ /* 0x001fca00078e02ff */
[----:B------:R-:W-:Y:S02]  /*e5050*/  LEA.HI.X.SX32 R5, R5, R3, 0x1, P6 ;  /* 0x0000000305057211 */ /* 0x000fe400030f0eff */
[----:B---3--:R-:W-:-:S03]  /*e5060*/  IADD3 R8, P5, R12, R2, RZ ;  /* 0x000000020c087210 */ /* 0x008fc60007fbe0ff */
[----:B------:R0:W-:Y:S01]  /*e5070*/  STL.64 [R1+0x960], R4 ;  /* 0x0009600401007387 */ /* 0x0001e20000100a00 */
[----:B------:R-:W-:-:S05]  /*e5080*/  LEA.HI.X.SX32 R9, R6, R3, 0x1, P5 ;  /* 0x0000000306097211 */ /* 0x000fca00028f0eff */
[----:B------:R1:W-:Y:S01]  /*e5090*/  STL.64 [R1+0x958], R8 ;  /* 0x0009580801007387 */ /* 0x0003e20000100a00 */
[----:B0-----:R-:W-:Y:S01]  /*e50a0*/  IMAD R5, R16, 0xb, RZ ;  /* 0x0000000b10057824 */ /* 0x001fe200078e02ff */
[----:B------:R-:W-:-:S04]  /*e50b0*/  IADD3 R4, P6, R13, R2, RZ ;  /* 0x000000020d047210 */ /* 0x000fc80007fde0ff */
[----:B------:R-:W-:Y:S02]  /*e50c0*/  LEA.HI.X.SX32 R5, R5, R3, 0x1, P6 ;  /* 0x0000000305057211 */ /* 0x000fe400030f0eff */
[----:B-1----:R-:W-:-:S04]  /*e50d0*/  IADD3 R8, P5, R14, R2, RZ ;  /* 0x000000020e087210 */ /* 0x002fc80007fbe0ff */
[----:B------:R-:W-:Y:S01]  /*e50e0*/  LEA.HI.X.SX32 R9, R7, R3, 0x1, P5 ;  /* 0x0000000307097211 */ /* 0x000fe200028f0eff */
[----:B------:R0:W-:Y:S01]  /*e50f0*/  STL.64 [R1+0x950], R4 ;  /* 0x0009500401007387 */ /* 0x0001e20000100a00 */
[----:B------:R-:W-:-:S03]  /*e5100*/  IMAD R6, R16, 0xd, RZ ;  /* 0x0000000d10067824 */ /* 0x000fc600078e02ff */
[----:B------:R1:W-:Y:S01]  /*e5110*/  STL.64 [R1+0x948], R8 ;  /* 0x0009480801007387 */ /* 0x0003e20000100a00 */
[-C--:B0-----:R-:W-:Y:S02]  /*e5120*/  IADD3 R4, P6, R15, R2.reuse, RZ ;  /* 0x000000020f047210 */ /* 0x081fe40007fde0ff */
[----:B-1----:R-:W-:Y:S02]  /*e5130*/  IADD3 R8, P5, R17, R2, RZ ;  /* 0x0000000211087210 */ /* 0x002fe40007fbe0ff */
[-C--:B------:R-:W-:Y:S02]  /*e5140*/  LEA.HI.X.SX32 R5, R6, R3.reuse, 0x1, P6 ;  /* 0x0000000306057211 */ /* 0x080fe400030f0eff */
[----:B------:R-:W-:-:S03]  /*e5150*/  LEA.HI.X.SX32 R9, R10, R3, 0x1, P5 ;  /* 0x000000030a097211 */ /* 0x000fc600028f0eff */
[----:B------:R0:W-:Y:S02]  /*e5160*/  STL.64 [R1+0x940], R4 ;  /* 0x0009400401007387 */ /* 0x0001e40000100a00 */
[----:B------:R1:W-:Y:S01]  /*e5170*/  STL.64 [R1+0x938], R8 ;  /* 0x0009380801007387 */ /* 0x0003e20000100a00 */
[-C--:B------:R-:W-:Y:S02]  /*e5180*/  LEA R6, P5, R16, R2.reuse, 0x5 ;  /* 0x0000000210067211 */ /* 0x080fe400078a28ff */
[----:B0-----:R-:W-:Y:S01]  /*e5190*/  IADD3 R4, P6, R18, R2, RZ ;  /* 0x0000000212047210 */ /* 0x001fe20007fde0ff */
[C---:B-1----:R-:W-:Y:S01]  /*e51a0*/  IMAD R8, R16.reuse, 0xf, RZ ;  /* 0x0000000f10087824 */ /* 0x042fe200078e02ff */
[----:B------:R-:W-:-:S04]  /*e51b0*/  SHF.L.U32 R9, R16, 0x4, RZ ;  /* 0x0000000410097819 */ /* 0x000fc800000006ff */
[-C--:B------:R-:W-:Y:S02]  /*e51c0*/  LEA.HI.X.SX32 R5, R8, R3.reuse, 0x1, P6 ;  /* 0x0000000308057211 */ /* 0x080fe400030f0eff */
[----:B------:R-:W-:Y:S01]  /*e51d0*/  LEA.HI.X.SX32 R7, R9, R3, 0x1, P5 ;  /* 0x0000000309077211 */ /* 0x000fe200028f0eff */
[----:B------:R-:W-:Y:S02]  /*e51e0*/  IMAD R8, R16, 0x11, RZ ;  /* 0x0000001110087824 */ /* 0x000fe400078e02ff */
[----:B------:R0:W-:Y:S02]  /*e51f0*/  STL.64 [R1+0x930], R4 ;  /* 0x0009300401007387 */ /* 0x0001e40000100a00 */
[----:B------:R1:W-:Y:S01]  /*e5200*/  STL.64 [R1+0x928], R6 ;  /* 0x0009280601007387 */ /* 0x0003e20000100a00 */
[-C--:B0-----:R-:W-:Y:S02]  /*e5210*/  IADD3 R4, P6, R19, R2.reuse, RZ ;  /* 0x0000000213047210 */ /* 0x081fe40007fde0ff */
[----:B-1----:R-:W-:-:S02]  /*e5220*/  IADD3 R6, P5, R20, R2, RZ ;  /* 0x0000000214067210 */ /* 0x002fc40007fbe0ff */
[-C--:B------:R-:W-:Y:S02]  /*e5230*/  LEA.HI.X.SX32 R5, R8, R3.reuse, 0x1, P6 ;  /* 0x0000000308057211 */ /* 0x080fe400030f0eff */
[----:B------:R-:W-:Y:S01]  /*e5240*/  LEA.HI.X.SX32 R7, R11, R3, 0x1, P5 ;  /* 0x000000030b077211 */ /* 0x000fe200028f0eff */
[----:B------:R-:W-:Y:S02]  /*e5250*/  IMAD R8, R16, 0x13, RZ ;  /* 0x0000001310087824 */ /* 0x000fe400078e02ff */
[----:B------:R0:W-:Y:S01]  /*e5260*/  STL.64 [R1+0x920], R4 ;  /* 0x0009200401007387 */ /* 0x0001e20000100a00 */
[----:B------:R-:W-:Y:S02]  /*e5270*/  STL.64 [R1+0x2f68], R20 ;  /* 0x002f681401007387 */ /* 0x000fe40000100a00 */
[----:B------:R-:W-:Y:S02]  /*e5280*/  STL [R1+0x2f70], R21 ;  /* 0x002f701501007387 */ /* 0x000fe40000100800 */
[----:B------:R1:W-:Y:S01]  /*e5290*/  STL.64 [R1+0x918], R6 ;  /* 0x0009180601007387 */ /* 0x0003e20000100a00 */
[----:B0-----:R-:W-:-:S02]  /*e52a0*/  IADD3 R4, P6, R21, R2, RZ ;  /* 0x0000000215047210 */ /* 0x001fc40007fde0ff */
[-C--:B-1----:R-:W-:Y:S02]  /*e52b0*/  IADD3 R6, P5, R22, R2.reuse, RZ ;  /* 0x0000000216067210 */ /* 0x082fe40007fbe0ff */
[-C--:B------:R-:W-:Y:S02]  /*e52c0*/  LEA.HI.X.SX32 R5, R8, R3.reuse, 0x1, P6 ;  /* 0x0000000308057211 */ /* 0x080fe400030f0eff */
[----:B------:R-:W-:Y:S01]  /*e52d0*/  LEA.HI.X.SX32 R7, R12, R3, 0x1, P5 ;  /* 0x000000030c077211 */ /* 0x000fe200028f0eff */
[----:B------:R-:W-:Y:S02]  /*e52e0*/  IMAD R8, R16, 0x15, RZ ;  /* 0x0000001510087824 */ /* 0x000fe400078e02ff */
[----:B------:R0:W-:Y:S02]  /*e52f0*/  STL.64 [R1+0x910], R4 ;  /* 0x0009100401007387 */ /* 0x0001e40000100a00 */
        /* <DEDUP_REMOVED lines=12> */
[C---:B------:R-:W-:Y:S02]  /*e53c0*/  IMAD R8, R16.reuse, 0x19, RZ ;  /* 0x0000001910087824 */ /* 0x040fe400078e02ff */
[----:B------:R0:W-:Y:S02]  /*e53d0*/  STL.64 [R1+0x8f0], R4 ;  /* 0x0008f00401007387 */ /* 0x0001e40000100a00 */
[----:B------:R1:W-:Y:S02]  /*e53e0*/  STL.64 [R1+0x8e8], R6 ;  /* 0x0008e80601007387 */ /* 0x0003e40000100a00 */
[----:B------:R-:W-:Y:S01]  /*e53f0*/  IMAD R9, R16, 0x1b, RZ ;  /* 0x0000001b10097824 */ /* 0x000fe200078e02ff */
        /* <DEDUP_REMOVED lines=8> */
[-C--:B-1----:R-:W-:Y:S01]  /*e5480*/  IADD3 R6, P5, R8, R2.reuse, RZ ;  /* 0x0000000208067210 */ /* 0x082fe20007fbe0ff */
[----:B------:R-:W-:Y:S01]  /*e5490*/  IMAD R8, R16, 0x3a, RZ ;  /* 0x0000003a10087824 */ /* 0x000fe200078e02ff */
[-C--:B------:R-:W-:Y:S02]  /*e54a0*/  LEA.HI.X.SX32 R5, R9, R3.reuse, 0x1, P6 ;  /* 0x0000000309057211 */ /* 0x080fe400030f0eff */
[----:B------:R-:W-:Y:S02]  /*e54b0*/  LEA.HI.X.SX32 R7, R17, R3, 0x1, P5 ;  /* 0x0000000311077211 */ /* 0x000fe400028f0eff */
[----:B------:R-:W-:Y:S01]  /*e54c0*/  IADD3 R10, P6, R8, R2, RZ ;  /* 0x00000002080a7210 */ /* 0x000fe20007fde0ff */
[----:B------:R0:W-:Y:S02]  /*e54d0*/  STL.64 [R1+0x8d0], R4 ;  /* 0x0008d00401007387 */ /* 0x0001e40000100a00 */
[----:B------:R1:W-:Y:S02]  /*e54e0*/  STL.64 [R1+0x8c8], R6 ;  /* 0x0008c80601007387 */ /* 0x0003e40000100a00 */
[----:B0-----:R-:W-:-:S02]  /*e54f0*/  IMAD R4, R16, 0x3c, RZ ;  /* 0x0000003c10047824 */ /* 0x001fc400078e02ff */
[C---:B------:R-:W-:Y:S02]  /*e5500*/  IMAD R5, R16.reuse, 0x1d, RZ ;  /* 0x0000001d10057824 */ /* 0x040fe400078e02ff */
[C---:B-1----:R-:W-:Y:S02]  /*e5510*/  IMAD R6, R16.reuse, 0x3e, RZ ;  /* 0x0000003e10067824 */ /* 0x042fe400078e02ff */
[----:B------:R-:W-:Y:S01]  /*e5520*/  IMAD R7, R16, 0x1f, RZ ;  /* 0x0000001f10077824 */ /* 0x000fe200078e02ff */
[-C--:B------:R-:W-:Y:S02]  /*e5530*/  IADD3 R8, P5, R4, R2.reuse, RZ ;  /* 0x0000000204087210 */ /* 0x080fe40007fbe0ff */
[-C--:B------:R-:W-:Y:S01]  /*e5540*/  LEA.HI.X.SX32 R11, R5, R3.reuse, 0x1, P6 ;  /* 0x00000003050b7211 */ /* 0x080fe200030f0eff */
[----:B------:R-:W-:Y:S01]  /*e5550*/  IADD3 R20, P6, R6, R2, RZ ;  /* 0x0000000206147210 */ /* 0x000fe20007fde0ff */
[----:B------:R-:W-:-:S03]  /*e5560*/  LEA.HI.X.SX32 R9, R18, R3, 0x1, P5 ;  /* 0x0000000312097211 */ /* 0x000fc600028f0eff */
[----:B------:R-:W-:Y:S01]  /*e5570*/  LEA.HI.X.SX32 R21, R7, R3, 0x1, P6 ;  /* 0x0000000307157211 */ /* 0x000fe200030f0eff */
[----:B------:R-:W-:Y:S01]  /*e5580*/  STL.64 [R1+0x8c0], R10 ;  /* 0x0008c00a01007387 */ /* 0x000fe20000100a00 */
[----:B------:R-:W-:Y:S03]  /*e5590*/  STL.64 [R1+0x8b8], R8 ;  /* 0x0008b80801007387 */ /* 0x000fe60000100a00 */
[----:B------:R0:W-:Y:S04]  /*e55a0*/  STL.64 [R1+0x8b0], R20 ;  /* 0x0008b01401007387 */ /* 0x0001e80000100a00 */
[----:B0-----:R-:W2:Y:S01]  /*e55b0*/  LDL.LU R21, [R1+0x2f70] ;  /* 0x002f700001157983 */ /* 0x001ea20000300800 */
[C---:B------:R-:W-:Y:S01]  /*e55c0*/  LEA R10, P5, R16.reuse, R2, 0x6 ;  /* 0x00000002100a7211 */ /* 0x040fe200078a30ff */
[C---:B------:R-:W-:Y:S01]  /*e55d0*/  IMAD R5, R16.reuse, 0x42, RZ ;  /* 0x0000004210057824 */ /* 0x040fe200078e02ff */
[C---:B------:R-:W-:Y:S01]  /*e55e0*/  SHF.L.U32 R9, R16.reuse, 0x5, RZ ;  /* 0x0000000510097819 */ /* 0x040fe200000006ff */
[----:B------:R-:W-:-:S02]  /*e55f0*/  IMAD R13, R16, 0x1de, RZ ;  /* 0x000001de100d7824 */ /* 0x000fc400078e02ff */
[----:B------:R-:W-:Y:S01]  /*e5600*/  IMAD R12, R16, 0x1e0, RZ ;  /* 0x000001e0100c7824 */ /* 0x000fe200078e02ff */
[----:B------:R-:W-:Y:S02]  /*e5610*/  LEA.HI.X.SX32 R11, R9, R3, 0x1, P5 ;  /* 0x00000003090b7211 */ /* 0x000fe400028f0eff */
[----:B------:R-:W-:-:S03]  /*e5620*/  IADD3 R20, P6, R5, R2, RZ ;  /* 0x0000000205147210 */ /* 0x000fc60007fde0ff */
[----:B------:R-:W-:Y:S02]  /*e5630*/  STL.64 [R1+0x8a8], R10 ;  /* 0x0008a80a01007387 */ /* 0x000fe40000100a00 */
[----:B------:R-:W-:Y:S02]  /*e5640*/  STL [R1+0x8a0], R20 ;  /* 0x0008a01401007387 */ /* 0x000fe40000100800 */
[----:B------:R0:W-:Y:S02]  /*e5650*/  STL.64 [R1+0x2f28], R12 ;  /* 0x002f280c01007387 */ /* 0x0001e40000100a00 */
[----:B0-----:R-:W-:Y:S01]  /*e5660*/  IMAD.MOV.U32 R12, RZ, RZ, R20 ;  /* 0x000000ffff0c7224 */ /* 0x001fe200078e0014 */
[----:B--2---:R-:W-:Y:S02]  /*e5670*/  MOV R13, R21 ;  /* 0x00000015000d7202 */ /* 0x004fe40000000f00 */
[----:B------:R-:W2:Y:S01]  /*e5680*/  LDL.LU.64 R20, [R1+0x2f68] ;  /* 0x002f680001147983 */ /* 0x000ea20000300a00 */
[----:B------:R-:W-:-:S02]  /*e5690*/  IMAD R8, R16, 0x44, RZ ;  /* 0x0000004410087824 */ /* 0x000fc400078e02ff */
[C---:B------:R-:W-:Y:S02]  /*e56a0*/  IMAD R5, R16.reuse, 0x21, RZ ;  /* 0x0000002110057824 */ /* 0x040fe400078e02ff */
[----:B------:R-:W-:Y:S01]  /*e56b0*/  IMAD R9, R16, 0x46, RZ ;  /* 0x0000004610097824 */ /* 0x000fe200078e02ff */
[-C--:B------:R-:W-:Y:S01]  /*e56c0*/  IADD3 R10, P5, R8, R2.reuse, RZ ;  /* 0x00000002080a7210 */ /* 0x080fe20007fbe0ff */
[C---:B------:R-:W-:Y:S01]  /*e56d0*/  IMAD R8, R16.reuse, 0x48, RZ ;  /* 0x0000004810087824 */ /* 0x040fe200078e02ff */
[-C--:B------:R-:W-:Y:S01]  /*e56e0*/  LEA.HI.X.SX32 R13, R5, R3.reuse, 0x1, P6 ;  /* 0x00000003050d7211 */ /* 0x080fe200030f0eff */
[----:B------:R-:W-:Y:S01]  /*e56f0*/  IMAD R7, R16, 0x23, RZ ;  /* 0x0000002310077824 */ /* 0x000fe200078e02ff */
[-C--:B------:R-:W-:Y:S02]  /*e5700*/  IADD3 R12, P6, R9, R2.reuse, RZ ;  /* 0x00000002090c7210 */ /* 0x080fe40007fde0ff */
[----:B------:R-:W-:Y:S01]  /*e5710*/  LEA.HI.X.SX32 R11, R19, R3, 0x1, P5 ;  /* 0x00000003130b7211 */ /* 0x000fe200028f0eff */
[----:B------:R-:W-:Y:S01]  /*e5720*/  IADD3 R8, P5, R8, R2, RZ ;  /* 0x0000000208087210 */ /* 0x000fe20007fbe0ff */
[----:B------:R0:W-:Y:S01]  /*e5730*/  STL [R1+0x8a4], R13 ;  /* 0x0008a40d01007387 */ /* 0x0001e20000100800 */
[----:B------:R-:W-:-:S02]  /*e5740*/  IMAD R5, R16, 0x4a, RZ ;  /* 0x0000004a10057824 */ /* 0x000fc400078e02ff */
[----:B------:R-:W-:Y:S02]  /*e5750*/  IMAD R17, R16, 0x4c, RZ ;  /* 0x0000004c10117824 */ /* 0x000fe400078e02ff */
[----:B------:R1:W-:Y:S01]  /*e5760*/  STL.64 [R1+0x898], R10 ;  /* 0x0008980a01007387 */ /* 0x0003e20000100a00 */
[----:B0-----:R-:W-:-:S05]  /*e5770*/  LEA.HI.X.SX32 R13, R7, R3, 0x1, P6 ;  /* 0x00000003070d7211 */ /* 0x001fca00030f0eff */
[----:B------:R0:W-:Y:S01]  /*e5780*/  STL.64 [R1+0x890], R12 ;  /* 0x0008900c01007387 */ /* 0x0001e20000100a00 */
[C---:B-1----:R-:W-:Y:S02]  /*e5790*/  IMAD R11, R16.reuse, 0x25, RZ ;  /* 0x00000025100b7824 */ /* 0x042fe400078e02ff */
[----:B------:R-:W-:Y:S01]  /*e57a0*/  IMAD R7, R16, 0x4e, RZ ;  /* 0x0000004e10077824 */ /* 0x000fe200078e02ff */
[----:B0-----:R-:W-:-:S04]  /*e57b0*/  IADD3 R12, P6, R5, R2, RZ ;  /* 0x00000002050c7210 */ /* 0x001fc80007fde0ff */
[-C--:B------:R-:W-:Y:S01]  /*e57c0*/  LEA.HI.X.SX32 R13, R11, R3.reuse, 0x1, P6 ;  /* 0x000000030b0d7211 */ /* 0x080fe200030f0eff */
[C---:B------:R-:W-:Y:S02]  /*e57d0*/  IMAD R5, R16.reuse, 0x50, RZ ;  /* 0x0000005010057824 */ /* 0x040fe400078e02ff */
[C---:B------:R-:W-:Y:S02]  /*e57e0*/  IMAD R14, R16.reuse, 0x29, RZ ;  /* 0x00000029100e7824 */ /* 0x040fe400078e02ff */
[----:B------:R-:W-:Y:S01]  /*e57f0*/  IMAD R11, R16, 0x56, RZ ;  /* 0x00000056100b7824 */ /* 0x000fe200078e02ff */
[----:B--2---:R-:W-:-:S05]  /*e5800*/  LEA.HI.X.SX32 R9, R20, R3, 0x1, P5 ;  /* 0x0000000314097211 */ /* 0x004fca00028f0eff */
[----:B------:R0:W-:Y:S01]  /*e5810*/  STL.64 [R1+0x888], R8 ;  /* 0x0008880801007387 */ /* 0x0001e20000100a00 */
[----:B------:R1:W-:Y:S01]  /*e5820*/  STL.64 [R1+0x880], R12 ;  /* 0x0008800c01007387 */ /* 0x0003e20000100a00 */
[----:B0-----:R-:W-:-:S04]  /*e5830*/  IADD3 R8, P5, R17, R2, RZ ;  /* 0x0000000211087210 */ /* 0x001fc80007fbe0ff */
[----:B------:R-:W-:Y:S02]  /*e5840*/  LEA.HI.X.SX32 R9, R21, R3, 0x1, P5 ;  /* 0x0000000315097211 */ /* 0x000fe400028f0eff */
[----:B-1----:R-:W-:-:S03]  /*e5850*/  IADD3 R12, P6, R7, R2, RZ ;  /* 0x00000002070c7210 */ /* 0x002fc60007fde0ff */
[----:B------:R0:W-:Y:S02]  /*e5860*/  STL.64 [R1+0x878], R8 ;  /* 0x0008780801007387 */ /* 0x0001e40000100a00 */
[C---:B0-----:R-:W-:Y:S02]  /*e5870*/  IMAD R9, R16.reuse, 0x27, RZ ;  /* 0x0000002710097824 */ /* 0x041fe400078e02ff */
[----:B------:R-:W-:-:S03]  /*e5880*/  IMAD R8, R16, 0x52, RZ ;  /* 0x0000005210087824 */ /* 0x000fc600078e02ff */
[----:B------:R-:W-:Y:S02]  /*e5890*/  LEA.HI.X.SX32 R13, R9, R3, 0x1, P6 ;  /* 0x00000003090d7211 */ /* 0x000fe400030f0eff */
[----:B------:R-:W-:-:S03]  /*e58a0*/  IADD3 R18, P5, R5, R2, RZ ;  /* 0x0000000205127210 */ /* 0x000fc60007fbe0ff */
[----:B------:R0:W-:Y:S01]  /*e58b0*/  STL.64 [R1+0x870], R12 ;  /* 0x0008700c01007387 */ /* 0x0001e20000100a00 */
[----:B------:R-:W-:Y:S02]  /*e58c0*/  LEA.HI.X.SX32 R19, R22, R3, 0x1, P5 ;  /* 0x0000000316137211 */ /* 0x000fe400028f0eff */
[----:B0-----:R-:W-:Y:S01]  /*e58d0*/  IADD3 R12, P6, R8, R2, RZ ;  /* 0x00000002080c7210 */ /* 0x001fe20007fde0ff */
[----:B------:R-:W-:-:S05]  /*e58e0*/  IMAD R8, R16, 0x54, RZ ;  /* 0x0000005410087824 */ /* 0x000fca00078e02ff */
[-C--:B------:R-:W-:Y:S02]  /*e58f0*/  IADD3 R8, P5, R8, R2.reuse, RZ ;  /* 0x0000000208087210 */ /* 0x080fe40007fbe0ff */
[-C--:B------:R-:W-:Y:S02]  /*e5900*/  LEA.HI.X.SX32 R13, R14, R3.reuse, 0x1, P6 ;  /* 0x000000030e0d7211 */ /* 0x080fe400030f0eff */
[----:B------:R-:W-:Y:S01]  /*e5910*/  LEA.HI.X.SX32 R9, R23, R3, 0x1, P5 ;  /* 0x0000000317097211 */ /* 0x000fe200028f0eff */
[----:B------:R0:W-:Y:S02]  /*e5920*/  STL.64 [R1+0x868], R18 ;  /* 0x0008681201007387 */ /* 0x0001e40000100a00 */
[----:B------:R-:W-:Y:S02]  /*e5930*/  STL.64 [R1+0x860], R12 ;  /* 0x0008600c01007387 */ /* 0x000fe40000100a00 */
[----:B------:R1:W-:Y:S01]  /*e5940*/  STL.64 [R1+0x858], R8 ;  /* 0x0008580801007387 */ /* 0x0003e20000100a00 */
[----:B0-----:R-:W-:Y:S01]  /*e5950*/  IADD3 R18, P6, R11, R2, RZ ;  /* 0x000000020b127210 */ /* 0x001fe20007fde0ff */
[----:B-1----:R-:W-:-:S02]  /*e5960*/  IMAD R9, R16, 0x2b, RZ ;  /* 0x0000002b10097824 */ /* 0x002fc400078e02ff */
[C---:B------:R-:W-:Y:S02]  /*e5970*/  IMAD R11, R16.reuse, 0x58, RZ ;  /* 0x00000058100b7824 */ /* 0x040fe400078e02ff */
[----:B------:R-:W-:Y:S01]  /*e5980*/  IMAD R8, R16, 0x5a, RZ ;  /* 0x0000005a10087824 */ /* 0x000fe200078e02ff */
[----:B------:R-:W-:Y:S02]  /*e5990*/  LEA.HI.X.SX32 R19, R9, R3, 0x1, P6 ;  /* 0x0000000309137211 */ /* 0x000fe400030f0eff */
[----:B------:R-:W-:-:S03]  /*e59a0*/  IADD3 R12, P5, R11, R2, RZ ;  /* 0x000000020b0c7210 */ /* 0x000fc60007fbe0ff */
[----:B------:R0:W-:Y:S01]  /*e59b0*/  STL.64 [R1+0x850], R18 ;  /* 0x0008501201007387 */ /* 0x0001e20000100a00 */
[-C--:B------:R-:W-:Y:S01]  /*e59c0*/  LEA.HI.X.SX32 R13, R24, R3.reuse, 0x1, P5 ;  /* 0x00000003180d7211 */ /* 0x080fe200028f0eff */
[----:B------:R-:W-:Y:S01]  /*e59d0*/  IMAD R11, R16, 0x2d, RZ ;  /* 0x0000002d100b7824 */ /* 0x000fe200078e02ff */
[-C--:B0-----:R-:W-:Y:S01]  /*e59e0*/  IADD3 R18, P6, R8, R2.reuse, RZ ;  /* 0x0000000208127210 */ /* 0x081fe20007fde0ff */
[----:B------:R-:W-:Y:S02]  /*e59f0*/  IMAD R8, R16, 0x5c, RZ ;  /* 0x0000005c10087824 */ /* 0x000fe400078e02ff */
[----:B------:R0:W-:Y:S03]  /*e5a00*/  STL.64 [R1+0x848], R12 ;  /* 0x0008480c01007387 */ /* 0x0001e60000100a00 */
[----:B------:R-:W-:Y:S02]  /*e5a10*/  IADD3 R8, P5, R8, R2, RZ ;  /* 0x0000000208087210 */ /* 0x000fe40007fbe0ff */
[----:B------:R-:W-:-:S02]  /*e5a20*/  LEA.HI.X.SX32 R19, R11, R3, 0x1, P6 ;  /* 0x000000030b137211 */ /* 0x000fc400030f0eff */
[----:B------:R-:W-:Y:S01]  /*e5a30*/  LEA.HI.X.SX32 R9, R25, R3, 0x1, P5 ;  /* 0x0000000319097211 */ /* 0x000fe200028f0eff */
[C---:B------:R-:W-:Y:S02]  /*e5a40*/  IMAD R25, R16.reuse, 0x60, RZ ;  /* 0x0000006010197824 */ /* 0x040fe400078e02ff */
[C---:B0-----:R-:W-:Y:S01]  /*e5a50*/  IMAD R12, R16.reuse, 0x5e, RZ ;  /* 0x0000005e100c7824 */ /* 0x041fe200078e02ff */
[----:B------:R0:W-:Y:S04]  /*e5a60*/  STL.64 [R1+0x840], R18 ;  /* 0x0008401201007387 */ /* 0x0001e80000100a00 */
[----:B------:R1:W-:Y:S01]  /*e5a70*/  STL [R1+0x2f58], R12 ;  /* 0x002f580c01007387 */ /* 0x0003e20000100800 */
[----:B------:R-:W-:Y:S02]  /*e5a80*/  STL [R1+0x2f54], R25 ;  /* 0x002f541901007387 */ /* 0x000fe40000100800 */
[----:B------:R2:W-:Y:S02]  /*e5a90*/  STL.64 [R1+0x838], R8 ;  /* 0x0008380801007387 */ /* 0x0005e40000100a00 */
[----:B------:R-:W-:Y:S01]  /*e5aa0*/  IMAD R23, R16, 0x62, RZ ;  /* 0x0000006210177824 */ /* 0x000fe200078e02ff */
[----:B0-----:R-:W-:-:S02]  /*e5ab0*/  IADD3 R18, P6, R12, R2, RZ ;  /* 0x000000020c127210 */ /* 0x001fc40007fde0ff */
[----:B-1----:R-:W-:Y:S01]  /*e5ac0*/  IADD3 R12, P5, R25, R2, RZ ;  /* 0x00000002190c7210 */ /* 0x002fe20007fbe0ff */
[----:B--2---:R-:W-:-:S03]  /*e5ad0*/  IMAD R9, R16, 0x2f, RZ ;  /* 0x0000002f10097824 */ /* 0x004fc600078e02ff */
[-C--:B------:R-:W-:Y:S01]  /*e5ae0*/  LEA.HI.X.SX32 R13, R26, R3.reuse, 0x1, P5 ;  /* 0x000000031a0d7211 */ /* 0x080fe200028f0eff */
[C---:B------:R-:W-:Y:S01]  /*e5af0*/  IMAD R8, R16.reuse, 0x64, RZ ;  /* 0x0000006410087824 */ /* 0x040fe200078e02ff */
[----:B------:R-:W-:Y:S01]  /*e5b00*/  LEA.HI.X.SX32 R19, R9, R3, 0x1, P6 ;  /* 0x0000000309137211 */ /* 0x000fe200030f0eff */
[----:B------:R-:W-:-:S04]  /*e5b10*/  IMAD R11, R16, 0x31, RZ ;  /* 0x00000031100b7824 */ /* 0x000fc800078e02ff */
[----:B------:R0:W-:Y:S01]  /*e5b20*/  STL.64 [R1+0x830], R18 ;  /* 0x0008301201007387 */ /* 0x0001e20000100a00 */
[----:B------:R-:W-:Y:S02]  /*e5b30*/  STL [R1+0x2f50], R23 ;  /* 0x002f501701007387 */ /* 0x000fe40000100800 */
[----:B------:R1:W-:Y:S02]  /*e5b40*/  STL.64 [R1+0x828], R12 ;  /* 0x0008280c01007387 */ /* 0x0003e40000100a00 */
[C---:B------:R-:W-:Y:S02]  /*e5b50*/  IMAD R9, R16.reuse, 0x66, RZ ;  /* 0x0000006610097824 */ /* 0x040fe400078e02ff */
[----:B------:R-:W-:Y:S01]  /*e5b60*/  IMAD R26, R16, 0x68, RZ ;  /* 0x00000068101a7824 */ /* 0x000fe200078e02ff */
[-C--:B0-----:R-:W-:Y:S02]  /*e5b70*/  IADD3 R18, P6, R23, R2.reuse, RZ ;  /* 0x0000000217127210 */ /* 0x081fe40007fde0ff */
[----:B-1----:R-:W-:-:S02]  /*e5b80*/  IADD3 R12, P5, R8, R2, RZ ;  /* 0x00000002080c7210 */ /* 0x002fc40007fbe0ff */
[-C--:B------:R-:W-:Y:S02]  /*e5b90*/  LEA.HI.X.SX32 R19, R11, R3.reuse, 0x1, P6 ;  /* 0x000000030b137211 */ /* 0x080fe400030f0eff */
[----:B------:R-:W-:Y:S01]  /*e5ba0*/  LEA.HI.X.SX32 R13, R27, R3, 0x1, P5 ;  /* 0x000000031b0d7211 */ /* 0x000fe200028f0eff */
[C---:B------:R-:W-:Y:S02]  /*e5bb0*/  IMAD R11, R16.reuse, 0x33, RZ ;  /* 0x00000033100b7824 */ /* 0x040fe400078e02ff */
[----:B------:R0:W-:Y:S01]  /*e5bc0*/  STL.64 [R1+0x820], R18 ;  /* 0x0008201201007387 */ /* 0x0001e20000100a00 */
[----:B------:R-:W-:Y:S02]  /*e5bd0*/  STL.64 [R1+0x2f60], R8 ;  /* 0x002f600801007387 */ /* 0x000fe40000100a00 */
[----:B------:R1:W-:Y:S02]  /*e5be0*/  STL.64 [R1+0x818], R12 ;  /* 0x0008180c01007387 */ /* 0x0003e40000100a00 */
[----:B------:R-:W-:Y:S01]  /*e5bf0*/  IMAD R21, R16, 0x6a, RZ ;  /* 0x0000006a10157824 */ /* 0x000fe200078e02ff */
[----:B0-----:R-:W-:-:S02]  /*e5c00*/  IADD3 R18, P6, R9, R2, RZ ;  /* 0x0000000209127210 */ /* 0x001fc40007fde0ff */
[-C--:B-1----:R-:W-:Y:S02]  /*e5c10*/  IADD3 R12, P5, R26, R2.reuse, RZ ;  /* 0x000000021a0c7210 */ /* 0x082fe40007fbe0ff */
[-C--:B------:R-:W-:Y:S01]  /*e5c20*/  LEA.HI.X.SX32 R19, R11, R3.reuse, 0x1, P6 ;  /* 0x000000030b137211 */ /* 0x080fe200030f0eff */
[----:B------:R-:W-:Y:S01]  /*e5c30*/  IMAD R11, R16, 0x35, RZ ;  /* 0x00000035100b7824 */ /* 0x000fe200078e02ff */
[-C--:B------:R-:W-:Y:S02]  /*e5c40*/  LEA.HI.X.SX32 R13, R28, R3.reuse, 0x1, P5 ;  /* 0x000000031c0d7211 */ /* 0x080fe400028f0eff */
[----:B------:R-:W-:Y:S01]  /*e5c50*/  IADD3 R8, P6, R21, R2, RZ ;  /* 0x0000000215087210 */ /* 0x000fe20007fde0ff */
[C---:B------:R-:W-:Y:S02]  /*e5c60*/  IMAD R20, R16.reuse, 0x6c, RZ ;  /* 0x0000006c10147824 */ /* 0x040fe400078e02ff */
[----:B------:R-:W-:Y:S01]  /*e5c70*/  STL.64 [R1+0x808], R12 ;  /* 0x0008080c01007387 */ /* 0x000fe20000100a00 */
[----:B------:R0:W-:Y:S01]  /*e5c80*/  STL.64 [R1+0x810], R18 ;  /* 0x0008101201007387 */ /* 0x0001e20000100a00 */
[----:B------:R-:W-:Y:S01]  /*e5c90*/  LEA.HI.X.SX32 R9, R11, R3, 0x1, P6 ;  /* 0x000000030b097211 */ /* 0x000fe200030f0eff */
[----:B------:R-:W-:-:S04]  /*e5ca0*/  IMAD R24, R16, 0x37, RZ ;  /* 0x0000003710187824 */ /* 0x000fc800078e02ff */
[----:B------:R1:W-:Y:S01]  /*e5cb0*/  STL.64 [R1+0x800], R8 ;  /* 0x0008000801007387 */ /* 0x0003e20000100a00 */
[----:B0-----:R-:W-:Y:S01]  /*e5cc0*/  IMAD R19, R16, 0x6e, RZ ;  /* 0x0000006e10137824 */ /* 0x001fe200078e02ff */
[----:B------:R-:W-:Y:S01]  /*e5cd0*/  IADD3 R12, P5, R20, R2, RZ ;  /* 0x00000002140c7210 */ /* 0x000fe20007fbe0ff */
[----:B------:R-:W-:-:S03]  /*e5ce0*/  IMAD R18, R16, 0x70, RZ ;  /* 0x0000007010127824 */ /* 0x000fc600078e02ff */
[----:B-1----:R-:W-:Y:S02]  /*e5cf0*/  IADD3 R8, P6, R19, R2, RZ ;  /* 0x0000000213087210 */ /* 0x002fe40007fde0ff */
[-C--:B------:R-:W-:Y:S01]  /*e5d00*/  LEA.HI.X.SX32 R13, R29, R3.reuse, 0x1, P5 ;  /* 0x000000031d0d7211 */ /* 0x080fe200028f0eff */
[----:B------:R-:W-:Y:S01]  /*e5d10*/  IMAD R14, R16, 0x72, RZ ;  /* 0x00000072100e7824 */ /* 0x000fe200078e02ff */
[----:B------:R-:W-:Y:S01]  /*e5d20*/  LEA.HI.X.SX32 R9, R24, R3, 0x1, P6 ;  /* 0x0000000318097211 */ /* 0x000fe200030f0eff */
[C---:B------:R-:W-:Y:S02]  /*e5d30*/  IMAD R22, R16.reuse, 0x38, RZ ;  /* 0x0000003810167824 */ /* 0x040fe400078e02ff */
[----:B------:R0:W-:Y:S02]  /*e5d40*/  STL.64 [R1+0x7f8], R12 ;  /* 0x0007f80c01007387 */ /* 0x0001e40000100a00 */
[----:B------:R1:W-:Y:S02]  /*e5d50*/  STL.64 [R1+0x7f0], R8 ;  /* 0x0007f00801007387 */ /* 0x0003e40000100a00 */
[----:B------:R-:W-:-:S02]  /*e5d60*/  IMAD R25, R16, 0x39, RZ ;  /* 0x0000003910197824 */ /* 0x000fc400078e02ff */
[----:B------:R-:W-:Y:S01]  /*e5d70*/  IMAD R11, R16, 0x74, RZ ;  /* 0x00000074100b7824 */ /* 0x000fe200078e02ff */
[-C--:B0-----:R-:W-:Y:S02]  /*e5d80*/  IADD3 R12, P5, R18, R2.reuse, RZ ;  /* 0x00000002120c7210 */ /* 0x081fe40007fbe0ff */
[-C--:B-1----:R-:W-:Y:S02]  /*e5d90*/  IADD3 R8, P6, R14, R2.reuse, RZ ;  /* 0x000000020e087210 */ /* 0x082fe40007fde0ff */
[-C--:B------:R-:W-:Y:S02]  /*e5da0*/  LEA.HI.X.SX32 R13, R22, R3.reuse, 0x1, P5 ;  /* 0x00000003160d7211 */ /* 0x080fe400028f0eff */
[----:B------:R-:W-:Y:S01]  /*e5db0*/  LEA.HI.X.SX32 R9, R25, R3, 0x1, P6 ;  /* 0x0000000319097211 */ /* 0x000fe200030f0eff */
[C---:B------:R-:W-:Y:S02]  /*e5dc0*/  IMAD R22, R16.reuse, 0x76, RZ ;  /* 0x0000007610167824 */ /* 0x040fe400078e02ff */
[----:B------:R-:W-:Y:S01]  /*e5dd0*/  IMAD R24, R16, 0x3a, RZ ;  /* 0x0000003a10187824 */ /* 0x000fe200078e02ff */
[----:B------:R0:W-:Y:S01]  /*e5de0*/  STL.64 [R1+0x7e8], R12 ;  /* 0x0007e80c01007387 */ /* 0x0001e20000100a00 */
[----:B------:R1:W-:Y:S01]  /*e5df0*/  STL.64 [R1+0x7e0], R8 ;  /* 0x0007e00801007387 */ /* 0x0003e20000100a00 */
[----:B0-----:R-:W-:-:S02]  /*e5e00*/  IADD3 R12, P5, R11, R2, RZ ;  /* 0x000000020b0c7210 */ /* 0x001fc40007fbe0ff */
[----:B-1----:R-:W-:Y:S01]  /*e5e10*/  IADD3 R8, P6, R22, R2, RZ ;  /* 0x0000000216087210 */ /* 0x002fe20007fde0ff */
[----:B------:R-:W-:Y:S01]  /*e5e20*/  IMAD R22, R16, 0x78, RZ ;  /* 0x0000007810167824 */ /* 0x000fe200078e02ff */
[----:B------:R-:W-:Y:S01]  /*e5e30*/  LEA.HI.X.SX32 R13, R24, R3, 0x1, P5 ;  /* 0x00000003180d7211 */ /* 0x000fe200028f0eff */
[----:B------:R-:W-:-:S03]  /*e5e40*/  IMAD R24, R16, 0x3b, RZ ;  /* 0x0000003b10187824 */ /* 0x000fc600078e02ff */
[----:B------:R-:W-:Y:S01]  /*e5e50*/  IADD3 R22, P5, R22, R2, RZ ;  /* 0x0000000216167210 */ /* 0x000fe20007fbe0ff */
[----:B------:R0:W-:Y:S01]  /*e5e60*/  STL.64 [R1+0x7d8], R12 ;  /* 0x0007d80c01007387 */ /* 0x0001e20000100a00 */
[-C--:B------:R-:W-:Y:S02]  /*e5e70*/  LEA.HI.X.SX32 R9, R24, R3.reuse, 0x1, P6 ;  /* 0x0000000318097211 */ /* 0x080fe400030f0eff */
[----:B------:R-:W-:-:S03]  /*e5e80*/  LEA.HI.X.SX32 R23, R4, R3, 0x1, P5 ;  /* 0x0000000304177211 */ /* 0x000fc600028f0eff */
[----:B------:R1:W-:Y:S02]  /*e5e90*/  STL.64 [R1+0x7d0], R8 ;  /* 0x0007d00801007387 */ /* 0x0003e40000100a00 */
[----:B------:R2:W-:Y:S02]  /*e5ea0*/  STL.64 [R1+0x7c8], R22 ;  /* 0x0007c81601007387 */ /* 0x0005e40000100a00 */
[----:B0-----:R-:W-:-:S05]  /*e5eb0*/  IMAD R13, R16, 0x7a, RZ ;  /* 0x0000007a100d7824 */ /* 0x001fca00078e02ff */
[-C--:B-1----:R-:W-:Y:S01]  /*e5ec0*/  IADD3 R8, P6, R13, R2.reuse, RZ ;  /* 0x000000020d087210 */ /* 0x082fe20007fde0ff */
[C---:B--2---:R-:W-:Y:S02]  /*e5ed0*/  IMAD R22, R16.reuse, 0x3d, RZ ;  /* 0x0000003d10167824 */ /* 0x044fe400078e02ff */
[C---:B------:R-:W-:Y:S02]  /*e5ee0*/  IMAD R13, R16.reuse, 0x7c, RZ ;  /* 0x0000007c100d7824 */ /* 0x040fe400078e02ff */
[----:B------:R-:W-:Y:S01]  /*e5ef0*/  IMAD R4, R16, 0x7e, RZ ;  /* 0x0000007e10047824 */ /* 0x000fe200078e02ff */
[-C--:B------:R-:W-:Y:S02]  /*e5f00*/  LEA.HI.X.SX32 R9, R22, R3.reuse, 0x1, P6 ;  /* 0x0000000316097211 */ /* 0x080fe400030f0eff */
[----:B------:R-:W-:Y:S01]  /*e5f10*/  IADD3 R12, P5, R13, R2, RZ ;  /* 0x000000020d0c7210 */ /* 0x000fe20007fbe0ff */
[----:B------:R-:W-:Y:S02]  /*e5f20*/  IMAD R25, R16, 0x3f, RZ ;  /* 0x0000003f10197824 */ /* 0x000fe400078e02ff */
[----:B------:R0:W-:Y:S01]  /*e5f30*/  STL.64 [R1+0x7c0], R8 ;  /* 0x0007c00801007387 */ /* 0x0001e20000100a00 */
[----:B------:R-:W-:Y:S01]  /*e5f40*/  LEA.HI.X.SX32 R13, R6, R3, 0x1, P5 ;  /* 0x00000003060d7211 */ /* 0x000fe200028f0eff */
[C---:B------:R-:W-:Y:S01]  /*e5f50*/  IMAD R24, R16.reuse, 0x82, RZ ;  /* 0x0000008210187824 */ /* 0x040fe200078e02ff */
[----:B------:R-:W-:-:S03]  /*e5f60*/  SHF.L.U32 R22, R16, 0x6, RZ ;  /* 0x0000000610167819 */ /* 0x000fc600000006ff */
[----:B------:R1:W-:Y:S01]  /*e5f70*/  STL.64 [R1+0x7b8], R12 ;  /* 0x0007b80c01007387 */ /* 0x0003e20000100a00 */
[----:B0-----:R-:W-:-:S04]  /*e5f80*/  IADD3 R8, P6, R4, R2, RZ ;  /* 0x0000000204087210 */ /* 0x001fc80007fde0ff */
[-C--:B------:R-:W-:Y:S02]  /*e5f90*/  LEA.HI.X.SX32 R9, R25, R3.reuse, 0x1, P6 ;  /* 0x0000000319097211 */ /* 0x080fe400030f0eff */
[C---:B-1----:R-:W-:Y:S01]  /*e5fa0*/  LEA R12, P5, R16.reuse, R2, 0x7 ;  /* 0x00000002100c7211 */ /* 0x042fe200078a38ff */
[C---:B------:R-:W-:Y:S02]  /*e5fb0*/  IMAD R25, R16.reuse, 0x41, RZ ;  /* 0x0000004110197824 */ /* 0x040fe400078e02ff */
[----:B------:R-:W-:Y:S01]  /*e5fc0*/  IMAD R6, R16, 0x84, RZ ;  /* 0x0000008410067824 */ /* 0x000fe200078e02ff */
[----:B------:R0:W-:Y:S01]  /*e5fd0*/  STL.64 [R1+0x7b0], R8 ;  /* 0x0007b00801007387 */ /* 0x0001e20000100a00 */
[----:B------:R-:W-:Y:S01]  /*e5fe0*/  LEA.HI.X.SX32 R13, R22, R3, 0x1, P5 ;  /* 0x00000003160d7211 */ /* 0x000fe200028f0eff */
[----:B------:R-:W-:-:S04]  /*e5ff0*/  IMAD R22, R16, 0x42, RZ ;  /* 0x0000004210167824 */ /* 0x000fc800078e02ff */
[----:B------:R1:W-:Y:S01]  /*e6000*/  STL.64 [R1+0x7a8], R12 ;  /* 0x0007a80c01007387 */ /* 0x0003e20000100a00 */
[----:B0-----:R-:W-:Y:S01]  /*e6010*/  IADD3 R8, P6, R24, R2, RZ ;  /* 0x0000000218087210 */ /* 0x001fe20007fde0ff */
[----:B------:R-:W-:-:S03]  /*e6020*/  IMAD R24, R16, 0x86, RZ ;  /* 0x0000008610187824 */ /* 0x000fc600078e02ff */
[-C--:B------:R-:W-:Y:S02]  /*e6030*/  LEA.HI.X.SX32 R9, R25, R3.reuse, 0x1, P6 ;  /* 0x0000000319097211 */ /* 0x080fe400030f0eff */
[----:B-1----:R-:W-:Y:S01]  /*e6040*/  IADD3 R12, P5, R6, R2, RZ ;  /* 0x00000002060c7210 */ /* 0x002fe20007fbe0ff */
        /* <DEDUP_REMOVED lines=40> */
[----:B------:R-:W-:Y:S02]  /*e62d0*/  IMAD R6, R16, 0x98, RZ ;  /* 0x0000009810067824 */ /* 0x000fe400078e02ff */
[----:B------:R0:W-:Y:S01]  /*e62e0*/  STL.64 [R1+0x760], R8 ;  /* 0x0007600801007387 */ /* 0x0001e20000100a00 */
[----:B------:R-:W-:Y:S01]  /*e62f0*/  LEA.HI.X.SX32 R13, R22, R3, 0x1, P5 ;  /* 0x00000003160d7211 */ /* 0x000fe200028f0eff */
[----:B------:R-:W-:-:S04]  /*e6300*/  IMAD R22, R16, 0x9a, RZ ;  /* 0x0000009a10167824 */ /* 0x000fc800078e02ff */
[----:B------:R1:W-:Y:S01]  /*e6310*/  STL.64 [R1+0x758], R12 ;  /* 0x0007580c01007387 */ /* 0x0003e20000100a00 */
[-C--:B0-----:R-:W-:Y:S01]  /*e6320*/  IADD3 R8, P6, R24, R2.reuse, RZ ;  /* 0x0000000218087210 */ /* 0x081fe20007fde0ff */
[----:B------:R-:W-:Y:S01]  /*e6330*/  IMAD R24, R16, 0x4b, RZ ;  /* 0x0000004b10187824 */ /* 0x000fe200078e02ff */
[----:B-1----:R-:W-:-:S04]  /*e6340*/  IADD3 R12, P5, R6, R2, RZ ;  /* 0x00000002060c7210 */ /* 0x002fc80007fbe0ff */
[-C--:B------:R-:W-:Y:S01]  /*e6350*/  LEA.HI.X.SX32 R9, R24, R3.reuse, 0x1, P6 ;  /* 0x0000000318097211 */ /* 0x080fe200030f0eff */
[----:B------:R-:W-:Y:S01]  /*e6360*/  IMAD R6, R16, 0x9c, RZ ;  /* 0x0000009c10067824 */ /* 0x000fe200078e02ff */
[----:B------:R-:W-:-:S03]  /*e6370*/  LEA.HI.X.SX32 R13, R17, R3, 0x1, P5 ;  /* 0x00000003110d7211 */ /* 0x000fc600028f0eff */
[----:B------:R0:W-:Y:S02]  /*e6380*/  STL.64 [R1+0x750], R8 ;  /* 0x0007500801007387 */ /* 0x0001e40000100a00 */
[----:B------:R1:W-:Y:S02]  /*e6390*/  STL.64 [R1+0x748], R12 ;  /* 0x0007480c01007387 */ /* 0x0003e40000100a00 */
[----:B------:R-:W-:Y:S01]  /*e63a0*/  IMAD R17, R16, 0x9e, RZ ;  /* 0x0000009e10117824 */ /* 0x000fe200078e02ff */
[-C--:B0-----:R-:W-:Y:S01]  /*e63b0*/  IADD3 R8, P6, R22, R2.reuse, RZ ;  /* 0x0000000216087210 */ /* 0x081fe20007fde0ff */
[----:B------:R-:W-:Y:S01]  /*e63c0*/  IMAD R22, R16, 0x4d, RZ ;  /* 0x0000004d10167824 */ /* 0x000fe200078e02ff */
[----:B-1----:R-:W-:Y:S01]  /*e63d0*/  IADD3 R12, P5, R6, R2, RZ ;  /* 0x00000002060c7210 */ /* 0x002fe20007fbe0ff */
[----:B------:R-:W-:-:S03]  /*e63e0*/  IMAD R6, R16, 0xa0, RZ ;  /* 0x000000a010067824 */ /* 0x000fc600078e02ff */
[-C--:B------:R-:W-:Y:S02]  /*e63f0*/  LEA.HI.X.SX32 R9, R22, R3.reuse, 0x1, P6 ;  /* 0x0000000316097211 */ /* 0x080fe400030f0eff */
[----:B------:R-:W-:-:S03]  /*e6400*/  LEA.HI.X.SX32 R13, R7, R3, 0x1, P5 ;  /* 0x00000003070d7211 */ /* 0x000fc600028f0eff */
[----:B------:R-:W-:Y:S02]  /*e6410*/  STL.64 [R1+0x740], R8 ;  /* 0x0007400801007387 */ /* 0x000fe40000100a00 */
[----:B------:R0:W-:Y:S02]  /*e6420*/  STL.64 [R1+0x738], R12 ;  /* 0x0007380c01007387 */ /* 0x0001e40000100a00 */
[----:B------:R-:W-:Y:S01]  /*e6430*/  IMAD R7, R16, 0xa4, RZ ;  /* 0x000000a410077824 */ /* 0x000fe200078e02ff */
[-C--:B0-----:R-:W-:Y:S01]  /*e6440*/  IADD3 R12, P5, R6, R2.reuse, RZ ;  /* 0x00000002060c7210 */ /* 0x081fe20007fbe0ff */
[C---:B------:R-:W-:Y:S01]  /*e6450*/  IMAD R6, R16.reuse, 0x4f, RZ ;  /* 0x0000004f10067824 */ /* 0x040fe200078e02ff */
[----:B------:R-:W-:Y:S01]  /*e6460*/  IADD3 R8, P6, R17, R2, RZ ;  /* 0x0000000211087210 */ /* 0x000fe20007fde0ff */
[----:B------:R-:W-:Y:S01]  /*e6470*/  IMAD R17, R16, 0xa2, RZ ;  /* 0x000000a210117824 */ /* 0x000fe200078e02ff */
[-C--:B------:R-:W-:Y:S02]  /*e6480*/  LEA.HI.X.SX32 R13, R5, R3.reuse, 0x1, P5 ;  /* 0x00000003050d7211 */ /* 0x080fe400028f0eff */
[----:B------:R-:W-:Y:S01]  /*e6490*/  LEA.HI.X.SX32 R9, R6, R3, 0x1, P6 ;  /* 0x0000000306097211 */ /* 0x000fe200030f0eff */
[----:B------:R-:W-:-:S02]  /*e64a0*/  IMAD R5, R16, 0x51, RZ ;  /* 0x0000005110057824 */ /* 0x000fc400078e02ff */
[C---:B------:R-:W-:Y:S02]  /*e64b0*/  IMAD R22, R16.reuse, 0x52, RZ ;  /* 0x0000005210167824 */ /* 0x040fe400078e02ff */
[----:B------:R0:W-:Y:S01]  /*e64c0*/  STL.64 [R1+0x730], R8 ;  /* 0x0007300801007387 */ /* 0x0001e20000100a00 */
[----:B------:R1:W-:Y:S02]  /*e64d0*/  STL.64 [R1+0x728], R12 ;  /* 0x0007280c01007387 */ /* 0x0003e40000100a00 */
[----:B------:R-:W-:Y:S01]  /*e64e0*/  IMAD R6, R16, 0xa6, RZ ;  /* 0x000000a610067824 */ /* 0x000fe200078e02ff */
[-C--:B0-----:R-:W-:Y:S02]  /*e64f0*/  IADD3 R8, P6, R17, R2.reuse, RZ ;  /* 0x0000000211087210 */ /* 0x081fe40007fde0ff */
[----:B-1----:R-:W-:Y:S02]  /*e6500*/  IADD3 R12, P5, R7, R2, RZ ;  /* 0x00000002070c7210 */ /* 0x002fe40007fbe0ff */
[----:B------:R-:W-:-:S02]  /*e6510*/  LEA.HI.X.SX32 R9, R5, R3, 0x1, P6 ;  /* 0x0000000305097211 */ /* 0x000fc400030f0eff */
[-C--:B------:R-:W-:Y:S01]  /*e6520*/  LEA.HI.X.SX32 R13, R22, R3.reuse, 0x1, P5 ;  /* 0x00000003160d7211 */ /* 0x080fe200028f0eff */
[C---:B------:R-:W-:Y:S02]  /*e6530*/  IMAD R5, R16.reuse, 0xa8, RZ ;  /* 0x000000a810057824 */ /* 0x040fe400078e02ff */
[----:B------:R0:W-:Y:S02]  /*e6540*/  STL.64 [R1+0x720], R8 ;  /* 0x0007200801007387 */ /* 0x0001e40000100a00 */
[----:B------:R1:W-:Y:S02]  /*e6550*/  STL.64 [R1+0x718], R12 ;  /* 0x0007180c01007387 */ /* 0x0003e40000100a00 */
[C---:B------:R-:W-:Y:S01]  /*e6560*/  IMAD R24, R16.reuse, 0x54, RZ ;  /* 0x0000005410187824 */ /* 0x040fe200078e02ff */
[-C--:B------:R-:W-:Y:S01]  /*e6570*/  IADD3 R22, P5, R5, R2.reuse, RZ ;  /* 0x0000000205167210 */ /* 0x080fe20007fbe0ff */
[----:B------:R-:W-:Y:S01]  /*e6580*/  IMAD R28, R16, 0xaa, RZ ;  /* 0x000000aa101c7824 */ /* 0x000fe200078e02ff */
[----:B0-----:R-:W-:Y:S01]  /*e6590*/  IADD3 R8, P6, R6, R2, RZ ;  /* 0x0000000206087210 */ /* 0x001fe20007fde0ff */
[----:B-1----:R-:W-:Y:S01]  /*e65a0*/  IMAD R12, R16, 0x53, RZ ;  /* 0x00000053100c7824 */ /* 0x002fe200078e02ff */
[----:B------:R-:W-:Y:S01]  /*e65b0*/  LEA.HI.X.SX32 R23, R24, R3, 0x1, P5 ;  /* 0x0000000318177211 */ /* 0x000fe200028f0eff */
[----:B------:R-:W-:-:S03]  /*e65c0*/  IMAD R13, R16, 0xac, RZ ;  /* 0x000000ac100d7824 */ /* 0x000fc600078e02ff */
[----:B------:R-:W-:Y:S01]  /*e65d0*/  LEA.HI.X.SX32 R9, R12, R3, 0x1, P6 ;  /* 0x000000030c097211 */ /* 0x000fe200030f0eff */
[C---:B------:R-:W-:Y:S02]  /*e65e0*/  IMAD R25, R16.reuse, 0x55, RZ ;  /* 0x0000005510197824 */ /* 0x040fe400078e02ff */
[C---:B------:R-:W-:Y:S02]  /*e65f0*/  IMAD R24, R16.reuse, 0x56, RZ ;  /* 0x0000005610187824 */ /* 0x040fe400078e02ff */
[----:B------:R0:W-:Y:S01]  /*e6600*/  STL.64 [R1+0x710], R8 ;  /* 0x0007100801007387 */ /* 0x0001e20000100a00 */
[----:B------:R1:W-:Y:S02]  /*e6610*/  STL.64 [R1+0x708], R22 ;  /* 0x0007081601007387 */ /* 0x0003e40000100a00 */
[----:B------:R-:W-:Y:S01]  /*e6620*/  IMAD R12, R16, 0xae, RZ ;  /* 0x000000ae100c7824 */ /* 0x000fe200078e02ff */
[-C--:B0-----:R-:W-:Y:S02]  /*e6630*/  IADD3 R8, P6, R28, R2.reuse, RZ ;  /* 0x000000021c087210 */ /* 0x081fe40007fde0ff */
[----:B-1----:R-:W-:-:S02]  /*e6640*/  IADD3 R22, P5, R13, R2, RZ ;  /* 0x000000020d167210 */ /* 0x002fc40007fbe0ff */
[-C--:B------:R-:W-:Y:S02]  /*e6650*/  LEA.HI.X.SX32 R9, R25, R3.reuse, 0x1, P6 ;  /* 0x0000000319097211 */ /* 0x080fe400030f0eff */
[----:B------:R-:W-:Y:S01]  /*e6660*/  LEA.HI.X.SX32 R23, R24, R3, 0x1, P5 ;  /* 0x0000000318177211 */ /* 0x000fe200028f0eff */
[C---:B------:R-:W-:Y:S02]  /*e6670*/  IMAD R13, R16.reuse, 0xb0, RZ ;  /* 0x000000b0100d7824 */ /* 0x040fe400078e02ff */
[C---:B------:R-:W-:Y:S01]  /*e6680*/  IMAD R25, R16.reuse, 0x57, RZ ;  /* 0x0000005710197824 */ /* 0x040fe200078e02ff */
[----:B------:R0:W-:Y:S01]  /*e6690*/  STL.64 [R1+0x700], R8 ;  /* 0x0007000801007387 */ /* 0x0001e20000100a00 */
[----:B------:R1:W-:Y:S02]  /*e66a0*/  STL.64 [R1+0x6f8], R22 ;  /* 0x0006f81601007387 */ /* 0x0003e40000100a00 */
[----:B------:R-:W-:Y:S01]  /*e66b0*/  IMAD R24, R16, 0x58, RZ ;  /* 0x0000005810187824 */ /* 0x000fe200078e02ff */
[----:B0-----:R-:W-:-:S02]  /*e66c0*/  IADD3 R8, P6, R12, R2, RZ ;  /* 0x000000020c087210 */ /* 0x001fc40007fde0ff */
[-C--:B-1----:R-:W-:Y:S01]  /*e66d0*/  IADD3 R22, P5, R13, R2.reuse, RZ ;  /* 0x000000020d167210 */ /* 0x082fe20007fbe0ff */
[----:B------:R-:W-:Y:S01]  /*e66e0*/  IMAD R12, R16, 0xb2, RZ ;  /* 0x000000b2100c7824 */ /* 0x000fe200078e02ff */
[-C--:B------:R-:W-:Y:S02]  /*e66f0*/  LEA.HI.X.SX32 R9, R25, R3.reuse, 0x1, P6 ;  /* 0x0000000319097211 */ /* 0x080fe400030f0eff */
[----:B------:R-:W-:Y:S01]  /*e6700*/  LEA.HI.X.SX32 R23, R24, R3, 0x1, P5 ;  /* 0x0000000318177211 */ /* 0x000fe200028f0eff */
[C---:B------:R-:W-:Y:S02]  /*e6710*/  IMAD R13, R16.reuse, 0xb4, RZ ;  /* 0x000000b4100d7824 */ /* 0x040fe400078e02ff */
[C---:B------:R-:W-:Y:S01]  /*e6720*/  IMAD R25, R16.reuse, 0x59, RZ ;  /* 0x0000005910197824 */ /* 0x040fe200078e02ff */
[----:B------:R0:W-:Y:S01]  /*e6730*/  STL.64 [R1+0x6f0], R8 ;  /* 0x0006f00801007387 */ /* 0x0001e20000100a00 */
[----:B------:R1:W-:Y:S02]  /*e6740*/  STL.64 [R1+0x6e8], R22 ;  /* 0x0006e81601007387 */ /* 0x0003e40000100a00 */
[----:B------:R-:W-:Y:S01]  /*e6750*/  IMAD R24, R16, 0xb6, RZ ;  /* 0x000000b610187824 */ /* 0x000fe200078e02ff */
[-C--:B0-----:R-:W-:Y:S01]  /*e6760*/  IADD3 R8, P6, R12, R2.reuse, RZ ;  /* 0x000000020c087210 */ /* 0x081fe20007fde0ff */
[----:B------:R-:W-:Y:S01]  /*e6770*/  IMAD R12, R16, 0x5a, RZ ;  /* 0x0000005a100c7824 */ /* 0x000fe200078e02ff */
[----:B-1----:R-:W-:-:S02]  /*e6780*/  IADD3 R22, P5, R13, R2, RZ ;  /* 0x000000020d167210 */ /* 0x002fc40007fbe0ff */
[-C--:B------:R-:W-:Y:S02]  /*e6790*/  LEA.HI.X.SX32 R9, R25, R3.reuse, 0x1, P6 ;  /* 0x0000000319097211 */ /* 0x080fe400030f0eff */
[-C--:B------:R-:W-:Y:S01]  /*e67a0*/  LEA.HI.X.SX32 R23, R12, R3.reuse, 0x1, P5 ;  /* 0x000000030c177211 */ /* 0x080fe200028f0eff */
[C---:B------:R-:W-:Y:S02]  /*e67b0*/  IMAD R13, R16.reuse, 0xb8, RZ ;  /* 0x000000b8100d7824 */ /* 0x040fe400078e02ff */
[----:B------:R0:W-:Y:S01]  /*e67c0*/  STL.64 [R1+0x6e0], R8 ;  /* 0x0006e00801007387 */ /* 0x0001e20000100a00 */
[----:B------:R-:W-:Y:S01]  /*e67d0*/  IMAD R27, R16, 0x5b, RZ ;  /* 0x0000005b101b7824 */ /* 0x000fe200078e02ff */
[-C--:B------:R-:W-:Y:S02]  /*e67e0*/  IADD3 R24, P6, R24, R2.reuse, RZ ;  /* 0x0000000218187210 */ /* 0x080fe40007fde0ff */
[----:B------:R-:W-:Y:S02]  /*e67f0*/  IADD3 R12, P5, R13, R2, RZ ;  /* 0x000000020d0c7210 */ /* 0x000fe40007fbe0ff */
[----:B------:R-:W-:Y:S01]  /*e6800*/  LEA.HI.X.SX32 R25, R27, R3, 0x1, P6 ;  /* 0x000000031b197211 */ /* 0x000fe200030f0eff */
[----:B0-----:R-:W2:Y:S01]  /*e6810*/  LDL.LU.64 R8, [R1+0x2f60] ;  /* 0x002f600001087983 */ /* 0x001ea20000300a00 */
[----:B------:R0:W-:Y:S03]  /*e6820*/  STL.64 [R1+0x6d8], R22 ;  /* 0x0006d81601007387 */ /* 0x0001e60000100a00 */
[----:B------:R-:W-:Y:S02]  /*e6830*/  STL.64 [R1+0x6d0], R24 ;  /* 0x0006d01801007387 */ /* 0x000fe40000100a00 */
[----:B0-----:R-:W-:-:S05]  /*e6840*/  IMAD R23, R16, 0x5c, RZ ;  /* 0x0000005c10177824 */ /* 0x001fca00078e02ff */
[----:B------:R-:W-:-:S05]  /*e6850*/  LEA.HI.X.SX32 R13, R23, R3, 0x1, P5 ;  /* 0x00000003170d7211 */ /* 0x000fca00028f0eff */
[----:B------:R0:W-:Y:S04]  /*e6860*/  STL.64 [R1+0x6c8], R12 ;  /* 0x0006c80c01007387 */ /* 0x0001e80000100a00 */
[----:B0-----:R-:W3:Y:S01]  /*e6870*/  LDL.LU R12, [R1+0x2f58] ;  /* 0x002f5800010c7983 */ /* 0x001ee20000300800 */
[C---:B------:R-:W-:Y:S02]  /*e6880*/  IMAD R22, R16.reuse, 0xba, RZ ;  /* 0x000000ba10167824 */ /* 0x040fe400078e02ff */
[----:B------:R-:W-:-:S03]  /*e6890*/  IMAD R27, R16, 0x5d, RZ ;  /* 0x0000005d101b7824 */ /* 0x000fc600078e02ff */
[----:B------:R-:W-:Y:S01]  /*e68a0*/  IADD3 R24, P6, R22, R2, RZ ;  /* 0x0000000216187210 */ /* 0x000fe20007fde0ff */
[----:B------:R-:W-:-:S05]  /*e68b0*/  IMAD R22, R16, 0xbc, RZ ;  /* 0x000000bc10167824 */ /* 0x000fca00078e02ff */
[----:B------:R-:W-:Y:S02]  /*e68c0*/  IADD3 R22, P5, R22, R2, RZ ;  /* 0x0000000216167210 */ /* 0x000fe40007fbe0ff */
[----:B------:R-:W-:Y:S01]  /*e68d0*/  LEA.HI.X.SX32 R25, R27, R3, 0x1, P6 ;  /* 0x000000031b197211 */ /* 0x000fe200030f0eff */
[----:B------:R-:W-:-:S04]  /*e68e0*/  IMAD R13, R16, 0xbe, RZ ;  /* 0x000000be100d7824 */ /* 0x000fc800078e02ff */
[----:B------:R0:W-:Y:S02]  /*e68f0*/  STL.64 [R1+0x6c0], R24 ;  /* 0x0006c01801007387 */ /* 0x0001e40000100a00 */
[----:B0-----:R-:W-:Y:S02]  /*e6900*/  IADD3 R24, P6, R13, R2, RZ ;  /* 0x000000020d187210 */ /* 0x001fe40007fde0ff */
[----:B---3--:R-:W-:-:S05]  /*e6910*/  LEA.HI.X.SX32 R23, R12, R3, 0x1, P5 ;  /* 0x000000030c177211 */ /* 0x008fca00028f0eff */
[----:B------:R0:W-:Y:S02]  /*e6920*/  STL.64 [R1+0x6b8], R22 ;  /* 0x0006b81601007387 */ /* 0x0001e40000100a00 */
[----:B0-----:R-:W-:-:S05]  /*e6930*/  IMAD R23, R16, 0x5f, RZ ;  /* 0x0000005f10177824 */ /* 0x001fca00078e02ff */
[----:B------:R-:W-:-:S05]  /*e6940*/  LEA.HI.X.SX32 R25, R23, R3, 0x1, P6 ;  /* 0x0000000317197211 */ /* 0x000fca00030f0eff */
[----:B------:R0:W-:Y:S04]  /*e6950*/  STL.64 [R1+0x6b0], R24 ;  /* 0x0006b01801007387 */ /* 0x0001e80000100a00 */
[----:B0-----:R-:W3:Y:S01]  /*e6960*/  LDL.LU R25, [R1+0x2f54] ;  /* 0x002f540001197983 */ /* 0x001ee20000300800 */
[----:B------:R-:W-:-:S05]  /*e6970*/  IMAD R13, R16, 0xc0, RZ ;  /* 0x000000c0100d7824 */ /* 0x000fca00078e02ff */
[----:B------:R-:W-:Y:S01]  /*e6980*/  IADD3 R12, P5, R13, R2, RZ ;  /* 0x000000020d0c7210 */ /* 0x000fe20007fbe0ff */
[----:B------:R-:W-:-:S05]  /*e6990*/  IMAD R22, R16, 0xc2, RZ ;  /* 0x000000c210167824 */ /* 0x000fca00078e02ff */
[----:B------:R-:W-:Y:S02]  /*e69a0*/  IADD3 R22, P6, R22, R2, RZ ;  /* 0x0000000216167210 */ /* 0x000fe40007fde0ff */
        /* <DEDUP_REMOVED lines=8> */
[C---:B------:R-:W-:Y:S02]  /*e6a30*/  IMAD R13, R16.reuse, 0xc6, RZ ;  /* 0x000000c6100d7824 */ /* 0x040fe400078e02ff */
[----:B------:R-:W-:-:S03]  /*e6a40*/  IMAD R22, R16, 0xc8, RZ ;  /* 0x000000c810167824 */ /* 0x000fc600078e02ff */
[----:B------:R-:W-:Y:S01]  /*e6a50*/  IADD3 R12, P6, R13, R2, RZ ;  /* 0x000000020d0c7210 */ /* 0x000fe20007fde0ff */
[C---:B------:R-:W-:Y:S02]  /*e6a60*/  IMAD R29, R16.reuse, 0xca, RZ ;  /* 0x000000ca101d7824 */ /* 0x040fe400078e02ff */
[----:B------:R-:W-:Y:S01]  /*e6a70*/  IMAD R27, R16, 0xd8, RZ ;  /* 0x000000d8101b7824 */ /* 0x000fe200078e02ff */
[----:B---3--:R-:W-:-:S05]  /*e6a80*/  LEA.HI.X.SX32 R25, R23, R3, 0x1, P5 ;  /* 0x0000000317197211 */ /* 0x008fca00028f0eff */
[----:B------:R0:W-:Y:S01]  /*e6a90*/  STL.64 [R1+0x698], R24 ;  /* 0x0006981801007387 */ /* 0x0001e20000100a00 */
[----:B------:R-:W-:Y:S01]  /*e6aa0*/  IADD3 R22, P5, R22, R2, RZ ;  /* 0x0000000216167210 */ /* 0x000fe20007fbe0ff */
[----:B0-----:R-:W-:-:S05]  /*e6ab0*/  IMAD R24, R16, 0x63, RZ ;  /* 0x0000006310187824 */ /* 0x001fca00078e02ff */
[-C--:B------:R-:W-:Y:S02]  /*e6ac0*/  LEA.HI.X.SX32 R13, R24, R3.reuse, 0x1, P6 ;  /* 0x00000003180d7211 */ /* 0x080fe400030f0eff */
[-C--:B--2---:R-:W-:Y:S01]  /*e6ad0*/  LEA.HI.X.SX32 R23, R8, R3.reuse, 0x1, P5 ;  /* 0x0000000308177211 */ /* 0x084fe200028f0eff */
[----:B------:R-:W-:Y:S02]  /*e6ae0*/  IMAD R8, R16, 0x65, RZ ;  /* 0x0000006510087824 */ /* 0x000fe400078e02ff */
[----:B------:R0:W-:Y:S01]  /*e6af0*/  STL.64 [R1+0x690], R12 ;  /* 0x0006900c01007387 */ /* 0x0001e20000100a00 */
[----:B------:R-:W-:Y:S01]  /*e6b00*/  IADD3 R24, P6, R29, R2, RZ ;  /* 0x000000021d187210 */ /* 0x000fe20007fde0ff */
[----:B------:R1:W-:Y:S03]  /*e6b10*/  STL.64 [R1+0x688], R22 ;  /* 0x0006881601007387 */ /* 0x0003e60000100a00 */
[----:B------:R-:W-:Y:S01]  /*e6b20*/  LEA.HI.X.SX32 R25, R8, R3, 0x1, P6 ;  /* 0x0000000308197211 */ /* 0x000fe200030f0eff */
[----:B0-----:R-:W-:-:S05]  /*e6b30*/  IMAD R13, R16, 0xcc, RZ ;  /* 0x000000cc100d7824 */ /* 0x001fca00078e02ff */
[----:B-1----:R-:W-:Y:S01]  /*e6b40*/  IADD3 R22, P5, R13, R2, RZ ;  /* 0x000000020d167210 */ /* 0x002fe20007fbe0ff */
[C---:B------:R-:W-:Y:S02]  /*e6b50*/  IMAD R13, R16.reuse, 0xce, RZ ;  /* 0x000000ce100d7824 */ /* 0x040fe400078e02ff */
[C---:B------:R-:W-:Y:S01]  /*e6b60*/  IMAD R8, R16.reuse, 0xd0, RZ ;  /* 0x000000d010087824 */ /* 0x040fe200078e02ff */
[----:B------:R-:W-:Y:S01]  /*e6b70*/  LEA.HI.X.SX32 R23, R9, R3, 0x1, P5 ;  /* 0x0000000309177211 */ /* 0x000fe200028f0eff */
[----:B------:R0:W-:Y:S01]  /*e6b80*/  STL.64 [R1+0x680], R24 ;  /* 0x0006801801007387 */ /* 0x0001e20000100a00 */
[----:B------:R-:W-:-:S03]  /*e6b90*/  IMAD R9, R16, 0x67, RZ ;  /* 0x0000006710097824 */ /* 0x000fc600078e02ff */
[----:B------:R1:W-:Y:S01]  /*e6ba0*/  STL.64 [R1+0x678], R22 ;  /* 0x0006781601007387 */ /* 0x0003e20000100a00 */
[----:B------:R-:W-:Y:S01]  /*e6bb0*/  IMAD R12, R16, 0xd2, RZ ;  /* 0x000000d2100c7824 */ /* 0x000fe200078e02ff */
[-C--:B0-----:R-:W-:Y:S02]  /*e6bc0*/  IADD3 R24, P6, R13, R2.reuse, RZ ;  /* 0x000000020d187210 */ /* 0x081fe40007fde0ff */
[----:B-1----:R-:W-:Y:S02]  /*e6bd0*/  IADD3 R22, P5, R8, R2, RZ ;  /* 0x0000000208167210 */ /* 0x002fe40007fbe0ff */
[-C--:B------:R-:W-:Y:S01]  /*e6be0*/  LEA.HI.X.SX32 R25, R9, R3.reuse, 0x1, P6 ;  /* 0x0000000309197211 */ /* 0x080fe200030f0eff */
[----:B------:R-:W-:Y:S01]  /*e6bf0*/  IMAD R9, R16, 0xd4, RZ ;  /* 0x000000d410097824 */ /* 0x000fe200078e02ff */
[----:B------:R-:W-:-:S03]  /*e6c00*/  LEA.HI.X.SX32 R23, R26, R3, 0x1, P5 ;  /* 0x000000031a177211 */ /* 0x000fc600028f0eff */
[----:B------:R0:W-:Y:S01]  /*e6c10*/  STL.64 [R1+0x670], R24 ;  /* 0x0006701801007387 */ /* 0x0001e20000100a00 */
[----:B------:R-:W-:Y:S02]  /*e6c20*/  STL.64 [R1+0x2f40], R12 ;  /* 0x002f400c01007387 */ /* 0x000fe40000100a00 */
[----:B------:R1:W-:Y:S02]  /*e6c30*/  STL.64 [R1+0x668], R22 ;  /* 0x0006681601007387 */ /* 0x0003e40000100a00 */
[----:B------:R-:W-:Y:S01]  /*e6c40*/  IMAD R26, R16, 0x69, RZ ;  /* 0x00000069101a7824 */ /* 0x000fe200078e02ff */
[-C--:B0-----:R-:W-:Y:S02]  /*e6c50*/  IADD3 R24, P6, R12, R2.reuse, RZ ;  /* 0x000000020c187210 */ /* 0x081fe40007fde0ff */
[----:B-1----:R-:W-:Y:S01]  /*e6c60*/  IADD3 R22, P5, R9, R2, RZ ;  /* 0x0000000209167210 */ /* 0x002fe20007fbe0ff */
[----:B------:R-:W-:Y:S01]  /*e6c70*/  IMAD R9, R16, 0xd6, RZ ;  /* 0x000000d610097824 */ /* 0x000fe200078e02ff */
[----:B------:R-:W-:-:S02]  /*e6c80*/  LEA.HI.X.SX32 R25, R26, R3, 0x1, P6 ;  /* 0x000000031a197211 */ /* 0x000fc400030f0eff */
[-C--:B------:R-:W-:Y:S01]  /*e6c90*/  LEA.HI.X.SX32 R23, R21, R3.reuse, 0x1, P5 ;  /* 0x0000000315177211 */ /* 0x080fe200028f0eff */
[C---:B------:R-:W-:Y:S01]  /*e6ca0*/  IMAD R21, R16.reuse, 0x6b, RZ ;  /* 0x0000006b10157824 */ /* 0x040fe200078e02ff */
[-C--:B------:R-:W-:Y:S01]  /*e6cb0*/  IADD3 R12, P6, R9, R2.reuse, RZ ;  /* 0x00000002090c7210 */ /* 0x080fe20007fde0ff */
[----:B------:R0:W-:Y:S01]  /*e6cc0*/  STL.64 [R1+0x2f48], R8 ;  /* 0x002f480801007387 */ /* 0x0001e20000100a00 */
[----:B------:R-:W-:Y:S02]  /*e6cd0*/  IMAD R26, R16, 0xda, RZ ;  /* 0x000000da101a7824 */ /* 0x000fe400078e02ff */
[-C--:B------:R-:W-:Y:S01]  /*e6ce0*/  LEA.HI.X.SX32 R13, R21, R3.reuse, 0x1, P6 ;  /* 0x00000003150d7211 */ /* 0x080fe200030f0eff */
[----:B------:R1:W-:Y:S01]  /*e6cf0*/  STL.64 [R1+0x660], R24 ;  /* 0x0006601801007387 */ /* 0x0003e20000100a00 */
[----:B------:R-:W-:Y:S01]  /*e6d00*/  STL.64 [R1+0x658], R22 ;  /* 0x0006581601007387 */ /* 0x000fe20000100a00 */
[----:B0-----:R-:W-:Y:S02]  /*e6d10*/  IADD3 R8, P5, R27, R2, RZ ;  /* 0x000000021b087210 */ /* 0x001fe40007fbe0ff */
[----:B------:R0:W-:Y:S02]  /*e6d20*/  STL.64 [R1+0x650], R12 ;  /* 0x0006500c01007387 */ /* 0x0001e40000100a00 */
[----:B------:R-:W-:Y:S01]  /*e6d30*/  LEA.HI.X.SX32 R9, R20, R3, 0x1, P5 ;  /* 0x0000000314097211 */ /* 0x000fe200028f0eff */
[----:B-1----:R-:W-:-:S02]  /*e6d40*/  IMAD R25, R16, 0xdc, RZ ;  /* 0x000000dc10197824 */ /* 0x002fc400078e02ff */
[----:B------:R-:W-:Y:S01]  /*e6d50*/  IMAD R20, R16, 0x6d, RZ ;  /* 0x0000006d10147824 */ /* 0x000fe200078e02ff */
[----:B------:R-:W-:Y:S01]  /*e6d60*/  STL.64 [R1+0x2f38], R26 ;  /* 0x002f381a01007387 */ /* 0x000fe20000100a00 */
[----:B------:R1:W-:Y:S01]  /*e6d70*/  STL.64 [R1+0x648], R8 ;  /* 0x0006480801007387 */ /* 0x0003e20000100a00 */
[----:B0-----:R-:W-:Y:S01]  /*e6d80*/  IADD3 R12, P6, R26, R2, RZ ;  /* 0x000000021a0c7210 */ /* 0x001fe20007fde0ff */
[----:B------:R-:W-:-:S03]  /*e6d90*/  IMAD R24, R16, 0xde, RZ ;  /* 0x000000de10187824 */ /* 0x000fc600078e02ff */
[----:B------:R-:W-:Y:S02]  /*e6da0*/  LEA.HI.X.SX32 R13, R20, R3, 0x1, P6 ;  /* 0x00000003140d7211 */ /* 0x000fe400030f0eff */
[----:B-1----:R-:W-:Y:S01]  /*e6db0*/  IADD3 R8, P5, R25, R2, RZ ;  /* 0x0000000219087210 */ /* 0x002fe20007fbe0ff */
[----:B------:R-:W-:-:S03]  /*e6dc0*/  IMAD R23, R16, 0xe0, RZ ;  /* 0x000000e010177824 */ /* 0x000fc600078e02ff */
[----:B------:R-:W-:Y:S01]  /*e6dd0*/  LEA.HI.X.SX32 R9, R19, R3, 0x1, P5 ;  /* 0x0000000313097211 */ /* 0x000fe200028f0eff */
[----:B------:R0:W-:Y:S01]  /*e6de0*/  STL.64 [R1+0x640], R12 ;  /* 0x0006400c01007387 */ /* 0x0001e20000100a00 */
[----:B------:R-:W-:Y:S02]  /*e6df0*/  STL.64 [R1+0x2f30], R24 ;  /* 0x002f301801007387 */ /* 0x000fe40000100a00 */
[C---:B------:R-:W-:Y:S01]  /*e6e00*/  IMAD R19, R16.reuse, 0x6f, RZ ;  /* 0x0000006f10137824 */ /* 0x040fe200078e02ff */
[----:B------:R1:W-:Y:S01]  /*e6e10*/  STL.64 [R1+0x638], R8 ;  /* 0x0006380801007387 */ /* 0x0003e20000100a00 */
[C---:B------:R-:W-:Y:S02]  /*e6e20*/  IMAD R22, R16.reuse, 0xe2, RZ ;  /* 0x000000e210167824 */ /* 0x040fe400078e02ff */
[----:B------:R-:W-:Y:S01]  /*e6e30*/  IMAD R21, R16, 0xe4, RZ ;  /* 0x000000e410157824 */ /* 0x000fe200078e02ff */
[-C--:B0-----:R-:W-:Y:S02]  /*e6e40*/  IADD3 R12, P6, R24, R2.reuse, RZ ;  /* 0x00000002180c7210 */ /* 0x081fe40007fde0ff */
[----:B-1----:R-:W-:-:S02]  /*e6e50*/  IADD3 R8, P5, R23, R2, RZ ;  /* 0x0000000217087210 */ /* 0x002fc40007fbe0ff */
[-C--:B------:R-:W-:Y:S02]  /*e6e60*/  LEA.HI.X.SX32 R13, R19, R3.reuse, 0x1, P6 ;  /* 0x00000003130d7211 */ /* 0x080fe400030f0eff */
[----:B------:R-:W-:Y:S01]  /*e6e70*/  LEA.HI.X.SX32 R9, R18, R3, 0x1, P5 ;  /* 0x0000000312097211 */ /* 0x000fe200028f0eff */
[C---:B------:R-:W-:Y:S02]  /*e6e80*/  IMAD R19, R16.reuse, 0x71, RZ ;  /* 0x0000007110137824 */ /* 0x040fe400078e02ff */
[----:B------:R0:W-:Y:S02]  /*e6e90*/  STL.64 [R1+0x630], R12 ;  /* 0x0006300c01007387 */ /* 0x0001e40000100a00 */
[----:B------:R1:W-:Y:S02]  /*e6ea0*/  STL.64 [R1+0x628], R8 ;  /* 0x0006280801007387 */ /* 0x0003e40000100a00 */
[C---:B------:R-:W-:Y:S02]  /*e6eb0*/  IMAD R18, R16.reuse, 0xe6, RZ ;  /* 0x000000e610127824 */ /* 0x040fe400078e02ff */
[----:B------:R-:W-:Y:S01]  /*e6ec0*/  IMAD R20, R16, 0xe8, RZ ;  /* 0x000000e810147824 */ /* 0x000fe200078e02ff */
[----:B0-----:R-:W-:-:S02]  /*e6ed0*/  IADD3 R12, P6, R22, R2, RZ ;  /* 0x00000002160c7210 */ /* 0x001fc40007fde0ff */
[----:B-1----:R-:W-:Y:S02]  /*e6ee0*/  IADD3 R8, P5, R21, R2, RZ ;  /* 0x0000000215087210 */ /* 0x002fe40007fbe0ff */
[-C--:B------:R-:W-:Y:S02]  /*e6ef0*/  LEA.HI.X.SX32 R13, R19, R3.reuse, 0x1, P6 ;  /* 0x00000003130d7211 */ /* 0x080fe400030f0eff */
        /* <DEDUP_REMOVED lines=9> */
[-C--:B------:R-:W-:Y:S01]  /*e6f90*/  LEA.HI.X.SX32 R9, R11, R3.reuse, 0x1, P5 ;  /* 0x000000030b097211 */ /* 0x080fe200028f0eff */
[C---:B------:R-:W-:Y:S01]  /*e6fa0*/  IMAD R14, R16.reuse, 0xec, RZ ;  /* 0x000000ec100e7824 */ /* 0x040fe200078e02ff */
[----:B------:R-:W-:Y:S01]  /*e6fb0*/  IADD3 R24, P6, R19, R2, RZ ;  /* 0x0000000213187210 */ /* 0x000fe20007fde0ff */
[----:B------:R0:W-:Y:S02]  /*e6fc0*/  STL.64 [R1+0x610], R12 ;  /* 0x0006100c01007387 */ /* 0x0001e40000100a00 */
[----:B------:R1:W-:Y:S01]  /*e6fd0*/  STL.64 [R1+0x608], R8 ;  /* 0x0006080801007387 */ /* 0x0003e20000100a00 */
[----:B------:R-:W-:Y:S01]  /*e6fe0*/  LEA.HI.X.SX32 R25, R27, R3, 0x1, P6 ;  /* 0x000000031b197211 */ /* 0x000fe200030f0eff */
[----:B------:R-:W-:-:S02]  /*e6ff0*/  IMAD R11, R16, 0xee, RZ ;  /* 0x000000ee100b7824 */ /* 0x000fc400078e02ff */
[C---:B------:R-:W-:Y:S02]  /*e7000*/  IMAD R26, R16.reuse, 0x77, RZ ;  /* 0x00000077101a7824 */ /* 0x040fe400078e02ff */
[----:B0-----:R-:W-:Y:S01]  /*e7010*/  IMAD R12, R16, 0x76, RZ ;  /* 0x00000076100c7824 */ /* 0x001fe200078e02ff */
[----:B-1----:R-:W-:Y:S01]  /*e7020*/  IADD3 R8, P5, R14, R2, RZ ;  /* 0x000000020e087210 */ /* 0x002fe20007fbe0ff */
[----:B------:R-:W-:-:S03]  /*e7030*/  IMAD R13, R16, 0xf0, RZ ;  /* 0x000000f0100d7824 */ /* 0x000fc600078e02ff */
[----:B------:R-:W-:Y:S01]  /*e7040*/  LEA.HI.X.SX32 R9, R12, R3, 0x1, P5 ;  /* 0x000000030c097211 */ /* 0x000fe200028f0eff */
[----:B------:R0:W-:Y:S01]  /*e7050*/  STL.64 [R1+0x600], R24 ;  /* 0x0006001801007387 */ /* 0x0001e20000100a00 */
[----:B------:R-:W-:-:S03]  /*e7060*/  IMAD R12, R16, 0x78, RZ ;  /* 0x00000078100c7824 */ /* 0x000fc600078e02ff */
[----:B------:R1:W-:Y:S01]  /*e7070*/  STL.64 [R1+0x5f8], R8 ;  /* 0x0005f80801007387 */ /* 0x0003e20000100a00 */
[----:B------:R-:W-:Y:S01]  /*e7080*/  IMAD R27, R16, 0xf2, RZ ;  /* 0x000000f2101b7824 */ /* 0x000fe200078e02ff */
[-C--:B0-----:R-:W-:Y:S02]  /*e7090*/  IADD3 R24, P6, R11, R2.reuse, RZ ;  /* 0x000000020b187210 */ /* 0x081fe40007fde0ff */
[-C--:B-1----:R-:W-:Y:S02]  /*e70a0*/  IADD3 R8, P5, R13, R2.reuse, RZ ;  /* 0x000000020d087210 */ /* 0x082fe40007fbe0ff */
[-C--:B------:R-:W-:Y:S01]  /*e70b0*/  LEA.HI.X.SX32 R25, R26, R3.reuse, 0x1, P6 ;  /* 0x000000031a197211 */ /* 0x080fe200030f0eff */
[----:B------:R-:W-:Y:S01]  /*e70c0*/  IMAD R13, R16, 0xf4, RZ ;  /* 0x000000f4100d7824 */ /* 0x000fe200078e02ff */
[----:B------:R-:W-:Y:S01]  /*e70d0*/  LEA.HI.X.SX32 R9, R12, R3, 0x1, P5 ;  /* 0x000000030c097211 */ /* 0x000fe200028f0eff */
[C---:B------:R-:W-:Y:S02]  /*e70e0*/  IMAD R26, R16.reuse, 0x79, RZ ;  /* 0x00000079101a7824 */ /* 0x040fe400078e02ff */
[----:B------:R0:W-:Y:S02]  /*e70f0*/  STL.64 [R1+0x5f0], R24 ;  /* 0x0005f01801007387 */ /* 0x0001e40000100a00 */
[----:B------:R1:W-:Y:S02]  /*e7100*/  STL.64 [R1+0x5e8], R8 ;  /* 0x0005e80801007387 */ /* 0x0003e40000100a00 */
[----:B------:R-:W-:Y:S01]  /*e7110*/  IMAD R12, R16, 0x7a, RZ ;  /* 0x0000007a100c7824 */ /* 0x000fe200078e02ff */
[----:B0-----:R-:W-:-:S02]  /*e7120*/  IADD3 R24, P6, R27, R2, RZ ;  /* 0x000000021b187210 */ /* 0x001fc40007fde0ff */
[-C--:B-1----:R-:W-:Y:S01]  /*e7130*/  IADD3 R8, P5, R13, R2.reuse, RZ ;  /* 0x000000020d087210 */ /* 0x082fe20007fbe0ff */
[----:B------:R-:W-:Y:S01]  /*e7140*/  IMAD R27, R16, 0xf6, RZ ;  /* 0x000000f6101b7824 */ /* 0x000fe200078e02ff */
[-C--:B------:R-:W-:Y:S02]  /*e7150*/  LEA.HI.X.SX32 R25, R26, R3.reuse, 0x1, P6 ;  /* 0x000000031a197211 */ /* 0x080fe400030f0eff */
[----:B------:R-:W-:Y:S01]  /*e7160*/  LEA.HI.X.SX32 R9, R12, R3, 0x1, P5 ;  /* 0x000000030c097211 */ /* 0x000fe200028f0eff */
[----:B------:R-:W-:Y:S02]  /*e7170*/  IMAD R13, R16, 0xf8, RZ ;  /* 0x000000f8100d7824 */ /* 0x000fe400078e02ff */
[----:B------:R0:W-:Y:S02]  /*e7180*/  STL.64 [R1+0x5e0], R24 ;  /* 0x0005e01801007387 */ /* 0x0001e40000100a00 */
[----:B------:R1:W-:Y:S01]  /*e7190*/  STL.64 [R1+0x5d8], R8 ;  /* 0x0005d80801007387 */ /* 0x0003e20000100a00 */
[----:B------:R-:W-:-:S02]  /*e71a0*/  IADD3 R12, P5, R13, R2, RZ ;  /* 0x000000020d0c7210 */ /* 0x000fc40007fbe0ff */
[----:B0-----:R-:W-:Y:S01]  /*e71b0*/  IADD3 R24, P6, R27, R2, RZ ;  /* 0x000000021b187210 */ /* 0x001fe20007fde0ff */
[C---:B------:R-:W-:Y:S02]  /*e71c0*/  IMAD R27, R16.reuse, 0x7b, RZ ;  /* 0x0000007b101b7824 */ /* 0x040fe400078e02ff */
[C---:B-1----:R-:W-:Y:S02]  /*e71d0*/  IMAD R8, R16.reuse, 0x7c, RZ ;  /* 0x0000007c10087824 */ /* 0x042fe400078e02ff */
[----:B------:R-:W-:Y:S01]  /*e71e0*/  IMAD R9, R16, 0xfa, RZ ;  /* 0x000000fa10097824 */ /* 0x000fe200078e02ff */
[-C--:B------:R-:W-:Y:S02]  /*e71f0*/  LEA.HI.X.SX32 R25, R27, R3.reuse, 0x1, P6 ;  /* 0x000000031b197211 */ /* 0x080fe400030f0eff */
[----:B------:R-:W-:-:S03]  /*e7200*/  LEA.HI.X.SX32 R13, R8, R3, 0x1, P5 ;  /* 0x00000003080d7211 */ /* 0x000fc600028f0eff */
[----:B------:R0:W-:Y:S02]  /*e7210*/  STL.64 [R1+0x5d0], R24 ;  /* 0x0005d01801007387 */ /* 0x0001e40000100a00 */
[----:B------:R1:W-:Y:S01]  /*e7220*/  STL.64 [R1+0x5c8], R12 ;  /* 0x0005c80c01007387 */ /* 0x0003e20000100a00 */
[-C--:B0-----:R-:W-:Y:S01]  /*e7230*/  IADD3 R24, P6, R9, R2.reuse, RZ ;  /* 0x0000000209187210 */ /* 0x081fe20007fde0ff */
[C---:B------:R-:W-:Y:S02]  /*e7240*/  IMAD R9, R16.reuse, 0xfc, RZ ;  /* 0x000000fc10097824 */ /* 0x040fe400078e02ff */
[C---:B-1----:R-:W-:Y:S02]  /*e7250*/  IMAD R12, R16.reuse, 0x7d, RZ ;  /* 0x0000007d100c7824 */ /* 0x042fe400078e02ff */
[----:B------:R-:W-:Y:S01]  /*e7260*/  IMAD R13, R16, 0xfe, RZ ;  /* 0x000000fe100d7824 */ /* 0x000fe200078e02ff */
[----:B------:R-:W-:Y:S02]  /*e7270*/  IADD3 R8, P5, R9, R2, RZ ;  /* 0x0000000209087210 */ /* 0x000fe40007fbe0ff */
[-C--:B------:R-:W-:Y:S01]  /*e7280*/  LEA.HI.X.SX32 R25, R12, R3.reuse, 0x1, P6 ;  /* 0x000000030c197211 */ /* 0x080fe200030f0eff */
[----:B------:R-:W-:Y:S01]  /*e7290*/  IMAD R27, R16, 0x7f, RZ ;  /* 0x0000007f101b7824 */ /* 0x000fe200078e02ff */
[----:B------:R-:W-:-:S03]  /*e72a0*/  LEA.HI.X.SX32 R9, R4, R3, 0x1, P5 ;  /* 0x0000000304097211 */ /* 0x000fc600028f0eff */
[----:B------:R0:W-:Y:S02]  /*e72b0*/  STL.64 [R1+0x5c0], R24 ;  /* 0x0005c01801007387 */ /* 0x0001e40000100a00 */
[----:B------:R1:W-:Y:S02]  /*e72c0*/  STL.64 [R1+0x5b8], R8 ;  /* 0x0005b80801007387 */ /* 0x0003e40000100a00 */
[C---:B------:R-:W-:Y:S02]  /*e72d0*/  IMAD R12, R16.reuse, 0x102, RZ ;  /* 0x00000102100c7824 */ /* 0x040fe400078e02ff */
[C---:B------:R-:W-:Y:S01]  /*e72e0*/  IMAD R4, R16.reuse, 0x104, RZ ;  /* 0x0000010410047824 */ /* 0x040fe200078e02ff */
[-C--:B0-----:R-:W-:Y:S01]  /*e72f0*/  IADD3 R24, P6, R13, R2.reuse, RZ ;  /* 0x000000020d187210 */ /* 0x081fe20007fde0ff */
[C---:B------:R-:W-:Y:S01]  /*e7300*/  IMAD.SHL.U32 R13, R16.reuse, 0x80, RZ ;  /* 0x00000080100d7824 */ /* 0x040fe200078e00ff */
[C---:B-1----:R-:W-:Y:S02]  /*e7310*/  LEA R8, P5, R16.reuse, R2, 0x8 ;  /* 0x0000000210087211 */ /* 0x042fe400078a40ff */
[-C--:B------:R-:W-:Y:S01]  /*e7320*/  LEA.HI.X.SX32 R25, R27, R3.reuse, 0x1, P6 ;  /* 0x000000031b197211 */ /* 0x080fe200030f0eff */
[----:B------:R-:W-:Y:S01]  /*e7330*/  IMAD R27, R16, 0x81, RZ ;  /* 0x00000081101b7824 */ /* 0x000fe200078e02ff */
[----:B------:R-:W-:-:S03]  /*e7340*/  LEA.HI.X.SX32 R9, R13, R3, 0x1, P5 ;  /* 0x000000030d097211 */ /* 0x000fc600028f0eff */
[----:B------:R0:W-:Y:S02]  /*e7350*/  STL.64 [R1+0x5b0], R24 ;  /* 0x0005b01801007387 */ /* 0x0001e40000100a00 */
[----:B------:R1:W-:Y:S02]  /*e7360*/  STL.64 [R1+0x5a8], R8 ;  /* 0x0005a80801007387 */ /* 0x0003e40000100a00 */
[----:B------:R-:W-:Y:S01]  /*e7370*/  IMAD R13, R16, 0x82, RZ ;  /* 0x00000082100d7824 */ /* 0x000fe200078e02ff */
[-C--:B0-----:R-:W-:Y:S02]  /*e7380*/  IADD3 R24, P6, R12, R2.reuse, RZ ;  /* 0x000000020c187210 */ /* 0x081fe40007fde0ff */
[----:B-1----:R-:W-:Y:S01]  /*e7390*/  IADD3 R8, P5, R4, R2, RZ ;  /* 0x0000000204087210 */ /* 0x002fe20007fbe0ff */
[C---:B------:R-:W-:Y:S01]  /*e73a0*/  IMAD R12, R16.reuse, 0x106, RZ ;  /* 0x00000106100c7824 */ /* 0x040fe200078e02ff */
[-C--:B------:R-:W-:Y:S02]  /*e73b0*/  LEA.HI.X.SX32 R25, R27, R3.reuse, 0x1, P6 ;  /* 0x000000031b197211 */ /* 0x080fe400030f0eff */
[----:B------:R-:W-:Y:S01]  /*e73c0*/  LEA.HI.X.SX32 R9, R13, R3, 0x1, P5 ;  /* 0x000000030d097211 */ /* 0x000fe200028f0eff */
[----:B------:R-:W-:-:S02]  /*e73d0*/  IMAD R4, R16, 0x108, RZ ;  /* 0x0000010810047824 */ /* 0x000fc400078e02ff */
[C---:B------:R-:W-:Y:S01]  /*e73e0*/  IMAD R27, R16.reuse, 0x83, RZ ;  /* 0x00000083101b7824 */ /* 0x040fe200078e02ff */
[----:B------:R0:W-:Y:S01]  /*e73f0*/  STL.64 [R1+0x5a0], R24 ;  /* 0x0005a01801007387 */ /* 0x0001e20000100a00 */
        /* <DEDUP_REMOVED lines=156> */
[-C--:B------:R-:W-:Y:S01]  /*e7dc0*/  LEA.HI.X.SX32 R9, R17, R3.reuse, 0x1, P5 ;  /* 0x0000000311097211 */ /* 0x080fe200028f0eff */
[----:B------:R-:W-:Y:S02]  /*e7dd0*/  IMAD R12, R16, 0xa3, RZ ;  /* 0x000000a3100c7824 */ /* 0x000fe400078e02ff */
[----:B------:R0:W-:Y:S02]  /*e7de0*/  STL.64 [R1+0x4a0], R24 ;  /* 0x0004a01801007387 */ /* 0x0001e40000100a00 */
[----:B------:R1:W-:Y:S01]  /*e7df0*/  STL.64 [R1+0x498], R8 ;  /* 0x0004980801007387 */ /* 0x0003e20000100a00 */
[-C--:B0-----:R-:W-:Y:S02]  /*e7e00*/  IADD3 R24, P6, R13, R2.reuse, RZ ;  /* 0x000000020d187210 */ /* 0x081fe40007fde0ff */
[----:B-1----:R-:W-:Y:S01]  /*e7e10*/  IADD3 R8, P5, R4, R2, RZ ;  /* 0x0000000204087210 */ /* 0x002fe20007fbe0ff */
[----:B------:R-:W-:Y:S01]  /*e7e20*/  IMAD R13, R16, 0x14a, RZ ;  /* 0x0000014a100d7824 */ /* 0x000fe200078e02ff */
[----:B------:R-:W-:-:S02]  /*e7e30*/  LEA.HI.X.SX32 R25, R12, R3, 0x1, P6 ;  /* 0x000000030c197211 */ /* 0x000fc400030f0eff */
[-C--:B------:R-:W-:Y:S01]  /*e7e40*/  LEA.HI.X.SX32 R9, R7, R3.reuse, 0x1, P5 ;  /* 0x0000000307097211 */ /* 0x080fe200028f0eff */
[C---:B------:R-:W-:Y:S02]  /*e7e50*/  IMAD R4, R16.reuse, 0x14c, RZ ;  /* 0x0000014c10047824 */ /* 0x040fe400078e02ff */
[----:B------:R-:W-:Y:S01]  /*e7e60*/  IMAD R12, R16, 0xa5, RZ ;  /* 0x000000a5100c7824 */ /* 0x000fe200078e02ff */
[----:B------:R0:W-:Y:S01]  /*e7e70*/  STL.64 [R1+0x490], R24 ;  /* 0x0004901801007387 */ /* 0x0001e20000100a00 */
        /* <DEDUP_REMOVED lines=16> */
[C---:B------:R-:W-:Y:S01]  /*e7f80*/  IMAD R12, R16.reuse, 0xa9, RZ ;  /* 0x000000a9100c7824 */ /* 0x040fe200078e02ff */
[----:B------:R0:W-:Y:S01]  /*e7f90*/  STL.64 [R1+0x470], R24 ;  /* 0x0004701801007387 */ /* 0x0001e20000100a00 */
[----:B------:R1:W-:Y:S02]  /*e7fa0*/  STL.64 [R1+0x468], R8 ;  /* 0x0004680801007387 */ /* 0x0003e40000100a00 */
[----:B------:R-:W-:Y:S01]  /*e7fb0*/  IMAD R27, R16, 0xab, RZ ;  /* 0x000000ab101b7824 */ /* 0x000fe200078e02ff */
[-C--:B0-----:R-:W-:Y:S02]  /*e7fc0*/  IADD3 R24, P6, R13, R2.reuse, RZ ;  /* 0x000000020d187210 */ /* 0x081fe40007fde0ff */
[----:B-1----:R-:W-:Y:S01]  /*e7fd0*/  IADD3 R8, P5, R4, R2, RZ ;  /* 0x0000000204087210 */ /* 0x002fe20007fbe0ff */
[----:B------:R-:W-:Y:S01]  /*e7fe0*/  IMAD R13, R16, 0x156, RZ ;  /* 0x00000156100d7824 */ /* 0x000fe200078e02ff */
[----:B------:R-:W-:-:S02]  /*e7ff0*/  LEA.HI.X.SX32 R25, R12, R3, 0x1, P6 ;  /* 0x000000030c197211 */ /* 0x000fc400030f0eff */
[----:B------:R-:W-:Y:S01]  /*e8000*/  LEA.HI.X.SX32 R9, R28, R3, 0x1, P5 ;  /* 0x000000031c097211 */ /* 0x000fe200028f0eff */
[C---:B------:R-:W-:Y:S02]  /*e8010*/  IMAD R4, R16.reuse, 0x158, RZ ;  /* 0x0000015810047824 */ /* 0x040fe400078e02ff */
[----:B------:R0:W-:Y:S02]  /*e8020*/  STL.64 [R1+0x460], R24 ;  /* 0x0004601801007387 */ /* 0x0001e40000100a00 */
[----:B------:R1:W-:Y:S02]  /*e8030*/  STL.64 [R1+0x458], R8 ;  /* 0x0004580801007387 */ /* 0x0003e40000100a00 */
[C---:B------:R-:W-:Y:S02]  /*e8040*/  IMAD R12, R16.reuse, 0x15a, RZ ;  /* 0x0000015a100c7824 */ /* 0x040fe400078e02ff */
[C---:B------:R-:W-:Y:S01]  /*e8050*/  IMAD R28, R16.reuse, 0x15c, RZ ;  /* 0x0000015c101c7824 */ /* 0x040fe200078e02ff */
[-C--:B0-----:R-:W-:Y:S01]  /*e8060*/  IADD3 R24, P6, R13, R2.reuse, RZ ;  /* 0x000000020d187210 */ /* 0x081fe20007fde0ff */
[----:B------:R-:W-:Y:S01]  /*e8070*/  IMAD R13, R16, 0xac, RZ ;  /* 0x000000ac100d7824 */ /* 0x000fe200078e02ff */
[----:B-1----:R-:W-:-:S02]  /*e8080*/  IADD3 R8, P5, R4, R2, RZ ;  /* 0x0000000204087210 */ /* 0x002fc40007fbe0ff */
[-C--:B------:R-:W-:Y:S02]  /*e8090*/  LEA.HI.X.SX32 R25, R27, R3.reuse, 0x1, P6 ;  /* 0x000000031b197211 */ /* 0x080fe400030f0eff */
        /* <DEDUP_REMOVED lines=119> */
[----:B------:R-:W-:Y:S01]  /*e8810*/  LEA.HI.X.SX32 R9, R13, R3, 0x1, P5 ;  /* 0x000000030d097211 */ /* 0x000fe200028f0eff */
[C---:B------:R-:W-:Y:S02]  /*e8820*/  IMAD R28, R16.reuse, 0x18c, RZ ;  /* 0x0000018c101c7824 */ /* 0x040fe400078e02ff */
[C---:B------:R-:W-:Y:S01]  /*e8830*/  IMAD R27, R16.reuse, 0xc6, RZ ;  /* 0x000000c6101b7824 */ /* 0x040fe200078e02ff */
[----:B------:R0:W-:Y:S01]  /*e8840*/  STL.64 [R1+0x390], R24 ;  /* 0x0003901801007387 */ /* 0x0001e20000100a00 */
[----:B------:R1:W-:Y:S02]  /*e8850*/  STL.64 [R1+0x388], R8 ;  /* 0x0003880801007387 */ /* 0x0003e40000100a00 */
[----:B------:R-:W-:Y:S01]  /*e8860*/  IMAD R26, R16, 0xc7, RZ ;  /* 0x000000c7101a7824 */ /* 0x000fe200078e02ff */
[-C--:B0-----:R-:W-:Y:S01]  /*e8870*/  IADD3 R24, P6, R12, R2.reuse, RZ ;  /* 0x000000020c187210 */ /* 0x081fe20007fde0ff */
[----:B------:R-:W-:Y:S02]  /*e8880*/  IADD3 R12, P5, R28, R2, RZ ;  /* 0x000000021c0c7210 */ /* 0x000fe40007fbe0ff */
[----:B-1----:R-:W-:-:S02]  /*e8890*/  IMAD R8, R16, 0xc5, RZ ;  /* 0x000000c510087824 */ /* 0x002fc400078e02ff */
[----:B------:R-:W-:Y:S01]  /*e88a0*/  IMAD R9, R16, 0x18e, RZ ;  /* 0x0000018e10097824 */ /* 0x000fe200078e02ff */
[-C--:B------:R-:W-:Y:S02]  /*e88b0*/  LEA.HI.X.SX32 R13, R27, R3.reuse, 0x1, P5 ;  /* 0x000000031b0d7211 */ /* 0x080fe400028f0eff */
[-C--:B------:R-:W-:Y:S01]  /*e88c0*/  LEA.HI.X.SX32 R25, R8, R3.reuse, 0x1, P6 ;  /* 0x0000000308197211 */ /* 0x080fe200030f0eff */
[----:B------:R-:W-:Y:S01]  /*e88d0*/  IMAD R28, R16, 0x190, RZ ;  /* 0x00000190101c7824 */ /* 0x000fe200078e02ff */
[-C--:B------:R-:W-:Y:S01]  /*e88e0*/  IADD3 R8, P6, R9, R2.reuse, RZ ;  /* 0x0000000209087210 */ /* 0x080fe20007fde0ff */
[----:B------:R0:W-:Y:S02]  /*e88f0*/  STL.64 [R1+0x378], R12 ;  /* 0x0003780c01007387 */ /* 0x0001e40000100a00 */
[----:B------:R1:W-:Y:S01]  /*e8900*/  STL.64 [R1+0x380], R24 ;  /* 0x0003801801007387 */ /* 0x0003e20000100a00 */
[----:B------:R-:W-:Y:S01]  /*e8910*/  LEA.HI.X.SX32 R9, R26, R3, 0x1, P6 ;  /* 0x000000031a097211 */ /* 0x000fe200030f0eff */
[----:B------:R-:W-:Y:S01]  /*e8920*/  IMAD R27, R16, 0x192, RZ ;  /* 0x00000192101b7824 */ /* 0x000fe200078e02ff */
[----:B0-----:R-:W-:Y:S01]  /*e8930*/  IADD3 R12, P5, R28, R2, RZ ;  /* 0x000000021c0c7210 */ /* 0x001fe20007fbe0ff */
[----:B-1----:R-:W-:-:S02]  /*e8940*/  IMAD R25, R16, 0xc8, RZ ;  /* 0x000000c810197824 */ /* 0x002fc400078e02ff */
[----:B------:R0:W-:Y:S03]  /*e8950*/  STL.64 [R1+0x370], R8 ;  /* 0x0003700801007387 */ /* 0x0001e60000100a00 */
[----:B------:R-:W-:Y:S02]  /*e8960*/  LEA.HI.X.SX32 R13, R25, R3, 0x1, P5 ;  /* 0x00000003190d7211 */ /* 0x000fe400028f0eff */
[----:B------:R-:W-:Y:S01]  /*e8970*/  IADD3 R26, P6, R27, R2, RZ ;  /* 0x000000021b1a7210 */ /* 0x000fe20007fde0ff */
[----:B0-----:R-:W2:Y:S02]  /*e8980*/  LDL.LU.64 R8, [R1+0x2f48] ;  /* 0x002f480001087983 */ /* 0x001ea40000300a00 */
[----:B------:R0:W-:Y:S02]  /*e8990*/  STL.64 [R1+0x368], R12 ;  /* 0x0003680c01007387 */ /* 0x0001e40000100a00 */
[----:B------:R-:W-:-:S02]  /*e89a0*/  IMAD R28, R16, 0x194, RZ ;  /* 0x00000194101c7824 */ /* 0x000fc400078e02ff */
[C---:B0-----:R-:W-:Y:S02]  /*e89b0*/  IMAD R12, R16.reuse, 0xc9, RZ ;  /* 0x000000c9100c7824 */ /* 0x041fe400078e02ff */
[----:B------:R-:W-:-:S03]  /*e89c0*/  IMAD R13, R16, 0x196, RZ ;  /* 0x00000196100d7824 */ /* 0x000fc600078e02ff */
[-C--:B------:R-:W-:Y:S02]  /*e89d0*/  LEA.HI.X.SX32 R27, R12, R3.reuse, 0x1, P6 ;  /* 0x000000030c1b7211 */ /* 0x080fe400030f0eff */
[-C--:B------:R-:W-:Y:S01]  /*e89e0*/  IADD3 R24, P5, R28, R2.reuse, RZ ;  /* 0x000000021c187210 */ /* 0x080fe20007fbe0ff */
[----:B------:R-:W-:Y:S02]  /*e89f0*/  IADD3 R12, P6, R13, R2, RZ ;  /* 0x000000020d0c7210 */ /* 0x000fe40007fde0ff */
[----:B------:R0:W-:Y:S01]  /*e8a00*/  STL.64 [R1+0x360], R26 ;  /* 0x0003601a01007387 */ /* 0x0001e20000100a00 */
[----:B------:R-:W-:Y:S01]  /*e8a10*/  LEA.HI.X.SX32 R25, R29, R3, 0x1, P5 ;  /* 0x000000031d197211 */ /* 0x000fe200028f0eff */
[----:B0-----:R-:W-:-:S04]  /*e8a20*/  IMAD R26, R16, 0xcb, RZ ;  /* 0x000000cb101a7824 */ /* 0x001fc800078e02ff */
[----:B------:R-:W-:Y:S01]  /*e8a30*/  STL.64 [R1+0x358], R24 ;  /* 0x0003581801007387 */ /* 0x000fe20000100a00 */
[----:B------:R-:W-:-:S05]  /*e8a40*/  LEA.HI.X.SX32 R13, R26, R3, 0x1, P6 ;  /* 0x000000031a0d7211 */ /* 0x000fca00030f0eff */
[----:B------:R0:W-:Y:S04]  /*e8a50*/  STL.64 [R1+0x350], R12 ;  /* 0x0003500c01007387 */ /* 0x0001e80000100a00 */
[----:B0-----:R-:W3:Y:S01]  /*e8a60*/  LDL.LU.64 R12, [R1+0x2f40] ;  /* 0x002f4000010c7983 */ /* 0x001ee20000300a00 */
[C---:B------:R-:W-:Y:S02]  /*e8a70*/  IMAD R28, R16.reuse, 0x198, RZ ;  /* 0x00000198101c7824 */ /* 0x040fe400078e02ff */
[----:B------:R-:W-:-:S03]  /*e8a80*/  IMAD R24, R16, 0xcc, RZ ;  /* 0x000000cc10187824 */ /* 0x000fc600078e02ff */
[----:B------:R-:W-:Y:S01]  /*e8a90*/  IADD3 R28, P5, R28, R2, RZ ;  /* 0x000000021c1c7210 */ /* 0x000fe20007fbe0ff */
[----:B------:R-:W-:-:S03]  /*e8aa0*/  IMAD R27, R16, 0x19a, RZ ;  /* 0x0000019a101b7824 */ /* 0x000fc600078e02ff */
[----:B------:R-:W-:Y:S02]  /*e8ab0*/  LEA.HI.X.SX32 R29, R24, R3, 0x1, P5 ;  /* 0x00000003181d7211 */ /* 0x000fe400028f0eff */
[----:B------:R-:W-:-:S03]  /*e8ac0*/  IADD3 R26, P6, R27, R2, RZ ;  /* 0x000000021b1a7210 */ /* 0x000fc60007fde0ff */
[----:B------:R0:W-:Y:S01]  /*e8ad0*/  STL.64 [R1+0x348], R28 ;  /* 0x0003481c01007387 */ /* 0x0001e20000100a00 */
[C---:B------:R-:W-:Y:S02]  /*e8ae0*/  IMAD R25, R16.reuse, 0x19c, RZ ;  /* 0x0000019c10197824 */ /* 0x040fe400078e02ff */
[C---:B0-----:R-:W-:Y:S02]  /*e8af0*/  IMAD R29, R16.reuse, 0xcd, RZ ;  /* 0x000000cd101d7824 */ /* 0x041fe400078e02ff */
[----:B------:R-:W-:-:S03]  /*e8b00*/  IMAD R28, R16, 0x19e, RZ ;  /* 0x0000019e101c7824 */ /* 0x000fc600078e02ff */
[----:B------:R-:W-:Y:S02]  /*e8b10*/  LEA.HI.X.SX32 R27, R29, R3, 0x1, P6 ;  /* 0x000000031d1b7211 */ /* 0x000fe400030f0eff */
[----:B------:R-:W-:-:S03]  /*e8b20*/  IADD3 R24, P5, R25, R2, RZ ;  /* 0x0000000219187210 */ /* 0x000fc60007fbe0ff */
[----:B------:R0:W-:Y:S01]  /*e8b30*/  STL.64 [R1+0x340], R26 ;  /* 0x0003401a01007387 */ /* 0x0001e20000100a00 */
[----:B------:R-:W-:Y:S01]  /*e8b40*/  IMAD R29, R16, 0x1a0, RZ ;  /* 0x000001a0101d7824 */ /* 0x000fe200078e02ff */
[----:B0-----:R-:W-:Y:S01]  /*e8b50*/  IADD3 R26, P6, R28, R2, RZ ;  /* 0x000000021c1a7210 */ /* 0x001fe20007fde0ff */
[----:B------:R-:W-:-:S05]  /*e8b60*/  IMAD R28, R16, 0xcf, RZ ;  /* 0x000000cf101c7824 */ /* 0x000fca00078e02ff */
[-C--:B------:R-:W-:Y:S01]  /*e8b70*/  LEA.HI.X.SX32 R27, R28, R3.reuse, 0x1, P6 ;  /* 0x000000031c1b7211 */ /* 0x080fe200030f0eff */
[C---:B------:R-:W-:Y:S01]  /*e8b80*/  IMAD R28, R16.reuse, 0xd1, RZ ;  /* 0x000000d1101c7824 */ /* 0x040fe200078e02ff */
[----:B---3--:R-:W-:Y:S01]  /*e8b90*/  LEA.HI.X.SX32 R25, R13, R3, 0x1, P5 ;  /* 0x000000030d197211 */ /* 0x008fe200028f0eff */
[----:B------:R-:W-:-:S04]  /*e8ba0*/  IMAD R13, R16, 0x1a2, RZ ;  /* 0x000001a2100d7824 */ /* 0x000fc800078e02ff */
[----:B------:R0:W-:Y:S01]  /*e8bb0*/  STL.64 [R1+0x338], R24 ;  /* 0x0003381801007387 */ /* 0x0001e20000100a00 */
[----:B------:R1:W-:Y:S01]  /*e8bc0*/  STL.64 [R1+0x330], R26 ;  /* 0x0003301a01007387 */ /* 0x0003e20000100a00 */
[-C--:B0-----:R-:W-:Y:S02]  /*e8bd0*/  IADD3 R24, P5, R29, R2.reuse, RZ ;  /* 0x000000021d187210 */ /* 0x081fe40007fbe0ff */
[-C--:B-1----:R-:W-:Y:S01]  /*e8be0*/  IADD3 R26, P6, R13, R2.reuse, RZ ;  /* 0x000000020d1a7210 */ /* 0x082fe20007fde0ff */
[----:B------:R-:W-:Y:S01]  /*e8bf0*/  IMAD R13, R16, 0x1a4, RZ ;  /* 0x000001a4100d7824 */ /* 0x000fe200078e02ff */
[-C--:B--2---:R-:W-:Y:S02]  /*e8c00*/  LEA.HI.X.SX32 R25, R8, R3.reuse, 0x1, P5 ;  /* 0x0000000308197211 */ /* 0x084fe400028f0eff */
[----:B------:R-:W-:Y:S01]  /*e8c10*/  LEA.HI.X.SX32 R27, R28, R3, 0x1, P6 ;  /* 0x000000031c1b7211 */ /* 0x000fe200030f0eff */
[C---:B------:R-:W-:Y:S02]  /*e8c20*/  IMAD R8, R16.reuse, 0x1a6, RZ ;  /* 0x000001a610087824 */ /* 0x040fe400078e02ff */
[----:B------:R-:W-:Y:S01]  /*e8c30*/  IMAD R29, R16, 0xd3, RZ ;  /* 0x000000d3101d7824 */ /* 0x000fe200078e02ff */
[----:B------:R0:W-:Y:S01]  /*e8c40*/  STL.64 [R1+0x328], R24 ;  /* 0x0003281801007387 */ /* 0x0001e20000100a00 */
[----:B------:R1:W-:Y:S01]  /*e8c50*/  STL.64 [R1+0x320], R26 ;  /* 0x0003201a01007387 */ /* 0x0003e20000100a00 */
[----:B0-----:R-:W-:-:S02]  /*e8c60*/  IADD3 R24, P5, R13, R2, RZ ;  /* 0x000000020d187210 */ /* 0x001fc40007fbe0ff */
[----:B-1----:R-:W-:Y:S02]  /*e8c70*/  IADD3 R26, P6, R8, R2, RZ ;  /* 0x00000002081a7210 */ /* 0x002fe40007fde0ff */
[-C--:B------:R-:W-:Y:S02]  /*e8c80*/  LEA.HI.X.SX32 R25, R12, R3.reuse, 0x1, P5 ;  /* 0x000000030c197211 */ /* 0x080fe400028f0eff */
[----:B------:R-:W-:-:S03]  /*e8c90*/  LEA.HI.X.SX32 R27, R29, R3, 0x1, P6 ;  /* 0x000000031d1b7211 */ /* 0x000fc600030f0eff */
[----:B------:R-:W-:Y:S02]  /*e8ca0*/  STL.64 [R1+0x318], R24 ;  /* 0x0003181801007387 */ /* 0x000fe40000100a00 */
[----:B------:R0:W-:Y:S02]  /*e8cb0*/  STL.64 [R1+0x310], R26 ;  /* 0x0003101a01007387 */ /* 0x0001e40000100a00 */
[----:B0-----:R-:W2:Y:S01]  /*e8cc0*/  LDL.LU.64 R26, [R1+0x2f38] ;  /* 0x002f3800011a7983 */ /* 0x001ea20000300a00 */
[C---:B------:R-:W-:Y:S02]  /*e8cd0*/  IMAD R13, R16.reuse, 0x1a8, RZ ;  /* 0x000001a8100d7824 */ /* 0x040fe400078e02ff */
[----:B------:R-:W-:-:S03]  /*e8ce0*/  IMAD R24, R16, 0xd4, RZ ;  /* 0x000000d410187824 */ /* 0x000fc600078e02ff */
[----:B------:R-:W-:Y:S01]  /*e8cf0*/  IADD3 R12, P5, R13, R2, RZ ;  /* 0x000000020d0c7210 */ /* 0x000fe20007fbe0ff */
[----:B------:R-:W-:-:S03]  /*e8d00*/  IMAD R28, R16, 0x1aa, RZ ;  /* 0x000001aa101c7824 */ /* 0x000fc600078e02ff */
[----:B------:R-:W-:Y:S01]  /*e8d10*/  LEA.HI.X.SX32 R13, R24, R3, 0x1, P5 ;  /* 0x00000003180d7211 */ /* 0x000fe200028f0eff */
[----:B------:R-:W-:Y:S01]  /*e8d20*/  IMAD R25, R16, 0x1ac, RZ ;  /* 0x000001ac10197824 */ /* 0x000fe200078e02ff */
[----:B------:R-:W-:-:S03]  /*e8d30*/  IADD3 R28, P6, R28, R2, RZ ;  /* 0x000000021c1c7210 */ /* 0x000fc60007fde0ff */
[----:B------:R0:W-:Y:S01]  /*e8d40*/  STL.64 [R1+0x308], R12 ;  /* 0x0003080c01007387 */ /* 0x0001e20000100a00 */
[----:B------:R-:W-:Y:S01]  /*e8d50*/  IADD3 R24, P5, R25, R2, RZ ;  /* 0x0000000219187210 */ /* 0x000fe20007fbe0ff */
[C---:B0-----:R-:W-:Y:S02]  /*e8d60*/  IMAD R12, R16.reuse, 0xd5, RZ ;  /* 0x000000d5100c7824 */ /* 0x041fe400078e02ff */
[----:B------:R-:W-:-:S03]  /*e8d70*/  IMAD R13, R16, 0x1ae, RZ ;  /* 0x000001ae100d7824 */ /* 0x000fc600078e02ff */
[-C--:B------:R-:W-:Y:S02]  /*e8d80*/  LEA.HI.X.SX32 R29, R12, R3.reuse, 0x1, P6 ;  /* 0x000000030c1d7211 */ /* 0x080fe400030f0eff */
[----:B------:R-:W-:-:S03]  /*e8d90*/  LEA.HI.X.SX32 R25, R9, R3, 0x1, P5 ;  /* 0x0000000309197211 */ /* 0x000fc600028f0eff */
[----:B------:R0:W-:Y:S01]  /*e8da0*/  STL.64 [R1+0x300], R28 ;  /* 0x0003001c01007387 */ /* 0x0001e20000100a00 */
[----:B------:R-:W-:Y:S01]  /*e8db0*/  IADD3 R12, P6, R13, R2, RZ ;  /* 0x000000020d0c7210 */ /* 0x000fe20007fde0ff */
[----:B------:R1:W-:Y:S02]  /*e8dc0*/  STL.64 [R1+0x2f8], R24 ;  /* 0x0002f81801007387 */ /* 0x0003e40000100a00 */
[C---:B------:R-:W-:Y:S02]  /*e8dd0*/  IMAD R9, R16.reuse, 0x1b2, RZ ;  /* 0x000001b210097824 */ /* 0x040fe400078e02ff */
[C---:B0-----:R-:W-:Y:S02]  /*e8de0*/  IMAD R29, R16.reuse, 0x1b0, RZ ;  /* 0x000001b0101d7824 */ /* 0x041fe400078e02ff */
[----:B------:R-:W-:-:S03]  /*e8df0*/  IMAD R28, R16, 0xd7, RZ ;  /* 0x000000d7101c7824 */ /* 0x000fc600078e02ff */
[----:B-1----:R-:W-:Y:S02]  /*e8e00*/  IADD3 R24, P5, R29, R2, RZ ;  /* 0x000000021d187210 */ /* 0x002fe40007fbe0ff */
[----:B------:R-:W-:-:S05]  /*e8e10*/  LEA.HI.X.SX32 R13, R28, R3, 0x1, P6 ;  /* 0x000000031c0d7211 */ /* 0x000fca00030f0eff */
[----:B------:R0:W-:Y:S01]  /*e8e20*/  STL.64 [R1+0x2f0], R12 ;  /* 0x0002f00c01007387 */ /* 0x0001e20000100a00 */
[----:B------:R-:W-:Y:S01]  /*e8e30*/  STL.64 [R1+0x2ee8], R8 ;  /* 0x002ee80801007387 */ /* 0x000fe20000100a00 */
[----:B0-----:R-:W-:Y:S02]  /*e8e40*/  IADD3 R12, P6, R9, R2, RZ ;  /* 0x00000002090c7210 */ /* 0x001fe40007fde0ff */
[----:B--2---:R-:W-:-:S05]  /*e8e50*/  LEA.HI.X.SX32 R25, R27, R3, 0x1, P5 ;  /* 0x000000031b197211 */ /* 0x004fca00028f0eff */
[----:B------:R0:W-:Y:S04]  /*e8e60*/  STL.64 [R1+0x2e8], R24 ;  /* 0x0002e81801007387 */ /* 0x0001e80000100a00 */
[----:B0-----:R-:W2:Y:S01]  /*e8e70*/  LDL.LU.64 R24, [R1+0x2f30] ;  /* 0x002f300001187983 */ /* 0x001ea20000300a00 */
[----:B------:R-:W-:-:S05]  /*e8e80*/  IMAD R27, R16, 0xd9, RZ ;  /* 0x000000d9101b7824 */ /* 0x000fca00078e02ff */
[----:B------:R-:W-:-:S05]  /*e8e90*/  LEA.HI.X.SX32 R13, R27, R3, 0x1, P6 ;  /* 0x000000031b0d7211 */ /* 0x000fca00030f0eff */
[----:B------:R0:W-:Y:S04]  /*e8ea0*/  STL.64 [R1+0x2e0], R12 ;  /* 0x0002e00c01007387 */ /* 0x0001e80000100a00 */
[----:B0-----:R-:W3:Y:S01]  /*e8eb0*/  LDL.LU.64 R12, [R1+0x2f28] ;  /* 0x002f2800010c7983 */ /* 0x001ee20000300a00 */
[----:B------:R-:W-:-:S05]  /*e8ec0*/  IMAD R28, R16, 0x1b4, RZ ;  /* 0x000001b4101c7824 */ /* 0x000fca00078e02ff */
[-C--:B------:R-:W-:Y:S01]  /*e8ed0*/  IADD3 R8, P5, R28, R2.reuse, RZ ;  /* 0x000000021c087210 */ /* 0x080fe20007fbe0ff */
[C---:B------:R-:W-:Y:S02]  /*e8ee0*/  IMAD R28, R16.reuse, 0x1b6, RZ ;  /* 0x000001b6101c7824 */ /* 0x040fe400078e02ff */
[----:B------:R-:W-:Y:S01]  /*e8ef0*/  IMAD R27, R16, 0x1b8, RZ ;  /* 0x000001b8101b7824 */ /* 0x000fe200078e02ff */
[----:B------:R-:W-:Y:S01]  /*e8f00*/  LEA.HI.X.SX32 R9, R26, R3, 0x1, P5 ;  /* 0x000000031a097211 */ /* 0x000fe200028f0eff */
[----:B------:R-:W-:Y:S01]  /*e8f10*/  IMAD R26, R16, 0xdb, RZ ;  /* 0x000000db101a7824 */ /* 0x000fe200078e02ff */
[----:B------:R-:W-:-:S03]  /*e8f20*/  IADD3 R28, P6, R28, R2, RZ ;  /* 0x000000021c1c7210 */ /* 0x000fc60007fde0ff */
[----:B------:R0:W-:Y:S01]  /*e8f30*/  STL.64 [R1+0x2d8], R8 ;  /* 0x0002d80801007387 */ /* 0x0001e20000100a00 */
[----:B------:R-:W-:Y:S01]  /*e8f40*/  LEA.HI.X.SX32 R29, R26, R3, 0x1, P6 ;  /* 0x000000031a1d7211 */ /* 0x000fe200030f0eff */
[C---:B------:R-:W-:Y:S01]  /*e8f50*/  IMAD R26, R16.reuse, 0x1bc, RZ ;  /* 0x000001bc101a7824 */ /* 0x040fe200078e02ff */
[-C--:B0-----:R-:W-:Y:S01]  /*e8f60*/  IADD3 R8, P5, R27, R2.reuse, RZ ;  /* 0x000000021b087210 */ /* 0x081fe20007fbe0ff */
[C---:B------:R-:W-:Y:S02]  /*e8f70*/  IMAD R27, R16.reuse, 0x1ba, RZ ;  /* 0x000001ba101b7824 */ /* 0x040fe400078e02ff */
[----:B------:R0:W-:Y:S03]  /*e8f80*/  STL.64 [R1+0x2d0], R28 ;  /* 0x0002d01c01007387 */ /* 0x0001e60000100a00 */
[----:B0-----:R-:W-:Y:S01]  /*e8f90*/  IADD3 R28, P6, R27, R2, RZ ;  /* 0x000000021b1c7210 */ /* 0x001fe20007fde0ff */
[----:B------:R-:W-:-:S02]  /*e8fa0*/  IMAD R15, R16, 0x1dc, RZ ;  /* 0x000001dc100f7824 */ /* 0x000fc400078e02ff */
[C---:B------:R-:W-:Y:S01]  /*e8fb0*/  IMAD R10, R16.reuse, 0x1e2, RZ ;  /* 0x000001e2100a7824 */ /* 0x040fe200078e02ff */
[----:B--2---:R-:W-:Y:S01]  /*e8fc0*/  LEA.HI.X.SX32 R9, R25, R3, 0x1, P5 ;  /* 0x0000000319097211 */ /* 0x004fe200028f0eff */
[----:B------:R-:W-:-:S04]  /*e8fd0*/  IMAD R25, R16, 0xdd, RZ ;  /* 0x000000dd10197824 */ /* 0x000fc800078e02ff */
[----:B------:R0:W-:Y:S01]  /*e8fe0*/  STL.64 [R1+0x2c8], R8 ;  /* 0x0002c80801007387 */ /* 0x0001e20000100a00 */
[----:B------:R-:W-:Y:S01]  /*e8ff0*/  LEA.HI.X.SX32 R29, R25, R3, 0x1, P6 ;  /* 0x00000003191d7211 */ /* 0x000fe200030f0eff */
[----:B------:R-:W-:Y:S01]  /*e9000*/  IMAD R25, R16, 0x1c0, RZ ;  /* 0x000001c010197824 */ /* 0x000fe200078e02ff */
[----:B0-----:R-:W-:Y:S01]  /*e9010*/  IADD3 R8, P5, R26, R2, RZ ;  /* 0x000000021a087210 */ /* 0x001fe20007fbe0ff */
[----:B------:R-:W-:-:S03]  /*e9020*/  IMAD R26, R16, 0x1be, RZ ;  /* 0x000001be101a7824 */ /* 0x000fc600078e02ff */
[-C--:B------:R-:W-:Y:S01]  /*e9030*/  LEA.HI.X.SX32 R9, R24, R3.reuse, 0x1, P5 ;  /* 0x0000000318097211 */ /* 0x080fe200028f0eff */
[----:B------:R-:W-:Y:S01]  /*e9040*/  STL.64 [R1+0x2c0], R28 ;  /* 0x0002c01c01007387 */ /* 0x000fe20000100a00 */
[----:B------:R-:W-:Y:S01]  /*e9050*/  IMAD R24, R16, 0xdf, RZ ;  /* 0x000000df10187824 */ /* 0x000fe200078e02ff */
[-C--:B------:R-:W-:Y:S02]  /*e9060*/  IADD3 R26, P6, R26, R2.reuse, RZ ;  /* 0x000000021a1a7210 */ /* 0x080fe40007fde0ff */
[----:B------:R0:W-:Y:S02]  /*e9070*/  STL.64 [R1+0x2b8], R8 ;  /* 0x0002b80801007387 */ /* 0x0001e40000100a00 */
[----:B------:R-:W-:Y:S01]  /*e9080*/  LEA.HI.X.SX32 R27, R24, R3, 0x1, P6 ;  /* 0x00000003181b7211 */ /* 0x000fe200030f0eff */
[C---:B------:R-:W-:Y:S01]  /*e9090*/  IMAD R24, R16.reuse, 0x1c4, RZ ;  /* 0x000001c410187824 */ /* 0x040fe200078e02ff */
[----:B0-----:R-:W-:Y:S01]  /*e90a0*/  IADD3 R8, P5, R25, R2, RZ ;  /* 0x0000000219087210 */ /* 0x001fe20007fbe0ff */
[----:B------:R-:W-:-:S03]  /*e90b0*/  IMAD R25, R16, 0x1c2, RZ ;  /* 0x000001c210197824 */ /* 0x000fc600078e02ff */
[----:B------:R-:W-:Y:S01]  /*e90c0*/  LEA.HI.X.SX32 R9, R23, R3, 0x1, P5 ;  /* 0x0000000317097211 */ /* 0x000fe200028f0eff */
[----:B------:R0:W-:Y:S01]  /*e90d0*/  STL.64 [R1+0x2b0], R26 ;  /* 0x0002b01a01007387 */ /* 0x0001e20000100a00 */
[----:B------:R-:W-:-:S03]  /*e90e0*/  IMAD R23, R16, 0xe1, RZ ;  /* 0x000000e110177824 */ /* 0x000fc600078e02ff */
[----:B------:R1:W-:Y:S01]  /*e90f0*/  STL.64 [R1+0x2a8], R8 ;  /* 0x0002a80801007387 */ /* 0x0003e20000100a00 */
[-C--:B0-----:R-:W-:Y:S02]  /*e9100*/  IADD3 R26, P6, R25, R2.reuse, RZ ;  /* 0x00000002191a7210 */ /* 0x081fe40007fde0ff */
[-C--:B-1----:R-:W-:Y:S02]  /*e9110*/  IADD3 R8, P5, R24, R2.reuse, RZ ;  /* 0x0000000218087210 */ /* 0x082fe40007fbe0ff */
[-C--:B------:R-:W-:Y:S01]  /*e9120*/  LEA.HI.X.SX32 R27, R23, R3.reuse, 0x1, P6 ;  /* 0x00000003171b7211 */ /* 0x080fe200030f0eff */
[C---:B------:R-:W-:Y:S02]  /*e9130*/  IMAD R24, R16.reuse, 0x1c6, RZ ;  /* 0x000001c610187824 */ /* 0x040fe400078e02ff */
[----:B------:R-:W-:Y:S01]  /*e9140*/  IMAD R23, R16, 0x1c8, RZ ;  /* 0x000001c810177824 */ /* 0x000fe200078e02ff */
[----:B------:R-:W-:Y:S01]  /*e9150*/  LEA.HI.X.SX32 R9, R22, R3, 0x1, P5 ;  /* 0x0000000316097211 */ /* 0x000fe200028f0eff */
[----:B------:R-:W-:Y:S01]  /*e9160*/  IMAD R22, R16, 0xe3, RZ ;  /* 0x000000e310167824 */ /* 0x000fe200078e02ff */
[----:B------:R-:W-:Y:S01]  /*e9170*/  STL.64 [R1+0x2a0], R26 ;  /* 0x0002a01a01007387 */ /* 0x000fe20000100a00 */
[----:B------:R-:W-:-:S02]  /*e9180*/  IADD3 R24, P6, R24, R2, RZ ;  /* 0x0000000218187210 */ /* 0x000fc40007fde0ff */
        /* <DEDUP_REMOVED lines=10> */
[-C--:B-1----:R-:W-:Y:S01]  /*e9230*/  IADD3 R8, P5, R22, R2.reuse, RZ ;  /* 0x0000000216087210 */ /* 0x082fe20007fbe0ff */
[----:B------:R-:W-:Y:S01]  /*e9240*/  IMAD R22, R16, 0x1ce, RZ ;  /* 0x000001ce10167824 */ /* 0x000fe200078e02ff */
[-C--:B------:R-:W-:Y:S02]  /*e9250*/  LEA.HI.X.SX32 R25, R21, R3.reuse, 0x1, P6 ;  /* 0x0000000315197211 */ /* 0x080fe400030f0eff */
[-C--:B------:R-:W-:Y:S01]  /*e9260*/  LEA.HI.X.SX32 R9, R18, R3.reuse, 0x1, P5 ;  /* 0x0000000312097211 */ /* 0x080fe200028f0eff */
[C---:B------:R-:W-:Y:S02]  /*e9270*/  IMAD R18, R16.reuse, 0xe7, RZ ;  /* 0x000000e710127824 */ /* 0x040fe400078e02ff */
[----:B------:R-:W-:Y:S01]  /*e9280*/  IMAD R21, R16, 0x1d0, RZ ;  /* 0x000001d010157824 */ /* 0x000fe200078e02ff */
[-C--:B------:R-:W-:Y:S01]  /*e9290*/  IADD3 R22, P6, R22, R2.reuse, RZ ;  /* 0x0000000216167210 */ /* 0x080fe20007fde0ff */
[----:B------:R-:W-:Y:S01]  /*e92a0*/  STL.64 [R1+0x280], R24 ;  /* 0x0002801801007387 */ /* 0x000fe20000100a00 */
[----:B------:R0:W-:Y:S02]  /*e92b0*/  STL.64 [R1+0x218], R8 ;  /* 0x0002180801007387 */ /* 0x0001e40000100a00 */
[----:B------:R-:W-:Y:S01]  /*e92c0*/  LEA.HI.X.SX32 R23, R18, R3, 0x1, P6 ;  /* 0x0000000312177211 */ /* 0x000fe200030f0eff */
[C---:B------:R-:W-:Y:S01]  /*e92d0*/  IMAD R18, R16.reuse, 0x1d4, RZ ;  /* 0x000001d410127824 */ /* 0x040fe200078e02ff */
[----:B0-----:R-:W-:Y:S01]  /*e92e0*/  IADD3 R8, P5, R21, R2, RZ ;  /* 0x0000000215087210 */ /* 0x001fe20007fbe0ff */
[----:B------:R-:W-:-:S03]  /*e92f0*/  IMAD R21, R16, 0x1d2, RZ ;  /* 0x000001d210157824 */ /* 0x000fc600078e02ff */
[----:B------:R-:W-:Y:S01]  /*e9300*/  LEA.HI.X.SX32 R9, R20, R3, 0x1, P5 ;  /* 0x0000000314097211 */ /* 0x000fe200028f0eff */
[----:B------:R-:W-:Y:S01]  /*e9310*/  IMAD R20, R16, 0xe9, RZ ;  /* 0x000000e910147824 */ /* 0x000fe200078e02ff */
[-C--:B------:R-:W-:Y:S02]  /*e9320*/  IADD3 R26, P5, R18, R2.reuse, RZ ;  /* 0x00000002121a7210 */ /* 0x080fe40007fbe0ff */
[----:B------:R-:W-:Y:S01]  /*e9330*/  IADD3 R28, P6, R21, R2, RZ ;  /* 0x00000002151c7210 */ /* 0x000fe20007fde0ff */
[----:B------:R-:W-:-:S03]  /*e9340*/  IMAD R18, R16, 0x1d6, RZ ;  /* 0x000001d610127824 */ /* 0x000fc600078e02ff */
[-C--:B------:R-:W-:Y:S02]  /*e9350*/  LEA.HI.X.SX32 R29, R20, R3.reuse, 0x1, P6 ;  /* 0x00000003141d7211 */ /* 0x080fe400030f0eff */
[----:B------:R-:W-:Y:S01]  /*e9360*/  IADD3 R24, P6, R18, R2, RZ ;  /* 0x0000000212187210 */ /* 0x000fe20007fde0ff */
[C---:B------:R-:W-:Y:S01]  /*e9370*/  IMAD R18, R16.reuse, 0x1d8, RZ ;  /* 0x000001d810127824 */ /* 0x040fe200078e02ff */
[----:B------:R0:W-:Y:S01]  /*e9380*/  STL.64 [R1+0x198], R22 ;  /* 0x0001981601007387 */ /* 0x0001e20000100a00 */
[----:B------:R-:W-:Y:S01]  /*e9390*/  LEA.HI.X.SX32 R27, R19, R3, 0x1, P5 ;  /* 0x00000003131b7211 */ /* 0x000fe200028f0eff */
[----:B------:R-:W-:-:S05]  /*e93a0*/  IMAD R19, R16, 0xeb, RZ ;  /* 0x000000eb10137824 */ /* 0x000fca00078e02ff */
[----:B------:R-:W-:Y:S02]  /*e93b0*/  LEA.HI.X.SX32 R25, R19, R3, 0x1, P6 ;  /* 0x0000000313197211 */ /* 0x000fe400030f0eff */
[----:B0-----:R-:W-:Y:S01]  /*e93c0*/  IADD3 R22, P5, R18, R2, RZ ;  /* 0x0000000212167210 */ /* 0x001fe20007fbe0ff */
[----:B------:R-:W-:-:S03]  /*e93d0*/  IMAD R18, R16, 0x1da, RZ ;  /* 0x000001da10127824 */ /* 0x000fc600078e02ff */
[-C--:B------:R-:W-:Y:S01]  /*e93e0*/  LEA.HI.X.SX32 R23, R14, R3.reuse, 0x1, P5 ;  /* 0x000000030e177211 */ /* 0x080fe200028f0eff */
[----:B------:R-:W-:Y:S01]  /*e93f0*/  IMAD R14, R16, 0xed, RZ ;  /* 0x000000ed100e7824 */ /* 0x000fe200078e02ff */
[-C--:B------:R-:W-:Y:S01]  /*e9400*/  IADD3 R20, P6, R18, R2.reuse, RZ ;  /* 0x0000000212147210 */ /* 0x080fe20007fde0ff */
[-C--:B------:R-:W-:Y:S01]  /*e9410*/  IADD3 R18, P5, R15, R2.reuse, RZ ;  /* 0x000000020f127210 */ /* 0x080fe20007fbe0ff */
[----:B------:R0:W-:Y:S02]  /*e9420*/  STL.64 [R1+0x190], R8 ;  /* 0x0001900801007387 */ /* 0x0001e40000100a00 */
[-C--:B------:R-:W-:Y:S02]  /*e9430*/  LEA.HI.X.SX32 R21, R14, R3.reuse, 0x1, P6 ;  /* 0x000000030e157211 */ /* 0x080fe400030f0eff */
[----:B------:R-:W-:Y:S01]  /*e9440*/  LEA.HI.X.SX32 R19, R11, R3, 0x1, P5 ;  /* 0x000000030b137211 */ /* 0x000fe200028f0eff */
[----:B------:R-:W-:Y:S01]  /*e9450*/  IMAD R11, R16, 0xef, RZ ;  /* 0x000000ef100b7824 */ /* 0x000fe200078e02ff */
[----:B---3--:R-:W-:-:S02]  /*e9460*/  IADD3 R14, P6, R13, R2, RZ ;  /* 0x000000020d0e7210 */ /* 0x008fc40007fde0ff */
[-C--:B------:R-:W-:Y:S01]  /*e9470*/  IADD3 R12, P5, R12, R2.reuse, RZ ;  /* 0x000000020c0c7210 */ /* 0x080fe20007fbe0ff */
[----:B------:R1:W-:Y:S01]  /*e9480*/  STL.64 [R1+0x2940], R28 ;  /* 0x0029401c01007387 */ /* 0x0003e20000100a00 */
[----:B------:R-:W-:Y:S01]  /*e9490*/  STL.64 [R1+0x2948], R26 ;  /* 0x0029481a01007387 */ /* 0x000fe20000100a00 */
[-C--:B------:R-:W-:Y:S01]  /*e94a0*/  LEA.HI.X.SX32 R15, R11, R3.reuse, 0x1, P6 ;  /* 0x000000030b0f7211 */ /* 0x080fe200030f0eff */
[C---:B0-----:R-:W-:Y:S01]  /*e94b0*/  IMAD R9, R16.reuse, 0xf0, RZ ;  /* 0x000000f010097824 */ /* 0x041fe200078e02ff */
[----:B------:R-:W-:Y:S01]  /*e94c0*/  STL.64 [R1+0x2950], R24 ;  /* 0x0029501801007387 */ /* 0x000fe20000100a00 */
[C---:B------:R-:W-:Y:S02]  /*e94d0*/  IMAD R8, R16.reuse, 0x1e4, RZ ;  /* 0x000001e410087824 */ /* 0x040fe400078e02ff */
[----:B------:R-:W-:Y:S02]  /*e94e0*/  STL.64 [R1+0x2958], R22 ;  /* 0x0029581601007387 */ /* 0x000fe40000100a00 */
[----:B------:R-:W-:Y:S01]  /*e94f0*/  STL.64 [R1+0x2960], R20 ;  /* 0x0029601401007387 */ /* 0x000fe20000100a00 */
[----:B------:R-:W-:Y:S01]  /*e9500*/  LEA.HI.X.SX32 R13, R9, R3, 0x1, P5 ;  /* 0x00000003090d7211 */ /* 0x000fe200028f0eff */
[----:B------:R-:W-:Y:S01]  /*e9510*/  IMAD R9, R16, 0xf1, RZ ;  /* 0x000000f110097824 */ /* 0x000fe200078e02ff */
[----:B------:R-:W-:Y:S01]  /*e9520*/  STL.64 [R1+0x2968], R18 ;  /* 0x0029681201007387 */ /* 0x000fe20000100a00 */
[----:B------:R-:W-:Y:S01]  /*e9530*/  IADD3 R10, P6, R10, R2, RZ ;  /* 0x000000020a0a7210 */ /* 0x000fe20007fde0ff */
[----:B-1----:R-:W-:-:S02]  /*e9540*/  IMAD R29, R16, 0x1e6, RZ ;  /* 0x000001e6101d7824 */ /* 0x002fc400078e02ff */
[----:B------:R0:W-:Y:S01]  /*e9550*/  STL.64 [R1+0x2970], R14 ;  /* 0x0029700e01007387 */ /* 0x0001e20000100a00 */
[----:B------:R1:W-:Y:S01]  /*e9560*/  STL.64 [R1+0x2978], R12 ;  /* 0x0029780c01007387 */ /* 0x0003e20000100a00 */
[----:B------:R-:W-:Y:S01]  /*e9570*/  LEA.HI.X.SX32 R11, R9, R3, 0x1, P6 ;  /* 0x00000003090b7211 */ /* 0x000fe200030f0eff */
[C---:B------:R-:W-:Y:S02]  /*e9580*/  IMAD R28, R16.reuse, 0xf3, RZ ;  /* 0x000000f3101c7824 */ /* 0x040fe400078e02ff */
[----:B------:R-:W-:Y:S01]  /*e9590*/  IMAD R9, R16, 0x1e8, RZ ;  /* 0x000001e810097824 */ /* 0x000fe200078e02ff */
[-C--:B0-----:R-:W-:Y:S01]  /*e95a0*/  IADD3 R14, P5, R8, R2.reuse, RZ ;  /* 0x00000002080e7210 */ /* 0x081fe20007fbe0ff */
[C---:B------:R-:W-:Y:S01]  /*e95b0*/  IMAD R8, R16.reuse, 0xf2, RZ ;  /* 0x000000f210087824 */ /* 0x040fe200078e02ff */
[----:B-1----:R-:W-:Y:S01]  /*e95c0*/  IADD3 R12, P6, R29, R2, RZ ;  /* 0x000000021d0c7210 */ /* 0x002fe20007fde0ff */
[----:B------:R0:W-:Y:S01]  /*e95d0*/  STL [R1+0x29f8], R10 ;  /* 0x0029f80a01007387 */ /* 0x0001e20000100800 */
[----:B------:R-:W-:-:S02]  /*e95e0*/  IMAD R29, R16, 0x1ea, RZ ;  /* 0x000001ea101d7824 */ /* 0x000fc400078e02ff */
[-C--:B------:R-:W-:Y:S02]  /*e95f0*/  LEA.HI.X.SX32 R15, R8, R3.reuse, 0x1, P5 ;  /* 0x00000003080f7211 */ /* 0x080fe400028f0eff */
[-C--:B------:R-:W-:Y:S01]  /*e9600*/  LEA.HI.X.SX32 R13, R28, R3.reuse, 0x1, P6 ;  /* 0x000000031c0d7211 */ /* 0x080fe200030f0eff */
[C---:B------:R-:W-:Y:S01]  /*e9610*/  IMAD R8, R16.reuse, 0xf4, RZ ;  /* 0x000000f410087824 */ /* 0x040fe200078e02ff */
[----:B------:R1:W-:Y:S01]  /*e9620*/  STL [R1+0x2980], R11 ;  /* 0x0029800b01007387 */ /* 0x0003e20000100800 */
[----:B------:R-:W-:Y:S01]  /*e9630*/  STL.64 [R1+0x9a8], R14 ;  /* 0x0009a80e01007387 */ /* 0x000fe20000100a00 */
[-C--:B0-----:R-:W-:Y:S02]  /*e9640*/  IADD3 R10, P5, R9, R2.reuse, RZ ;  /* 0x00000002090a7210 */ /* 0x081fe40007fbe0ff */
[----:B------:R0:W-:Y:S01]  /*e9650*/  STL.64 [R1+0x9a0], R12 ;  /* 0x0009a00c01007387 */ /* 0x0001e20000100a00 */
[C---:B------:R-:W-:Y:S02]  /*e9660*/  IMAD R28, R16.reuse, 0xf5, RZ ;  /* 0x000000f5101c7824 */ /* 0x040fe400078e02ff */
[----:B------:R-:W-:Y:S01]  /*e9670*/  IMAD R9, R16, 0x1ec, RZ ;  /* 0x000001ec10097824 */ /* 0x000fe200078e02ff */
[----:B-1----:R-:W-:Y:S01]  /*e9680*/  LEA.HI.X.SX32 R11, R8, R3, 0x1, P5 ;  /* 0x00000003080b7211 */ /* 0x002fe200028f0eff */
[----:B------:R-:W-:Y:S01]  /*e9690*/  IMAD R8, R16, 0xf6, RZ ;  /* 0x000000f610087824 */ /* 0x000fe200078e02ff */
[----:B0-----:R-:W-:-:S03]  /*e96a0*/  IADD3 R12, P6, R29, R2, RZ ;  /* 0x000000021d0c7210 */ /* 0x001fc60007fde0ff */
[----:B------:R0:W-:Y:S01]  /*e96b0*/  STL.64 [R1+0x9b8], R10 ;  /* 0x0009b80a01007387 */ /* 0x0001e20000100a00 */
[----:B------:R-:W-:Y:S01]  /*e96c0*/  IMAD R29, R16, 0x1ee, RZ ;  /* 0x000001ee101d7824 */ /* 0x000fe200078e02ff */
[----:B------:R-:W-:Y:S01]  /*e96d0*/  LEA.HI.X.SX32 R13, R28, R3, 0x1, P6 ;  /* 0x000000031c0d7211 */ /* 0x000fe200030f0eff */
[----:B------:R-:W-:-:S04]  /*e96e0*/  IMAD R28, R16, 0xf7, RZ ;  /* 0x000000f7101c7824 */ /* 0x000fc800078e02ff */
[----:B------:R1:W-:Y:S01]  /*e96f0*/  STL.64 [R1+0x9b0], R12 ;  /* 0x0009b00c01007387 */ /* 0x0003e20000100a00 */
[----:B0-----:R-:W-:Y:S01]  /*e9700*/  IADD3 R10, P5, R9, R2, RZ ;  /* 0x00000002090a7210 */ /* 0x001fe20007fbe0ff */
[----:B------:R-:W-:-:S03]  /*e9710*/  IMAD R9, R16, 0x1f0, RZ ;  /* 0x000001f010097824 */ /* 0x000fc600078e02ff */
[-C--:B------:R-:W-:Y:S02]  /*e9720*/  LEA.HI.X.SX32 R11, R8, R3.reuse, 0x1, P5 ;  /* 0x00000003080b7211 */ /* 0x080fe400028f0eff */
[-C--:B------:R-:W-:Y:S02]  /*e9730*/  IADD3 R8, P5, R9, R2.reuse, RZ ;  /* 0x0000000209087210 */ /* 0x080fe40007fbe0ff */
[----:B-1----:R-:W-:Y:S01]  /*e9740*/  IADD3 R12, P6, R29, R2, RZ ;  /* 0x000000021d0c7210 */ /* 0x002fe20007fde0ff */
[C---:B------:R-:W-:Y:S02]  /*e9750*/  IMAD R29, R16.reuse, 0xf8, RZ ;  /* 0x000000f8101d7824 */ /* 0x040fe400078e02ff */
[----:B------:R-:W-:Y:S01]  /*e9760*/  IMAD R24, R16, 0x1f2, RZ ;  /* 0x000001f210187824 */ /* 0x000fe200078e02ff */
[-C--:B------:R-:W-:Y:S01]  /*e9770*/  LEA.HI.X.SX32 R13, R28, R3.reuse, 0x1, P6 ;  /* 0x000000031c0d7211 */ /* 0x080fe200030f0eff */
[C---:B------:R-:W-:Y:S01]  /*e9780*/  IMAD R27, R16.reuse, 0x1f4, RZ ;  /* 0x000001f4101b7824 */ /* 0x040fe200078e02ff */
[----:B------:R-:W-:Y:S01]  /*e9790*/  LEA.HI.X.SX32 R9, R29, R3, 0x1, P5 ;  /* 0x000000031d097211 */ /* 0x000fe200028f0eff */
[----:B------:R-:W-:Y:S02]  /*e97a0*/  STL.64 [R1+0x9c8], R10 ;  /* 0x0009c80a01007387 */ /* 0x000fe40000100a00 */
[----:B------:R0:W-:Y:S02]  /*e97b0*/  STL.64 [R1+0x9c0], R12 ;  /* 0x0009c00c01007387 */ /* 0x0001e40000100a00 */
[----:B------:R-:W-:-:S02]  /*e97c0*/  IMAD R28, R16, 0xf9, RZ ;  /* 0x000000f9101c7824 */ /* 0x000fc400078e02ff */
[C---:B------:R-:W-:Y:S01]  /*e97d0*/  IMAD R29, R16.reuse, 0xfa, RZ ;  /* 0x000000fa101d7824 */ /* 0x040fe200078e02ff */
[----:B------:R1:W-:Y:S01]  /*e97e0*/  STL.64 [R1+0x9d8], R8 ;  /* 0x0009d80801007387 */ /* 0x0003e20000100a00 */
[C---:B------:R-:W-:Y:S02]  /*e97f0*/  IMAD R20, R16.reuse, 0x1f6, RZ ;  /* 0x000001f610147824 */ /* 0x040fe400078e02ff */
[----:B------:R-:W-:Y:S01]  /*e9800*/  IMAD R22, R16, 0x1f8, RZ ;  /* 0x000001f810167824 */ /* 0x000fe200078e02ff */
[-C--:B0-----:R-:W-:Y:S02]  /*e9810*/  IADD3 R12, P6, R24, R2.reuse, RZ ;  /* 0x00000002180c7210 */ /* 0x081fe40007fde0ff */
[----:B-1----:R-:W-:Y:S02]  /*e9820*/  IADD3 R8, P5, R27, R2, RZ ;  /* 0x000000021b087210 */ /* 0x002fe40007fbe0ff */
[-C--:B------:R-:W-:Y:S01]  /*e9830*/  LEA.HI.X.SX32 R13, R28, R3.reuse, 0x1, P6 ;  /* 0x000000031c0d7211 */ /* 0x080fe200030f0eff */
[----:B------:R-:W-:Y:S01]  /*e9840*/  STL [R1+0x2e48], R27 ;  /* 0x002e481b01007387 */ /* 0x000fe20000100800 */
[----:B------:R-:W-:Y:S01]  /*e9850*/  LEA.HI.X.SX32 R9, R29, R3, 0x1, P5 ;  /* 0x000000031d097211 */ /* 0x000fe200028f0eff */
[----:B------:R-:W-:-:S02]  /*e9860*/  IMAD R26, R16, 0xfb, RZ ;  /* 0x000000fb101a7824 */ /* 0x000fc400078e02ff */
[----:B------:R0:W-:Y:S01]  /*e9870*/  STL.64 [R1+0x9d0], R12 ;  /* 0x0009d00c01007387 */ /* 0x0001e20000100a00 */
[----:B------:R-:W-:Y:S02]  /*e9880*/  STL [R1+0x2e4c], R20 ;  /* 0x002e4c1401007387 */ /* 0x000fe40000100800 */
[----:B------:R1:W-:Y:S02]  /*e9890*/  STL.64 [R1+0x9e8], R8 ;  /* 0x0009e80801007387 */ /* 0x0003e40000100a00 */
[C---:B------:R-:W-:Y:S02]  /*e98a0*/  IMAD R28, R16.reuse, 0xfc, RZ ;  /* 0x000000fc101c7824 */ /* 0x040fe400078e02ff */
[C---:B------:R-:W-:Y:S02]  /*e98b0*/  IMAD R25, R16.reuse, 0x1fa, RZ ;  /* 0x000001fa10197824 */ /* 0x040fe400078e02ff */
[----:B------:R-:W-:Y:S01]  /*e98c0*/  IMAD R29, R16, 0x1fc, RZ ;  /* 0x000001fc101d7824 */ /* 0x000fe200078e02ff */
[----:B0-----:R-:W-:-:S02]  /*e98d0*/  IADD3 R12, P6, R20, R2, RZ ;  /* 0x00000002140c7210 */ /* 0x001fc40007fde0ff */
[----:B-1----:R-:W-:Y:S02]  /*e98e0*/  IADD3 R8, P5, R22, R2, RZ ;  /* 0x0000000216087210 */ /* 0x002fe40007fbe0ff */
[-C--:B------:R-:W-:Y:S02]  /*e98f0*/  LEA.HI.X.SX32 R13, R26, R3.reuse, 0x1, P6 ;  /* 0x000000031a0d7211 */ /* 0x080fe400030f0eff */
[----:B------:R-:W-:Y:S01]  /*e9900*/  LEA.HI.X.SX32 R9, R28, R3, 0x1, P5 ;  /* 0x000000031c097211 */ /* 0x000fe200028f0eff */
[----:B------:R-:W-:Y:S02]  /*e9910*/  STL [R1+0x2e50], R22 ;  /* 0x002e501601007387 */ /* 0x000fe40000100800 */
[----:B------:R0:W-:Y:S02]  /*e9920*/  STL.64 [R1+0x9e0], R12 ;  /* 0x0009e00c01007387 */ /* 0x0001e40000100a00 */
[----:B------:R-:W-:Y:S02]  /*e9930*/  STL.64 [R1+0x2e40], R24 ;  /* 0x002e401801007387 */ /* 0x000fe40000100a00 */
[C---:B------:R-:W-:Y:S01]  /*e9940*/  IMAD R23, R16.reuse, 0xfd, RZ ;  /* 0x000000fd10177824 */ /* 0x040fe200078e02ff */
[----:B------:R1:W-:Y:S01]  /*e9950*/  STL.64 [R1+0x9f8], R8 ;  /* 0x0009f80801007387 */ /* 0x0003e20000100a00 */
[----:B------:R-:W-:-:S02]  /*e9960*/  IMAD R28, R16, 0xfe, RZ ;  /* 0x000000fe101c7824 */ /* 0x000fc400078e02ff */
[----:B------:R-:W-:Y:S01]  /*e9970*/  IMAD R26, R16, 0x1fe, RZ ;  /* 0x000001fe101a7824 */ /* 0x000fe200078e02ff */
[-C--:B0-----:R-:W-:Y:S02]  /*e9980*/  IADD3 R12, P6, R25, R2.reuse, RZ ;  /* 0x00000002190c7210 */ /* 0x081fe40007fde0ff */
[-C--:B-1----:R-:W-:Y:S02]  /*e9990*/  IADD3 R8, P5, R29, R2.reuse, RZ ;  /* 0x000000021d087210 */ /* 0x082fe40007fbe0ff */
[-C--:B------:R-:W-:Y:S01]  /*e99a0*/  LEA.HI.X.SX32 R13, R23, R3.reuse, 0x1, P6 ;  /* 0x00000003170d7211 */ /* 0x080fe200030f0eff */
[-C--:B------:R-:W-:Y:S01]  /*e99b0*/  IADD3 R14, P6, R26, R2.reuse, RZ ;  /* 0x000000021a0e7210 */ /* 0x080fe20007fde0ff */
[-C--:B------:R-:W-:Y:S01]  /*e99c0*/  LEA.HI.X.SX32 R9, R28, R3.reuse, 0x1, P5 ;  /* 0x000000031c097211 */ /* 0x080fe200028f0eff */
[----:B------:R-:W-:Y:S01]  /*e99d0*/  STL [R1+0x2e54], R29 ;  /* 0x002e541d01007387 */ /* 0x000fe20000100800 */
[C---:B------:R-:W-:Y:S02]  /*e99e0*/  IMAD R26, R16.reuse, 0xff, RZ ;  /* 0x000000ff101a7824 */ /* 0x040fe400078e02ff */
[----:B------:R0:W-:Y:S01]  /*e99f0*/  STL.64 [R1+0x9f0], R12 ;  /* 0x0009f00c01007387 */ /* 0x0001e20000100a00 */
[----:B------:R1:W-:Y:S01]  /*e9a00*/  STL.64 [R1+0xa08], R8 ;  /* 0x000a080801007387 */ /* 0x0003e20000100a00 */
[----:B------:R-:W-:Y:S01]  /*e9a10*/  IMAD R28, R16, 0x202, RZ ;  /* 0x00000202101c7824 */ /* 0x000fe200078e02ff */
[----:B------:R-:W-:Y:S01]  /*e9a20*/  LEA.HI.X.SX32 R15, R26, R3, 0x1, P6 ;  /* 0x000000031a0f7211 */ /* 0x000fe200030f0eff */
[C---:B------:R-:W-:Y:S01]  /*e9a30*/  IMAD R26, R16.reuse, 0x101, RZ ;  /* 0x00000101101a7824 */ /* 0x040fe200078e02ff */
[----:B0-----:R-:W-:-:S02]  /*e9a40*/  LEA R12, P5, R16, R2, 0x9 ;  /* 0x00000002100c7211 */ /* 0x001fc400078a48ff */
[C---:B-1----:R-:W-:Y:S01]  /*e9a50*/  SHF.L.U32 R8, R16.reuse, 0x8, RZ ;  /* 0x0000000810087819 */ /* 0x042fe200000006ff */
[----:B------:R-:W-:-:S03]  /*e9a60*/  IMAD R9, R16, 0x204, RZ ;  /* 0x0000020410097824 */ /* 0x000fc600078e02ff */
[----:B------:R-:W-:Y:S01]  /*e9a70*/  LEA.HI.X.SX32 R13, R8, R3, 0x1, P5 ;  /* 0x00000003080d7211 */ /* 0x000fe200028f0eff */
[----:B------:R0:W-:Y:S01]  /*e9a80*/  STL.64 [R1+0xa00], R14 ;  /* 0x000a000e01007387 */ /* 0x0001e20000100a00 */
[----:B------:R-:W-:-:S03]  /*e9a90*/  IMAD R8, R16, 0x102, RZ ;  /* 0x0000010210087824 */ /* 0x000fc600078e02ff */
[----:B------:R1:W-:Y:S01]  /*e9aa0*/  STL.64 [R1+0xa18], R12 ;  /* 0x000a180c01007387 */ /* 0x0003e20000100a00 */
[-C--:B0-----:R-:W-:Y:S01]  /*e9ab0*/  IADD3 R14, P6, R28, R2.reuse, RZ ;  /* 0x000000021c0e7210 */ /* 0x081fe20007fde0ff */
[----:B------:R-:W-:Y:S01]  /*e9ac0*/  IMAD R28, R16, 0x206, RZ ;  /* 0x00000206101c7824 */ /* 0x000fe200078e02ff */
        /* <DEDUP_REMOVED lines=49> */
[----:B-1----:R-:W-:Y:S01]  /*e9de0*/  IADD3 R12, P5, R9, R2, RZ ;  /* 0x00000002090c7210 */ /* 0x002fe20007fbe0ff */
[----:B------:R-:W-:Y:S01]  /*e9df0*/  IMAD R28, R16, 0x21a, RZ ;  /* 0x0000021a101c7824 */ /* 0x000fe200078e02ff */
[-C--:B------:R-:W-:Y:S02]  /*e9e00*/  LEA.HI.X.SX32 R15, R26, R3.reuse, 0x1, P6 ;  /* 0x000000031a0f7211 */ /* 0x080fe400030f0eff */
[----:B------:R-:W-:Y:S01]  /*e9e10*/  LEA.HI.X.SX32 R13, R8, R3, 0x1, P5 ;  /* 0x00000003080d7211 */ /* 0x000fe200028f0eff */
[C---:B------:R-:W-:Y:S02]  /*e9e20*/  IMAD R9, R16.reuse, 0x21c, RZ ;  /* 0x0000021c10097824 */ /* 0x040fe400078e02ff */
[C---:B------:R-:W-:Y:S01]  /*e9e30*/  IMAD R26, R16.reuse, 0x10d, RZ ;  /* 0x0000010d101a7824 */ /* 0x040fe200078e02ff */
[----:B------:R0:W-:Y:S01]  /*e9e40*/  STL.64 [R1+0xa60], R14 ;  /* 0x000a600e01007387 */ /* 0x0001e20000100a00 */
[----:B------:R1:W-:Y:S02]  /*e9e50*/  STL.64 [R1+0xa80], R12 ;  /* 0x000a800c01007387 */ /* 0x0003e40000100a00 */
[----:B------:R-:W-:-:S02]  /*e9e60*/  IMAD R8, R16, 0x10e, RZ ;  /* 0x0000010e10087824 */ /* 0x000fc400078e02ff */
[----:B------:R-:W-:Y:S01]  /*e9e70*/  IMAD R23, R16, 0x10f, RZ ;  /* 0x0000010f10177824 */ /* 0x000fe200078e02ff */
[-C--:B0-----:R-:W-:Y:S02]  /*e9e80*/  IADD3 R14, P6, R28, R2.reuse, RZ ;  /* 0x000000021c0e7210 */ /* 0x081fe40007fde0ff */
        /* <DEDUP_REMOVED lines=10> */
[-C--:B-1----:R-:W-:Y:S02]  /*e9f30*/  IADD3 R12, P5, R9, R2.reuse, RZ ;  /* 0x00000002090c7210 */ /* 0x082fe40007fbe0ff */
        /* <DEDUP_REMOVED lines=64> */
[C---:B------:R-:W-:Y:S01]  /*ea340*/  IMAD R9, R16.reuse, 0x23c, RZ ;  /* 0x0000023c10097824 */ /* 0x040fe200078e02ff */
[----:B------:R-:W-:Y:S01]  /*ea350*/  STL.64 [R1+0x2f20], R26 ;  /* 0x002f201a01007387 */ /* 0x000fe20000100a00 */
[----:B------:R0:W-:Y:S02]  /*ea360*/  STL.64 [R1+0xaf0], R14 ;  /* 0x000af00e01007387 */ /* 0x0001e40000100a00 */
[----:B------:R-:W-:-:S02]  /*ea370*/  IMAD R19, R16, 0x11d, RZ ;  /* 0x0000011d10137824 */ /* 0x000fc400078e02ff */
[----:B------:R1:W-:Y:S02]  /*ea380*/  STL.64 [R1+0xae8], R12 ;  /* 0x000ae80c01007387 */ /* 0x0003e40000100a00 */
[C---:B------:R-:W-:Y:S01]  /*ea390*/  IMAD R8, R16.reuse, 0x11e, RZ ;  /* 0x0000011e10087824 */ /* 0x040fe200078e02ff */
[-C--:B0-----:R-:W-:Y:S02]  /*ea3a0*/  IADD3 R14, P6, R21, R2.reuse, RZ ;  /* 0x00000002150e7210 */ /* 0x081fe40007fde0ff */
[----:B-1----:R-:W-:Y:S01]  /*ea3b0*/  IADD3 R12, P5, R9, R2, RZ ;  /* 0x00000002090c7210 */ /* 0x002fe20007fbe0ff */
[C---:B------:R-:W-:Y:S01]  /*ea3c0*/  IMAD R21, R16.reuse, 0x23e, RZ ;  /* 0x0000023e10157824 */ /* 0x040fe200078e02ff */
[-C--:B------:R-:W-:Y:S01]  /*ea3d0*/  LEA.HI.X.SX32 R15, R19, R3.reuse, 0x1, P6 ;  /* 0x00000003130f7211 */ /* 0x080fe200030f0eff */
[----:B------:R-:W-:Y:S01]  /*ea3e0*/  IMAD R9, R16, 0x240, RZ ;  /* 0x0000024010097824 */ /* 0x000fe200078e02ff */
[----:B------:R-:W-:Y:S01]  /*ea3f0*/  LEA.HI.X.SX32 R13, R8, R3, 0x1, P5 ;  /* 0x00000003080d7211 */ /* 0x000fe200028f0eff */
[----:B------:R-:W-:-:S02]  /*ea400*/  IMAD R19, R16, 0x11f, RZ ;  /* 0x0000011f10137824 */ /* 0x000fc400078e02ff */
[----:B------:R0:W-:Y:S02]  /*ea410*/  STL.64 [R1+0xb08], R14 ;  /* 0x000b080e01007387 */ /* 0x0001e40000100a00 */
[----:B------:R1:W-:Y:S02]  /*ea420*/  STL.64 [R1+0xb00], R12 ;  /* 0x000b000c01007387 */ /* 0x0003e40000100a00 */
[C---:B------:R-:W-:Y:S01]  /*ea430*/  IMAD R8, R16.reuse, 0x120, RZ ;  /* 0x0000012010087824 */ /* 0x040fe200078e02ff */
[-C--:B0-----:R-:W-:Y:S02]  /*ea440*/  IADD3 R14, P6, R21, R2.reuse, RZ ;  /* 0x00000002150e7210 */ /* 0x081fe40007fde0ff */
[----:B-1----:R-:W-:Y:S01]  /*ea450*/  IADD3 R12, P5, R9, R2, RZ ;  /* 0x00000002090c7210 */ /* 0x002fe20007fbe0ff */
[----:B------:R-:W-:Y:S01]  /*ea460*/  IMAD R21, R16, 0x242, RZ ;  /* 0x0000024210157824 */ /* 0x000fe200078e02ff */
[-C--:B------:R-:W-:Y:S02]  /*ea470*/  LEA.HI.X.SX32 R15, R19, R3.reuse, 0x1, P6 ;  /* 0x00000003130f7211 */ /* 0x080fe400030f0eff */
[----:B------:R-:W-:Y:S01]  /*ea480*/  LEA.HI.X.SX32 R13, R8, R3, 0x1, P5 ;  /* 0x00000003080d7211 */ /* 0x000fe200028f0eff */
[----:B------:R-:W-:-:S02]  /*ea490*/  IMAD R9, R16, 0x244, RZ ;  /* 0x0000024410097824 */ /* 0x000fc400078e02ff */
[C---:B------:R-:W-:Y:S01]  /*ea4a0*/  IMAD R19, R16.reuse, 0x121, RZ ;  /* 0x0000012110137824 */ /* 0x040fe200078e02ff */
[----:B------:R0:W-:Y:S01]  /*ea4b0*/  STL.64 [R1+0xaf8], R14 ;  /* 0x000af80e01007387 */ /* 0x0001e20000100a00 */
        /* <DEDUP_REMOVED lines=11> */
[C---:B------:R-:W-:Y:S02]  /*ea570*/  IMAD R19, R16.reuse, 0x24a, RZ ;  /* 0x0000024a10137824 */ /* 0x040fe400078e02ff */
[C---:B------:R-:W-:Y:S01]  /*ea580*/  IMAD R8, R16.reuse, 0x24c, RZ ;  /* 0x0000024c10087824 */ /* 0x040fe200078e02ff */
[-C--:B0-----:R-:W-:Y:S01]  /*ea590*/  IADD3 R14, P6, R21, R2.reuse, RZ ;  /* 0x00000002150e7210 */ /* 0x081fe20007fde0ff */
[----:B------:R-:W-:Y:S01]  /*ea5a0*/  IMAD R21, R16, 0x124, RZ ;  /* 0x0000012410157824 */ /* 0x000fe200078e02ff */
[----:B-1----:R-:W-:Y:S02]  /*ea5b0*/  IADD3 R12, P5, R9, R2, RZ ;  /* 0x00000002090c7210 */ /* 0x002fe40007fbe0ff */
        /* <DEDUP_REMOVED lines=31> */
[----:B------:R-:W-:Y:S01]  /*ea7b0*/  IMAD R8, R16, 0x258, RZ ;  /* 0x0000025810087824 */ /* 0x000fe200078e02ff */
[----:B------:R-:W-:-:S03]  /*ea7c0*/  IADD3 R24, P6, R18, R2, RZ ;  /* 0x0000000212187210 */ /* 0x000fc60007fde0ff */
[----:B------:R-:W-:Y:S01]  /*ea7d0*/  STL.64 [R1+0xb68], R12 ;  /* 0x000b680c01007387 */ /* 0x000fe20000100a00 */
[----:B------:R0:W-:Y:S02]  /*ea7e0*/  STL.64 [R1+0xb58], R14 ;  /* 0x000b580e01007387 */ /* 0x0001e40000100a00 */
[C---:B------:R-:W-:Y:S02]  /*ea7f0*/  IMAD R18, R16.reuse, 0x12c, RZ ;  /* 0x0000012c10127824 */ /* 0x040fe400078e02ff */
[C---:B------:R-:W-:Y:S02]  /*ea800*/  IMAD R21, R16.reuse, 0x25c, RZ ;  /* 0x0000025c10157824 */ /* 0x040fe400078e02ff */
[----:B0-----:R-:W-:Y:S01]  /*ea810*/  IMAD R14, R16, 0x12b, RZ ;  /* 0x0000012b100e7824 */ /* 0x001fe200078e02ff */
[----:B------:R-:W-:Y:S01]  /*ea820*/  IADD3 R12, P5, R8, R2, RZ ;  /* 0x00000002080c7210 */ /* 0x000fe20007fbe0ff */
[----:B------:R-:W-:-:S03]  /*ea830*/  IMAD R15, R16, 0x25a, RZ ;  /* 0x0000025a100f7824 */ /* 0x000fc600078e02ff */
[-C--:B------:R-:W-:Y:S02]  /*ea840*/  LEA.HI.X.SX32 R25, R14, R3.reuse, 0x1, P6 ;  /* 0x000000030e197211 */ /* 0x080fe400030f0eff */
[-C--:B------:R-:W-:Y:S01]  /*ea850*/  LEA.HI.X.SX32 R13, R18, R3.reuse, 0x1, P5 ;  /* 0x00000003120d7211 */ /* 0x080fe200028f0eff */
[C---:B------:R-:W-:Y:S02]  /*ea860*/  IMAD R14, R16.reuse, 0x12d, RZ ;  /* 0x0000012d100e7824 */ /* 0x040fe400078e02ff */
[C---:B------:R-:W-:Y:S01]  /*ea870*/  IMAD R18, R16.reuse, 0x12e, RZ ;  /* 0x0000012e10127824 */ /* 0x040fe200078e02ff */
[----:B------:R0:W-:Y:S01]  /*ea880*/  STL.64 [R1+0xb60], R24 ;  /* 0x000b601801007387 */ /* 0x0001e20000100a00 */
[----:B------:R1:W-:Y:S01]  /*ea890*/  STL.64 [R1+0xb70], R12 ;  /* 0x000b700c01007387 */ /* 0x0003e20000100a00 */
[-C--:B0-----:R-:W-:Y:S02]  /*ea8a0*/  IADD3 R24, P6, R15, R2.reuse, RZ ;  /* 0x000000020f187210 */ /* 0x081fe40007fde0ff */
[----:B-1----:R-:W-:Y:S01]  /*ea8b0*/  IADD3 R12, P5, R21, R2, RZ ;  /* 0x00000002150c7210 */ /* 0x002fe20007fbe0ff */
[----:B------:R-:W-:Y:S01]  /*ea8c0*/  IMAD R21, R16, 0x260, RZ ;  /* 0x0000026010157824 */ /* 0x000fe200078e02ff */
[----:B------:R-:W-:-:S02]  /*ea8d0*/  LEA.HI.X.SX32 R25, R14, R3, 0x1, P6 ;  /* 0x000000030e197211 */ /* 0x000fc400030f0eff */
[----:B------:R-:W-:Y:S01]  /*ea8e0*/  LEA.HI.X.SX32 R13, R18, R3, 0x1, P5 ;  /* 0x00000003120d7211 */ /* 0x000fe200028f0eff */
[C---:B------:R-:W-:Y:S01]  /*ea8f0*/  IMAD R15, R16.reuse, 0x25e, RZ ;  /* 0x0000025e100f7824 */ /* 0x040fe200078e02ff */
[----:B------:R-:W-:Y:S01]  /*ea900*/  IADD3 R14, P5, R21, R2, RZ ;  /* 0x00000002150e7210 */ /* 0x000fe20007fbe0ff */
[----:B------:R0:W-:Y:S02]  /*ea910*/  STL.64 [R1+0xdd8], R24 ;  /* 0x000dd81801007387 */ /* 0x0001e40000100a00 */
[----:B------:R1:W-:Y:S02]  /*ea920*/  STL.64 [R1+0xdd0], R12 ;  /* 0x000dd00c01007387 */ /* 0x0003e40000100a00 */
[C---:B------:R-:W-:Y:S02]  /*ea930*/  IMAD R21, R16.reuse, 0x130, RZ ;  /* 0x0000013010157824 */ /* 0x040fe400078e02ff */
[C---:B------:R-:W-:Y:S02]  /*ea940*/  IMAD R19, R16.reuse, 0x2e8, RZ ;  /* 0x000002e810137824 */ /* 0x040fe400078e02ff */
[----:B------:R-:W-:-:S02]  /*ea950*/  IMAD R18, R16, 0x2f0, RZ ;  /* 0x000002f010127824 */ /* 0x000fc400078e02ff */
[C---:B------:R-:W-:Y:S01]  /*ea960*/  IMAD R17, R16.reuse, 0x264, RZ ;  /* 0x0000026410117824 */ /* 0x040fe200078e02ff */
[-C--:B0-----:R-:W-:Y:S01]  /*ea970*/  IADD3 R24, P6, R15, R2.reuse, RZ ;  /* 0x000000020f187210 */ /* 0x081fe20007fde0ff */
[C---:B-1----:R-:W-:Y:S02]  /*ea980*/  IMAD R12, R16.reuse, 0x12f, RZ ;  /* 0x0000012f100c7824 */ /* 0x042fe400078e02ff */
[----:B------:R-:W-:Y:S01]  /*ea990*/  IMAD R13, R16, 0x262, RZ ;  /* 0x00000262100d7824 */ /* 0x000fe200078e02ff */
[-C--:B------:R-:W-:Y:S02]  /*ea9a0*/  LEA.HI.X.SX32 R15, R21, R3.reuse, 0x1, P5 ;  /* 0x00000003150f7211 */ /* 0x080fe400028f0eff */
[-C--:B------:R-:W-:Y:S01]  /*ea9b0*/  LEA.HI.X.SX32 R25, R12, R3.reuse, 0x1, P6 ;  /* 0x000000030c197211 */ /* 0x080fe200030f0eff */
[----:B------:R-:W-:Y:S01]  /*ea9c0*/  STL.64 [R1+0x2f18], R18 ;  /* 0x002f181201007387 */ /* 0x000fe20000100a00 */
[C---:B------:R-:W-:Y:S01]  /*ea9d0*/  IMAD R11, R16.reuse, 0x131, RZ ;  /* 0x00000131100b7824 */ /* 0x040fe200078e02ff */
[----:B------:R-:W-:Y:S01]  /*ea9e0*/  IADD3 R12, P6, R13, R2, RZ ;  /* 0x000000020d0c7210 */ /* 0x000fe20007fde0ff */
[C---:B------:R-:W-:Y:S01]  /*ea9f0*/  IMAD R21, R16.reuse, 0x132, RZ ;  /* 0x0000013210157824 */ /* 0x040fe200078e02ff */
[----:B------:R-:W-:Y:S01]  /*eaa00*/  STL.64 [R1+0xdc8], R24 ;  /* 0x000dc81801007387 */ /* 0x000fe20000100a00 */
[----:B------:R0:W-:Y:S01]  /*eaa10*/  STL.64 [R1+0xdc0], R14 ;  /* 0x000dc00e01007387 */ /* 0x0001e20000100a00 */
[----:B------:R-:W-:Y:S01]  /*eaa20*/  LEA.HI.X.SX32 R13, R11, R3, 0x1, P6 ;  /* 0x000000030b0d7211 */ /* 0x000fe200030f0eff */
[----:B------:R-:W-:-:S02]  /*eaa30*/  IMAD R6, R16, 0x268, RZ ;  /* 0x0000026810067824 */ /* 0x000fc400078e02ff */
[----:B------:R-:W-:Y:S01]  /*eaa40*/  IMAD R7, R16, 0x266, RZ ;  /* 0x0000026610077824 */ /* 0x000fe200078e02ff */
[----:B0-----:R-:W-:-:S04]  /*eaa50*/  IADD3 R14, P5, R17, R2, RZ ;  /* 0x00000002110e7210 */ /* 0x001fc80007fbe0ff */
[-C--:B------:R-:W-:Y:S01]  /*eaa60*/  LEA.HI.X.SX32 R15, R21, R3.reuse, 0x1, P5 ;  /* 0x00000003150f7211 */ /* 0x080fe200028f0eff */
[----:B------:R0:W-:Y:S01]  /*eaa70*/  STL.64 [R1+0xdb8], R12 ;  /* 0x000db80c01007387 */ /* 0x0001e20000100a00 */
[----:B------:R-:W-:Y:S01]  /*eaa80*/  IMAD R21, R16, 0x134, RZ ;  /* 0x0000013410157824 */ /* 0x000fe200078e02ff */
[-C--:B------:R-:W-:Y:S02]  /*eaa90*/  IADD3 R6, P5, R6, R2.reuse, RZ ;  /* 0x0000000206067210 */ /* 0x080fe40007fbe0ff */
[----:B------:R1:W-:Y:S01]  /*eaaa0*/  STL.64 [R1+0xdb0], R14 ;  /* 0x000db00e01007387 */ /* 0x0003e20000100a00 */
[C---:B------:R-:W-:Y:S01]  /*eaab0*/  IMAD R5, R16.reuse, 0x26a, RZ ;  /* 0x0000026a10057824 */ /* 0x040fe200078e02ff */
[----:B0-----:R-:W-:Y:S01]  /*eaac0*/  IADD3 R12, P6, R7, R2, RZ ;  /* 0x00000002070c7210 */ /* 0x001fe20007fde0ff */
[----:B-1----:R-:W-:Y:S01]  /*eaad0*/  IMAD R14, R16, 0x133, RZ ;  /* 0x00000133100e7824 */ /* 0x002fe200078e02ff */
[----:B------:R-:W-:-:S04]  /*eaae0*/  LEA.HI.X.SX32 R7, R21, R3, 0x1, P5 ;  /* 0x0000000315077211 */ /* 0x000fc800028f0eff */
[----:B------:R-:W-:Y:S01]  /*eaaf0*/  LEA.HI.X.SX32 R13, R14, R3, 0x1, P6 ;  /* 0x000000030e0d7211 */ /* 0x000fe200030f0eff */
[----:B------:R-:W-:Y:S01]  /*eab00*/  STL.64 [R1+0xda0], R6 ;  /* 0x000da00601007387 */ /* 0x000fe20000100a00 */
[C---:B------:R-:W-:Y:S01]  /*eab10*/  IMAD R4, R16.reuse, 0x26c, RZ ;  /* 0x0000026c10047824 */ /* 0x040fe200078e02ff */
[-C--:B------:R-:W-:Y:S02]  /*eab20*/  IADD3 R18, P6, R5, R2.reuse, RZ ;  /* 0x0000000205127210 */ /* 0x080fe40007fde0ff */
[----:B------:R0:W-:Y:S01]  /*eab30*/  STL.64 [R1+0xda8], R12 ;  /* 0x000da80c01007387 */ /* 0x0001e20000100a00 */
[C---:B------:R-:W-:Y:S02]  /*eab40*/  IMAD R14, R16.reuse, 0x136, RZ ;  /* 0x00000136100e7824 */ /* 0x040fe400078e02ff */
[----:B0-----:R-:W-:Y:S01]  /*eab50*/  IMAD R12, R16, 0x135, RZ ;  /* 0x00000135100c7824 */ /* 0x001fe200078e02ff */
[----:B------:R-:W-:Y:S01]  /*eab60*/  IADD3 R6, P5, R4, R2, RZ ;  /* 0x0000000204067210 */ /* 0x000fe20007fbe0ff */
[----:B------:R-:W-:-:S03]  /*eab70*/  IMAD R13, R16, 0x26e, RZ ;  /* 0x0000026e100d7824 */ /* 0x000fc600078e02ff */
[-C--:B------:R-:W-:Y:S02]  /*eab80*/  LEA.HI.X.SX32 R19, R12, R3.reuse, 0x1, P6 ;  /* 0x000000030c137211 */ /* 0x080fe400030f0eff */
[----:B------:R-:W-:Y:S01]  /*eab90*/  LEA.HI.X.SX32 R7, R14, R3, 0x1, P5 ;  /* 0x000000030e077211 */ /* 0x000fe200028f0eff */
[C---:B------:R-:W-:Y:S02]  /*eaba0*/  IMAD R12, R16.reuse, 0x137, RZ ;  /* 0x00000137100c7824 */ /* 0x040fe400078e02ff */
[C---:B------:R-:W-:Y:S01]  /*eabb0*/  IMAD R21, R16.reuse, 0x270, RZ ;  /* 0x0000027010157824 */ /* 0x040fe200078e02ff */
[----:B------:R0:W-:Y:S01]  /*eabc0*/  STL.64 [R1+0xd98], R18 ;  /* 0x000d981201007387 */ /* 0x0001e20000100a00 */
[C---:B------:R-:W-:Y:S02]  /*eabd0*/  IMAD R4, R16.reuse, 0x2f6, RZ ;  /* 0x000002f610047824 */ /* 0x040fe400078e02ff */
[C---:B------:R-:W-:Y:S02]  /*eabe0*/  IMAD R5, R16.reuse, 0x2f8, RZ ;  /* 0x000002f810057824 */ /* 0x040fe400078e02ff */
[----:B------:R1:W-:Y:S02]  /*eabf0*/  STL.64 [R1+0xd90], R6 ;  /* 0x000d900601007387 */ /* 0x0003e40000100a00 */
[C---:B------:R-:W-:Y:S01]  /*eac00*/  IMAD R14, R16.reuse, 0x138, RZ ;  /* 0x00000138100e7824 */ /* 0x040fe200078e02ff */
[-C--:B0-----:R-:W-:Y:S01]  /*eac10*/  IADD3 R18, P6, R13, R2.reuse, RZ ;  /* 0x000000020d127210 */ /* 0x081fe20007fde0ff */
[----:B------:R-:W-:Y:S01]  /*eac20*/  IMAD R13, R16, 0x272, RZ ;  /* 0x00000272100d7824 */ /* 0x000fe200078e02ff */
[----:B-1----:R-:W-:-:S02]  /*eac30*/  IADD3 R6, P5, R21, R2, RZ ;  /* 0x0000000215067210 */ /* 0x002fc40007fbe0ff */
[-C--:B------:R-:W-:Y:S01]  /*eac40*/  LEA.HI.X.SX32 R19, R12, R3.reuse, 0x1, P6 ;  /* 0x000000030c137211 */ /* 0x080fe200030f0eff */
[----:B------:R-:W-:Y:S01]  /*eac50*/  IMAD R21, R16, 0x274, RZ ;  /* 0x0000027410157824 */ /* 0x000fe200078e02ff */
[----:B------:R0:W-:Y:S03]  /*eac60*/  STL.64 [R1+0x2f08], R4 ;  /* 0x002f080401007387 */ /* 0x0001e60000100a00 */
[----:B------:R1:W-:Y:S01]  /*eac70*/  STL.64 [R1+0xd88], R18 ;  /* 0x000d881201007387 */ /* 0x0003e20000100a00 */
[----:B------:R-:W-:Y:S01]  /*eac80*/  LEA.HI.X.SX32 R7, R14, R3, 0x1, P5 ;  /* 0x000000030e077211 */ /* 0x000fe200028f0eff */
[C---:B------:R-:W-:Y:S02]  /*eac90*/  IMAD R12, R16.reuse, 0x139, RZ ;  /* 0x00000139100c7824 */ /* 0x040fe400078e02ff */
[----:B------:R-:W-:Y:S01]  /*eaca0*/  IMAD R14, R16, 0x13a, RZ ;  /* 0x0000013a100e7824 */ /* 0x000fe200078e02ff */
[----:B0-----:R-:W-:-:S02]  /*eacb0*/  IADD3 R4, P5, R21, R2, RZ ;  /* 0x0000000215047210 */ /* 0x001fc40007fbe0ff */
[----:B-1----:R-:W-:Y:S01]  /*eacc0*/  IADD3 R18, P6, R13, R2, RZ ;  /* 0x000000020d127210 */ /* 0x002fe20007fde0ff */
[----:B------:R-:W-:Y:S01]  /*eacd0*/  IMAD R21, R16, 0x278, RZ ;  /* 0x0000027810157824 */ /* 0x000fe200078e02ff */
[-C--:B------:R-:W-:Y:S02]  /*eace0*/  LEA.HI.X.SX32 R5, R14, R3.reuse, 0x1, P5 ;  /* 0x000000030e057211 */ /* 0x080fe400028f0eff */
[----:B------:R-:W-:Y:S01]  /*eacf0*/  LEA.HI.X.SX32 R19, R12, R3, 0x1, P6 ;  /* 0x000000030c137211 */ /* 0x000fe200030f0eff */
[----:B------:R0:W-:Y:S01]  /*ead00*/  STL.64 [R1+0xd80], R6 ;  /* 0x000d800601007387 */ /* 0x0001e20000100a00 */
[C---:B------:R-:W-:Y:S02]  /*ead10*/  IMAD R13, R16.reuse, 0x276, RZ ;  /* 0x00000276100d7824 */ /* 0x040fe400078e02ff */
[C---:B------:R-:W-:Y:S01]  /*ead20*/  IMAD R14, R16.reuse, 0x13c, RZ ;  /* 0x0000013c100e7824 */ /* 0x040fe200078e02ff */
[----:B------:R-:W-:Y:S01]  /*ead30*/  STL.64 [R1+0xd78], R18 ;  /* 0x000d781201007387 */ /* 0x000fe20000100a00 */
[----:B------:R1:W-:Y:S02]  /*ead40*/  STL.64 [R1+0xd70], R4 ;  /* 0x000d700401007387 */ /* 0x0003e40000100a00 */
[----:B------:R-:W-:-:S02]  /*ead50*/  IMAD R12, R16, 0x13b, RZ ;  /* 0x0000013b100c7824 */ /* 0x000fc400078e02ff */
[C---:B0-----:R-:W-:Y:S02]  /*ead60*/  IMAD R6, R16.reuse, 0x2fa, RZ ;  /* 0x000002fa10067824 */ /* 0x041fe400078e02ff */
[C---:B------:R-:W-:Y:S01]  /*ead70*/  IMAD R7, R16.reuse, 0x2fc, RZ ;  /* 0x000002fc10077824 */ /* 0x040fe200078e02ff */
[-C--:B-1----:R-:W-:Y:S02]  /*ead80*/  IADD3 R4, P5, R21, R2.reuse, RZ ;  /* 0x0000000215047210 */ /* 0x082fe40007fbe0ff */
[----:B------:R-:W-:Y:S01]  /*ead90*/  IADD3 R18, P6, R13, R2, RZ ;  /* 0x000000020d127210 */ /* 0x000fe20007fde0ff */
[C---:B------:R-:W-:Y:S02]  /*eada0*/  IMAD R13, R16.reuse, 0x27a, RZ ;  /* 0x0000027a100d7824 */ /* 0x040fe400078e02ff */
[----:B------:R-:W-:Y:S01]  /*eadb0*/  IMAD R21, R16, 0x27c, RZ ;  /* 0x0000027c10157824 */ /* 0x000fe200078e02ff */
[-C--:B------:R-:W-:Y:S02]  /*eadc0*/  LEA.HI.X.SX32 R5, R14, R3.reuse, 0x1, P5 ;  /* 0x000000030e057211 */ /* 0x080fe400028f0eff */
[----:B------:R-:W-:Y:S01]  /*eadd0*/  LEA.HI.X.SX32 R19, R12, R3, 0x1, P6 ;  /* 0x000000030c137211 */ /* 0x000fe200030f0eff */
[----:B------:R0:W-:Y:S01]  /*eade0*/  STL.64 [R1+0x2f10], R6 ;  /* 0x002f100601007387 */ /* 0x0001e20000100a00 */
[----:B------:R-:W-:-:S02]  /*eadf0*/  IMAD R12, R16, 0x13d, RZ ;  /* 0x0000013d100c7824 */ /* 0x000fc400078e02ff */
[----:B------:R1:W-:Y:S02]  /*eae00*/  STL.64 [R1+0xd60], R4 ;  /* 0x000d600401007387 */ /* 0x0003e40000100a00 */
[C---:B------:R-:W-:Y:S01]  /*eae10*/  IMAD R14, R16.reuse, 0x13e, RZ ;  /* 0x0000013e100e7824 */ /* 0x040fe200078e02ff */
[----:B------:R-:W-:Y:S01]  /*eae20*/  STL.64 [R1+0xd68], R18 ;  /* 0x000d681201007387 */ /* 0x000fe20000100a00 */
[-C--:B0-----:R-:W-:Y:S02]  /*eae30*/  IADD3 R6, P6, R13, R2.reuse, RZ ;  /* 0x000000020d067210 */ /* 0x081fe40007fde0ff */
[----:B-1----:R-:W-:Y:S01]  /*eae40*/  IADD3 R4, P5, R21, R2, RZ ;  /* 0x0000000215047210 */ /* 0x002fe20007fbe0ff */
[----:B------:R-:W-:Y:S01]  /*eae50*/  IMAD R13, R16, 0x27e, RZ ;  /* 0x0000027e100d7824 */ /* 0x000fe200078e02ff */
[-C--:B------:R-:W-:Y:S01]  /*eae60*/  LEA.HI.X.SX32 R7, R12, R3.reuse, 0x1, P6 ;  /* 0x000000030c077211 */ /* 0x080fe200030f0eff */
[----:B------:R-:W-:Y:S01]  /*eae70*/  IMAD R21, R16, 0x280, RZ ;  /* 0x0000028010157824 */ /* 0x000fe200078e02ff */
[----:B------:R-:W-:Y:S01]  /*eae80*/  LEA.HI.X.SX32 R5, R14, R3, 0x1, P5 ;  /* 0x000000030e057211 */ /* 0x000fe200028f0eff */
[----:B------:R-:W-:-:S02]  /*eae90*/  IMAD R11, R16, 0x13f, RZ ;  /* 0x0000013f100b7824 */ /* 0x000fc400078e02ff */
[----:B------:R0:W-:Y:S02]  /*eaea0*/  STL.64 [R1+0xd58], R6 ;  /* 0x000d580601007387 */ /* 0x0001e40000100a00 */
[----:B------:R1:W-:Y:S02]  /*eaeb0*/  STL.64 [R1+0xd50], R4 ;  /* 0x000d500401007387 */ /* 0x0003e40000100a00 */
[C---:B------:R-:W-:Y:S02]  /*eaec0*/  IMAD R14, R16.reuse, 0x140, RZ ;  /* 0x00000140100e7824 */ /* 0x040fe400078e02ff */
[----:B------:R-:W-:Y:S01]  /*eaed0*/  IMAD R12, R16, 0x282, RZ ;  /* 0x00000282100c7824 */ /* 0x000fe200078e02ff */
[-C--:B0-----:R-:W-:Y:S02]  /*eaee0*/  IADD3 R6, P6, R13, R2.reuse, RZ ;  /* 0x000000020d067210 */ /* 0x081fe40007fde0ff */
        /* <DEDUP_REMOVED lines=27> */
[C---:B------:R-:W-:Y:S02]  /*eb0a0*/  IMAD R14, R16.reuse, 0x146, RZ ;  /* 0x00000146100e7824 */ /* 0x040fe400078e02ff */
        /* <DEDUP_REMOVED lines=12> */
[----:B-1----:R-:W-:Y:S02]  /*eb170*/  IADD3 R4, P5, R21, R2, RZ ;  /* 0x0000000215047210 */ /* 0x002fe40007fbe0ff */
[-C--:B------:R-:W-:Y:S02]  /*eb180*/  LEA.HI.X.SX32 R7, R20, R3.reuse, 0x1, P6 ;  /* 0x0000000314077211 */ /* 0x080fe400030f0eff */
[----:B------:R-:W-:Y:S01]  /*eb190*/  LEA.HI.X.SX32 R5, R14, R3, 0x1, P5 ;  /* 0x000000030e057211 */ /* 0x000fe200028f0eff */
[C---:B------:R-:W-:Y:S02]  /*eb1a0*/  IMAD R21, R16.reuse, 0x294, RZ ;  /* 0x0000029410157824 */ /* 0x040fe400078e02ff */
[C---:B------:R-:W-:Y:S01]  /*eb1b0*/  IMAD R20, R16.reuse, 0x149, RZ ;  /* 0x0000014910147824 */ /* 0x040fe200078e02ff */
[----:B------:R0:W-:Y:S01]  /*eb1c0*/  STL.64 [R1+0xd08], R6 ;  /* 0x000d080601007387 */ /* 0x0001e20000100a00 */
[----:B------:R1:W-:Y:S02]  /*eb1d0*/  STL.64 [R1+0xd00], R4 ;  /* 0x000d000401007387 */ /* 0x0003e40000100a00 */
[----:B------:R-:W-:-:S02]  /*eb1e0*/  IMAD R14, R16, 0x14a, RZ ;  /* 0x0000014a100e7824 */ /* 0x000fc400078e02ff */
[C---:B------:R-:W-:Y:S01]  /*eb1f0*/  IMAD R27, R16.reuse, 0x14b, RZ ;  /* 0x0000014b101b7824 */ /* 0x040fe200078e02ff */
[-C--:B0-----:R-:W-:Y:S02]  /*eb200*/  IADD3 R6, P6, R11, R2.reuse, RZ ;  /* 0x000000020b067210 */ /* 0x081fe40007fde0ff */
[----:B-1----:R-:W-:Y:S01]  /*eb210*/  IADD3 R4, P5, R21, R2, RZ ;  /* 0x0000000215047210 */ /* 0x002fe20007fbe0ff */
[----:B------:R-:W-:Y:S01]  /*eb220*/  IMAD R11, R16, 0x296, RZ ;  /* 0x00000296100b7824 */ /* 0x000fe200078e02ff */
[-C--:B------:R-:W-:Y:S02]  /*eb230*/  LEA.HI.X.SX32 R7, R20, R3.reuse, 0x1, P6 ;  /* 0x0000000314077211 */ /* 0x080fe400030f0eff */
[----:B------:R-:W-:Y:S01]  /*eb240*/  LEA.HI.X.SX32 R5, R14, R3, 0x1, P5 ;  /* 0x000000030e057211 */ /* 0x000fe200028f0eff */
[C---:B------:R-:W-:Y:S02]  /*eb250*/  IMAD R21, R16.reuse, 0x298, RZ ;  /* 0x0000029810157824 */ /* 0x040fe400078e02ff */
[----:B------:R0:W-:Y:S02]  /*eb260*/  STL.64 [R1+0xcf0], R6 ;  /* 0x000cf00601007387 */ /* 0x0001e40000100a00 */
[----:B------:R1:W-:Y:S02]  /*eb270*/  STL.64 [R1+0xce8], R4 ;  /* 0x000ce80401007387 */ /* 0x0003e40000100a00 */
[----:B------:R-:W-:-:S02]  /*eb280*/  IMAD R20, R16, 0x29a, RZ ;  /* 0x0000029a10147824 */ /* 0x000fc400078e02ff */
[C---:B------:R-:W-:Y:S01]  /*eb290*/  IMAD R14, R16.reuse, 0x29c, RZ ;  /* 0x0000029c100e7824 */ /* 0x040fe200078e02ff */
[-C--:B0-----:R-:W-:Y:S01]  /*eb2a0*/  IADD3 R6, P6, R11, R2.reuse, RZ ;  /* 0x000000020b067210 */ /* 0x081fe20007fde0ff */
[C---:B------:R-:W-:Y:S01]  /*eb2b0*/  IMAD R11, R16.reuse, 0x14c, RZ ;  /* 0x0000014c100b7824 */ /* 0x040fe200078e02ff */
        /* <DEDUP_REMOVED lines=9> */
[----:B-1----:R-:W-:Y:S01]  /*eb350*/  IADD3 R4, P5, R14, R2, RZ ;  /* 0x000000020e047210 */ /* 0x002fe20007fbe0ff */
[C---:B------:R-:W-:Y:S01]  /*eb360*/  IMAD R20, R16.reuse, 0x29e, RZ ;  /* 0x0000029e10147824 */ /* 0x040fe200078e02ff */
[-C--:B------:R-:W-:Y:S02]  /*eb370*/  LEA.HI.X.SX32 R7, R27, R3.reuse, 0x1, P6 ;  /* 0x000000031b077211 */ /* 0x080fe400030f0eff */
[----:B------:R-:W-:Y:S01]  /*eb380*/  LEA.HI.X.SX32 R5, R11, R3, 0x1, P5 ;  /* 0x000000030b057211 */ /* 0x000fe200028f0eff */
[C---:B------:R-:W-:Y:S02]  /*eb390*/  IMAD R14, R16.reuse, 0x2a0, RZ ;  /* 0x000002a0100e7824 */ /* 0x040fe400078e02ff */
[----:B------:R0:W-:Y:S02]  /*eb3a0*/  STL.64 [R1+0xcd0], R6 ;  /* 0x000cd00601007387 */ /* 0x0001e40000100a00 */
[----:B------:R1:W-:Y:S02]  /*eb3b0*/  STL.64 [R1+0xcc8], R4 ;  /* 0x000cc80401007387 */ /* 0x0003e40000100a00 */
[----:B------:R-:W-:-:S02]  /*eb3c0*/  IMAD R27, R16, 0x2a2, RZ ;  /* 0x000002a2101b7824 */ /* 0x000fc400078e02ff */
[----:B------:R-:W-:Y:S01]  /*eb3d0*/  IMAD R11, R16, 0x2a4, RZ ;  /* 0x000002a4100b7824 */ /* 0x000fe200078e02ff */
[-C--:B0-----:R-:W-:Y:S01]  /*eb3e0*/  IADD3 R6, P6, R20, R2.reuse, RZ ;  /* 0x0000000214067210 */ /* 0x081fe20007fde0ff */
[----:B------:R-:W-:Y:S01]  /*eb3f0*/  IMAD R20, R16, 0x150, RZ ;  /* 0x0000015010147824 */ /* 0x000fe200078e02ff */
[----:B-1----:R-:W-:Y:S02]  /*eb400*/  IADD3 R4, P5, R14, R2, RZ ;  /* 0x000000020e047210 */ /* 0x002fe40007fbe0ff */
[-C--:B------:R-:W-:Y:S02]  /*eb410*/  LEA.HI.X.SX32 R7, R26, R3.reuse, 0x1, P6 ;  /* 0x000000031a077211 */ /* 0x080fe400030f0eff */
[----:B------:R-:W-:Y:S01]  /*eb420*/  LEA.HI.X.SX32 R5, R20, R3, 0x1, P5 ;  /* 0x0000000314057211 */ /* 0x000fe200028f0eff */
[C---:B------:R-:W-:Y:S02]  /*eb430*/  IMAD R26, R16.reuse, 0x151, RZ ;  /* 0x00000151101a7824 */ /* 0x040fe400078e02ff */
[----:B------:R0:W-:Y:S02]  /*eb440*/  STL.64 [R1+0xcc0], R6 ;  /* 0x000cc00601007387 */ /* 0x0001e40000100a00 */
[----:B------:R1:W-:Y:S02]  /*eb450*/  STL.64 [R1+0xcb8], R4 ;  /* 0x000cb80401007387 */ /* 0x0003e40000100a00 */
[----:B------:R-:W-:-:S02]  /*eb460*/  IMAD R20, R16, 0x152, RZ ;  /* 0x0000015210147824 */ /* 0x000fc400078e02ff */
[C---:B------:R-:W-:Y:S01]  /*eb470*/  IMAD R19, R16.reuse, 0x153, RZ ;  /* 0x0000015310137824 */ /* 0x040fe200078e02ff */
[-C--:B0-----:R-:W-:Y:S02]  /*eb480*/  IADD3 R6, P6, R27, R2.reuse, RZ ;  /* 0x000000021b067210 */ /* 0x081fe40007fde0ff */
[-C--:B-1----:R-:W-:Y:S01]  /*eb490*/  IADD3 R4, P5, R11, R2.reuse, RZ ;  /* 0x000000020b047210 */ /* 0x082fe20007fbe0ff */
[----:B------:R-:W-:Y:S01]  /*eb4a0*/  IMAD R27, R16, 0x2a6, RZ ;  /* 0x000002a6101b7824 */ /* 0x000fe200078e02ff */
[-C--:B------:R-:W-:Y:S02]  /*eb4b0*/  LEA.HI.X.SX32 R7, R26, R3.reuse, 0x1, P6 ;  /* 0x000000031a077211 */ /* 0x080fe400030f0eff */
[----:B------:R-:W-:Y:S01]  /*eb4c0*/  LEA.HI.X.SX32 R5, R20, R3, 0x1, P5 ;  /* 0x0000000314057211 */ /* 0x000fe200028f0eff */
[C---:B------:R-:W-:Y:S02]  /*eb4d0*/  IMAD R11, R16.reuse, 0x2a8, RZ ;  /* 0x000002a8100b7824 */ /* 0x040fe400078e02ff */
[----:B------:R0:W-:Y:S02]  /*eb4e0*/  STL.64 [R1+0xcb0], R6 ;  /* 0x000cb00601007387 */ /* 0x0001e40000100a00 */
[----:B------:R1:W-:Y:S02]  /*eb4f0*/  STL.64 [R1+0xca8], R4 ;  /* 0x000ca80401007387 */ /* 0x0003e40000100a00 */
[C---:B------:R-:W-:Y:S01]  /*eb500*/  IMAD R26, R16.reuse, 0x2aa, RZ ;  /* 0x000002aa101a7824 */ /* 0x040fe200078e02ff */
[-C--:B0-----:R-:W-:Y:S01]  /*eb510*/  IADD3 R6, P6, R27, R2.reuse, RZ ;  /* 0x000000021b067210 */ /* 0x081fe20007fde0ff */
[----:B------:R-:W-:Y:S01]  /*eb520*/  IMAD R27, R16, 0x154, RZ ;  /* 0x00000154101b7824 */ /* 0x000fe200078e02ff */
[----:B-1----:R-:W-:-:S02]  /*eb530*/  IADD3 R4, P5, R11, R2, RZ ;  /* 0x000000020b047210 */ /* 0x002fc40007fbe0ff */
[-C--:B------:R-:W-:Y:S01]  /*eb540*/  LEA.HI.X.SX32 R7, R19, R3.reuse, 0x1, P6 ;  /* 0x0000000313077211 */ /* 0x080fe200030f0eff */
[C---:B------:R-:W-:Y:S01]  /*eb550*/  IMAD R11, R16.reuse, 0x2ac, RZ ;  /* 0x000002ac100b7824 */ /* 0x040fe200078e02ff */
[----:B------:R-:W-:Y:S01]  /*eb560*/  LEA.HI.X.SX32 R5, R27, R3, 0x1, P5 ;  /* 0x000000031b057211 */ /* 0x000fe200028f0eff */
[C---:B------:R-:W-:Y:S02]  /*eb570*/  IMAD R19, R16.reuse, 0x155, RZ ;  /* 0x0000015510137824 */ /* 0x040fe400078e02ff */
[----:B------:R0:W-:Y:S02]  /*eb580*/  STL.64 [R1+0xca0], R6 ;  /* 0x000ca00601007387 */ /* 0x0001e40000100a00 */
[----:B------:R1:W-:Y:S02]  /*eb590*/  STL.64 [R1+0xc98], R4 ;  /* 0x000c980401007387 */ /* 0x0003e40000100a00 */
[C---:B------:R-:W-:Y:S02]  /*eb5a0*/  IMAD R27, R16.reuse, 0x156, RZ ;  /* 0x00000156101b7824 */ /* 0x040fe400078e02ff */
[----:B------:R-:W-:Y:S01]  /*eb5b0*/  IMAD R18, R16, 0x157, RZ ;  /* 0x0000015710127824 */ /* 0x000fe200078e02ff */
[----:B0-----:R-:W-:-:S02]  /*eb5c0*/  IADD3 R6, P6, R26, R2, RZ ;  /* 0x000000021a067210 */ /* 0x001fc40007fde0ff */
        /* <DEDUP_REMOVED lines=13> */
[----:B------:R-:W-:-:S03]  /*eb6a0*/  LEA.HI.X.SX32 R5, R26, R3, 0x1, P5 ;  /* 0x000000031a057211 */ /* 0x000fc600028f0eff */
[----:B------:R0:W-:Y:S02]  /*eb6b0*/  STL.64 [R1+0xc80], R6 ;  /* 0x000c800601007387 */ /* 0x0001e40000100a00 */
[----:B------:R1:W-:Y:S02]  /*eb6c0*/  STL.64 [R1+0xc78], R4 ;  /* 0x000c780401007387 */ /* 0x0003e40000100a00 */
[C---:B------:R-:W-:Y:S02]  /*eb6d0*/  IMAD R26, R16.reuse, 0x2b6, RZ ;  /* 0x000002b6101a7824 */ /* 0x040fe400078e02ff */
[C---:B------:R-:W-:Y:S01]  /*eb6e0*/  IMAD R10, R16.reuse, 0x2b8, RZ ;  /* 0x000002b8100a7824 */ /* 0x040fe200078e02ff */
[-C--:B0-----:R-:W-:Y:S01]  /*eb6f0*/  IADD3 R6, P6, R19, R2.reuse, RZ ;  /* 0x0000000213067210 */ /* 0x081fe20007fde0ff */
[C---:B------:R-:W-:Y:S01]  /*eb700*/  IMAD R19, R16.reuse, 0x159, RZ ;  /* 0x0000015910137824 */ /* 0x040fe200078e02ff */
[----:B-1----:R-:W-:Y:S01]  /*eb710*/  IADD3 R4, P5, R27, R2, RZ ;  /* 0x000000021b047210 */ /* 0x002fe20007fbe0ff */
[----:B------:R-:W-:-:S03]  /*eb720*/  IMAD R27, R16, 0x15a, RZ ;  /* 0x0000015a101b7824 */ /* 0x000fc600078e02ff */
[-C--:B------:R-:W-:Y:S02]  /*eb730*/  LEA.HI.X.SX32 R7, R19, R3.reuse, 0x1, P6 ;  /* 0x0000000313077211 */ /* 0x080fe400030f0eff */
[----:B------:R-:W-:Y:S01]  /*eb740*/  LEA.HI.X.SX32 R5, R27, R3, 0x1, P5 ;  /* 0x000000031b057211 */ /* 0x000fe200028f0eff */
[C---:B------:R-:W-:Y:S02]  /*eb750*/  IMAD R18, R16.reuse, 0x15b, RZ ;  /* 0x0000015b10127824 */ /* 0x040fe400078e02ff */
[----:B------:R0:W-:Y:S02]  /*eb760*/  STL.64 [R1+0xc70], R6 ;  /* 0x000c700601007387 */ /* 0x0001e40000100a00 */
[----:B------:R1:W-:Y:S02]  /*eb770*/  STL.64 [R1+0xc68], R4 ;  /* 0x000c680401007387 */ /* 0x0003e40000100a00 */
[C---:B------:R-:W-:Y:S02]  /*eb780*/  IMAD R19, R16.reuse, 0x2ba, RZ ;  /* 0x000002ba10137824 */ /* 0x040fe400078e02ff */
[----:B------:R-:W-:Y:S01]  /*eb790*/  IMAD R27, R16, 0x2bc, RZ ;  /* 0x000002bc101b7824 */ /* 0x000fe200078e02ff */
[-C--:B0-----:R-:W-:Y:S01]  /*eb7a0*/  IADD3 R6, P6, R26, R2.reuse, RZ ;  /* 0x000000021a067210 */ /* 0x081fe20007fde0ff */
[----:B------:R-:W-:Y:S01]  /*eb7b0*/  IMAD R26, R16, 0x15c, RZ ;  /* 0x0000015c101a7824 */ /* 0x000fe200078e02ff */
[----:B-1----:R-:W-:-:S02]  /*eb7c0*/  IADD3 R4, P5, R10, R2, RZ ;  /* 0x000000020a047210 */ /* 0x002fc40007fbe0ff */
[-C--:B------:R-:W-:Y:S02]  /*eb7d0*/  LEA.HI.X.SX32 R7, R18, R3.reuse, 0x1, P6 ;  /* 0x0000000312077211 */ /* 0x080fe400030f0eff */
        /* <DEDUP_REMOVED lines=27> */
[-C--:B------:R-:W-:Y:S02]  /*eb990*/  LEA.HI.X.SX32 R7, R26, R3.reuse, 0x1, P6 ;  /* 0x000000031a077211 */ /* 0x080fe400030f0eff */
[----:B------:R-:W-:Y:S01]  /*eb9a0*/  LEA.HI.X.SX32 R5, R19, R3, 0x1, P5 ;  /* 0x0000000313057211 */ /* 0x000fe200028f0eff */
[----:B------:R-:W-:-:S04]  /*eb9b0*/  IMAD R27, R16, 0x2c6, RZ ;  /* 0x000002c6101b7824 */ /* 0x000fc800078e02ff */
[----:B------:R-:W-:Y:S01]  /*eb9c0*/  STL.64 [R1+0xc28], R4 ;  /* 0x000c280401007387 */ /* 0x000fe20000100a00 */
[----:B------:R0:W-:Y:S01]  /*eb9d0*/  STL.64 [R1+0xc30], R6 ;  /* 0x000c300601007387 */ /* 0x0001e20000100a00 */
[----:B------:R-:W-:Y:S01]  /*eb9e0*/  IADD3 R26, P6, R27, R2, RZ ;  /* 0x000000021b1a7210 */ /* 0x000fe20007fde0ff */
[----:B0-----:R-:W-:-:S05]  /*eb9f0*/  IMAD R6, R16, 0x163, RZ ;  /* 0x0000016310067824 */ /* 0x001fca00078e02ff */
[----:B------:R-:W-:-:S05]  /*eba00*/  LEA.HI.X.SX32 R27, R6, R3, 0x1, P6 ;  /* 0x00000003061b7211 */ /* 0x000fca00030f0eff */
[----:B------:R0:W-:Y:S04]  /*eba10*/  STL.64 [R1+0xc20], R26 ;  /* 0x000c201a01007387 */ /* 0x0001e80000100a00 */
[----:B0-----:R-:W2:Y:S01]  /*eba20*/  LDL.LU.64 R26, [R1+0x2f20] ;  /* 0x002f2000011a7983 */ /* 0x001ea20000300a00 */
[C---:B------:R-:W-:Y:S02]  /*eba30*/  IMAD R29, R16.reuse, 0x2c8, RZ ;  /* 0x000002c8101d7824 */ /* 0x040fe400078e02ff */
[C---:B------:R-:W-:Y:S02]  /*eba40*/  IMAD R18, R16.reuse, 0x164, RZ ;  /* 0x0000016410127824 */ /* 0x040fe400078e02ff */
[C---:B------:R-:W-:Y:S01]  /*eba50*/  IMAD R7, R16.reuse, 0x2ca, RZ ;  /* 0x000002ca10077824 */ /* 0x040fe200078e02ff */
[----:B------:R-:W-:Y:S01]  /*eba60*/  IADD3 R4, P5, R29, R2, RZ ;  /* 0x000000021d047210 */ /* 0x000fe20007fbe0ff */
[----:B------:R-:W-:-:S03]  /*eba70*/  IMAD R19, R16, 0x2cc, RZ ;  /* 0x000002cc10137824 */ /* 0x000fc600078e02ff */
[-C--:B------:R-:W-:Y:S02]  /*eba80*/  LEA.HI.X.SX32 R5, R18, R3.reuse, 0x1, P5 ;  /* 0x0000000312057211 */ /* 0x080fe400028f0eff */
[-C--:B------:R-:W-:Y:S01]  /*eba90*/  IADD3 R6, P6, R7, R2.reuse, RZ ;  /* 0x0000000207067210 */ /* 0x080fe20007fde0ff */
[C---:B------:R-:W-:Y:S02]  /*ebaa0*/  IMAD R7, R16.reuse, 0x165, RZ ;  /* 0x0000016510077824 */ /* 0x040fe400078e02ff */
[----:B------:R0:W-:Y:S03]  /*ebab0*/  STL.64 [R1+0xc18], R4 ;  /* 0x000c180401007387 */ /* 0x0001e60000100a00 */
[-C--:B------:R-:W-:Y:S01]  /*ebac0*/  LEA.HI.X.SX32 R7, R7, R3.reuse, 0x1, P6 ;  /* 0x0000000307077211 */ /* 0x080fe200030f0eff */
[C---:B------:R-:W-:Y:S02]  /*ebad0*/  IMAD R18, R16.reuse, 0x2ce, RZ ;  /* 0x000002ce10127824 */ /* 0x040fe400078e02ff */
[C---:B------:R-:W-:Y:S01]  /*ebae0*/  IMAD R28, R16.reuse, 0x2d0, RZ ;  /* 0x000002d0101c7824 */ /* 0x040fe200078e02ff */
[----:B0-----:R-:W-:Y:S01]  /*ebaf0*/  IADD3 R4, P5, R19, R2, RZ ;  /* 0x0000000213047210 */ /* 0x001fe20007fbe0ff */
[C---:B------:R-:W-:Y:S01]  /*ebb00*/  IMAD R19, R16.reuse, 0x166, RZ ;  /* 0x0000016610137824 */ /* 0x040fe200078e02ff */
[----:B------:R0:W-:Y:S04]  /*ebb10*/  STL.64 [R1+0xc10], R6 ;  /* 0x000c100601007387 */ /* 0x0001e80000100a00 */
[----:B------:R-:W-:Y:S01]  /*ebb20*/  LEA.HI.X.SX32 R5, R19, R3, 0x1, P5 ;  /* 0x0000000313057211 */ /* 0x000fe200028f0eff */
[----:B------:R-:W-:-:S04]  /*ebb30*/  IMAD R19, R16, 0x168, RZ ;  /* 0x0000016810137824 */ /* 0x000fc800078e02ff */
[----:B------:R1:W-:Y:S01]  /*ebb40*/  STL.64 [R1+0xc08], R4 ;  /* 0x000c080401007387 */ /* 0x0003e20000100a00 */
[----:B0-----:R-:W-:Y:S01]  /*ebb50*/  IMAD R7, R16, 0x167, RZ ;  /* 0x0000016710077824 */ /* 0x001fe200078e02ff */
[----:B------:R-:W-:Y:S01]  /*ebb60*/  IADD3 R6, P6, R18, R2, RZ ;  /* 0x0000000212067210 */ /* 0x000fe20007fde0ff */
[----:B------:R-:W-:-:S03]  /*ebb70*/  IMAD R18, R16, 0x2d2, RZ ;  /* 0x000002d210127824 */ /* 0x000fc600078e02ff */
[----:B------:R-:W-:Y:S02]  /*ebb80*/  LEA.HI.X.SX32 R7, R7, R3, 0x1, P6 ;  /* 0x0000000307077211 */ /* 0x000fe400030f0eff */
[----:B-1----:R-:W-:-:S04]  /*ebb90*/  IADD3 R4, P5, R28, R2, RZ ;  /* 0x000000021c047210 */ /* 0x002fc80007fbe0ff */
[----:B------:R-:W-:Y:S01]  /*ebba0*/  LEA.HI.X.SX32 R5, R19, R3, 0x1, P5 ;  /* 0x0000000313057211 */ /* 0x000fe200028f0eff */
[----:B------:R0:W-:Y:S04]  /*ebbb0*/  STL.64 [R1+0xc00], R6 ;  /* 0x000c000601007387 */ /* 0x0001e80000100a00 */
[----:B------:R-:W-:Y:S01]  /*ebbc0*/  STL.64 [R1+0xbf8], R4 ;  /* 0x000bf80401007387 */ /* 0x000fe20000100a00 */
[----:B------:R-:W-:Y:S01]  /*ebbd0*/  IMAD R19, R16, 0x2d6, RZ ;  /* 0x000002d610137824 */ /* 0x000fe200078e02ff */
[----:B0-----:R-:W-:Y:S01]  /*ebbe0*/  IADD3 R6, P6, R18, R2, RZ ;  /* 0x0000000212067210 */ /* 0x001fe20007fde0ff */
[C---:B------:R-:W-:Y:S02]  /*ebbf0*/  IMAD R18, R16.reuse, 0x169, RZ ;  /* 0x0000016910127824 */ /* 0x040fe400078e02ff */
[----:B------:R-:W-:-:S03]  /*ebc00*/  IMAD R23, R16, 0x2d8, RZ ;  /* 0x000002d810177824 */ /* 0x000fc600078e02ff */
[----:B------:R-:W-:Y:S01]  /*ebc10*/  LEA.HI.X.SX32 R7, R18, R3, 0x1, P6 ;  /* 0x0000000312077211 */ /* 0x000fe200030f0eff */
[----:B------:R-:W-:-:S04]  /*ebc20*/  IMAD R18, R16, 0x16b, RZ ;  /* 0x0000016b10127824 */ /* 0x000fc800078e02ff */
[----:B------:R0:W-:Y:S02]  /*ebc30*/  STL.64 [R1+0xbf0], R6 ;  /* 0x000bf00601007387 */ /* 0x0001e40000100a00 */
[----:B0-----:R-:W-:-:S04]  /*ebc40*/  IADD3 R6, P6, R19, R2, RZ ;  /* 0x0000000213067210 */ /* 0x001fc80007fde0ff */
[----:B------:R-:W-:Y:S01]  /*ebc50*/  LEA.HI.X.SX32 R7, R18, R3, 0x1, P6 ;  /* 0x0000000312077211 */ /* 0x000fe200030f0eff */
[C---:B------:R-:W-:Y:S02]  /*ebc60*/  IMAD R19, R16.reuse, 0x2da, RZ ;  /* 0x000002da10137824 */ /* 0x040fe400078e02ff */
[C---:B------:R-:W-:Y:S02]  /*ebc70*/  IMAD R18, R16.reuse, 0x16d, RZ ;  /* 0x0000016d10127824 */ /* 0x040fe400078e02ff */
[C---:B------:R-:W-:Y:S01]  /*ebc80*/  IMAD R22, R16.reuse, 0x2e0, RZ ;  /* 0x000002e010167824 */ /* 0x040fe200078e02ff */
[----:B--2---:R-:W-:Y:S01]  /*ebc90*/  IADD3 R4, P5, R27, R2, RZ ;  /* 0x000000021b047210 */ /* 0x004fe20007fbe0ff */
[----:B------:R-:W-:-:S05]  /*ebca0*/  IMAD R27, R16, 0x16a, RZ ;  /* 0x0000016a101b7824 */ /* 0x000fca00078e02ff */
[----:B------:R-:W-:Y:S01]  /*ebcb0*/  LEA.HI.X.SX32 R5, R27, R3, 0x1, P5 ;  /* 0x000000031b057211 */ /* 0x000fe200028f0eff */
[----:B------:R-:W-:-:S04]  /*ebcc0*/  IMAD R27, R16, 0x16c, RZ ;  /* 0x0000016c101b7824 */ /* 0x000fc800078e02ff */
[----:B------:R0:W-:Y:S01]  /*ebcd0*/  STL.64 [R1+0xbe8], R4 ;  /* 0x000be80401007387 */ /* 0x0001e20000100a00 */
[----:B------:R1:W-:Y:S01]  /*ebce0*/  STL.64 [R1+0xbe0], R6 ;  /* 0x000be00601007387 */ /* 0x0003e20000100a00 */
[----:B0-----:R-:W-:-:S04]  /*ebcf0*/  IADD3 R4, P5, R23, R2, RZ ;  /* 0x0000000217047210 */ /* 0x001fc80007fbe0ff */
[----:B------:R-:W-:Y:S02]  /*ebd00*/  LEA.HI.X.SX32 R5, R27, R3, 0x1, P5 ;  /* 0x000000031b057211 */ /* 0x000fe400028f0eff */
[----:B-1----:R-:W-:-:S03]  /*ebd10*/  IADD3 R6, P6, R19, R2, RZ ;  /* 0x0000000213067210 */ /* 0x002fc60007fde0ff */
[----:B------:R0:W-:Y:S01]  /*ebd20*/  STL.64 [R1+0xbd8], R4 ;  /* 0x000bd80401007387 */ /* 0x0001e20000100a00 */
[----:B------:R-:W-:Y:S01]  /*ebd30*/  LEA.HI.X.SX32 R7, R18, R3, 0x1, P6 ;  /* 0x0000000312077211 */ /* 0x000fe200030f0eff */
[----:B------:R-:W-:Y:S01]  /*ebd40*/  IMAD R19, R16, 0x2de, RZ ;  /* 0x000002de10137824 */ /* 0x000fe200078e02ff */
[----:B0-----:R-:W-:Y:S01]  /*ebd50*/  IADD3 R4, P5, R26, R2, RZ ;  /* 0x000000021a047210 */ /* 0x001fe20007fbe0ff */
[----:B------:R-:W-:-:S05]  /*ebd60*/  IMAD R26, R16, 0x16e, RZ ;  /* 0x0000016e101a7824 */ /* 0x000fca00078e02ff */
[----:B------:R-:W-:Y:S02]  /*ebd70*/  LEA.HI.X.SX32 R5, R26, R3, 0x1, P5 ;  /* 0x000000031a057211 */ /* 0x000fe400028f0eff */
[----:B------:R-:W-:-:S03]  /*ebd80*/  IADD3 R18, P6, R19, R2, RZ ;  /* 0x0000000213127210 */ /* 0x000fc60007fde0ff */
[----:B------:R-:W-:Y:S01]  /*ebd90*/  STL.64 [R1+0xbc8], R4 ;  /* 0x000bc80401007387 */ /* 0x000fe20000100a00 */
[----:B------:R0:W-:Y:S02]  /*ebda0*/  STL.64 [R1+0xbd0], R6 ;  /* 0x000bd00601007387 */ /* 0x0001e40000100a00 */
[C---:B------:R-:W-:Y:S02]  /*ebdb0*/  IMAD R23, R16.reuse, 0x32c, RZ ;  /* 0x0000032c10177824 */ /* 0x040fe400078e02ff */
[----:B0-----:R-:W-:Y:S01]  /*ebdc0*/  IMAD R6, R16, 0x16f, RZ ;  /* 0x0000016f10067824 */ /* 0x001fe200078e02ff */
[----:B------:R-:W-:Y:S01]  /*ebdd0*/  IADD3 R4, P5, R22, R2, RZ ;  /* 0x0000000216047210 */ /* 0x000fe20007fbe0ff */
[----:B------:R-:W-:-:S03]  /*ebde0*/  IMAD R22, R16, 0x330, RZ ;  /* 0x0000033010167824 */ /* 0x000fc600078e02ff */
[----:B------:R-:W-:Y:S02]  /*ebdf0*/  LEA.HI.X.SX32 R19, R6, R3, 0x1, P6 ;  /* 0x0000000306137211 */ /* 0x000fe400030f0eff */
[----:B------:R-:W-:Y:S03]  /*ebe00*/  STL.64 [R1+0x2ef8], R22 ;  /* 0x002ef81601007387 */ /* 0x000fe60000100a00 */
[----:B------:R0:W-:Y:S02]  /*ebe10*/  STL.64 [R1+0xbc0], R18 ;  /* 0x000bc01201007387 */ /* 0x0001e40000100a00 */
[----:B0-----:R-:W2:Y:S01]  /*ebe20*/  LDL.LU.64 R18, [R1+0x2f18] ;  /* 0x002f180001127983 */ /* 0x001ea20000300a00 */
[C---:B------:R-:W-:Y:S02]  /*ebe30*/  IMAD R26, R16.reuse, 0x170, RZ ;  /* 0x00000170101a7824 */ /* 0x040fe400078e02ff */
[----:B------:R-:W-:-:S02]  /*ebe40*/  IMAD R7, R16, 0x2e2, RZ ;  /* 0x000002e210077824 */ /* 0x000fc400078e02ff */
[----:B------:R-:W-:Y:S01]  /*ebe50*/  IMAD R9, R16, 0x2e4, RZ ;  /* 0x000002e410097824 */ /* 0x000fe200078e02ff */
[-C--:B------:R-:W-:Y:S01]  /*ebe60*/  LEA.HI.X.SX32 R5, R26, R3.reuse, 0x1, P5 ;  /* 0x000000031a057211 */ /* 0x080fe200028f0eff */
[C---:B------:R-:W-:Y:S01]  /*ebe70*/  IMAD R6, R16.reuse, 0x171, RZ ;  /* 0x0000017110067824 */ /* 0x040fe200078e02ff */
[-C--:B------:R-:W-:Y:S01]  /*ebe80*/  IADD3 R22, P6, R7, R2.reuse, RZ ;  /* 0x0000000207167210 */ /* 0x080fe20007fde0ff */
[----:B------:R-:W-:Y:S02]  /*ebe90*/  IMAD R26, R16, 0x172, RZ ;  /* 0x00000172101a7824 */ /* 0x000fe400078e02ff */
[----:B------:R0:W-:Y:S01]  /*ebea0*/  STL.64 [R1+0xbb8], R4 ;  /* 0x000bb80401007387 */ /* 0x0001e20000100a00 */
[----:B------:R-:W-:Y:S01]  /*ebeb0*/  LEA.HI.X.SX32 R23, R6, R3, 0x1, P6 ;  /* 0x0000000306177211 */ /* 0x000fe200030f0eff */
[----:B------:R-:W-:Y:S01]  /*ebec0*/  IMAD R7, R16, 0x2e6, RZ ;  /* 0x000002e610077824 */ /* 0x000fe200078e02ff */
[----:B0-----:R-:W-:-:S04]  /*ebed0*/  IADD3 R4, P5, R9, R2, RZ ;  /* 0x0000000209047210 */ /* 0x001fc80007fbe0ff */
[----:B------:R-:W-:Y:S01]  /*ebee0*/  LEA.HI.X.SX32 R5, R26, R3, 0x1, P5 ;  /* 0x000000031a057211 */ /* 0x000fe200028f0eff */
[----:B------:R-:W-:Y:S01]  /*ebef0*/  STL.64 [R1+0xbb0], R22 ;  /* 0x000bb01601007387 */ /* 0x000fe20000100a00 */
[----:B------:R-:W-:-:S03]  /*ebf00*/  IADD3 R6, P6, R7, R2, RZ ;  /* 0x0000000207067210 */ /* 0x000fc60007fde0ff */
[----:B------:R0:W-:Y:S01]  /*ebf10*/  STL.64 [R1+0xba8], R4 ;  /* 0x000ba80401007387 */ /* 0x0001e20000100a00 */
[C---:B------:R-:W-:Y:S02]  /*ebf20*/  IMAD R26, R16.reuse, 0x174, RZ ;  /* 0x00000174101a7824 */ /* 0x040fe400078e02ff */
[C---:B------:R-:W-:Y:S02]  /*ebf30*/  IMAD R8, R16.reuse, 0x2ec, RZ ;  /* 0x000002ec10087824 */ /* 0x040fe400078e02ff */
[C---:B0-----:R-:W-:Y:S02]  /*ebf40*/  IMAD R4, R16.reuse, 0x173, RZ ;  /* 0x0000017310047824 */ /* 0x041fe400078e02ff */
[----:B------:R-:W-:-:S03]  /*ebf50*/  IMAD R5, R16, 0x2ea, RZ ;  /* 0x000002ea10057824 */ /* 0x000fc600078e02ff */
[----:B------:R-:W-:Y:S02]  /*ebf60*/  LEA.HI.X.SX32 R7, R4, R3, 0x1, P6 ;  /* 0x0000000304077211 */ /* 0x000fe400030f0eff */
[----:B------:R-:W-:Y:S02]  /*ebf70*/  IADD3 R4, P6, R5, R2, RZ ;  /* 0x0000000205047210 */ /* 0x000fe40007fde0ff */
[C---:B------:R-:W-:Y:S01]  /*ebf80*/  IMAD R5, R16.reuse, 0x175, RZ ;  /* 0x0000017510057824 */ /* 0x040fe200078e02ff */
[----:B------:R0:W-:Y:S01]  /*ebf90*/  STL.64 [R1+0xba0], R6 ;  /* 0x000ba00601007387 */ /* 0x0001e20000100a00 */
[----:B------:R-:W-:-:S03]  /*ebfa0*/  IMAD R9, R16, 0x332, RZ ;  /* 0x0000033210097824 */ /* 0x000fc600078e02ff */
[----:B------:R-:W-:Y:S01]  /*ebfb0*/  LEA.HI.X.SX32 R5, R5, R3, 0x1, P6 ;  /* 0x0000000305057211 */ /* 0x000fe200030f0eff */
[----:B0-----:R-:W3:Y:S01]  /*ebfc0*/  LDL.LU.64 R6, [R1+0x2f10] ;  /* 0x002f100001067983 */ /* 0x001ee20000300a00 */
[----:B--2---:R-:W-:-:S04]  /*ebfd0*/  IADD3 R22, P5, R19, R2, RZ ;  /* 0x0000000213167210 */ /* 0x004fc80007fbe0ff */
[----:B------:R-:W-:-:S05]  /*ebfe0*/  LEA.HI.X.SX32 R23, R26, R3, 0x1, P5 ;  /* 0x000000031a177211 */ /* 0x000fca00028f0eff */
[----:B------:R0:W-:Y:S02]  /*ebff0*/  STL.64 [R1+0xb98], R22 ;  /* 0x000b981601007387 */ /* 0x0001e40000100a00 */
[----:B0-----:R-:W-:Y:S01]  /*ec000*/  IADD3 R22, P5, R8, R2, RZ ;  /* 0x0000000208167210 */ /* 0x001fe20007fbe0ff */
[----:B------:R-:W-:-:S05]  /*ec010*/  IMAD R8, R16, 0x336, RZ ;  /* 0x0000033610087824 */ /* 0x000fca00078e02ff */
[----:B------:R-:W-:Y:S01]  /*ec020*/  STL [R1+0x2ef0], R8 ;  /* 0x002ef00801007387 */ /* 0x000fe20000100800 */
[----:B------:R-:W-:Y:S02]  /*ec030*/  STL [R1+0x2ef4], R9 ;  /* 0x002ef40901007387 */ /* 0x000fe40000100800 */
[----:B------:R0:W-:Y:S02]  /*ec040*/  STL.64 [R1+0xb90], R4 ;  /* 0x000b900401007387 */ /* 0x0001e40000100a00 */
[----:B0-----:R-:W2:Y:S01]  /*ec050*/  LDL.LU.64 R4, [R1+0x2f08] ;  /* 0x002f080001047983 */ /* 0x001ea20000300a00 */
[C---:B------:R-:W-:Y:S02]  /*ec060*/  IMAD R23, R16.reuse, 0x2ee, RZ ;  /* 0x000002ee10177824 */ /* 0x040fe400078e02ff */
[----:B------:R-:W-:-:S03]  /*ec070*/  IMAD R26, R16, 0x176, RZ ;  /* 0x00000176101a7824 */ /* 0x000fc600078e02ff */
[----:B------:R-:W-:Y:S02]  /*ec080*/  IADD3 R8, P6, R23, R2, RZ ;  /* 0x0000000217087210 */ /* 0x000fe40007fde0ff */
[-C--:B------:R-:W-:Y:S02]  /*ec090*/  LEA.HI.X.SX32 R23, R26, R3.reuse, 0x1, P5 ;  /* 0x000000031a177211 */ /* 0x080fe400028f0eff */
[C---:B------:R-:W-:Y:S02]  /*ec0a0*/  IMAD R9, R16.reuse, 0x177, RZ ;  /* 0x0000017710097824 */ /* 0x040fe400078e02ff */
[C---:B------:R-:W-:Y:S01]  /*ec0b0*/  IMAD R19, R16.reuse, 0x334, RZ ;  /* 0x0000033410137824 */ /* 0x040fe200078e02ff */
[----:B------:R0:W-:Y:S02]  /*ec0c0*/  STL.64 [R1+0xb88], R22 ;  /* 0x000b881601007387 */ /* 0x0001e40000100a00 */
[----:B------:R-:W-:Y:S01]  /*ec0d0*/  LEA.HI.X.SX32 R9, R9, R3, 0x1, P6 ;  /* 0x0000000309097211 */ /* 0x000fe200030f0eff */
[----:B------:R-:W-:-:S02]  /*ec0e0*/  IMAD R25, R16, 0x2f2, RZ ;  /* 0x000002f210197824 */ /* 0x000fc400078e02ff */
[----:B------:R-:W-:Y:S01]  /*ec0f0*/  IMAD R26, R16, 0x178, RZ ;  /* 0x00000178101a7824 */ /* 0x000fe200078e02ff */
[----:B0-----:R-:W-:Y:S01]  /*ec100*/  IADD3 R22, P5, R18, R2, RZ ;  /* 0x0000000212167210 */ /* 0x001fe20007fbe0ff */
[C---:B------:R-:W-:Y:S02]  /*ec110*/  IMAD R18, R16.reuse, 0x338, RZ ;  /* 0x0000033810127824 */ /* 0x040fe400078e02ff */
[----:B------:R-:W-:-:S03]  /*ec120*/  IMAD R15, R16, 0x2f4, RZ ;  /* 0x000002f4100f7824 */ /* 0x000fc600078e02ff */
[----:B------:R-:W-:Y:S01]  /*ec130*/  STL.64 [R1+0x2f00], R18 ;  /* 0x002f001201007387 */ /* 0x000fe20000100a00 */
[----:B------:R0:W-:Y:S01]  /*ec140*/  STL.64 [R1+0xb80], R8 ;  /* 0x000b800801007387 */ /* 0x0001e20000100a00 */
[----:B------:R-:W-:Y:S02]  /*ec150*/  LEA.HI.X.SX32 R23, R26, R3, 0x1, P5 ;  /* 0x000000031a177211 */ /* 0x000fe400028f0eff */
[-C--:B0-----:R-:W-:Y:S01]  /*ec160*/  IADD3 R8, P6, R25, R2.reuse, RZ ;  /* 0x0000000219087210 */ /* 0x081fe20007fde0ff */
[C---:B------:R-:W-:Y:S01]  /*ec170*/  IMAD R25, R16.reuse, 0x179, RZ ;  /* 0x0000017910197824 */ /* 0x040fe200078e02ff */
[----:B------:R-:W-:Y:S01]  /*ec180*/  IADD3 R18, P5, R15, R2, RZ ;  /* 0x000000020f127210 */ /* 0x000fe20007fbe0ff */
[----:B------:R-:W-:-:S03]  /*ec190*/  IMAD R15, R16, 0x17a, RZ ;  /* 0x0000017a100f7824 */ /* 0x000fc600078e02ff */
[-C--:B------:R-:W-:Y:S01]  /*ec1a0*/  LEA.HI.X.SX32 R9, R25, R3.reuse, 0x1, P6 ;  /* 0x0000000319097211 */ /* 0x080fe200030f0eff */
[----:B------:R0:W-:Y:S01]  /*ec1b0*/  STL.64 [R1+0xb78], R22 ;  /* 0x000b781601007387 */ /* 0x0001e20000100a00 */
[----:B------:R-:W-:Y:S01]  /*ec1c0*/  LEA.HI.X.SX32 R19, R15, R3, 0x1, P5 ;  /* 0x000000030f137211 */ /* 0x000fe200028f0eff */
[C---:B------:R-:W-:Y:S02]  /*ec1d0*/  IMAD R25, R16.reuse, 0x17c, RZ ;  /* 0x0000017c10197824 */ /* 0x040fe400078e02ff */
[----:B------:R-:W-:Y:S01]  /*ec1e0*/  STL.64 [R1+0xdf0], R8 ;  /* 0x000df00801007387 */ /* 0x000fe20000100a00 */
[----:B0-----:R-:W-:-:S03]  /*ec1f0*/  IMAD R23, R16, 0x17b, RZ ;  /* 0x0000017b10177824 */ /* 0x001fc600078e02ff */
[----:B------:R0:W-:Y:S01]  /*ec200*/  STL.64 [R1+0xde8], R18 ;  /* 0x000de81201007387 */ /* 0x0001e20000100a00 */
        /* <DEDUP_REMOVED lines=10> */
[C---:B0-----:R-:W-:Y:S02]  /*ec2b0*/  IMAD R19, R16.reuse, 0x18f, RZ ;  /* 0x0000018f10137824 */ /* 0x041fe400078e02ff */
[----:B------:R-:W-:Y:S01]  /*ec2c0*/  IMAD R29, R16, 0x324, RZ ;  /* 0x00000324101d7824 */ /* 0x000fe200078e02ff */
[-C--:B--2---:R-:W-:Y:S01]  /*ec2d0*/  IADD3 R8, P6, R4, R2.reuse, RZ ;  /* 0x0000000204087210 */ /* 0x084fe20007fde0ff */
[----:B------:R-:W-:-:S03]  /*ec2e0*/  IADD3 R4, P5, R5, R2, RZ ;  /* 0x0000000205047210 */ /* 0x000fc60007fbe0ff */
[-C--:B------:R-:W-:Y:S02]  /*ec2f0*/  LEA.HI.X.SX32 R9, R23, R3.reuse, 0x1, P6 ;  /* 0x0000000317097211 */ /* 0x080fe400030f0eff */
[----:B------:R-:W-:Y:S01]  /*ec300*/  LEA.HI.X.SX32 R5, R25, R3, 0x1, P5 ;  /* 0x0000000319057211 */ /* 0x000fe200028f0eff */
[----:B------:R-:W-:Y:S02]  /*ec310*/  IMAD R23, R16, 0x17e, RZ ;  /* 0x0000017e10177824 */ /* 0x000fe400078e02ff */
[----:B------:R3:W-:Y:S02]  /*ec320*/  STL.64 [R1+0xde0], R8 ;  /* 0x000de00801007387 */ /* 0x0007e40000100a00 */
[----:B------:R0:W-:Y:S01]  /*ec330*/  STL.64 [R1+0xdf8], R4 ;  /* 0x000df80401007387 */ /* 0x0001e20000100a00 */
[-C--:B---3--:R-:W-:Y:S02]  /*ec340*/  IADD3 R8, P6, R6, R2.reuse, RZ ;  /* 0x0000000206087210 */ /* 0x088fe40007fde0ff */
[----:B0-----:R-:W-:-:S02]  /*ec350*/  IADD3 R4, P5, R7, R2, RZ ;  /* 0x0000000207047210 */ /* 0x001fc40007fbe0ff */
[-C--:B------:R-:W-:Y:S02]  /*ec360*/  LEA.HI.X.SX32 R9, R22, R3.reuse, 0x1, P6 ;  /* 0x0000000316097211 */ /* 0x080fe400030f0eff */
[----:B------:R-:W-:Y:S01]  /*ec370*/  LEA.HI.X.SX32 R5, R23, R3, 0x1, P5 ;  /* 0x0000000317057211 */ /* 0x000fe200028f0eff */
[----:B------:R-:W-:-:S04]  /*ec380*/  IADD3 R6, P6, R17, R2, RZ ;  /* 0x0000000211067210 */ /* 0x000fc80007fde0ff */
[----:B------:R-:W-:Y:S01]  /*ec390*/  STL.64 [R1+0xe08], R4 ;  /* 0x000e080401007387 */ /* 0x000fe20000100a00 */
[----:B------:R0:W-:Y:S02]  /*ec3a0*/  STL.64 [R1+0xe10], R8 ;  /* 0x000e100801007387 */ /* 0x0001e40000100a00 */
[C---:B------:R-:W-:Y:S02]  /*ec3b0*/  IMAD R23, R16.reuse, 0x180, RZ ;  /* 0x0000018010177824 */ /* 0x040fe400078e02ff */
[C---:B------:R-:W-:Y:S02]  /*ec3c0*/  IMAD R22, R16.reuse, 0x302, RZ ;  /* 0x0000030210167824 */ /* 0x040fe400078e02ff */
[----:B0-----:R-:W-:Y:S01]  /*ec3d0*/  IMAD R8, R16, 0x17f, RZ ;  /* 0x0000017f10087824 */ /* 0x001fe200078e02ff */
[----:B------:R-:W-:-:S04]  /*ec3e0*/  IADD3 R4, P5, R13, R2, RZ ;  /* 0x000000020d047210 */ /* 0x000fc80007fbe0ff */
        /* <DEDUP_REMOVED lines=55> */
[----:B------:R-:W-:-:S03]  /*ec760*/  LEA.HI.X.SX32 R5, R23, R3, 0x1, P5 ;  /* 0x0000000317057211 */ /* 0x000fc600028f0eff */
[----:B------:R0:W-:Y:S02]  /*ec770*/  STL.64 [R1+0xe60], R6 ;  /* 0x000e600601007387 */ /* 0x0001e40000100a00 */
[----:B------:R1:W-:Y:S02]  /*ec780*/  STL.64 [R1+0xe78], R4 ;  /* 0x000e780401007387 */ /* 0x0003e40000100a00 */
[C---:B------:R-:W-:Y:S02]  /*ec790*/  IMAD R9, R16.reuse, 0x18d, RZ ;  /* 0x0000018d10097824 */ /* 0x040fe400078e02ff */
[C---:B------:R-:W-:Y:S02]  /*ec7a0*/  IMAD R8, R16.reuse, 0x31e, RZ ;  /* 0x0000031e10087824 */ /* 0x040fe400078e02ff */
[----:B------:R-:W-:Y:S01]  /*ec7b0*/  IMAD R23, R16, 0x320, RZ ;  /* 0x0000032010177824 */ /* 0x000fe200078e02ff */
[-C--:B0-----:R-:W-:Y:S01]  /*ec7c0*/  IADD3 R6, P6, R22, R2.reuse, RZ ;  /* 0x0000000216067210 */ /* 0x081fe20007fde0ff */
[----:B------:R-:W-:Y:S01]  /*ec7d0*/  IMAD R22, R16, 0x18e, RZ ;  /* 0x0000018e10167824 */ /* 0x000fe200078e02ff */
[----:B-1----:R-:W-:-:S02]  /*ec7e0*/  IADD3 R4, P5, R10, R2, RZ ;  /* 0x000000020a047210 */ /* 0x002fc40007fbe0ff */
[-C--:B------:R-:W-:Y:S02]  /*ec7f0*/  LEA.HI.X.SX32 R7, R9, R3.reuse, 0x1, P6 ;  /* 0x0000000309077211 */ /* 0x080fe400030f0eff */
[-C--:B------:R-:W-:Y:S01]  /*ec800*/  LEA.HI.X.SX32 R5, R22, R3.reuse, 0x1, P5 ;  /* 0x0000000316057211 */ /* 0x080fe200028f0eff */
[-C--:B------:R-:W-:Y:S02]  /*ec810*/  IADD3 R8, P6, R8, R2.reuse, RZ ;  /* 0x0000000208087210 */ /* 0x080fe40007fde0ff */
[----:B------:R-:W-:Y:S02]  /*ec820*/  IMAD R22, R16, 0x322, RZ ;  /* 0x0000032210167824 */ /* 0x000fe400078e02ff */
[----:B------:R0:W-:Y:S01]  /*ec830*/  STL.64 [R1+0xe88], R4 ;  /* 0x000e880401007387 */ /* 0x0001e20000100a00 */
[----:B------:R-:W-:Y:S01]  /*ec840*/  LEA.HI.X.SX32 R9, R19, R3, 0x1, P6 ;  /* 0x0000000313097211 */ /* 0x000fe200030f0eff */
[----:B------:R-:W-:Y:S01]  /*ec850*/  STL.64 [R1+0xe90], R6 ;  /* 0x000e900601007387 */ /* 0x000fe20000100a00 */
[----:B------:R-:W-:Y:S01]  /*ec860*/  IADD3 R18, P6, R22, R2, RZ ;  /* 0x0000000216127210 */ /* 0x000fe20007fde0ff */
[----:B------:R-:W-:-:S02]  /*ec870*/  IMAD R22, R16, 0x191, RZ ;  /* 0x0000019110167824 */ /* 0x000fc400078e02ff */
[----:B------:R1:W-:Y:S01]  /*ec880*/  STL.64 [R1+0xe80], R8 ;  /* 0x000e800801007387 */ /* 0x0003e20000100a00 */
[----:B0-----:R-:W-:Y:S01]  /*ec890*/  IADD3 R4, P5, R23, R2, RZ ;  /* 0x0000000217047210 */ /* 0x001fe20007fbe0ff */
[----:B------:R-:W-:-:S05]  /*ec8a0*/  IMAD R23, R16, 0x190, RZ ;  /* 0x0000019010177824 */ /* 0x000fca00078e02ff */
[-C--:B------:R-:W-:Y:S01]  /*ec8b0*/  LEA.HI.X.SX32 R5, R23, R3.reuse, 0x1, P5 ;  /* 0x0000000317057211 */ /* 0x080fe200028f0eff */
[-C--:B-1----:R-:W-:Y:S02]  /*ec8c0*/  IADD3 R8, P5, R29, R2.reuse, RZ ;  /* 0x000000021d087210 */ /* 0x082fe40007fbe0ff */
[----:B------:R-:W-:Y:S01]  /*ec8d0*/  IMAD R29, R16, 0x192, RZ ;  /* 0x00000192101d7824 */ /* 0x000fe200078e02ff */
[-C--:B------:R-:W-:Y:S01]  /*ec8e0*/  LEA.HI.X.SX32 R19, R22, R3.reuse, 0x1, P6 ;  /* 0x0000000316137211 */ /* 0x080fe200030f0eff */
[C---:B------:R-:W-:Y:S01]  /*ec8f0*/  IMAD R23, R16.reuse, 0x326, RZ ;  /* 0x0000032610177824 */ /* 0x040fe200078e02ff */
[----:B------:R-:W-:Y:S02]  /*ec900*/  STL.64 [R1+0xe98], R4 ;  /* 0x000e980401007387 */ /* 0x000fe40000100a00 */
[----:B------:R-:W-:Y:S01]  /*ec910*/  LEA.HI.X.SX32 R9, R29, R3, 0x1, P5 ;  /* 0x000000031d097211 */ /* 0x000fe200028f0eff */
[----:B------:R0:W-:Y:S01]  /*ec920*/  STL.64 [R1+0xeb0], R18 ;  /* 0x000eb01201007387 */ /* 0x0001e20000100a00 */
[----:B------:R-:W-:Y:S01]  /*ec930*/  IADD3 R22, P6, R23, R2, RZ ;  /* 0x0000000217167210 */ /* 0x000fe20007fde0ff */
[----:B0-----:R-:W2:Y:S02]  /*ec940*/  LDL.LU.64 R18, [R1+0x2f00] ;  /* 0x002f000001127983 */ /* 0x001ea40000300a00 */
[----:B------:R0:W-:Y:S02]  /*ec950*/  STL.64 [R1+0xea8], R8 ;  /* 0x000ea80801007387 */ /* 0x0001e40000100a00 */
[----:B0-----:R-:W-:-:S05]  /*ec960*/  IMAD R9, R16, 0x193, RZ ;  /* 0x0000019310097824 */ /* 0x001fca00078e02ff */
[----:B------:R-:W-:-:S05]  /*ec970*/  LEA.HI.X.SX32 R23, R9, R3, 0x1, P6 ;  /* 0x0000000309177211 */ /* 0x000fca00030f0eff */
[----:B------:R0:W-:Y:S04]  /*ec980*/  STL.64 [R1+0xea0], R22 ;  /* 0x000ea01601007387 */ /* 0x0001e80000100a00 */
[----:B0-----:R-:W3:Y:S01]  /*ec990*/  LDL.LU.64 R22, [R1+0x2ef8] ;  /* 0x002ef80001167983 */ /* 0x001ee20000300a00 */
[C---:B------:R-:W-:Y:S02]  /*ec9a0*/  IMAD R28, R16.reuse, 0x328, RZ ;  /* 0x00000328101c7824 */ /* 0x040fe400078e02ff */
[C---:B------:R-:W-:Y:S02]  /*ec9b0*/  IMAD R8, R16.reuse, 0x32a, RZ ;  /* 0x0000032a10087824 */ /* 0x040fe400078e02ff */
[C---:B------:R-:W-:Y:S02]  /*ec9c0*/  IMAD R7, R16.reuse, 0x194, RZ ;  /* 0x0000019410077824 */ /* 0x040fe400078e02ff */
[----:B------:R-:W-:Y:S01]  /*ec9d0*/  IMAD R17, R16, 0x195, RZ ;  /* 0x0000019510117824 */ /* 0x000fe200078e02ff */
[----:B------:R-:W-:-:S02]  /*ec9e0*/  IADD3 R28, P5, R28, R2, RZ ;  /* 0x000000021c1c7210 */ /* 0x000fc40007fbe0ff */
[----:B------:R-:W-:Y:S01]  /*ec9f0*/  IADD3 R8, P6, R8, R2, RZ ;  /* 0x0000000208087210 */ /* 0x000fe20007fde0ff */
[----:B------:R-:W-:Y:S01]  /*eca00*/  IMAD R27, R16, 0x32e, RZ ;  /* 0x0000032e101b7824 */ /* 0x000fe200078e02ff */
[-C--:B------:R-:W-:Y:S02]  /*eca10*/  LEA.HI.X.SX32 R29, R7, R3.reuse, 0x1, P5 ;  /* 0x00000003071d7211 */ /* 0x080fe400028f0eff */
[----:B------:R-:W-:-:S03]  /*eca20*/  LEA.HI.X.SX32 R9, R17, R3, 0x1, P6 ;  /* 0x0000000311097211 */ /* 0x000fc600030f0eff */
[----:B------:R-:W-:Y:S02]  /*eca30*/  STL.64 [R1+0xeb8], R28 ;  /* 0x000eb81c01007387 */ /* 0x000fe40000100a00 */
[----:B------:R0:W-:Y:S02]  /*eca40*/  STL.64 [R1+0xed0], R8 ;  /* 0x000ed00801007387 */ /* 0x0001e40000100a00 */
[----:B0-----:R-:W-:Y:S01]  /*eca50*/  IADD3 R8, P6, R27, R2, RZ ;  /* 0x000000021b087210 */ /* 0x001fe20007fde0ff */
[----:B------:R-:W-:-:S05]  /*eca60*/  IMAD R27, R16, 0x197, RZ ;  /* 0x00000197101b7824 */ /* 0x000fca00078e02ff */
[----:B------:R-:W-:Y:S02]  /*eca70*/  LEA.HI.X.SX32 R9, R27, R3, 0x1, P6 ;  /* 0x000000031b097211 */ /* 0x000fe400030f0eff */
[----:B---3--:R-:W-:Y:S01]  /*eca80*/  IADD3 R28, P5, R23, R2, RZ ;  /* 0x00000002171c7210 */ /* 0x008fe20007fbe0ff */
[----:B------:R-:W-:-:S05]  /*eca90*/  IMAD R23, R16, 0x196, RZ ;  /* 0x0000019610177824 */ /* 0x000fca00078e02ff */
[----:B------:R-:W-:-:S05]  /*ecaa0*/  LEA.HI.X.SX32 R29, R23, R3, 0x1, P5 ;  /* 0x00000003171d7211 */ /* 0x000fca00028f0eff */
[----:B------:R-:W-:Y:S01]  /*ecab0*/  STL.64 [R1+0xec8], R28 ;  /* 0x000ec81c01007387 */ /* 0x000fe20000100a00 */
[----:B------:R0:W-:Y:S03]  /*ecac0*/  STL.64 [R1+0xec0], R8 ;  /* 0x000ec00801007387 */ /* 0x0001e60000100a00 */
[----:B0-----:R-:W3:Y:S01]  /*ecad0*/  LDL.LU R9, [R1+0x2ef4] ;  /* 0x002ef40001097983 */ /* 0x001ee20000300800 */
[----:B------:R-:W-:Y:S01]  /*ecae0*/  IMAD R28, R16, 0x198, RZ ;  /* 0x00000198101c7824 */ /* 0x000fe200078e02ff */
[----:B------:R-:W-:Y:S01]  /*ecaf0*/  IADD3 R22, P5, R22, R2, RZ ;  /* 0x0000000216167210 */ /* 0x000fe20007fbe0ff */
[----:B------:R-:W-:-:S03]  /*ecb00*/  IMAD R27, R16, 0x199, RZ ;  /* 0x00000199101b7824 */ /* 0x000fc600078e02ff */
[----:B------:R-:W-:-:S05]  /*ecb10*/  LEA.HI.X.SX32 R23, R28, R3, 0x1, P5 ;  /* 0x000000031c177211 */ /* 0x000fca00028f0eff */
[----:B------:R-:W-:Y:S01]  /*ecb20*/  STL.64 [R1+0xed8], R22 ;  /* 0x000ed81601007387 */ /* 0x000fe20000100a00 */
[----:B---3--:R-:W-:-:S04]  /*ecb30*/  IADD3 R8, P6, R9, R2, RZ ;  /* 0x0000000209087210 */ /* 0x008fc80007fde0ff */
[----:B------:R-:W-:-:S05]  /*ecb40*/  LEA.HI.X.SX32 R9, R27, R3, 0x1, P6 ;  /* 0x000000031b097211 */ /* 0x000fca00030f0eff */
[----:B------:R0:W-:Y:S04]  /*ecb50*/  STL.64 [R1+0xef0], R8 ;  /* 0x000ef00801007387 */ /* 0x0001e80000100a00 */
[----:B0-----:R-:W3:Y:S01]  /*ecb60*/  LDL.LU R8, [R1+0x2ef0] ;  /* 0x002ef00001087983 */ /* 0x001ee20000300800 */
[C---:B------:R-:W-:Y:S01]  /*ecb70*/  IMAD R28, R16.reuse, 0x19a, RZ ;  /* 0x0000019a101c7824 */ /* 0x040fe200078e02ff */
[----:B--2---:R-:W-:Y:S01]  /*ecb80*/  IADD3 R22, P5, R19, R2, RZ ;  /* 0x0000000213167210 */ /* 0x004fe20007fbe0ff */
[----:B------:R-:W-:-:S03]  /*ecb90*/  IMAD R27, R16, 0x19b, RZ ;  /* 0x0000019b101b7824 */ /* 0x000fc600078e02ff */
[----:B------:R-:W-:-:S05]  /*ecba0*/  LEA.HI.X.SX32 R23, R28, R3, 0x1, P5 ;  /* 0x000000031c177211 */ /* 0x000fca00028f0eff */
[----:B------:R0:W-:Y:S01]  /*ecbb0*/  STL.64 [R1+0xee8], R22 ;  /* 0x000ee81601007387 */ /* 0x0001e20000100a00 */
[C---:B------:R-:W-:Y:S02]  /*ecbc0*/  IMAD R26, R16.reuse, 0x33a, RZ ;  /* 0x0000033a101a7824 */ /* 0x040fe400078e02ff */
[C---:B------:R-:W-:Y:S02]  /*ecbd0*/  IMAD R28, R16.reuse, 0x19c, RZ ;  /* 0x0000019c101c7824 */ /* 0x040fe400078e02ff */
[C---:B------:R-:W-:Y:S02]  /*ecbe0*/  IMAD R29, R16.reuse, 0x19d, RZ ;  /* 0x0000019d101d7824 */ /* 0x040fe400078e02ff */
[----:B------:R-:W-:Y:S01]  /*ecbf0*/  IMAD R15, R16, 0x33c, RZ ;  /* 0x0000033c100f7824 */ /* 0x000fe200078e02ff */
[----:B0-----:R-:W-:-:S04]  /*ecc00*/  IADD3 R22, P5, R18, R2, RZ ;  /* 0x0000000212167210 */ /* 0x001fc80007fbe0ff */
[----:B------:R-:W-:Y:S01]  /*ecc10*/  LEA.HI.X.SX32 R23, R28, R3, 0x1, P5 ;  /* 0x000000031c177211 */ /* 0x000fe200028f0eff */
[C---:B------:R-:W-:Y:S02]  /*ecc20*/  IMAD R25, R16.reuse, 0x33e, RZ ;  /* 0x0000033e10197824 */ /* 0x040fe400078e02ff */
[C---:B------:R-:W-:Y:S02]  /*ecc30*/  IMAD R28, R16.reuse, 0x19e, RZ ;  /* 0x0000019e101c7824 */ /* 0x040fe400078e02ff */
[----:B------:R-:W-:Y:S01]  /*ecc40*/  IMAD R13, R16, 0x340, RZ ;  /* 0x00000340100d7824 */ /* 0x000fe200078e02ff */
[----:B---3--:R-:W-:-:S04]  /*ecc50*/  IADD3 R8, P6, R8, R2, RZ ;  /* 0x0000000208087210 */ /* 0x008fc80007fde0ff */
[----:B------:R-:W-:-:S05]  /*ecc60*/  LEA.HI.X.SX32 R9, R27, R3, 0x1, P6 ;  /* 0x000000031b097211 */ /* 0x000fca00030f0eff */
[----:B------:R0:W-:Y:S04]  /*ecc70*/  STL.64 [R1+0xee0], R8 ;  /* 0x000ee00801007387 */ /* 0x0001e80000100a00 */
[----:B0-----:R-:W2:Y:S01]  /*ecc80*/  LDL.LU.64 R8, [R1+0x2ee8] ;  /* 0x002ee80001087983 */ /* 0x001ea20000300a00 */
[----:B------:R-:W-:Y:S01]  /*ecc90*/  IADD3 R26, P6, R26, R2, RZ ;  /* 0x000000021a1a7210 */ /* 0x000fe20007fde0ff */
[----:B------:R0:W-:Y:S03]  /*ecca0*/  STL.64 [R1+0xef8], R22 ;  /* 0x000ef81601007387 */ /* 0x0001e60000100a00 */
[----:B------:R-:W-:-:S05]  /*eccb0*/  LEA.HI.X.SX32 R27, R29, R3, 0x1, P6 ;  /* 0x000000031d1b7211 */ /* 0x000fca00030f0eff */
[----:B------:R1:W-:Y:S01]  /*eccc0*/  STL.64 [R1+0xf10], R26 ;  /* 0x000f101a01007387 */ /* 0x0003e20000100a00 */
[----:B0-----:R-:W-:-:S04]  /*eccd0*/  IADD3 R22, P5, R15, R2, RZ ;  /* 0x000000020f167210 */ /* 0x001fc80007fbe0ff */
[-C--:B------:R-:W-:Y:S02]  /*ecce0*/  LEA.HI.X.SX32 R23, R28, R3.reuse, 0x1, P5 ;  /* 0x000000031c177211 */ /* 0x080fe400028f0eff */
[-C--:B-1----:R-:W-:Y:S01]  /*eccf0*/  IADD3 R26, P6, R25, R2.reuse, RZ ;  /* 0x00000002191a7210 */ /* 0x082fe20007fde0ff */
[C---:B------:R-:W-:Y:S02]  /*ecd00*/  IMAD R25, R16.reuse, 0x19f, RZ ;  /* 0x0000019f10197824 */ /* 0x040fe400078e02ff */
[----:B------:R0:W-:Y:S01]  /*ecd10*/  STL.64 [R1+0xf08], R22 ;  /* 0x000f081601007387 */ /* 0x0001e20000100a00 */
[C---:B------:R-:W-:Y:S02]  /*ecd20*/  IMAD R28, R16.reuse, 0x1a0, RZ ;  /* 0x000001a0101c7824 */ /* 0x040fe400078e02ff */
[C---:B------:R-:W-:Y:S01]  /*ecd30*/  IMAD R24, R16.reuse, 0x342, RZ ;  /* 0x0000034210187824 */ /* 0x040fe200078e02ff */
[----:B------:R-:W-:Y:S01]  /*ecd40*/  LEA.HI.X.SX32 R27, R25, R3, 0x1, P6 ;  /* 0x00000003191b7211 */ /* 0x000fe200030f0eff */
[----:B------:R-:W-:Y:S01]  /*ecd50*/  IMAD R12, R16, 0x344, RZ ;  /* 0x00000344100c7824 */ /* 0x000fe200078e02ff */
[----:B0-----:R-:W-:-:S03]  /*ecd60*/  IADD3 R22, P5, R13, R2, RZ ;  /* 0x000000020d167210 */ /* 0x001fc60007fbe0ff */
[----:B------:R0:W-:Y:S01]  /*ecd70*/  STL.64 [R1+0xf00], R26 ;  /* 0x000f001a01007387 */ /* 0x0001e20000100a00 */
[----:B------:R-:W-:Y:S02]  /*ecd80*/  IADD3 R24, P6, R24, R2, RZ ;  /* 0x0000000218187210 */ /* 0x000fe40007fde0ff */
[----:B------:R-:W-:Y:S01]  /*ecd90*/  LEA.HI.X.SX32 R23, R28, R3, 0x1, P5 ;  /* 0x000000031c177211 */ /* 0x000fe200028f0eff */
[C---:B------:R-:W-:Y:S02]  /*ecda0*/  IMAD R28, R16.reuse, 0x1a2, RZ ;  /* 0x000001a2101c7824 */ /* 0x040fe400078e02ff */
[C---:B------:R-:W-:Y:S02]  /*ecdb0*/  IMAD R21, R16.reuse, 0x346, RZ ;  /* 0x0000034610157824 */ /* 0x040fe400078e02ff */
[----:B------:R1:W-:Y:S01]  /*ecdc0*/  STL.64 [R1+0xf18], R22 ;  /* 0x000f181601007387 */ /* 0x0003e20000100a00 */
[----:B0-----:R-:W-:-:S05]  /*ecdd0*/  IMAD R26, R16, 0x1a1, RZ ;  /* 0x000001a1101a7824 */ /* 0x001fca00078e02ff */
[-C--:B------:R-:W-:Y:S02]  /*ecde0*/  LEA.HI.X.SX32 R25, R26, R3.reuse, 0x1, P6 ;  /* 0x000000031a197211 */ /* 0x080fe400030f0eff */
[-C--:B-1----:R-:W-:Y:S01]  /*ecdf0*/  IADD3 R22, P5, R12, R2.reuse, RZ ;  /* 0x000000020c167210 */ /* 0x082fe20007fbe0ff */
[----:B------:R-:W-:Y:S02]  /*ece00*/  IMAD R14, R16, 0x348, RZ ;  /* 0x00000348100e7824 */ /* 0x000fe400078e02ff */
[----:B------:R0:W-:Y:S01]  /*ece10*/  STL.64 [R1+0xf30], R24 ;  /* 0x000f301801007387 */ /* 0x0001e20000100a00 */
[----:B------:R-:W-:Y:S01]  /*ece20*/  LEA.HI.X.SX32 R23, R28, R3, 0x1, P5 ;  /* 0x000000031c177211 */ /* 0x000fe200028f0eff */
[C---:B------:R-:W-:Y:S02]  /*ece30*/  IMAD R28, R16.reuse, 0x1a3, RZ ;  /* 0x000001a3101c7824 */ /* 0x040fe400078e02ff */
[C---:B------:R-:W-:Y:S02]  /*ece40*/  IMAD R20, R16.reuse, 0x34a, RZ ;  /* 0x0000034a10147824 */ /* 0x040fe400078e02ff */
[----:B------:R-:W-:Y:S01]  /*ece50*/  IMAD R26, R16, 0x1a4, RZ ;  /* 0x000001a4101a7824 */ /* 0x000fe200078e02ff */
[----:B------:R1:W-:Y:S01]  /*ece60*/  STL.64 [R1+0xf28], R22 ;  /* 0x000f281601007387 */ /* 0x0003e20000100a00 */
[----:B0-----:R-:W-:-:S04]  /*ece70*/  IADD3 R24, P6, R21, R2, RZ ;  /* 0x0000000215187210 */ /* 0x001fc80007fde0ff */
[-C--:B------:R-:W-:Y:S01]  /*ece80*/  LEA.HI.X.SX32 R25, R28, R3.reuse, 0x1, P6 ;  /* 0x000000031c197211 */ /* 0x080fe200030f0eff */
[----:B------:R-:W-:Y:S01]  /*ece90*/  IMAD R28, R16, 0x1a5, RZ ;  /* 0x000001a5101c7824 */ /* 0x000fe200078e02ff */
[-C--:B------:R-:W-:Y:S02]  /*ecea0*/  IADD3 R20, P6, R20, R2.reuse, RZ ;  /* 0x0000000214147210 */ /* 0x080fe40007fde0ff */
[----:B-1----:R-:W-:Y:S01]  /*eceb0*/  IADD3 R22, P5, R14, R2, RZ ;  /* 0x000000020e167210 */ /* 0x002fe20007fbe0ff */
[C---:B------:R-:W-:Y:S02]  /*ecec0*/  IMAD R11, R16.reuse, 0x34c, RZ ;  /* 0x0000034c100b7824 */ /* 0x040fe400078e02ff */
[----:B------:R-:W-:Y:S01]  /*eced0*/  IMAD R10, R16, 0x34e, RZ ;  /* 0x0000034e100a7824 */ /* 0x000fe200078e02ff */
[-C--:B------:R-:W-:Y:S02]  /*ecee0*/  LEA.HI.X.SX32 R21, R28, R3.reuse, 0x1, P6 ;  /* 0x000000031c157211 */ /* 0x080fe400030f0eff */
[----:B------:R-:W-:Y:S01]  /*ecef0*/  LEA.HI.X.SX32 R23, R26, R3, 0x1, P5 ;  /* 0x000000031a177211 */ /* 0x000fe200028f0eff */
[----:B------:R-:W-:Y:S01]  /*ecf00*/  STL.64 [R1+0xf20], R24 ;  /* 0x000f201801007387 */ /* 0x000fe20000100a00 */
[----:B------:R-:W-:-:S03]  /*ecf10*/  IMAD R26, R16, 0x1a7, RZ ;  /* 0x000001a7101a7824 */ /* 0x000fc600078e02ff */
[----:B------:R0:W-:Y:S01]  /*ecf20*/  STL.64 [R1+0xf38], R22 ;  /* 0x000f381601007387 */ /* 0x0001e20000100a00 */
[----:B------:R1:W-:Y:S02]  /*ecf30*/  STL.64 [R1+0xf50], R20 ;  /* 0x000f501401007387 */ /* 0x0003e40000100a00 */
[C---:B------:R-:W-:Y:S02]  /*ecf40*/  IMAD R6, R16.reuse, 0x350, RZ ;  /* 0x0000035010067824 */ /* 0x040fe400078e02ff */
[----:B------:R-:W-:Y:S01]  /*ecf50*/  IMAD R4, R16, 0x352, RZ ;  /* 0x0000035210047824 */ /* 0x000fe200078e02ff */
[-C--:B0-----:R-:W-:Y:S02]  /*ecf60*/  IADD3 R22, P5, R11, R2.reuse, RZ ;  /* 0x000000020b167210 */ /* 0x081fe40007fbe0ff */
[----:B-1----:R-:W-:-:S04]  /*ecf70*/  IADD3 R20, P6, R10, R2, RZ ;  /* 0x000000020a147210 */ /* 0x002fc80007fde0ff */
[----:B------:R-:W-:Y:S01]  /*ecf80*/  LEA.HI.X.SX32 R21, R26, R3, 0x1, P6 ;  /* 0x000000031a157211 */ /* 0x000fe200030f0eff */
        /* <DEDUP_REMOVED lines=11> */
[----:B------:R-:W-:Y:S01]  /*ed040*/  IMAD R11, R16, 0x366, RZ ;  /* 0x00000366100b7824 */ /* 0x000fe200078e02ff */
[----:B--2---:R-:W-:-:S05]  /*ed050*/  LEA.HI.X.SX32 R23, R8, R3, 0x1, P5 ;  /* 0x0000000308177211 */ /* 0x004fca00028f0eff */
[----:B------:R0:W-:Y:S01]  /*ed060*/  STL.64 [R1+0xf48], R22 ;  /* 0x000f481601007387 */ /* 0x0001e20000100a00 */
[----:B------:R1:W-:Y:S01]  /*ed070*/  STL.64 [R1+0xf40], R20 ;  /* 0x000f401401007387 */ /* 0x0003e20000100a00 */
[-C--:B0-----:R-:W-:Y:S02]  /*ed080*/  IADD3 R22, P5, R6, R2.reuse, RZ ;  /* 0x0000000206167210 */ /* 0x081fe40007fbe0ff */
[-C--:B-1----:R-:W-:Y:S02]  /*ed090*/  IADD3 R20, P6, R4, R2.reuse, RZ ;  /* 0x0000000204147210 */ /* 0x082fe40007fde0ff */
[-C--:B------:R-:W-:Y:S02]  /*ed0a0*/  LEA.HI.X.SX32 R23, R28, R3.reuse, 0x1, P5 ;  /* 0x000000031c177211 */ /* 0x080fe400028f0eff */
[-C--:B------:R-:W-:Y:S01]  /*ed0b0*/  LEA.HI.X.SX32 R21, R26, R3.reuse, 0x1, P6 ;  /* 0x000000031a157211 */ /* 0x080fe200030f0eff */
[C---:B------:R-:W-:Y:S01]  /*ed0c0*/  IMAD R28, R16.reuse, 0x1aa, RZ ;  /* 0x000001aa101c7824 */ /* 0x040fe200078e02ff */
[-C--:B------:R-:W-:Y:S01]  /*ed0d0*/  IADD3 R4, P5, R5, R2.reuse, RZ ;  /* 0x0000000205047210 */ /* 0x080fe20007fbe0ff */
[----:B------:R-:W-:Y:S01]  /*ed0e0*/  IMAD R26, R16, 0x1ab, RZ ;  /* 0x000001ab101a7824 */ /* 0x000fe200078e02ff */
[----:B------:R-:W-:Y:S01]  /*ed0f0*/  STL.64 [R1+0xf58], R22 ;  /* 0x000f581601007387 */ /* 0x000fe20000100a00 */
[----:B------:R0:W-:Y:S01]  /*ed100*/  STL.64 [R1+0xf78], R20 ;  /* 0x000f781401007387 */ /* 0x0001e20000100a00 */
[----:B------:R-:W-:Y:S01]  /*ed110*/  LEA.HI.X.SX32 R5, R28, R3, 0x1, P5 ;  /* 0x000000031c057211 */ /* 0x000fe200028f0eff */
[----:B------:R-:W-:Y:S01]  /*ed120*/  IMAD R28, R16, 0x1ac, RZ ;  /* 0x000001ac101c7824 */ /* 0x000fe200078e02ff */
[----:B0-----:R-:W-:-:S03]  /*ed130*/  IADD3 R20, P6, R7, R2, RZ ;  /* 0x0000000207147210 */ /* 0x001fc60007fde0ff */
[----:B------:R0:W-:Y:S01]  /*ed140*/  STL.64 [R1+0xf70], R4 ;  /* 0x000f700401007387 */ /* 0x0001e20000100a00 */
[----:B------:R-:W-:Y:S01]  /*ed150*/  LEA.HI.X.SX32 R21, R26, R3, 0x1, P6 ;  /* 0x000000031a157211 */ /* 0x000fe200030f0eff */
[----:B------:R-:W-:-:S04]  /*ed160*/  IMAD R26, R16, 0x1ad, RZ ;  /* 0x000001ad101a7824 */ /* 0x000fc800078e02ff */
[----:B------:R1:W-:Y:S01]  /*ed170*/  STL.64 [R1+0xf68], R20 ;  /* 0x000f681401007387 */ /* 0x0003e20000100a00 */
[----:B0-----:R-:W-:-:S04]  /*ed180*/  IADD3 R4, P5, R17, R2, RZ ;  /* 0x0000000211047210 */ /* 0x001fc80007fbe0ff */
[-C--:B------:R-:W-:Y:S01]  /*ed190*/  LEA.HI.X.SX32 R5, R28, R3.reuse, 0x1, P5 ;  /* 0x000000031c057211 */ /* 0x080fe200028f0eff */
[----:B------:R-:W-:Y:S01]  /*ed1a0*/  IMAD R28, R16, 0x1ae, RZ ;  /* 0x000001ae101c7824 */ /* 0x000fe200078e02ff */
[-C--:B-1----:R-:W-:Y:S02]  /*ed1b0*/  IADD3 R20, P6, R19, R2.reuse, RZ ;  /* 0x0000000213147210 */ /* 0x082fe40007fde0ff */
[-C--:B------:R-:W-:Y:S02]  /*ed1c0*/  IADD3 R18, P5, R18, R2.reuse, RZ ;  /* 0x0000000212127210 */ /* 0x080fe40007fbe0ff */
[-C--:B------:R-:W-:Y:S01]  /*ed1d0*/  LEA.HI.X.SX32 R21, R26, R3.reuse, 0x1, P6 ;  /* 0x000000031a157211 */ /* 0x080fe200030f0eff */
[----:B------:R-:W-:Y:S01]  /*ed1e0*/  STL.64 [R1+0xf98], R4 ;  /* 0x000f980401007387 */ /* 0x000fe20000100a00 */
[----:B------:R-:W-:Y:S01]  /*ed1f0*/  LEA.HI.X.SX32 R19, R28, R3, 0x1, P5 ;  /* 0x000000031c137211 */ /* 0x000fe200028f0eff */
[C---:B------:R-:W-:Y:S02]  /*ed200*/  IMAD R28, R16.reuse, 0x1af, RZ ;  /* 0x000001af101c7824 */ /* 0x040fe400078e02ff */
[----:B------:R0:W-:Y:S02]  /*ed210*/  STL.64 [R1+0xfd8], R20 ;  /* 0x000fd81401007387 */ /* 0x0001e40000100a00 */
[----:B------:R1:W-:Y:S02]  /*ed220*/  STL.64 [R1+0xfd0], R18 ;  /* 0x000fd01201007387 */ /* 0x0003e40000100a00 */
[----:B------:R-:W-:Y:S01]  /*ed230*/  IMAD R26, R16, 0x1b0, RZ ;  /* 0x000001b0101a7824 */ /* 0x000fe200078e02ff */
[----:B0-----:R-:W-:-:S02]  /*ed240*/  IADD3 R20, P6, R15, R2, RZ ;  /* 0x000000020f147210 */ /* 0x001fc40007fde0ff */
[-C--:B-1----:R-:W-:Y:S02]  /*ed250*/  IADD3 R18, P5, R13, R2.reuse, RZ ;  /* 0x000000020d127210 */ /* 0x082fe40007fbe0ff */
[-C--:B------:R-:W-:Y:S01]  /*ed260*/  LEA.HI.X.SX32 R21, R28, R3.reuse, 0x1, P6 ;  /* 0x000000031c157211 */ /* 0x080fe200030f0eff */
[----:B------:R-:W-:Y:S01]  /*ed270*/  IMAD R28, R16, 0x1b1, RZ ;  /* 0x000001b1101c7824 */ /* 0x000fe200078e02ff */
[-C--:B------:R-:W-:Y:S02]  /*ed280*/  IADD3 R12, P6, R12, R2.reuse, RZ ;  /* 0x000000020c0c7210 */ /* 0x080fe40007fde0ff */
[-C--:B------:R-:W-:Y:S01]  /*ed290*/  LEA.HI.X.SX32 R19, R26, R3.reuse, 0x1, P5 ;  /* 0x000000031a137211 */ /* 0x080fe200028f0eff */
[-C--:B------:R-:W-:Y:S01]  /*ed2a0*/  IADD3 R14, P5, R14, R2.reuse, RZ ;  /* 0x000000020e0e7210 */ /* 0x080fe20007fbe0ff */
[-C--:B------:R-:W-:Y:S01]  /*ed2b0*/  LEA.HI.X.SX32 R13, R28, R3.reuse, 0x1, P6 ;  /* 0x000000031c0d7211 */ /* 0x080fe200030f0eff */
[----:B------:R-:W-:Y:S02]  /*ed2c0*/  STL.64 [R1+0xfc8], R20 ;  /* 0x000fc81401007387 */ /* 0x000fe40000100a00 */
[----:B------:R-:W-:Y:S01]  /*ed2d0*/  STL.64 [R1+0xff8], R18 ;  /* 0x000ff81201007387 */ /* 0x000fe20000100a00 */
[----:B------:R-:W-:Y:S01]  /*ed2e0*/  LEA.HI.X.SX32 R15, R9, R3, 0x1, P5 ;  /* 0x00000003090f7211 */ /* 0x000fe200028f0eff */
[----:B------:R-:W-:Y:S01]  /*ed2f0*/  IMAD R26, R16, 0x1b3, RZ ;  /* 0x000001b3101a7824 */ /* 0x000fe200078e02ff */
[----:B------:R0:W-:Y:S03]  /*ed300*/  STL.64 [R1+0x1010], R12 ;  /* 0x0010100c01007387 */ /* 0x0001e60000100a00 */
[----:B------:R1:W-:Y:S01]  /*ed310*/  STL.64 [R1+0x1008], R14 ;  /* 0x0010080e01007387 */ /* 0x0003e20000100a00 */
[----:B0-----:R-:W-:-:S04]  /*ed320*/  IADD3 R12, P6, R11, R2, RZ ;  /* 0x000000020b0c7210 */ /* 0x001fc80007fde0ff */
[----:B------:R-:W-:Y:S02]  /*ed330*/  LEA.HI.X.SX32 R13, R26, R3, 0x1, P6 ;  /* 0x000000031a0d7211 */ /* 0x000fe400030f0eff */
[----:B------:R-:W2:Y:S01]  /*ed340*/  LDL.LU R26, [R1+0xf60] ;  /* 0x000f6000011a7983 */ /* 0x000ea20000300800 */
[C---:B------:R-:W-:Y:S02]  /*ed350*/  IMAD R8, R16.reuse, 0x368, RZ ;  /* 0x0000036810087824 */ /* 0x040fe400078e02ff */
[----:B------:R-:W-:-:S03]  /*ed360*/  IMAD R28, R16, 0x1b4, RZ ;  /* 0x000001b4101c7824 */ /* 0x000fc600078e02ff */
[-C--:B------:R-:W-:Y:S01]  /*ed370*/  IADD3 R8, P5, R8, R2.reuse, RZ ;  /* 0x0000000208087210 */ /* 0x080fe20007fbe0ff */
[C---:B------:R-:W-:Y:S02]  /*ed380*/  IMAD R10, R16.reuse, 0x36a, RZ ;  /* 0x0000036a100a7824 */ /* 0x040fe400078e02ff */
[----:B------:R-:W-:Y:S01]  /*ed390*/  IMAD R6, R16, 0x36c, RZ ;  /* 0x0000036c10067824 */ /* 0x000fe200078e02ff */
[-C--:B------:R-:W-:Y:S01]  /*ed3a0*/  LEA.HI.X.SX32 R9, R28, R3.reuse, 0x1, P5 ;  /* 0x000000031c097211 */ /* 0x080fe200028f0eff */
[----:B------:R-:W-:Y:S01]  /*ed3b0*/  STL.64 [R1+0x1000], R12 ;  /* 0x0010000c01007387 */ /* 0x000fe20000100a00 */
[----:B------:R-:W-:Y:S01]  /*ed3c0*/  IMAD R23, R16, 0x1b5, RZ ;  /* 0x000001b510177824 */ /* 0x000fe200078e02ff */
[-C--:B------:R-:W-:Y:S01]  /*ed3d0*/  IADD3 R10, P6, R10, R2.reuse, RZ ;  /* 0x000000020a0a7210 */ /* 0x080fe20007fde0ff */
[C---:B------:R-:W-:Y:S01]  /*ed3e0*/  IMAD R28, R16.reuse, 0x1b6, RZ ;  /* 0x000001b6101c7824 */ /* 0x040fe200078e02ff */
[----:B------:R0:W-:Y:S01]  /*ed3f0*/  STL.64 [R1+0x1028], R8 ;  /* 0x0010280801007387 */ /* 0x0001e20000100a00 */
[----:B------:R-:W-:Y:S01]  /*ed400*/  IMAD R5, R16, 0x370, RZ ;  /* 0x0000037010057824 */ /* 0x000fe200078e02ff */
[----:B------:R-:W-:Y:S01]  /*ed410*/  LEA.HI.X.SX32 R11, R23, R3, 0x1, P6 ;  /* 0x00000003170b7211 */ /* 0x000fe200030f0eff */
[----:B-1----:R-:W3:Y:S01]  /*ed420*/  LDL.LU R14, [R1+0x25c] ;  /* 0x00025c00010e7983 */ /* 0x002ee20000300800 */
[----:B0-----:R-:W-:-:S04]  /*ed430*/  IADD3 R8, P5, R6, R2, RZ ;  /* 0x0000000206087210 */ /* 0x001fc80007fbe0ff */
[----:B------:R-:W-:Y:S01]  /*ed440*/  LEA.HI.X.SX32 R9, R28, R3, 0x1, P5 ;  /* 0x000000031c097211 */ /* 0x000fe200028f0eff */
[----:B------:R-:W-:Y:S01]  /*ed450*/  STL.64 [R1+0x1070], R10 ;  /* 0x0010700a01007387 */ /* 0x000fe20000100a00 */
[C---:B------:R-:W-:Y:S02]  /*ed460*/  IMAD R28, R16.reuse, 0x1b8, RZ ;  /* 0x000001b8101c7824 */ /* 0x040fe400078e02ff */
[C---:B------:R-:W-:Y:S01]  /*ed470*/  IMAD R4, R16.reuse, 0x36e, RZ ;  /* 0x0000036e10047824 */ /* 0x040fe200078e02ff */
[----:B------:R0:W-:Y:S01]  /*ed480*/  STL.64 [R1+0x1068], R8 ;  /* 0x0010680801007387 */ /* 0x0001e20000100a00 */
[C---:B------:R-:W-:Y:S02]  /*ed490*/  IMAD R23, R16.reuse, 0x1b7, RZ ;  /* 0x000001b710177824 */ /* 0x040fe400078e02ff */
[----:B------:R-:W-:Y:S01]  /*ed4a0*/  IMAD R17, R16, 0x372, RZ ;  /* 0x0000037210117824 */ /* 0x000fe200078e02ff */
[-C--:B0-----:R-:W-:Y:S02]  /*ed4b0*/  IADD3 R8, P5, R5, R2.reuse, RZ ;  /* 0x0000000205087210 */ /* 0x081fe40007fbe0ff */
[----:B------:R-:W-:-:S02]  /*ed4c0*/  IADD3 R10, P6, R4, R2, RZ ;  /* 0x00000002040a7210 */ /* 0x000fc40007fde0ff */
[-C--:B------:R-:W-:Y:S02]  /*ed4d0*/  LEA.HI.X.SX32 R9, R28, R3.reuse, 0x1, P5 ;  /* 0x000000031c097211 */ /* 0x080fe400028f0eff */
[----:B------:R-:W-:Y:S01]  /*ed4e0*/  LEA.HI.X.SX32 R11, R23, R3, 0x1, P6 ;  /* 0x00000003170b7211 */ /* 0x000fe200030f0eff */
[C---:B------:R-:W-:Y:S01]  /*ed4f0*/  IMAD R7, R16.reuse, 0x374, RZ ;  /* 0x0000037410077824 */ /* 0x040fe200078e02ff */
[----:B------:R-:W-:Y:S01]  /*ed500*/  IADD3 R12, P6, R17, R2, RZ ;  /* 0x00000002110c7210 */ /* 0x000fe20007fde0ff */
[----:B------:R0:W-:Y:S02]  /*ed510*/  STL.64 [R1+0x1088], R8 ;  /* 0x0010880801007387 */ /* 0x0001e40000100a00 */
[----:B------:R1:W-:Y:S02]  /*ed520*/  STL.64 [R1+0x1060], R10 ;  /* 0x0010600a01007387 */ /* 0x0003e40000100a00 */
[C---:B------:R-:W-:Y:S02]  /*ed530*/  IMAD R28, R16.reuse, 0x1ba, RZ ;  /* 0x000001ba101c7824 */ /* 0x040fe400078e02ff */
[----:B------:R-:W-:-:S02]  /*ed540*/  IMAD R6, R16, 0x376, RZ ;  /* 0x0000037610067824 */ /* 0x000fc400078e02ff */
[----:B0-----:R-:W-:Y:S01]  /*ed550*/  IMAD R8, R16, 0x1b9, RZ ;  /* 0x000001b910087824 */ /* 0x001fe200078e02ff */
[----:B------:R-:W3:Y:S01]  /*ed560*/  LDL.LU R9, [R1+0xf84] ;  /* 0x000f840001097983 */ /* 0x000ee20000300800 */
[-C--:B-1----:R-:W-:Y:S01]  /*ed570*/  IADD3 R10, P5, R7, R2.reuse, RZ ;  /* 0x00000002070a7210 */ /* 0x082fe20007fbe0ff */
[----:B------:R-:W4:Y:S02]  /*ed580*/  LDL.LU R21, [R1+0xf88] ;  /* 0x000f880001157983 */ /* 0x000f240000300800 */
[----:B------:R-:W5:Y:S01]  /*ed590*/  LDL.LU R19, [R1+0xf8c] ;  /* 0x000f8c0001137983 */ /* 0x000f620000300800 */
[-C--:B------:R-:W-:Y:S01]  /*ed5a0*/  LEA.HI.X.SX32 R13, R8, R3.reuse, 0x1, P6 ;  /* 0x00000003080d7211 */ /* 0x080fe200030f0eff */
[----:B------:R-:W5:Y:S01]  /*ed5b0*/  LDL.LU R18, [R1+0xf90] ;  /* 0x000f900001127983 */ /* 0x000f620000300800 */
[----:B------:R-:W5:Y:S01]  /*ed5c0*/  LDL.LU R8, [R1+0xf94] ;  /* 0x000f940001087983 */ /* 0x000f620000300800 */
[----:B------:R-:W-:Y:S01]  /*ed5d0*/  LEA.HI.X.SX32 R11, R28, R3, 0x1, P5 ;  /* 0x000000031c0b7211 */ /* 0x000fe200028f0eff */
[C---:B------:R-:W-:Y:S01]  /*ed5e0*/  IMAD R4, R16.reuse, 0x378, RZ ;  /* 0x0000037810047824 */ /* 0x040fe200078e02ff */
[----:B------:R0:W-:Y:S01]  /*ed5f0*/  STL.64 [R1+0x10d0], R12 ;  /* 0x0010d00c01007387 */ /* 0x0001e20000100a00 */
[----:B------:R-:W-:Y:S01]  /*ed600*/  IMAD R27, R16, 0x1bb, RZ ;  /* 0x000001bb101b7824 */ /* 0x000fe200078e02ff */
[----:B------:R-:W-:Y:S01]  /*ed610*/  IADD3 R6, P6, R6, R2, RZ ;  /* 0x0000000206067210 */ /* 0x000fe20007fde0ff */
[----:B------:R-:W-:-:S02]  /*ed620*/  IMAD R23, R16, 0x1bc, RZ ;  /* 0x000001bc10177824 */ /* 0x000fc400078e02ff */
[----:B------:R-:W-:Y:S01]  /*ed630*/  IMAD R5, R16, 0x37a, RZ ;  /* 0x0000037a10057824 */ /* 0x000fe200078e02ff */
[----:B------:R-:W-:Y:S01]  /*ed640*/  LEA.HI.X.SX32 R7, R27, R3, 0x1, P6 ;  /* 0x000000031b077211 */ /* 0x000fe200030f0eff */
[----:B0-----:R-:W5:Y:S01]  /*ed650*/  LDL.LU R12, [R1+0xfa0] ;  /* 0x000fa000010c7983 */ /* 0x001f620000300800 */
[----:B------:R-:W5:Y:S02]  /*ed660*/  LDL.LU R15, [R1+0xfa4] ;  /* 0x000fa400010f7983 */ /* 0x000f640000300800 */
[----:B------:R-:W5:Y:S02]  /*ed670*/  LDL.LU R13, [R1+0xfa8] ;  /* 0x000fa800010d7983 */ /* 0x000f640000300800 */
[----:B------:R0:W-:Y:S01]  /*ed680*/  STL.64 [R1+0x10c8], R10 ;  /* 0x0010c80a01007387 */ /* 0x0001e20000100a00 */
[----:B------:R-:W5:Y:S01]  /*ed690*/  LDL.LU R28, [R1+0xf80] ;  /* 0x000f8000011c7983 */ /* 0x000f620000300800 */
[----:B------:R1:W-:Y:S02]  /*ed6a0*/  STL.64 [R1+0x10c0], R6 ;  /* 0x0010c00601007387 */ /* 0x0003e40000100a00 */
[----:B------:R-:W5:Y:S02]  /*ed6b0*/  LDL.LU R29, [R1+0x1218] ;  /* 0x00121800011d7983 */ /* 0x000f640000300800 */
[----:B------:R-:W5:Y:S01]  /*ed6c0*/  LDL.LU R24, [R1+0x121c] ;  /* 0x00121c0001187983 */ /* 0x000f620000300800 */
[----:B0-----:R-:W-:-:S04]  /*ed6d0*/  IADD3 R10, P5, R4, R2, RZ ;  /* 0x00000002040a7210 */ /* 0x001fc80007fbe0ff */
[----:B------:R-:W-:Y:S02]  /*ed6e0*/  LEA.HI.X.SX32 R11, R23, R3, 0x1, P5 ;  /* 0x00000003170b7211 */ /* 0x000fe400028f0eff */
[----:B-1----:R-:W-:-:S03]  /*ed6f0*/  IADD3 R6, P6, R5, R2, RZ ;  /* 0x0000000205067210 */ /* 0x002fc60007fde0ff */
[----:B------:R-:W-:Y:S01]  /*ed700*/  STL.64 [R1+0x10e8], R10 ;  /* 0x0010e80a01007387 */ /* 0x000fe20000100a00 */
[----:B------:R-:W5:Y:S02]  /*ed710*/  LDL.LU R25, [R1+0x1220] ;  /* 0x0012200001197983 */ /* 0x000f640000300800 */
[----:B------:R-:W5:Y:S01]  /*ed720*/  LDL.LU R27, [R1+0x1224] ;  /* 0x00122400011b7983 */ /* 0x000f620000300800 */
[----:B--2---:R-:W-:Y:S01]  /*ed730*/  FSETP.NEU.AND P5, PT, R26, RZ, PT ;  /* 0x000000ff1a00720b */ /* 0x004fe20003fad000 */
[----:B------:R-:W-:-:S05]  /*ed740*/  IMAD R26, R16, 0x1bd, RZ ;  /* 0x000001bd101a7824 */ /* 0x000fca00078e02ff */
[----:B------:R-:W-:Y:S02]  /*ed750*/  LEA.HI.X.SX32 R7, R26, R3, 0x1, P6 ;  /* 0x000000031a077211 */ /* 0x000fe400030f0eff */
[----:B------:R-:W2:Y:S01]  /*ed760*/  LDL.LU R26, [R1+0x1228] ;  /* 0x00122800011a7983 */ /* 0x000ea20000300800 */
[----:B------:R-:W2:Y:S02]  /*ed770*/  LDL.LU R22, [R1+0x1230] ;  /* 0x0012300001167983 */ /* 0x000ea40000300800 */
[----:B------:R-:W2:Y:S02]  /*ed780*/  LDL.LU R20, [R1+0x1234] ;  /* 0x0012340001147983 */ /* 0x000ea40000300800 */
[----:B------:R0:W-:Y:S01]  /*ed790*/  STL.64 [R1+0x1130], R6 ;  /* 0x0011300601007387 */ /* 0x0001e20000100a00 */
[----:B------:R-:W2:Y:S01]  /*ed7a0*/  LDL.LU R23, [R1+0x122c] ;  /* 0x00122c0001177983 */ /* 0x000ea20000300800 */
[C---:B------:R-:W-:Y:S02]  /*ed7b0*/  IMAD R4, R16.reuse, 0x37c, RZ ;  /* 0x0000037c10047824 */ /* 0x040fe400078e02ff */
[----:B------:R-:W-:-:S03]  /*ed7c0*/  IMAD R5, R16, 0x37e, RZ ;  /* 0x0000037e10057824 */ /* 0x000fc600078e02ff */
[----:B0-----:R-:W-:Y:S01]  /*ed7d0*/  IADD3 R6, P6, R4, R2, RZ ;  /* 0x0000000204067210 */ /* 0x001fe20007fde0ff */
[C---:B---3--:R-:W-:Y:S02]  /*ed7e0*/  FMUL R9, R14.reuse, R9 ;  /* 0x000000090e097220 */ /* 0x048fe40000400000 */
[C---:B----4-:R-:W-:Y:S02]  /*ed7f0*/  FMUL R21, R14.reuse, R21 ;  /* 0x000000150e157220 */ /* 0x050fe40000400000 */
[C---:B-----5:R-:W-:Y:S02]  /*ed800*/  FMUL R19, R14.reuse, R19 ;  /* 0x000000130e137220 */ /* 0x060fe40000400000 */
[C---:B------:R-:W-:Y:S02]  /*ed810*/  FMUL R18, R14.reuse, R18 ;  /* 0x000000120e127220 */ /* 0x040fe40000400000 */
[C---:B------:R-:W-:Y:S01]  /*ed820*/  FMUL R8, R14.reuse, R8 ;  /* 0x000000080e087220 */ /* 0x040fe20000400000 */
[----:B------:R0:W-:Y:S01]  /*ed830*/  STL [R1+0x2e58], R9 ;  /* 0x002e580901007387 */ /* 0x0001e20000100800 */
[----:B------:R-:W-:Y:S02]  /*ed840*/  STL [R1+0x2e5c], R21 ;  /* 0x002e5c1501007387 */ /* 0x000fe40000100800 */
[----:B------:R-:W-:Y:S02]  /*ed850*/  STL [R1+0x2e60], R19 ;  /* 0x002e601301007387 */ /* 0x000fe40000100800 */
[----:B------:R-:W-:Y:S01]  /*ed860*/  STL [R1+0x2e64], R18 ;  /* 0x002e641201007387 */ /* 0x000fe20000100800 */
[----:B------:R-:W-:Y:S01]  /*ed870*/  STL [R1+0x2e68], R8 ;  /* 0x002e680801007387 */ /* 0x000fe20000100800 */
[----:B------:R-:W-:-:S02]  /*ed880*/  FMUL R11, R14, R12 ;  /* 0x0000000c0e0b7220 */ /* 0x000fc40000400000 */
[C---:B------:R-:W-:Y:S02]  /*ed890*/  FMUL R15, R14.reuse, R15 ;  /* 0x0000000f0e0f7220 */ /* 0x040fe40000400000 */
[----:B------:R-:W-:Y:S02]  /*ed8a0*/  FMUL R14, R14, R13 ;  /* 0x0000000d0e0e7220 */ /* 0x000fe40000400000 */
[C---:B------:R-:W-:Y:S01]  /*ed8b0*/  IMAD R13, R16.reuse, 0x1be, RZ ;  /* 0x000001be100d7824 */ /* 0x040fe200078e02ff */
[----:B------:R-:W-:Y:S01]  /*ed8c0*/  STL [R1+0x2e6c], R11 ;  /* 0x002e6c0b01007387 */ /* 0x000fe20000100800 */
[----:B------:R1:W-:Y:S02]  /*ed8d0*/  STL [R1+0x2e70], R15 ;  /* 0x002e700f01007387 */ /* 0x0003e40000100800 */
[----:B------:R-:W3:Y:S01]  /*ed8e0*/  LDL.LU R10, [R1+0x260] ;  /* 0x00026000010a7983 */ /* 0x000ee20000300800 */
[----:B------:R-:W-:Y:S01]  /*ed8f0*/  LEA.HI.X.SX32 R7, R13, R3, 0x1, P6 ;  /* 0x000000030d077211 */ /* 0x000fe200030f0eff */
[----:B------:R-:W-:Y:S01]  /*ed900*/  STL [R1+0x2e74], R14 ;  /* 0x002e740e01007387 */ /* 0x000fe20000100800 */
[----:B0-----:R-:W-:Y:S01]  /*ed910*/  IMAD R9, R16, 0x380, RZ ;  /* 0x0000038010097824 */ /* 0x001fe200078e02ff */
[----:B------:R-:W-:-:S02]  /*ed920*/  IADD3 R12, P6, R5, R2, RZ ;  /* 0x00000002050c7210 */ /* 0x000fc40007fde0ff */
[----:B------:R2:W-:Y:S01]  /*ed930*/  STL.64 [R1+0x1128], R6 ;  /* 0x0011280601007387 */ /* 0x0005e20000100a00 */
[----:B-1----:R-:W-:Y:S02]  /*ed940*/  IMAD R15, R16, 0x1bf, RZ ;  /* 0x000001bf100f7824 */ /* 0x002fe400078e02ff */
[C---:B------:R-:W-:Y:S02]  /*ed950*/  FMUL R8, R28.reuse, R24 ;  /* 0x000000181c087220 */ /* 0x040fe40000400000 */
[C---:B------:R-:W-:Y:S01]  /*ed960*/  FMUL R11, R28.reuse, R29 ;  /* 0x0000001d1c0b7220 */ /* 0x040fe20000400000 */
[----:B------:R-:W-:Y:S01]  /*ed970*/  LEA.HI.X.SX32 R13, R15, R3, 0x1, P6 ;  /* 0x000000030f0d7211 */ /* 0x000fe200030f0eff */
[C---:B------:R-:W-:Y:S02]  /*ed980*/  FMUL R17, R28.reuse, R27 ;  /* 0x0000001b1c117220 */ /* 0x040fe40000400000 */
[----:B------:R-:W3:Y:S01]  /*ed990*/  LDL.LU R27, [R1+0xfac] ;  /* 0x000fac00011b7983 */ /* 0x000ee20000300800 */
[C---:B------:R-:W-:Y:S01]  /*ed9a0*/  FMUL R19, R28.reuse, R25 ;  /* 0x000000191c137220 */ /* 0x040fe20000400000 */
[----:B------:R-:W-:Y:S01]  /*ed9b0*/  IADD3 R24, P6, R9, R2, RZ ;  /* 0x0000000209187210 */ /* 0x000fe20007fde0ff */
[----:B--2---:R-:W-:-:S02]  /*ed9c0*/  FMUL R7, R28, R26 ;  /* 0x0000001a1c077220 */ /* 0x004fc40000400000 */
[C---:B------:R-:W-:Y:S01]  /*ed9d0*/  FMUL R5, R28.reuse, R22 ;  /* 0x000000161c057220 */ /* 0x040fe20000400000 */
[----:B------:R-:W2:Y:S01]  /*ed9e0*/  LDL.LU R26, [R1+0xfb0] ;  /* 0x000fb000011a7983 */ /* 0x000ea20000300800 */
[----:B------:R-:W-:Y:S02]  /*ed9f0*/  FMUL R6, R28, R23 ;  /* 0x000000171c067220 */ /* 0x000fe40000400000 */
[----:B------:R-:W-:Y:S02]  /*eda00*/  IMAD R23, R16, 0x1c0, RZ ;  /* 0x000001c010177824 */ /* 0x000fe400078e02ff */
[----:B------:R-:W-:Y:S02]  /*eda10*/  FMUL R4, R28, R20 ;  /* 0x000000141c047220 */ /* 0x000fe40000400000 */
[----:B------:R-:W4:Y:S01]  /*eda20*/  LDL.LU R28, [R1+0xfb4] ;  /* 0x000fb400011c7983 */ /* 0x000f220000300800 */
[----:B------:R-:W5:Y:S02]  /*eda30*/  LDL.LU R22, [R1+0xfb8] ;  /* 0x000fb80001167983 */ /* 0x000f640000300800 */
[----:B------:R-:W5:Y:S02]  /*eda40*/  LDL.LU R21, [R1+0xfbc] ;  /* 0x000fbc0001157983 */ /* 0x000f640000300800 */
[----:B------:R0:W-:Y:S01]  /*eda50*/  STL.64 [R1+0x1120], R12 ;  /* 0x0011200c01007387 */ /* 0x0001e20000100a00 */
[----:B------:R-:W-:Y:S01]  /*eda60*/  LEA.HI.X.SX32 R25, R23, R3, 0x1, P6 ;  /* 0x0000000317197211 */ /* 0x000fe200030f0eff */
[----:B------:R-:W5:Y:S04]  /*eda70*/  LDL.LU R9, [R1+0xfc0] ;  /* 0x000fc00001097983 */ /* 0x000f680000300800 */
[----:B0-----:R-:W5:Y:S01]  /*eda80*/  LDL.LU R12, [R1+0xfc4] ;  /* 0x000fc400010c7983 */ /* 0x001f620000300800 */
[----:B------:R0:W-:Y:S03]  /*eda90*/  STL.64 [R1+0x1148], R24 ;  /* 0x0011481801007387 */ /* 0x0001e60000100a00 */
[----:B0-----:R-:W5:Y:S01]  /*edaa0*/  LDL.LU R24, [R1+0xfe0] ;  /* 0x000fe00001187983 */ /* 0x001f620000300800 */
[----:B------:R-:W-:-:S02]  /*edab0*/  IMAD R14, R16, 0x382, RZ ;  /* 0x00000382100e7824 */ /* 0x000fc400078e02ff */
[----:B------:R-:W-:-:S03]  /*edac0*/  IMAD R18, R16, 0x1c1, RZ ;  /* 0x000001c110127824 */ /* 0x000fc600078e02ff */
[----:B------:R-:W-:Y:S01]  /*edad0*/  IADD3 R14, P6, R14, R2, RZ ;  /* 0x000000020e0e7210 */ /* 0x000fe20007fde0ff */
[----:B------:R-:W-:-:S03]  /*edae0*/  IMAD R13, R16, 0x384, RZ ;  /* 0x00000384100d7824 */ /* 0x000fc600078e02ff */
[----:B------:R-:W-:Y:S01]  /*edaf0*/  LEA.HI.X.SX32 R15, R18, R3, 0x1, P6 ;  /* 0x00000003120f7211 */ /* 0x000fe200030f0eff */
[----:B------:R-:W-:-:S04]  /*edb00*/  IMAD R20, R16, 0x1c2, RZ ;  /* 0x000001c210147824 */ /* 0x000fc800078e02ff */
[----:B------:R0:W-:Y:S01]  /*edb10*/  STL.64 [R1+0x1220], R14 ;  /* 0x0012200e01007387 */ /* 0x0001e20000100a00 */
[----:B------:R-:W-:Y:S01]  /*edb20*/  F2FP.PACK_AB R4, R5, R4 ;  /* 0x000000040504723e */ /* 0x000fe200000000ff */
[----:B------:R-:W-:Y:S01]  /*edb30*/  F2FP.PACK_AB R5, R7, R6 ;  /* 0x000000060705723e */ /* 0x000fe200000000ff */
[----:B0-----:R-:W-:Y:S02]  /*edb40*/  IADD3 R14, P6, R13, R2, RZ ;  /* 0x000000020d0e7210 */ /* 0x001fe40007fde0ff */
[----:B------:R-:W5:Y:S02]  /*edb50*/  LDL.LU R13, [R1+0x26c] ;  /* 0x00026c00010d7983 */ /* 0x000f640000300800 */
[----:B------:R-:W-:Y:S02]  /*edb60*/  LEA.HI.X.SX32 R15, R20, R3, 0x1, P6 ;  /* 0x00000003140f7211 */ /* 0x000fe400030f0eff */
[----:B------:R-:W-:Y:S02]  /*edb70*/  F2FP.PACK_AB R6, R19, R17 ;  /* 0x000000111306723e */ /* 0x000fe400000000ff */
[----:B------:R-:W-:Y:S01]  /*edb80*/  F2FP.PACK_AB R7, R11, R8 ;  /* 0x000000080b07723e */ /* 0x000fe200000000ff */
[C---:B------:R-:W-:Y:S01]  /*edb90*/  IMAD R17, R16.reuse, 0x386, RZ ;  /* 0x0000038610117824 */ /* 0x040fe200078e02ff */
[----:B------:R0:W-:Y:S01]  /*edba0*/  STL.64 [R1+0x1218], R14 ;  /* 0x0012180e01007387 */ /* 0x0001e20000100a00 */
[----:B------:R-:W-:-:S03]  /*edbb0*/  IMAD R23, R16, 0x1c3, RZ ;  /* 0x000001c310177824 */ /* 0x000fc600078e02ff */
[----:B0-----:R-:W-:-:S04]  /*edbc0*/  IADD3 R14, P6, R17, R2, RZ ;  /* 0x00000002110e7210 */ /* 0x001fc80007fde0ff */
[----:B------:R-:W-:Y:S01]  /*edbd0*/  LEA.HI.X.SX32 R15, R23, R3, 0x1, P6 ;  /* 0x00000003170f7211 */ /* 0x000fe200030f0eff */
[----:B---3--:R-:W-:-:S05]  /*edbe0*/  FMUL R20, R10, R27 ;  /* 0x0000001b0a147220 */ /* 0x008fca0000400000 */
[----:B------:R0:W-:Y:S01]  /*edbf0*/  STL [R1+0x2e78], R20 ;  /* 0x002e781401007387 */ /* 0x0001e20000100800 */
[----:B------:R-:W3:Y:S02]  /*edc00*/  LDL.LU R8, [R1+0xfe4] ;  /* 0x000fe40001087983 */ /* 0x000ee40000300800 */
[C---:B--2---:R-:W-:Y:S02]  /*edc10*/  FMUL R27, R10.reuse, R26 ;  /* 0x0000001a0a1b7220 */ /* 0x044fe40000400000 */
[----:B------:R-:W2:Y:S03]  /*edc20*/  LDL.LU R26, [R1+0xfe8] ;  /* 0x000fe800011a7983 */ /* 0x000ea60000300800 */
[----:B------:R-:W-:Y:S02]  /*edc30*/  STL [R1+0x2e7c], R27 ;  /* 0x002e7c1b01007387 */ /* 0x000fe40000100800 */
[----:B----4-:R-:W-:-:S02]  /*edc40*/  FMUL R29, R10, R28 ;  /* 0x0000001c0a1d7220 */ /* 0x010fc40000400000 */
[C---:B-----5:R-:W-:Y:S02]  /*edc50*/  FMUL R22, R10.reuse, R22 ;  /* 0x000000160a167220 */ /* 0x060fe40000400000 */
[C---:B------:R-:W-:Y:S01]  /*edc60*/  FMUL R21, R10.reuse, R21 ;  /* 0x000000150a157220 */ /* 0x040fe20000400000 */
[----:B------:R-:W4:Y:S01]  /*edc70*/  LDL.LU R28, [R1+0xfec] ;  /* 0x000fec00011c7983 */ /* 0x000f220000300800 */
[----:B------:R-:W-:Y:S02]  /*edc80*/  STL [R1+0x2e84], R29 ;  /* 0x002e841d01007387 */ /* 0x000fe40000100800 */
[C---:B------:R-:W-:Y:S02]  /*edc90*/  FMUL R9, R10.reuse, R9 ;  /* 0x000000090a097220 */ /* 0x040fe40000400000 */
[----:B------:R-:W5:Y:S01]  /*edca0*/  LDL.LU R25, [R1+0xff4] ;  /* 0x000ff40001197983 */ /* 0x000f620000300800 */
[----:B------:R-:W-:Y:S01]  /*edcb0*/  STL [R1+0x2e80], R22 ;  /* 0x002e801601007387 */ /* 0x000fe20000100800 */
[----:B------:R-:W-:Y:S02]  /*edcc0*/  STL [R1+0x2e88], R21 ;  /* 0x002e881501007387 */ /* 0x000fe40000100800 */
[----:B------:R-:W-:Y:S02]  /*edcd0*/  STL [R1+0x2e8c], R9 ;  /* 0x002e8c0901007387 */ /* 0x000fe40000100800 */
[----:B------:R-:W-:-:S02]  /*edce0*/  FMUL R18, R10, R12 ;  /* 0x0000000c0a127220 */ /* 0x000fc40000400000 */
[----:B------:R-:W4:Y:S03]  /*edcf0*/  LDL.LU R12, [R1+0x101c] ;  /* 0x00101c00010c7983 */ /* 0x000f260000300800 */
[----:B------:R-:W-:Y:S02]  /*edd00*/  STL [R1+0x2e90], R18 ;  /* 0x002e901201007387 */ /* 0x000fe40000100800 */
[----:B------:R-:W-:Y:S02]  /*edd10*/  FMUL R19, R10, R24 ;  /* 0x000000180a137220 */ /* 0x000fe40000400000 */
[----:B------:R-:W5:Y:S01]  /*edd20*/  LDL.LU R10, [R1+0x1024] ;  /* 0x00102400010a7983 */ /* 0x000f620000300800 */
[----:B0-----:R-:W5:Y:S02]  /*edd30*/  LDL.LU R20, [R1+0x1034] ;  /* 0x0010340001147983 */ /* 0x001f640000300800 */
[----:B------:R-:W-:Y:S02]  /*edd40*/  STL [R1+0x2e94], R19 ;  /* 0x002e941301007387 */ /* 0x000fe40000100800 */
[----:B------:R0:W-:Y:S01]  /*edd50*/  STL.64 [R1+0x1198], R14 ;  /* 0x0011980e01007387 */ /* 0x0001e20000100a00 */
[----:B------:R-:W5:Y:S01]  /*edd60*/  LDL.LU R24, [R1+0x103c] ;  /* 0x00103c0001187983 */ /* 0x000f620000300800 */
[----:B------:R-:W5:Y:S02]  /*edd70*/  LDL.LU R23, [R1+0x270] ;  /* 0x0002700001177983 */ /* 0x000f640000300800 */
[----:B------:R-:W-:-:S05]  /*edd80*/  IMAD R11, R16, 0x388, RZ ;  /* 0x00000388100b7824 */ /* 0x000fca00078e02ff */
[----:B0-----:R-:W-:Y:S01]  /*edd90*/  IADD3 R14, P6, R11, R2, RZ ;  /* 0x000000020b0e7210 */ /* 0x001fe20007fde0ff */
[----:B------:R-:W-:-:S05]  /*edda0*/  IMAD R11, R16, 0x1c4, RZ ;  /* 0x000001c4100b7824 */ /* 0x000fca00078e02ff */
[----:B------:R-:W-:Y:S01]  /*eddb0*/  LEA.HI.X.SX32 R15, R11, R3, 0x1, P6 ;  /* 0x000000030b0f7211 */ /* 0x000fe200030f0eff */
[C---:B---3--:R-:W-:Y:S02]  /*eddc0*/  FMUL R11, R13.reuse, R8 ;  /* 0x000000080d0b7220 */ /* 0x048fe40000400000 */
[C---:B--2---:R-:W-:Y:S02]  /*eddd0*/  FMUL R8, R13.reuse, R26 ;  /* 0x0000001a0d087220 */ /* 0x044fe40000400000 */
[C---:B----4-:R-:W-:Y:S01]  /*edde0*/  FMUL R12, R13.reuse, R12 ;  /* 0x0000000c0d0c7220 */ /* 0x050fe20000400000 */
[----:B-----5:R-:W-:Y:S01]  /*eddf0*/  STL [R1+0x2ee0], R23 ;  /* 0x002ee01701007387 */ /* 0x020fe20000100800 */
[----:B------:R-:W-:Y:S02]  /*ede00*/  STL [R1+0x2e98], R11 ;  /* 0x002e980b01007387 */ /* 0x000fe40000100800 */
[----:B------:R0:W-:Y:S02]  /*ede10*/  STL.64 [R1+0x1238], R14 ;  /* 0x0012380e01007387 */ /* 0x0001e40000100a00 */
[----:B------:R-:W2:Y:S01]  /*ede20*/  LDL.LU R29, [R1+0xff0] ;  /* 0x000ff000011d7983 */ /* 0x000ea20000300800 */
[----:B------:R-:W-:Y:S01]  /*ede30*/  STL [R1+0x2e9c], R8 ;  /* 0x002e9c0801007387 */ /* 0x000fe20000100800 */
[----:B------:R-:W3:Y:S02]  /*ede40*/  LDL.LU R26, [R1+0x1018] ;  /* 0x00101800011a7983 */ /* 0x000ee40000300800 */
[----:B------:R-:W-:-:S02]  /*ede50*/  FMUL R10, R13, R10 ;  /* 0x0000000a0d0a7220 */ /* 0x000fc40000400000 */
[C---:B0-----:R-:W-:Y:S02]  /*ede60*/  FMUL R14, R13.reuse, R28 ;  /* 0x0000001c0d0e7220 */ /* 0x041fe40000400000 */
[C---:B------:R-:W-:Y:S01]  /*ede70*/  FMUL R15, R13.reuse, R25 ;  /* 0x000000190d0f7220 */ /* 0x040fe20000400000 */
[----:B------:R-:W4:Y:S01]  /*ede80*/  LDL.LU R28, [R1+0x27c] ;  /* 0x00027c00011c7983 */ /* 0x000f220000300800 */
[----:B------:R-:W5:Y:S02]  /*ede90*/  LDL.LU R9, [R1+0x1020] ;  /* 0x0010200001097983 */ /* 0x000f640000300800 */
[----:B------:R-:W2:Y:S02]  /*edea0*/  LDL.LU R21, [R1+0x1030] ;  /* 0x0010300001157983 */ /* 0x000ea40000300800 */
[----:B------:R-:W2:Y:S01]  /*edeb0*/  LDL.LU R19, [R1+0x1038] ;  /* 0x0010380001137983 */ /* 0x000ea20000300800 */
[----:B------:R-:W2:Y:S01]  /*edec0*/  LDL.LU R18, [R1+0x1040] ;  /* 0x0010400001127983 */ /* 0x000ea20000300800 */
[----:B------:R0:W-:Y:S02]  /*eded0*/  STL.64 [R1+0x2ea0], R14 ;  /* 0x002ea00e01007387 */ /* 0x0001e40000100a00 */
[----:B------:R-:W2:Y:S02]  /*edee0*/  LDL.LU R11, [R1+0x1044] ;  /* 0x00104400010b7983 */ /* 0x000ea40000300800 */
[----:B------:R-:W2:Y:S01]  /*edef0*/  LDL.LU R25, [R1+0x1048] ;  /* 0x0010480001197983 */ /* 0x000ea20000300800 */
[----:B------:R-:W-:Y:S01]  /*edf00*/  STL [R1+0x2ea8], R12 ;  /* 0x002ea80c01007387 */ /* 0x000fe20000100800 */
[----:B------:R-:W-:Y:S03]  /*edf10*/  STL [R1+0x2eac], R10 ;  /* 0x002eac0a01007387 */ /* 0x000fe60000100800 */
[----:B0-----:R-:W2:Y:S01]  /*edf20*/  LDL.LU R14, [R1+0x104c] ;  /* 0x00104c00010e7983 */ /* 0x001ea20000300800 */
[----:B------:R-:W2:Y:S02]  /*edf30*/  LDL.LU R15, [R1+0x1050] ;  /* 0x00105000010f7983 */ /* 0x000ea40000300800 */
[----:B------:R-:W-:Y:S01]  /*edf40*/  IMAD R17, R16, 0x38a, RZ ;  /* 0x0000038a10117824 */ /* 0x000fe200078e02ff */
[----:B------:R0:W-:Y:S01]  /*edf50*/  STS.128 [R0+0xc80], R4 ;  /* 0x000c800400007388 */ /* 0x0001e20000000c00 */
[----:B------:R-:W-:-:S03]  /*edf60*/  FMUL R27, R13, R20 ;  /* 0x000000140d1b7220 */ /* 0x000fc60000400000 */
[----:B------:R-:W-:Y:S01]  /*edf70*/  IADD3 R22, P6, R17, R2, RZ ;  /* 0x0000000211167210 */ /* 0x000fe20007fde0ff */
[----:B------:R-:W-:Y:S02]  /*edf80*/  FMUL R20, R13, R24 ;  /* 0x000000180d147220 */ /* 0x000fe40000400000 */
[----:B0-----:R-:W-:-:S05]  /*edf90*/  IMAD R6, R16, 0x1c5, RZ ;  /* 0x000001c510067824 */ /* 0x001fca00078e02ff */
[----:B------:R-:W-:Y:S01]  /*edfa0*/  LEA.HI.X.SX32 R23, R6, R3, 0x1, P6 ;  /* 0x0000000306177211 */ /* 0x000fe200030f0eff */
[----:B--2---:R-:W-:Y:S01]  /*edfb0*/  STL.64 [R1+0x2ed8], R14 ;  /* 0x002ed80e01007387 */ /* 0x004fe20000100a00 */
[----:B------:R-:W-:Y:S02]  /*edfc0*/  STL [R1+0x2eb0], R27 ;  /* 0x002eb01b01007387 */ /* 0x000fe40000100800 */
[----:B------:R-:W4:Y:S02]  /*edfd0*/  LDL.LU R13, [R1+0x1054] ;  /* 0x00105400010d7983 */ /* 0x000f240000300800 */
[----:B------:R-:W2:Y:S01]  /*edfe0*/  LDL.LU R17, [R1+0x1058] ;  /* 0x0010580001117983 */ /* 0x000ea20000300800 */
[----:B------:R-:W2:Y:S01]  /*edff0*/  LDL.LU R7, [R1+0x105c] ;  /* 0x00105c0001077983 */ /* 0x000ea20000300800 */
[----:B------:R-:W-:Y:S02]  /*ee000*/  STL [R1+0x2eb4], R20 ;  /* 0x002eb41401007387 */ /* 0x000fe40000100800 */
[----:B------:R0:W-:Y:S02]  /*ee010*/  STL.64 [R1+0x1190], R22 ;  /* 0x0011901601007387 */ /* 0x0001e40000100a00 */
[----:B0-----:R-:W2:Y:S01]  /*ee020*/  LDL.LU R23, [R1+0x2ee0] ;  /* 0x002ee00001177983 */ /* 0x001ea20000300800 */
[----:B------:R-:W-:-:S02]  /*ee030*/  IMAD R5, R16, 0x38c, RZ ;  /* 0x0000038c10057824 */ /* 0x000fc400078e02ff */
[----:B------:R-:W4:Y:S02]  /*ee040*/  LDL.LU R27, [R1+0x1084] ;  /* 0x00108400011b7983 */ /* 0x000f240000300800 */
[----:B------:R-:W4:Y:S01]  /*ee050*/  LDL.LU R24, [R1+0x1090] ;  /* 0x0010900001187983 */ /* 0x000f220000300800 */
[----:B------:R-:W-:-:S04]  /*ee060*/  IADD3 R14, P6, R5, R2, RZ ;  /* 0x00000002050e7210 */ /* 0x000fc80007fde0ff */
[----:B------:R-:W-:Y:S01]  /*ee070*/  MOV R8, R14 ;  /* 0x0000000e00087202 */ /* 0x000fe20000000f00 */
[C---:B--2---:R-:W-:Y:S02]  /*ee080*/  FMUL R29, R23.reuse, R29 ;  /* 0x0000001d171d7220 */ /* 0x044fe40000400000 */
[C---:B---3--:R-:W-:Y:S02]  /*ee090*/  FMUL R26, R23.reuse, R26 ;  /* 0x0000001a171a7220 */ /* 0x048fe40000400000 */
[----:B-----5:R-:W-:Y:S01]  /*ee0a0*/  FMUL R9, R23, R9 ;  /* 0x0000000917097220 */ /* 0x020fe20000400000 */
[----:B------:R-:W-:Y:S01]  /*ee0b0*/  STL [R1+0x2eb8], R29 ;  /* 0x002eb81d01007387 */ /* 0x000fe20000100800 */
[----:B------:R-:W-:Y:S02]  /*ee0c0*/  STL [R1+0x1188], R14 ;  /* 0x0011880e01007387 */ /* 0x000fe40000100800 */
[----:B------:R-:W2:Y:S02]  /*ee0d0*/  LDL.LU R22, [R1+0x1078] ;  /* 0x0010780001167983 */ /* 0x000ea40000300800 */
[----:B------:R-:W-:Y:S01]  /*ee0e0*/  STL [R1+0x2ebc], R26 ;  /* 0x002ebc1a01007387 */ /* 0x000fe20000100800 */
[----:B------:R0:W-:Y:S02]  /*ee0f0*/  STL [R1+0x2ec0], R9 ;  /* 0x002ec00901007387 */ /* 0x0001e40000100800 */
[----:B0-----:R-:W-:-:S02]  /*ee100*/  IMAD.MOV.U32 R9, RZ, RZ, R15 ;  /* 0x000000ffff097224 */ /* 0x001fc400078e000f */
[----:B------:R-:W3:Y:S01]  /*ee110*/  LDL.LU.64 R14, [R1+0x2ed8] ;  /* 0x002ed800010e7983 */ /* 0x000ee20000300a00 */
[C---:B------:R-:W-:Y:S02]  /*ee120*/  FMUL R19, R23.reuse, R19 ;  /* 0x0000001317137220 */ /* 0x040fe40000400000 */
[----:B------:R-:W-:Y:S02]  /*ee130*/  FMUL R18, R23, R18 ;  /* 0x0000001217127220 */ /* 0x000fe40000400000 */
[----:B------:R-:W-:-:S03]  /*ee140*/  IMAD R12, R16, 0x1c6, RZ ;  /* 0x000001c6100c7824 */ /* 0x000fc600078e02ff */
[----:B------:R0:W-:Y:S01]  /*ee150*/  STL.64 [R1+0x2ec8], R18 ;  /* 0x002ec81201007387 */ /* 0x0001e20000100a00 */
[----:B------:R-:W-:Y:S01]  /*ee160*/  IMAD R4, R16, 0x38e, RZ ;  /* 0x0000038e10047824 */ /* 0x000fe200078e02ff */
[----:B0-----:R-:W-:Y:S01]  /*ee170*/  MOV R19, R9 ;  /* 0x0000000900137202 */ /* 0x001fe20000000f00 */
[----:B------:R-:W-:Y:S01]  /*ee180*/  LEA.HI.X.SX32 R19, R12, R3, 0x1, P6 ;  /* 0x000000030c137211 */ /* 0x000fe200030f0eff */
[----:B------:R-:W-:Y:S01]  /*ee190*/  MOV R18, R8 ;  /* 0x0000000800127202 */ /* 0x000fe20000000f00 */
[C---:B------:R-:W-:Y:S02]  /*ee1a0*/  FMUL R8, R23.reuse, R11 ;  /* 0x0000000b17087220 */ /* 0x040fe40000400000 */
[C---:B------:R-:W-:Y:S02]  /*ee1b0*/  FMUL R11, R23.reuse, R25 ;  /* 0x00000019170b7220 */ /* 0x040fe40000400000 */
[----:B------:R-:W5:Y:S01]  /*ee1c0*/  LDL.LU R25, [R1+0xf64] ;  /* 0x000f640001197983 */ /* 0x000f620000300800 */
[----:B------:R3:W-:Y:S01]  /*ee1d0*/  STL [R1+0x118c], R19 ;  /* 0x00118c1301007387 */ /* 0x0007e20000100800 */
[----:B------:R-:W-:Y:S01]  /*ee1e0*/  IADD3 R4, P6, R4, R2, RZ ;  /* 0x0000000204047210 */ /* 0x000fe20007fde0ff */
[----:B------:R-:W-:-:S02]  /*ee1f0*/  FMUL R21, R23, R21 ;  /* 0x0000001517157220 */ /* 0x000fc40000400000 */
[C---:B------:R-:W-:Y:S02]  /*ee200*/  IMAD R23, R16.reuse, 0x1c7, RZ ;  /* 0x000001c710177824 */ /* 0x040fe400078e02ff */
[----:B------:R-:W-:Y:S02]  /*ee210*/  IMAD R20, R16, 0x390, RZ ;  /* 0x0000039010147824 */ /* 0x000fe400078e02ff */
[C---:B----4-:R-:W-:Y:S02]  /*ee220*/  FMUL R13, R28.reuse, R13 ;  /* 0x0000000d1c0d7220 */ /* 0x050fe40000400000 */
[C---:B------:R-:W-:Y:S02]  /*ee230*/  FMUL R17, R28.reuse, R17 ;  /* 0x000000111c117220 */ /* 0x040fe40000400000 */
[C---:B------:R-:W-:Y:S02]  /*ee240*/  FMUL R7, R28.reuse, R7 ;  /* 0x000000071c077220 */ /* 0x040fe40000400000 */
[----:B--2---:R-:W-:-:S02]  /*ee250*/  FMUL R6, R28, R22 ;  /* 0x000000161c067220 */ /* 0x004fc40000400000 */
[C---:B---3--:R-:W-:Y:S02]  /*ee260*/  FMUL R19, R28.reuse, R14 ;  /* 0x0000000e1c137220 */ /* 0x048fe40000400000 */
[----:B------:R-:W-:-:S05]  /*ee270*/  FMUL R18, R28, R15 ;  /* 0x0000000f1c127220 */ /* 0x000fca0000400000 */
[----:B------:R0:W-:Y:S01]  /*ee280*/  STL.64 [R1+0x2ed0], R18 ;  /* 0x002ed01201007387 */ /* 0x0001e20000100a00 */
[----:B------:R1:W-:Y:S02]  /*ee290*/  STL [R1+0x1180], R4 ;  /* 0x0011800401007387 */ /* 0x0003e40000100800 */
[----:B------:R-:W2:Y:S02]  /*ee2a0*/  LDL.LU R10, [R1+0x107c] ;  /* 0x00107c00010a7983 */ /* 0x000ea40000300800 */
[----:B------:R-:W3:Y:S01]  /*ee2b0*/  LDL.LU R12, [R1+0x1080] ;  /* 0x00108000010c7983 */ /* 0x000ee20000300800 */
[----:B------:R-:W5:Y:S01]  /*ee2c0*/  LDL.LU R14, [R1+0x1094] ;  /* 0x00109400010e7983 */ /* 0x000f620000300800 */
[----:B------:R-:W4:Y:S02]  /*ee2d0*/  LDL.LU R15, [R1+0x1098] ;  /* 0x00109800010f7983 */ /* 0x000f240000300800 */
[----:B------:R-:W2:Y:S02]  /*ee2e0*/  LDL.LU R26, [R1+0x109c] ;  /* 0x00109c00011a7983 */ /* 0x000ea40000300800 */
[----:B------:R-:W2:Y:S01]  /*ee2f0*/  LDL.LU R29, [R1+0x1240] ;  /* 0x00124000011d7983 */ /* 0x000ea20000300800 */
[----:B------:R-:W2:Y:S01]  /*ee300*/  LDL.LU R9, [R1+0x1244] ;  /* 0x0012440001097983 */ /* 0x000ea20000300800 */
[----:B0-----:R-:W-:Y:S01]  /*ee310*/  IMAD.MOV.U32 R18, RZ, RZ, R4 ;  /* 0x000000ffff127224 */ /* 0x001fe200078e0004 */
[----:B------:R-:W-:Y:S01]  /*ee320*/  MOV R19, R5 ;  /* 0x0000000500137202 */ /* 0x000fe20000000f00 */
[----:B------:R-:W-:-:S02]  /*ee330*/  FMUL R5, R28, R27 ;  /* 0x0000001b1c057220 */ /* 0x000fc40000400000 */
[----:B-1----:R-:W-:Y:S01]  /*ee340*/  FMUL R4, R28, R24 ;  /* 0x000000181c047220 */ /* 0x002fe20000400000 */
[-C--:B------:R-:W-:Y:S01]  /*ee350*/  LEA.HI.X.SX32 R19, R23, R3.reuse, 0x1, P6 ;  /* 0x0000000317137211 */ /* 0x080fe200030f0eff */
[----:B------:R-:W-:Y:S01]  /*ee360*/  IMAD R28, R16, 0x1c8, RZ ;  /* 0x000001c8101c7824 */ /* 0x000fe200078e02ff */
[----:B------:R-:W-:Y:S01]  /*ee370*/  IADD3 R18, P6, R20, R2, RZ ;  /* 0x0000000214127210 */ /* 0x000fe20007fde0ff */
[----:B------:R-:W3:Y:S02]  /*ee380*/  LDL.LU R24, [R1+0x1248] ;  /* 0x0012480001187983 */ /* 0x000ee40000300800 */
[----:B------:R0:W-:Y:S02]  /*ee390*/  STL [R1+0x1184], R19 ;  /* 0x0011841301007387 */ /* 0x0001e40000100800 */
[----:B0-----:R-:W-:-:S05]  /*ee3a0*/  LEA.HI.X.SX32 R19, R28, R3, 0x1, P6 ;  /* 0x000000031c137211 */ /* 0x001fca00030f0eff */
[----:B------:R0:W-:Y:S04]  /*ee3b0*/  STL.64 [R1+0x1230], R18 ;  /* 0x0012301201007387 */ /* 0x0001e80000100a00 */
[----:B0-----:R-:W3:Y:S01]  /*ee3c0*/  LDL.LU.64 R18, [R1+0x2ed0] ;  /* 0x002ed00001127983 */ /* 0x001ee20000300a00 */
[----:B------:R-:W-:Y:S01]  /*ee3d0*/  F2FP.PACK_AB R4, R5, R4 ;  /* 0x000000040504723e */ /* 0x000fe200000000ff */
[----:B------:R-:W-:Y:S01]  /*ee3e0*/  F2FP.PACK_AB R5, R7, R6 ;  /* 0x000000060705723e */ /* 0x000fe200000000ff */
[----:B------:R-:W-:Y:S02]  /*ee3f0*/  F2FP.PACK_AB R6, R13, R17 ;  /* 0x000000110d06723e */ /* 0x000fe400000000ff */
[----:B------:R-:W3:Y:S01]  /*ee400*/  LDL.LU R13, [R1+0x1214] ;  /* 0x00121400010d7983 */ /* 0x000ee20000300800 */
[----:B------:R-:W3:Y:S02]  /*ee410*/  LDL.LU R28, [R1+0x10a0] ;  /* 0x0010a000011c7983 */ /* 0x000ee40000300800 */
[----:B------:R-:W-:-:S02]  /*ee420*/  IMAD R22, R16, 0x392, RZ ;  /* 0x0000039210167824 */ /* 0x000fc400078e02ff */
[----:B------:R-:W-:-:S03]  /*ee430*/  IMAD R27, R16, 0x1c9, RZ ;  /* 0x000001c9101b7824 */ /* 0x000fc600078e02ff */
[----:B------:R-:W-:Y:S01]  /*ee440*/  IADD3 R22, P6, R22, R2, RZ ;  /* 0x0000000216167210 */ /* 0x000fe20007fde0ff */
[----:B------:R-:W-:-:S03]  /*ee450*/  IMAD R20, R16, 0x394, RZ ;  /* 0x0000039410147824 */ /* 0x000fc600078e02ff */
[----:B------:R-:W-:Y:S01]  /*ee460*/  LEA.HI.X.SX32 R23, R27, R3, 0x1, P6 ;  /* 0x000000031b177211 */ /* 0x000fe200030f0eff */
[----:B------:R-:W-:-:S04]  /*ee470*/  IMAD R27, R16, 0x1ca, RZ ;  /* 0x000001ca101b7824 */ /* 0x000fc800078e02ff */
[----:B------:R0:W-:Y:S01]  /*ee480*/  STL.64 [R1+0x1278], R22 ;  /* 0x0012781601007387 */ /* 0x0001e20000100a00 */
[----:B------:R-:W-:Y:S01]  /*ee490*/  IMAD R17, R16, 0x396, RZ ;  /* 0x0000039610117824 */ /* 0x000fe200078e02ff */
[----:B0-----:R-:W-:-:S04]  /*ee4a0*/  IADD3 R22, P6, R20, R2, RZ ;  /* 0x0000000214167210 */ /* 0x001fc80007fde0ff */
[----:B------:R-:W-:-:S05]  /*ee4b0*/  LEA.HI.X.SX32 R23, R27, R3, 0x1, P6 ;  /* 0x000000031b177211 */ /* 0x000fca00030f0eff */
[----:B------:R0:W-:Y:S02]  /*ee4c0*/  STL.64 [R1+0x1270], R22 ;  /* 0x0012701601007387 */ /* 0x0001e40000100a00 */
[----:B0-----:R-:W-:Y:S01]  /*ee4d0*/  IADD3 R22, P6, R17, R2, RZ ;  /* 0x0000000211167210 */ /* 0x001fe20007fde0ff */
[C---:B-----5:R-:W-:Y:S02]  /*ee4e0*/  FMUL R20, R25.reuse, R14 ;  /* 0x0000000e19147220 */ /* 0x060fe40000400000 */
[C---:B----4-:R-:W-:Y:S01]  /*ee4f0*/  FMUL R27, R25.reuse, R15 ;  /* 0x0000000f191b7220 */ /* 0x050fe20000400000 */
[----:B------:R-:W4:Y:S01]  /*ee500*/  LDL.LU R14, [R1+0x1210] ;  /* 0x00121000010e7983 */ /* 0x000f220000300800 */
[----:B------:R-:W4:Y:S02]  /*ee510*/  LDL.LU R15, [R1+0x10a4] ;  /* 0x0010a400010f7983 */ /* 0x000f240000300800 */
[C---:B--2---:R-:W-:Y:S02]  /*ee520*/  FMUL R10, R25.reuse, R10 ;  /* 0x0000000a190a7220 */ /* 0x044fe40000400000 */
[----:B---3--:R-:W-:-:S02]  /*ee530*/  FMUL R12, R25, R12 ;  /* 0x0000000c190c7220 */ /* 0x008fc40000400000 */
[C---:B------:R-:W-:Y:S02]  /*ee540*/  FMUL R26, R25.reuse, R26 ;  /* 0x0000001a191a7220 */ /* 0x040fe40000400000 */
[C---:B------:R-:W-:Y:S02]  /*ee550*/  FMUL R29, R25.reuse, R29 ;  /* 0x0000001d191d7220 */ /* 0x040fe40000400000 */
[C---:B------:R-:W-:Y:S02]  /*ee560*/  FMUL R9, R25.reuse, R9 ;  /* 0x0000000919097220 */ /* 0x040fe40000400000 */
[----:B------:R-:W-:Y:S01]  /*ee570*/  FMUL R17, R25, R24 ;  /* 0x0000001819117220 */ /* 0x000fe20000400000 */
[----:B------:R-:W-:Y:S01]  /*ee580*/  F2FP.PACK_AB R7, R19, R18 ;  /* 0x000000121307723e */ /* 0x000fe200000000ff */
[----:B------:R-:W-:-:S05]  /*ee590*/  IMAD R19, R16, 0x1cb, RZ ;  /* 0x000001cb10137824 */ /* 0x000fca00078e02ff */
[----:B------:R-:W-:-:S05]  /*ee5a0*/  LEA.HI.X.SX32 R23, R19, R3, 0x1, P6 ;  /* 0x0000000313177211 */ /* 0x000fca00030f0eff */
[----:B------:R0:W-:Y:S04]  /*ee5b0*/  STL.64 [R1+0x1268], R22 ;  /* 0x0012681601007387 */ /* 0x0001e80000100a00 */
[----:B0-----:R-:W2:Y:S01]  /*ee5c0*/  LDL.LU R22, [R1+0x120c] ;  /* 0x00120c0001167983 */ /* 0x001ea20000300800 */
[----:B------:R-:W2:Y:S02]  /*ee5d0*/  LDL.LU R23, [R1+0x10ac] ;  /* 0x0010ac0001177983 */ /* 0x000ea40000300800 */
[C---:B------:R-:W-:Y:S02]  /*ee5e0*/  IMAD R18, R16.reuse, 0x398, RZ ;  /* 0x0000039810127824 */ /* 0x040fe400078e02ff */
[C---:B------:R-:W-:Y:S02]  /*ee5f0*/  IMAD R25, R16.reuse, 0x1cc, RZ ;  /* 0x000001cc10197824 */ /* 0x040fe400078e02ff */
[----:B------:R-:W-:Y:S01]  /*ee600*/  IMAD R24, R16, 0x39a, RZ ;  /* 0x0000039a10187824 */ /* 0x000fe200078e02ff */
[-C--:B------:R-:W-:Y:S01]  /*ee610*/  IADD3 R18, P6, R18, R2.reuse, RZ ;  /* 0x0000000212127210 */ /* 0x080fe20007fde0ff */
[----:B------:R0:W-:Y:S03]  /*ee620*/  STS.128 [R0+0xd00], R4 ;  /* 0x000d000400007388 */ /* 0x0001e60000000c00 */
[----:B------:R-:W-:Y:S01]  /*ee630*/  LEA.HI.X.SX32 R19, R25, R3, 0x1, P6 ;  /* 0x0000000319137211 */ /* 0x000fe200030f0eff */
[----:B------:R-:W-:-:S04]  /*ee640*/  IADD3 R24, P6, R24, R2, RZ ;  /* 0x0000000218187210 */ /* 0x000fc80007fde0ff */
[----:B------:R1:W-:Y:S01]  /*ee650*/  STL.64 [R1+0x1280], R18 ;  /* 0x0012801201007387 */ /* 0x0003e20000100a00 */
[C---:B0-----:R-:W-:Y:S02]  /*ee660*/  IMAD R5, R16.reuse, 0x1cd, RZ ;  /* 0x000001cd10057824 */ /* 0x041fe400078e02ff */
[----:B------:R-:W-:Y:S01]  /*ee670*/  IMAD R4, R16, 0x39c, RZ ;  /* 0x0000039c10047824 */ /* 0x000fe200078e02ff */
[----:B-1----:R-:W3:Y:S02]  /*ee680*/  LDL.LU.64 R18, [R1+0x2ec8] ;  /* 0x002ec80001127983 */ /* 0x002ee40000300a00 */
[----:B------:R-:W-:-:S05]  /*ee690*/  LEA.HI.X.SX32 R25, R5, R3, 0x1, P6 ;  /* 0x0000000305197211 */ /* 0x000fca00030f0eff */
[----:B------:R0:W-:Y:S02]  /*ee6a0*/  STL.64 [R1+0x1260], R24 ;  /* 0x0012601801007387 */ /* 0x0001e40000100a00 */
[----:B0-----:R-:W-:Y:S01]  /*ee6b0*/  IADD3 R24, P6, R4, R2, RZ ;  /* 0x0000000204187210 */ /* 0x001fe20007fde0ff */
[----:B------:R-:W-:Y:S02]  /*ee6c0*/  FFMA R4, R28, 0.69314718246459960938, R13 ;  /* 0x3f3172181c047823 */ /* 0x000fe4000000000d */
[----:B------:R-:W5:Y:S03]  /*ee6d0*/  LDL.LU R13, [R1+0x1208] ;  /* 0x00120800010d7983 */ /* 0x000f660000300800 */
[----:B------:R0:W-:Y:S02]  /*ee6e0*/  STL [R1+0x270], R4 ;  /* 0x0002700401007387 */ /* 0x0001e40000100800 */
[----:B------:R-:W5:Y:S02]  /*ee6f0*/  LDL.LU R28, [R1+0x10a8] ;  /* 0x0010a800011c7983 */ /* 0x000f640000300800 */
[----:B------:R-:W-:-:S02]  /*ee700*/  IMAD R5, R16, 0x1ce, RZ ;  /* 0x000001ce10057824 */ /* 0x000fc400078e02ff */
[----:B------:R-:W-:-:S03]  /*ee710*/  IMAD R6, R16, 0x39e, RZ ;  /* 0x0000039e10067824 */ /* 0x000fc600078e02ff */
[----:B------:R-:W-:-:S05]  /*ee720*/  LEA.HI.X.SX32 R25, R5, R3, 0x1, P6 ;  /* 0x0000000305197211 */ /* 0x000fca00030f0eff */
[----:B------:R1:W-:Y:S01]  /*ee730*/  STL.64 [R1+0x1258], R24 ;  /* 0x0012581801007387 */ /* 0x0003e20000100a00 */
[----:B------:R-:W-:Y:S01]  /*ee740*/  IMAD R7, R16, 0x3a0, RZ ;  /* 0x000003a010077824 */ /* 0x000fe200078e02ff */
[----:B0-----:R-:W-:Y:S02]  /*ee750*/  F2FP.PACK_AB R4, R9, R17 ;  /* 0x000000110904723e */ /* 0x001fe400000000ff */
[----:B------:R-:W-:Y:S01]  /*ee760*/  F2FP.PACK_AB R5, R26, R29 ;  /* 0x0000001d1a05723e */ /* 0x000fe200000000ff */
[----:B------:R-:W3:Y:S01]  /*ee770*/  LDL.LU R9, [R1+0x2ec0] ;  /* 0x002ec00001097983 */ /* 0x000ee20000300800 */
[----:B------:R-:W3:Y:S02]  /*ee780*/  LDL.LU R26, [R1+0x2ebc] ;  /* 0x002ebc00011a7983 */ /* 0x000ee40000300800 */
[----:B------:R-:W3:Y:S02]  /*ee790*/  LDL.LU R29, [R1+0x2eb8] ;  /* 0x002eb800011d7983 */ /* 0x000ee40000300800 */
[----:B-1----:R-:W-:Y:S01]  /*ee7a0*/  IMAD R25, R16, 0x1cf, RZ ;  /* 0x000001cf10197824 */ /* 0x002fe200078e02ff */
[----:B------:R-:W-:-:S04]  /*ee7b0*/  IADD3 R24, P6, R6, R2, RZ ;  /* 0x0000000206187210 */ /* 0x000fc80007fde0ff */
[----:B------:R-:W-:Y:S01]  /*ee7c0*/  LEA.HI.X.SX32 R25, R25, R3, 0x1, P6 ;  /* 0x0000000319197211 */ /* 0x000fe200030f0eff */
[----:B------:R-:W-:-:S04]  /*ee7d0*/  IMAD R17, R16, 0x1d0, RZ ;  /* 0x000001d010117824 */ /* 0x000fc800078e02ff */
[----:B------:R0:W-:Y:S01]  /*ee7e0*/  STL.64 [R1+0x1228], R24 ;  /* 0x0012281801007387 */ /* 0x0001e20000100a00 */
[----:B------:R-:W-:Y:S01]  /*ee7f0*/  IMAD R6, R16, 0x3a2, RZ ;  /* 0x000003a210067824 */ /* 0x000fe200078e02ff */
[----:B0-----:R-:W-:-:S04]  /*ee800*/  IADD3 R24, P6, R7, R2, RZ ;  /* 0x0000000207187210 */ /* 0x001fc80007fde0ff */
[----:B------:R-:W-:Y:S01]  /*ee810*/  LEA.HI.X.SX32 R25, R17, R3, 0x1, P6 ;  /* 0x0000000311197211 */ /* 0x000fe200030f0eff */
[C---:B------:R-:W-:Y:S02]  /*ee820*/  IMAD R17, R16.reuse, 0x3a6, RZ ;  /* 0x000003a610117824 */ /* 0x040fe400078e02ff */
[----:B----4-:R-:W-:Y:S02]  /*ee830*/  FFMA R7, R15, 0.69314718246459960938, R14 ;  /* 0x3f3172180f077823 */ /* 0x010fe4000000000e */
[C---:B------:R-:W-:Y:S02]  /*ee840*/  IMAD R15, R16.reuse, 0x1d1, RZ ;  /* 0x000001d1100f7824 */ /* 0x040fe400078e02ff */
[----:B------:R-:W-:Y:S01]  /*ee850*/  IMAD R14, R16, 0x3a4, RZ ;  /* 0x000003a4100e7824 */ /* 0x000fe200078e02ff */
[----:B------:R-:W-:Y:S01]  /*ee860*/  STL [R1+0x274], R7 ;  /* 0x0002740701007387 */ /* 0x000fe20000100800 */
[----:B------:R0:W-:Y:S02]  /*ee870*/  STL.64 [R1+0x1250], R24 ;  /* 0x0012501801007387 */ /* 0x0001e40000100a00 */
[----:B0-----:R-:W-:Y:S01]  /*ee880*/  IADD3 R24, P6, R6, R2, RZ ;  /* 0x0000000206187210 */ /* 0x001fe20007fde0ff */
[----:B------:R-:W-:Y:S01]  /*ee890*/  F2FP.PACK_AB R6, R20, R27 ;  /* 0x0000001b1406723e */ /* 0x000fe200000000ff */
[----:B------:R-:W-:Y:S01]  /*ee8a0*/  F2FP.PACK_AB R7, R10, R12 ;  /* 0x0000000c0a07723e */ /* 0x000fe200000000ff */
[----:B------:R-:W4:Y:S01]  /*ee8b0*/  LDL.LU R20, [R1+0x2eb4] ;  /* 0x002eb40001147983 */ /* 0x000f220000300800 */
[-C--:B------:R-:W-:Y:S01]  /*ee8c0*/  LEA.HI.X.SX32 R25, R15, R3.reuse, 0x1, P6 ;  /* 0x000000030f197211 */ /* 0x080fe200030f0eff */
[----:B------:R-:W-:Y:S01]  /*ee8d0*/  IMAD R15, R16, 0x1d2, RZ ;  /* 0x000001d2100f7824 */ /* 0x000fe200078e02ff */
[----:B------:R-:W-:Y:S01]  /*ee8e0*/  IADD3 R14, P6, R14, R2, RZ ;  /* 0x000000020e0e7210 */ /* 0x000fe20007fde0ff */
[----:B------:R-:W4:Y:S01]  /*ee8f0*/  LDL.LU R27, [R1+0x2eb0] ;  /* 0x002eb000011b7983 */ /* 0x000f220000300800 */
[----:B------:R-:W3:Y:S02]  /*ee900*/  LDL.LU R10, [R1+0x2eac] ;  /* 0x002eac00010a7983 */ /* 0x000ee40000300800 */
[----:B------:R-:W3:Y:S01]  /*ee910*/  LDL.LU R12, [R1+0x2ea8] ;  /* 0x002ea800010c7983 */ /* 0x000ee20000300800 */
[----:B------:R-:W-:Y:S01]  /*ee920*/  LEA.HI.X.SX32 R15, R15, R3, 0x1, P6 ;  /* 0x000000030f0f7211 */ /* 0x000fe200030f0eff */
[----:B------:R0:W-:Y:S04]  /*ee930*/  STL.64 [R1+0x1248], R24 ;  /* 0x0012481801007387 */ /* 0x0001e80000100a00 */
[----:B------:R-:W-:Y:S04]  /*ee940*/  STS.128 [R0+0xd80], R4 ;  /* 0x000d800400007388 */ /* 0x000fe80000000c00 */
[----:B0-----:R-:W3:Y:S01]  /*ee950*/  LDL.LU R24, [R1+0x1200] ;  /* 0x0012000001187983 */ /* 0x001ee20000300800 */
[----:B------:R-:W3:Y:S02]  /*ee960*/  LDL.LU R25, [R1+0x10b4] ;  /* 0x0010b40001197983 */ /* 0x000ee40000300800 */
[----:B--2---:R-:W-:-:S05]  /*ee970*/  FFMA R22, R23, 0.69314718246459960938, R22 ;  /* 0x3f31721817167823 */ /* 0x004fca0000000016 */
[----:B------:R-:W-:Y:S01]  /*ee980*/  STL [R1+0x278], R22 ;  /* 0x0002781601007387 */ /* 0x000fe20000100800 */
[----:B------:R0:W-:Y:S02]  /*ee990*/  STL.64 [R1+0x1240], R14 ;  /* 0x0012400e01007387 */ /* 0x0001e40000100a00 */
[----:B0-----:R-:W-:Y:S02]  /*ee9a0*/  IADD3 R14, P6, R17, R2, RZ ;  /* 0x00000002110e7210 */ /* 0x001fe40007fde0ff */
[----:B------:R-:W2:Y:S01]  /*ee9b0*/  LDL.LU R17, [R1+0x10b0] ;  /* 0x0010b00001117983 */ /* 0x000ea20000300800 */
[----:B------:R-:W2:Y:S02]  /*ee9c0*/  LDL.LU R7, [R1+0x1204] ;  /* 0x0012040001077983 */ /* 0x000ea40000300800 */
[----:B------:R-:W-:-:S05]  /*ee9d0*/  IMAD R23, R16, 0x1d3, RZ ;  /* 0x000001d310177824 */ /* 0x000fca00078e02ff */
[----:B------:R-:W-:-:S05]  /*ee9e0*/  LEA.HI.X.SX32 R15, R23, R3, 0x1, P6 ;  /* 0x00000003170f7211 */ /* 0x000fca00030f0eff */
[----:B------:R0:W-:Y:S04]  /*ee9f0*/  STL.64 [R1+0x1210], R14 ;  /* 0x0012100e01007387 */ /* 0x0001e80000100a00 */
[----:B0-----:R-:W4:Y:S01]  /*eea00*/  LDL.LU.64 R14, [R1+0x2ea0] ;  /* 0x002ea000010e7983 */ /* 0x001f220000300a00 */
[----:B-----5:R-:W-:-:S03]  /*eea10*/  FFMA R4, R28, 0.69314718246459960938, R13 ;  /* 0x3f3172181c047823 */ /* 0x020fc6000000000d */
[----:B------:R-:W5:Y:S02]  /*eea20*/  LDL.LU R13, [R1+0x11fc] ;  /* 0x0011fc00010d7983 */ /* 0x000f640000300800 */
[----:B------:R0:W-:Y:S02]  /*eea30*/  STL [R1+0x27c], R4 ;  /* 0x00027c0401007387 */ /* 0x0001e40000100800 */
[----:B------:R-:W5:Y:S02]  /*eea40*/  LDL.LU R28, [R1+0x10b8] ;  /* 0x0010b800011c7983 */ /* 0x000f640000300800 */
[C---:B------:R-:W-:Y:S02]  /*eea50*/  IMAD R22, R16.reuse, 0x3a8, RZ ;  /* 0x000003a810167824 */ /* 0x040fe400078e02ff */
[----:B------:R-:W-:-:S03]  /*eea60*/  IMAD R23, R16, 0x1d4, RZ ;  /* 0x000001d410177824 */ /* 0x000fc600078e02ff */
[----:B------:R-:W-:Y:S01]  /*eea70*/  IADD3 R22, P6, R22, R2, RZ ;  /* 0x0000000216167210 */ /* 0x000fe20007fde0ff */
[----:B------:R-:W-:-:S03]  /*eea80*/  IMAD R5, R16, 0x3aa, RZ ;  /* 0x000003aa10057824 */ /* 0x000fc600078e02ff */
[----:B------:R-:W-:Y:S01]  /*eea90*/  LEA.HI.X.SX32 R23, R23, R3, 0x1, P6 ;  /* 0x0000000317177211 */ /* 0x000fe200030f0eff */
[----:B------:R-:W-:-:S04]  /*eeaa0*/  IMAD R6, R16, 0x1d5, RZ ;  /* 0x000001d510067824 */ /* 0x000fc800078e02ff */
[----:B------:R1:W-:Y:S01]  /*eeab0*/  STL.64 [R1+0x1178], R22 ;  /* 0x0011781601007387 */ /* 0x0003e20000100a00 */
[----:B0-----:R-:W-:Y:S01]  /*eeac0*/  IMAD R4, R16, 0x3ac, RZ ;  /* 0x000003ac10047824 */ /* 0x001fe200078e02ff */
[----:B-1----:R-:W-:-:S04]  /*eead0*/  IADD3 R22, P6, R5, R2, RZ ;  /* 0x0000000205167210 */ /* 0x002fc80007fde0ff */
[----:B------:R-:W-:Y:S01]  /*eeae0*/  LEA.HI.X.SX32 R23, R6, R3, 0x1, P6 ;  /* 0x0000000306177211 */ /* 0x000fe200030f0eff */
[----:B------:R-:W-:-:S04]  /*eeaf0*/  IMAD R6, R16, 0x1d6, RZ ;  /* 0x000001d610067824 */ /* 0x000fc800078e02ff */
[----:B------:R0:W-:Y:S01]  /*eeb00*/  STL.64 [R1+0x1170], R22 ;  /* 0x0011701601007387 */ /* 0x0001e20000100a00 */
[----:B------:R-:W-:Y:S01]  /*eeb10*/  IMAD R5, R16, 0x3ae, RZ ;  /* 0x000003ae10057824 */ /* 0x000fe200078e02ff */
[----:B0-----:R-:W-:-:S04]  /*eeb20*/  IADD3 R22, P6, R4, R2, RZ ;  /* 0x0000000204167210 */ /* 0x001fc80007fde0ff */
[----:B------:R-:W-:Y:S01]  /*eeb30*/  LEA.HI.X.SX32 R23, R6, R3, 0x1, P6 ;  /* 0x0000000306177211 */ /* 0x000fe200030f0eff */
[C---:B------:R-:W-:Y:S02]  /*eeb40*/  IMAD R6, R16.reuse, 0x3b2, RZ ;  /* 0x000003b210067824 */ /* 0x040fe400078e02ff */
[----:B--2---:R-:W-:Y:S02]  /*eeb50*/  FFMA R4, R17, 0.69314718246459960938, R7 ;  /* 0x3f31721811047823 */ /* 0x004fe40000000007 */
[----:B------:R-:W-:-:S03]  /*eeb60*/  IMAD R17, R16, 0x1d7, RZ ;  /* 0x000001d710117824 */ /* 0x000fc600078e02ff */
[----:B------:R-:W-:Y:S01]  /*eeb70*/  STL [R1+0x260], R4 ;  /* 0x0002600401007387 */ /* 0x000fe20000100800 */
[----:B------:R0:W-:Y:S02]  /*eeb80*/  STL.64 [R1+0x1168], R22 ;  /* 0x0011681601007387 */ /* 0x0001e40000100a00 */
[----:B------:R-:W-:Y:S01]  /*eeb90*/  IMAD R7, R16, 0x3b0, RZ ;  /* 0x000003b010077824 */ /* 0x000fe200078e02ff */
[----:B0-----:R-:W-:Y:S02]  /*eeba0*/  IADD3 R22, P6, R5, R2, RZ ;  /* 0x0000000205167210 */ /* 0x001fe40007fde0ff */
[----:B------:R-:W-:Y:S01]  /*eebb0*/  F2FP.PACK_AB R4, R8, R11 ;  /* 0x0000000b0804723e */ /* 0x000fe200000000ff */
[----:B---3--:R-:W-:Y:S01]  /*eebc0*/  F2FP.PACK_AB R5, R19, R18 ;  /* 0x000000121305723e */ /* 0x008fe200000000ff */
[----:B------:R-:W2:Y:S01]  /*eebd0*/  LDL.LU R8, [R1+0x2e9c] ;  /* 0x002e9c0001087983 */ /* 0x000ea20000300800 */
[----:B------:R-:W-:Y:S01]  /*eebe0*/  LEA.HI.X.SX32 R23, R17, R3, 0x1, P6 ;  /* 0x0000000311177211 */ /* 0x000fe200030f0eff */
[----:B------:R-:W2:Y:S02]  /*eebf0*/  LDL.LU R11, [R1+0x2e98] ;  /* 0x002e9800010b7983 */ /* 0x000ea40000300800 */
[----:B------:R-:W3:Y:S01]  /*eec00*/  LDL.LU R19, [R1+0x2e94] ;  /* 0x002e940001137983 */ /* 0x000ee20000300800 */
[----:B------:R-:W3:Y:S01]  /*eec10*/  LDL.LU R18, [R1+0x2e90] ;  /* 0x002e900001127983 */ /* 0x000ee20000300800 */
[----:B------:R0:W-:Y:S02]  /*eec20*/  STL.64 [R1+0x1140], R22 ;  /* 0x0011401601007387 */ /* 0x0001e40000100a00 */
[----:B------:R-:W-:Y:S01]  /*eec30*/  IMAD R17, R16, 0x1d8, RZ ;  /* 0x000001d810117824 */ /* 0x000fe200078e02ff */
[----:B0-----:R-:W-:Y:S01]  /*eec40*/  IADD3 R22, P6, R7, R2, RZ ;  /* 0x0000000207167210 */ /* 0x001fe20007fde0ff */
[----:B------:R-:W-:-:S03]  /*eec50*/  FFMA R7, R25, 0.69314718246459960938, R24 ;  /* 0x3f31721819077823 */ /* 0x000fc60000000018 */
[----:B------:R-:W-:Y:S01]  /*eec60*/  LEA.HI.X.SX32 R23, R17, R3, 0x1, P6 ;  /* 0x0000000311177211 */ /* 0x000fe200030f0eff */
[C---:B------:R-:W-:Y:S01]  /*eec70*/  IMAD R25, R16.reuse, 0x1d9, RZ ;  /* 0x000001d910197824 */ /* 0x040fe200078e02ff */
[----:B------:R-:W-:Y:S03]  /*eec80*/  STL [R1+0x264], R7 ;  /* 0x0002640701007387 */ /* 0x000fe60000100800 */
[----:B------:R0:W-:Y:S02]  /*eec90*/  STL.64 [R1+0x1160], R22 ;  /* 0x0011601601007387 */ /* 0x0001e40000100a00 */
[----:B------:R-:W-:Y:S02]  /*eeca0*/  IMAD R24, R16, 0x3b4, RZ ;  /* 0x000003b410187824 */ /* 0x000fe400078e02ff */
[----:B-----5:R-:W-:Y:S01]  /*eecb0*/  FFMA R13, R28, 0.69314718246459960938, R13 ;  /* 0x3f3172181c0d7823 */ /* 0x020fe2000000000d */
[----:B0-----:R-:W-:Y:S01]  /*eecc0*/  IADD3 R22, P6, R6, R2, RZ ;  /* 0x0000000206167210 */ /* 0x001fe20007fde0ff */
[----:B------:R-:W-:Y:S01]  /*eecd0*/  F2FP.PACK_AB R6, R9, R21 ;  /* 0x000000150906723e */ /* 0x000fe200000000ff */
[----:B------:R-:W-:Y:S01]  /*eece0*/  F2FP.PACK_AB R7, R29, R26 ;  /* 0x0000001a1d07723e */ /* 0x000fe200000000ff */
[----:B------:R-:W5:Y:S01]  /*eecf0*/  LDL.LU R9, [R1+0x2e8c] ;  /* 0x002e8c0001097983 */ /* 0x000f620000300800 */
[-C--:B------:R-:W-:Y:S01]  /*eed00*/  LEA.HI.X.SX32 R23, R25, R3.reuse, 0x1, P6 ;  /* 0x0000000319177211 */ /* 0x080fe200030f0eff */
[----:B------:R-:W-:Y:S01]  /*eed10*/  IMAD R25, R16, 0x1da, RZ ;  /* 0x000001da10197824 */ /* 0x000fe200078e02ff */
[-C--:B------:R-:W-:Y:S01]  /*eed20*/  IADD3 R24, P6, R24, R2.reuse, RZ ;  /* 0x0000000218187210 */ /* 0x080fe20007fde0ff */
[----:B------:R-:W5:Y:S01]  /*eed30*/  LDL.LU R21, [R1+0x2e88] ;  /* 0x002e880001157983 */ /* 0x000f620000300800 */
[----:B------:R-:W2:Y:S02]  /*eed40*/  LDL.LU R29, [R1+0x2e84] ;  /* 0x002e8400011d7983 */ /* 0x000ea40000300800 */
[----:B------:R0:W-:Y:S01]  /*eed50*/  STL.64 [R1+0x1158], R22 ;  /* 0x0011581601007387 */ /* 0x0001e20000100a00 */
[----:B------:R-:W-:Y:S01]  /*eed60*/  LEA.HI.X.SX32 R25, R25, R3, 0x1, P6 ;  /* 0x0000000319197211 */ /* 0x000fe200030f0eff */
[----:B------:R-:W-:Y:S01]  /*eed70*/  IMAD R17, R16, 0x3b6, RZ ;  /* 0x000003b610117824 */ /* 0x000fe200078e02ff */
[----:B------:R-:W-:Y:S04]  /*eed80*/  STS.128 [R0+0xe00], R4 ;  /* 0x000e000400007388 */ /* 0x000fe80000000c00 */
[----:B0-----:R-:W2:Y:S01]  /*eed90*/  LDL.LU R22, [R1+0x2e80] ;  /* 0x002e800001167983 */ /* 0x001ea20000300800 */
[----:B------:R-:W2:Y:S02]  /*eeda0*/  LDL.LU R23, [R1+0x11f0] ;  /* 0x0011f00001177983 */ /* 0x000ea40000300800 */
[----:B------:R-:W2:Y:S02]  /*eedb0*/  LDL.LU R26, [R1+0x10dc] ;  /* 0x0010dc00011a7983 */ /* 0x000ea40000300800 */
[----:B------:R-:W-:Y:S01]  /*eedc0*/  STL [R1+0x268], R13 ;  /* 0x0002680d01007387 */ /* 0x000fe20000100800 */
[----:B------:R0:W-:Y:S02]  /*eedd0*/  STL.64 [R1+0x1150], R24 ;  /* 0x0011501801007387 */ /* 0x0001e40000100a00 */
[----:B0-----:R-:W-:-:S02]  /*eede0*/  IADD3 R24, P6, R17, R2, RZ ;  /* 0x0000000211187210 */ /* 0x001fc40007fde0ff */
[----:B------:R-:W2:Y:S01]  /*eedf0*/  LDL.LU R17, [R1+0x10d8] ;  /* 0x0010d80001117983 */ /* 0x000ea20000300800 */
[----:B------:R-:W2:Y:S02]  /*eee00*/  LDL.LU R4, [R1+0x11f8] ;  /* 0x0011f80001047983 */ /* 0x000ea40000300800 */
[----:B------:R-:W2:Y:S02]  /*eee10*/  LDL.LU R6, [R1+0x10bc] ;  /* 0x0010bc0001067983 */ /* 0x000ea40000300800 */
[----:B------:R-:W3:Y:S02]  /*eee20*/  LDL.LU R7, [R1+0x11f4] ;  /* 0x0011f40001077983 */ /* 0x000ee40000300800 */
[C---:B------:R-:W-:Y:S02]  /*eee30*/  IMAD R28, R16.reuse, 0x1db, RZ ;  /* 0x000001db101c7824 */ /* 0x040fe400078e02ff */
[----:B------:R-:W-:-:S03]  /*eee40*/  IMAD R13, R16, 0x3b8, RZ ;  /* 0x000003b8100d7824 */ /* 0x000fc600078e02ff */
[----:B------:R-:W-:-:S05]  /*eee50*/  LEA.HI.X.SX32 R25, R28, R3, 0x1, P6 ;  /* 0x000000031c197211 */ /* 0x000fca00030f0eff */
[----:B------:R0:W-:Y:S02]  /*eee60*/  STL.64 [R1+0x1138], R24 ;  /* 0x0011381801007387 */ /* 0x0001e40000100a00 */
[----:B0-----:R-:W-:Y:S02]  /*eee70*/  IADD3 R24, P6, R13, R2, RZ ;  /* 0x000000020d187210 */ /* 0x001fe40007fde0ff */
[----:B------:R-:W3:Y:S01]  /*eee80*/  LDL.LU R13, [R1+0x11ec] ;  /* 0x0011ec00010d7983 */ /* 0x000ee20000300800 */
[----:B------:R-:W3:Y:S02]  /*eee90*/  LDL.LU R28, [R1+0x10f4] ;  /* 0x0010f400011c7983 */ /* 0x000ee40000300800 */
[C---:B------:R-:W-:Y:S02]  /*eeea0*/  IMAD R25, R16.reuse, 0x1dc, RZ ;  /* 0x000001dc10197824 */ /* 0x040fe400078e02ff */
[----:B------:R-:W-:-:S03]  /*eeeb0*/  IMAD R5, R16, 0x3ba, RZ ;  /* 0x000003ba10057824 */ /* 0x000fc600078e02ff */
[----:B------:R-:W-:Y:S01]  /*eeec0*/  LEA.HI.X.SX32 R25, R25, R3, 0x1, P6 ;  /* 0x0000000319197211 */ /* 0x000fe200030f0eff */
[----:B--2---:R-:W-:Y:S02]  /*eeed0*/  FFMA R4, R6, 0.69314718246459960938, R4 ;  /* 0x3f31721806047823 */ /* 0x004fe40000000004 */
[----:B------:R-:W-:-:S03]  /*eeee0*/  IMAD R6, R16, 0x1dd, RZ ;  /* 0x000001dd10067824 */ /* 0x000fc600078e02ff */
[----:B------:R-:W-:Y:S01]  /*eeef0*/  STL [R1+0x26c], R4 ;  /* 0x00026c0401007387 */ /* 0x000fe20000100800 */
[----:B------:R0:W-:Y:S02]  /*eef00*/  STL.64 [R1+0x1118], R24 ;  /* 0x0011181801007387 */ /* 0x0001e40000100a00 */
[----:B0-----:R-:W-:Y:S01]  /*eef10*/  IADD3 R24, P6, R5, R2, RZ ;  /* 0x0000000205187210 */ /* 0x001fe20007fde0ff */
[----:B------:R-:W-:-:S03]  /*eef20*/  IMAD R4, R16, 0x3bc, RZ ;  /* 0x000003bc10047824 */ /* 0x000fc600078e02ff */
[----:B------:R-:W-:Y:S01]  /*eef30*/  LEA.HI.X.SX32 R25, R6, R3, 0x1, P6 ;  /* 0x0000000306197211 */ /* 0x000fe200030f0eff */
[----:B------:R-:W-:-:S04]  /*eef40*/  IMAD R6, R16, 0x1de, RZ ;  /* 0x000001de10067824 */ /* 0x000fc800078e02ff */
[----:B------:R0:W-:Y:S01]  /*eef50*/  STL.64 [R1+0x1110], R24 ;  /* 0x0011101801007387 */ /* 0x0001e20000100a00 */
[----:B------:R-:W-:Y:S01]  /*eef60*/  IMAD R5, R16, 0x3be, RZ ;  /* 0x000003be10057824 */ /* 0x000fe200078e02ff */
[----:B0-----:R-:W-:Y:S01]  /*eef70*/  IADD3 R24, P6, R4, R2, RZ ;  /* 0x0000000204187210 */ /* 0x001fe20007fde0ff */
[----:B---3--:R-:W-:-:S03]  /*eef80*/  FFMA R4, R17, 0.69314718246459960938, R7 ;  /* 0x3f31721811047823 */ /* 0x008fc60000000007 */
[----:B------:R-:W-:Y:S01]  /*eef90*/  LEA.HI.X.SX32 R25, R6, R3, 0x1, P6 ;  /* 0x0000000306197211 */ /* 0x000fe200030f0eff */
[C---:B------:R-:W-:Y:S01]  /*eefa0*/  IMAD R17, R16.reuse, 0x1df, RZ ;  /* 0x000001df10117824 */ /* 0x040fe200078e02ff */
[----:B------:R-:W-:Y:S03]  /*eefb0*/  STL [R1+0x250], R4 ;  /* 0x0002500401007387 */ /* 0x000fe60000100800 */
[----:B------:R0:W-:Y:S02]  /*eefc0*/  STL.64 [R1+0x1108], R24 ;  /* 0x0011081801007387 */ /* 0x0001e40000100a00 */
[----:B------:R-:W-:Y:S01]  /*eefd0*/  IMAD R7, R16, 0x3c0, RZ ;  /* 0x000003c010077824 */ /* 0x000fe200078e02ff */
[----:B0-----:R-:W-:Y:S02]  /*eefe0*/  IADD3 R24, P6, R5, R2, RZ ;  /* 0x0000000205187210 */ /* 0x001fe40007fde0ff */
[----:B----4-:R-:W-:-:S02]  /*eeff0*/  F2FP.PACK_AB R4, R27, R20 ;  /* 0x000000141b04723e */ /* 0x010fc400000000ff */
[----:B------:R-:W2:Y:S01]  /*ef000*/  LDL.LU R27, [R1+0x2e7c] ;  /* 0x002e7c00011b7983 */ /* 0x000ea20000300800 */
[----:B------:R-:W-:Y:S01]  /*ef010*/  LEA.HI.X.SX32 R25, R17, R3, 0x1, P6 ;  /* 0x0000000311197211 */ /* 0x000fe200030f0eff */
[----:B------:R-:W2:Y:S02]  /*ef020*/  LDL.LU R20, [R1+0x2e78] ;  /* 0x002e780001147983 */ /* 0x000ea40000300800 */
[C---:B------:R-:W-:Y:S02]  /*ef030*/  IMAD R17, R16.reuse, 0x1e0, RZ ;  /* 0x000001e010117824 */ /* 0x040fe400078e02ff */
[----:B------:R0:W-:Y:S01]  /*ef040*/  STL.64 [R1+0x10e0], R24 ;  /* 0x0010e01801007387 */ /* 0x0001e20000100a00 */
[----:B------:R-:W-:Y:S01]  /*ef050*/  IMAD R6, R16, 0x3c2, RZ ;  /* 0x000003c210067824 */ /* 0x000fe200078e02ff */
[----:B------:R-:W-:Y:S01]  /*ef060*/  F2FP.PACK_AB R5, R12, R10 ;  /* 0x0000000a0c05723e */ /* 0x000fe200000000ff */
[----:B------:R-:W-:Y:S01]  /*ef070*/  IMAD R12, R16, 0x1e1, RZ ;  /* 0x000001e1100c7824 */ /* 0x000fe200078e02ff */
[----:B0-----:R-:W-:Y:S01]  /*ef080*/  IADD3 R24, P6, R7, R2, RZ ;  /* 0x0000000207187210 */ /* 0x001fe20007fde0ff */
[----:B------:R-:W-:-:S02]  /*ef090*/  FFMA R7, R26, 0.69314718246459960938, R23 ;  /* 0x3f3172181a077823 */ /* 0x000fc40000000017 */
[----:B------:R-:W3:Y:S01]  /*ef0a0*/  LDL.LU R23, [R1+0x11e0] ;  /* 0x0011e00001177983 */ /* 0x000ee20000300800 */
[----:B------:R-:W-:Y:S02]  /*ef0b0*/  LEA.HI.X.SX32 R25, R17, R3, 0x1, P6 ;  /* 0x0000000311197211 */ /* 0x000fe400030f0eff */
[----:B------:R0:W-:Y:S02]  /*ef0c0*/  STL [R1+0x254], R7 ;  /* 0x0002540701007387 */ /* 0x0001e40000100800 */
[----:B------:R-:W3:Y:S01]  /*ef0d0*/  LDL.LU R26, [R1+0x12e0] ;  /* 0x0012e000011a7983 */ /* 0x000ee20000300800 */
[----:B------:R1:W-:Y:S01]  /*ef0e0*/  STL.64 [R1+0x1100], R24 ;  /* 0x0011001801007387 */ /* 0x0003e20000100a00 */
[----:B------:R-:W-:Y:S01]  /*ef0f0*/  IMAD R10, R16, 0x3c4, RZ ;  /* 0x000003c4100a7824 */ /* 0x000fe200078e02ff */
[----:B0-----:R-:W-:Y:S02]  /*ef100*/  F2FP.PACK_AB R7, R11, R8 ;  /* 0x000000080b07723e */ /* 0x001fe400000000ff */
[----:B-1----:R-:W-:Y:S01]  /*ef110*/  IADD3 R24, P6, R6, R2, RZ ;  /* 0x0000000206187210 */ /* 0x002fe20007fde0ff */
[----:B------:R-:W-:-:S02]  /*ef120*/  F2FP.PACK_AB R6, R14, R15 ;  /* 0x0000000f0e06723e */ /* 0x000fc400000000ff */
[----:B------:R-:W4:Y:S01]  /*ef130*/  LDL.LU R14, [R1+0x2e74] ;  /* 0x002e7400010e7983 */ /* 0x000f220000300800 */
[----:B------:R-:W-:Y:S01]  /*ef140*/  LEA.HI.X.SX32 R25, R12, R3, 0x1, P6 ;  /* 0x000000030c197211 */ /* 0x000fe200030f0eff */
[----:B------:R-:W4:Y:S02]  /*ef150*/  LDL.LU R15, [R1+0x2e70] ;  /* 0x002e7000010f7983 */ /* 0x000f240000300800 */
[----:B------:R-:W2:Y:S01]  /*ef160*/  LDL.LU R11, [R1+0x2e6c] ;  /* 0x002e6c00010b7983 */ /* 0x000ea20000300800 */
[----:B------:R-:W2:Y:S01]  /*ef170*/  LDL.LU R8, [R1+0x2e68] ;  /* 0x002e680001087983 */ /* 0x000ea20000300800 */
[----:B------:R0:W-:Y:S02]  /*ef180*/  STL.64 [R1+0x10f8], R24 ;  /* 0x0010f81801007387 */ /* 0x0001e40000100a00 */
[----:B------:R-:W-:Y:S01]  /*ef190*/  FFMA R12, R28, 0.69314718246459960938, R13 ;  /* 0x3f3172181c0c7823 */ /* 0x000fe2000000000d */
[----:B------:R-:W-:Y:S01]  /*ef1a0*/  STS.128 [R0+0xe80], R4 ;  /* 0x000e800400007388 */ /* 0x000fe20000000c00 */
[----:B0-----:R-:W-:Y:S01]  /*ef1b0*/  IMAD R25, R16, 0x1e2, RZ ;  /* 0x000001e210197824 */ /* 0x001fe200078e02ff */
[----:B------:R-:W-:-:S02]  /*ef1c0*/  IADD3 R24, P6, R10, R2, RZ ;  /* 0x000000020a187210 */ /* 0x000fc40007fde0ff */
[----:B------:R-:W2:Y:S02]  /*ef1d0*/  LDL.LU R10, [R1+0x11d8] ;  /* 0x0011d800010a7983 */ /* 0x000ea40000300800 */
[----:B------:R-:W-:Y:S01]  /*ef1e0*/  LEA.HI.X.SX32 R25, R25, R3, 0x1, P6 ;  /* 0x0000000319197211 */ /* 0x000fe200030f0eff */
[----:B------:R0:W-:Y:S02]  /*ef1f0*/  STL [R1+0x258], R12 ;  /* 0x0002580c01007387 */ /* 0x0001e40000100800 */
[----:B0-----:R-:W2:Y:S02]  /*ef200*/  LDL.LU R12, [R1+0x12e4] ;  /* 0x0012e400010c7983 */ /* 0x001ea40000300800 */
[----:B------:R0:W-:Y:S02]  /*ef210*/  STL.64 [R1+0x10f0], R24 ;  /* 0x0010f01801007387 */ /* 0x0001e40000100a00 */
[----:B------:R-:W2:Y:S02]  /*ef220*/  LDL.LU R6, [R1+0x11e4] ;  /* 0x0011e40001067983 */ /* 0x000ea40000300800 */
[----:B------:R-:W2:Y:S02]  /*ef230*/  LDL.LU R7, [R1+0x12dc] ;  /* 0x0012dc0001077983 */ /* 0x000ea40000300800 */
[----:B------:R-:W-:-:S02]  /*ef240*/  IMAD R17, R16, 0x3c6, RZ ;  /* 0x000003c610117824 */ /* 0x000fc400078e02ff */
[C---:B------:R-:W-:Y:S02]  /*ef250*/  IMAD R28, R16.reuse, 0x1e3, RZ ;  /* 0x000001e3101c7824 */ /* 0x040fe400078e02ff */
[----:B------:R-:W-:Y:S01]  /*ef260*/  IMAD R13, R16, 0x3c8, RZ ;  /* 0x000003c8100d7824 */ /* 0x000fe200078e02ff */
[----:B0-----:R-:W-:-:S04]  /*ef270*/  IADD3 R24, P6, R17, R2, RZ ;  /* 0x0000000211187210 */ /* 0x001fc80007fde0ff */
        /* <DEDUP_REMOVED lines=8> */
[C---:B------:R-:W-:Y:S02]  /*ef300*/  IMAD R4, R16.reuse, 0x3cc, RZ ;  /* 0x000003cc10047824 */ /* 0x040fe400078e02ff */
[C---:B------:R-:W-:Y:S02]  /*ef310*/  IMAD R17, R16.reuse, 0x1e7, RZ ;  /* 0x000001e710117824 */ /* 0x040fe400078e02ff */
[----:B--2---:R-:W-:Y:S02]  /*ef320*/  FFMA R7, R7, 0.69314718246459960938, R6 ;  /* 0x3f31721807077823 */ /* 0x004fe40000000006 */
[----:B------:R-:W-:-:S03]  /*ef330*/  IMAD R6, R16, 0x1e5, RZ ;  /* 0x000001e510067824 */ /* 0x000fc600078e02ff */
[----:B------:R-:W-:Y:S01]  /*ef340*/  STL [R1+0x25c], R7 ;  /* 0x00025c0701007387 */ /* 0x000fe20000100800 */
[----:B------:R0:W-:Y:S02]  /*ef350*/  STL.64 [R1+0x10b8], R24 ;  /* 0x0010b81801007387 */ /* 0x0001e40000100a00 */
[----:B0-----:R-:W-:-:S04]  /*ef360*/  IADD3 R24, P6, R5, R2, RZ ;  /* 0x0000000205187210 */ /* 0x001fc80007fde0ff */
[----:B------:R-:W-:-:S05]  /*ef370*/  LEA.HI.X.SX32 R25, R6, R3, 0x1, P6 ;  /* 0x0000000306197211 */ /* 0x000fca00030f0eff */
[----:B------:R0:W-:Y:S02]  /*ef380*/  STL.64 [R1+0x10b0], R24 ;  /* 0x0010b01801007387 */ /* 0x0001e40000100a00 */
[----:B0-----:R-:W-:Y:S01]  /*ef390*/  IADD3 R24, P6, R4, R2, RZ ;  /* 0x0000000204187210 */ /* 0x001fe20007fde0ff */
[----:B---3--:R-:W-:Y:S02]  /*ef3a0*/  FFMA R4, R26, 0.69314718246459960938, R23 ;  /* 0x3f3172181a047823 */ /* 0x008fe40000000017 */
[----:B------:R-:W2:Y:S03]  /*ef3b0*/  LDL.LU R23, [R1+0x11d0] ;  /* 0x0011d00001177983 */ /* 0x000ea60000300800 */
[----:B------:R0:W-:Y:S02]  /*ef3c0*/  STL [R1+0x240], R4 ;  /* 0x0002400401007387 */ /* 0x0001e40000100800 */
[----:B------:R-:W2:Y:S02]  /*ef3d0*/  LDL.LU R26, [R1+0x12f8] ;  /* 0x0012f800011a7983 */ /* 0x000ea40000300800 */
[----:B------:R-:W-:-:S02]  /*ef3e0*/  IMAD R6, R16, 0x1e6, RZ ;  /* 0x000001e610067824 */ /* 0x000fc400078e02ff */
[----:B------:R-:W-:-:S03]  /*ef3f0*/  IMAD R5, R16, 0x3ce, RZ ;  /* 0x000003ce10057824 */ /* 0x000fc600078e02ff */
[----:B------:R-:W-:-:S05]  /*ef400*/  LEA.HI.X.SX32 R25, R6, R3, 0x1, P6 ;  /* 0x0000000306197211 */ /* 0x000fca00030f0eff */
[----:B------:R1:W-:Y:S01]  /*ef410*/  STL.64 [R1+0x10a8], R24 ;  /* 0x0010a81801007387 */ /* 0x0003e20000100a00 */
[----:B0-----:R-:W-:Y:S01]  /*ef420*/  F2FP.PACK_AB R4, R18, R19 ;  /* 0x000000131204723e */ /* 0x001fe200000000ff */
[C---:B------:R-:W-:Y:S02]  /*ef430*/  IMAD R7, R16.reuse, 0x3d0, RZ ;  /* 0x000003d010077824 */ /* 0x040fe400078e02ff */
[----:B------:R-:W3:Y:S01]  /*ef440*/  LDL.LU R18, [R1+0x2e64] ;  /* 0x002e640001127983 */ /* 0x000ee20000300800 */
[----:B------:R-:W3:Y:S01]  /*ef450*/  LDL.LU R19, [R1+0x2e60] ;  /* 0x002e600001137983 */ /* 0x000ee20000300800 */
[----:B-1----:R-:W-:Y:S01]  /*ef460*/  IADD3 R24, P6, R5, R2, RZ ;  /* 0x0000000205187210 */ /* 0x002fe20007fde0ff */
[----:B-----5:R-:W-:Y:S02]  /*ef470*/  F2FP.PACK_AB R5, R21, R9 ;  /* 0x000000091505723e */ /* 0x020fe400000000ff */
[----:B------:R-:W5:Y:S01]  /*ef480*/  LDL.LU R21, [R1+0x2e5c] ;  /* 0x002e5c0001157983 */ /* 0x000f620000300800 */
[----:B------:R-:W-:Y:S01]  /*ef490*/  LEA.HI.X.SX32 R25, R17, R3, 0x1, P6 ;  /* 0x0000000311197211 */ /* 0x000fe200030f0eff */
[----:B------:R-:W5:Y:S02]  /*ef4a0*/  LDL.LU R9, [R1+0x2e58] ;  /* 0x002e580001097983 */ /* 0x000f640000300800 */
[----:B------:R-:W-:-:S02]  /*ef4b0*/  IMAD R17, R16, 0x1e8, RZ ;  /* 0x000001e810117824 */ /* 0x000fc400078e02ff */
[----:B------:R0:W-:Y:S01]  /*ef4c0*/  STL.64 [R1+0x1080], R24 ;  /* 0x0010801801007387 */ /* 0x0001e20000100a00 */
[----:B------:R-:W-:Y:S01]  /*ef4d0*/  IMAD R6, R16, 0x3d2, RZ ;  /* 0x000003d210067824 */ /* 0x000fe200078e02ff */
[----:B0-----:R-:W-:Y:S01]  /*ef4e0*/  IADD3 R24, P6, R7, R2, RZ ;  /* 0x0000000207187210 */ /* 0x001fe20007fde0ff */
[----:B------:R-:W-:-:S03]  /*ef4f0*/  FFMA R7, R12, 0.69314718246459960938, R10 ;  /* 0x3f3172180c077823 */ /* 0x000fc6000000000a */
[----:B------:R-:W-:Y:S01]  /*ef500*/  LEA.HI.X.SX32 R25, R17, R3, 0x1, P6 ;  /* 0x0000000311197211 */ /* 0x000fe200030f0eff */
[C---:B------:R-:W-:Y:S01]  /*ef510*/  IMAD R12, R16.reuse, 0x1e9, RZ ;  /* 0x000001e9100c7824 */ /* 0x040fe200078e02ff */
[----:B------:R-:W-:Y:S03]  /*ef520*/  STL [R1+0x244], R7 ;  /* 0x0002440701007387 */ /* 0x000fe60000100800 */
[----:B------:R0:W-:Y:S02]  /*ef530*/  STL.64 [R1+0x10a0], R24 ;  /* 0x0010a01801007387 */ /* 0x0001e40000100a00 */
[----:B------:R-:W-:Y:S01]  /*ef540*/  IMAD R10, R16, 0x3d4, RZ ;  /* 0x000003d4100a7824 */ /* 0x000fe200078e02ff */
[----:B0-----:R-:W-:Y:S01]  /*ef550*/  IADD3 R24, P6, R6, R2, RZ ;  /* 0x0000000206187210 */ /* 0x001fe20007fde0ff */
[----:B------:R-:W-:Y:S01]  /*ef560*/  F2FP.PACK_AB R6, R29, R22 ;  /* 0x000000161d06723e */ /* 0x000fe200000000ff */
[----:B------:R-:W-:Y:S01]  /*ef570*/  F2FP.PACK_AB R7, R20, R27 ;  /* 0x0000001b1407723e */ /* 0x000fe200000000ff */
[----:B------:R-:W3:Y:S01]  /*ef580*/  LDL.LU R29, [R1+0x2e54] ;  /* 0x002e5400011d7983 */ /* 0x000ee20000300800 */
[----:B------:R-:W-:Y:S01]  /*ef590*/  LEA.HI.X.SX32 R25, R12, R3, 0x1, P6 ;  /* 0x000000030c197211 */ /* 0x000fe200030f0eff */
[----:B------:R-:W3:Y:S02]  /*ef5a0*/  LDL.LU R22, [R1+0x2e50] ;  /* 0x002e500001167983 */ /* 0x000ee40000300800 */
[----:B------:R-:W3:Y:S01]  /*ef5b0*/  LDL.LU R20, [R1+0x2e4c] ;  /* 0x002e4c0001147983 */ /* 0x000ee20000300800 */
[----:B------:R-:W3:Y:S01]  /*ef5c0*/  LDL.LU R27, [R1+0x2e48] ;  /* 0x002e4800011b7983 */ /* 0x000ee20000300800 */
[----:B------:R0:W-:Y:S02]  /*ef5d0*/  STL.64 [R1+0x1098], R24 ;  /* 0x0010981801007387 */ /* 0x0001e40000100a00 */
[----:B------:R-:W-:-:S02]  /*ef5e0*/  FFMA R12, R28, 0.69314718246459960938, R13 ;  /* 0x3f3172181c0c7823 */ /* 0x000fc4000000000d */
[C---:B------:R-:W-:Y:S02]  /*ef5f0*/  IMAD R17, R16.reuse, 0x3d6, RZ ;  /* 0x000003d610117824 */ /* 0x040fe400078e02ff */
[----:B0-----:R-:W-:Y:S01]  /*ef600*/  IMAD R25, R16, 0x1ea, RZ ;  /* 0x000001ea10197824 */ /* 0x001fe200078e02ff */
[-C--:B------:R-:W-:Y:S02]  /*ef610*/  IADD3 R24, P6, R10, R2.reuse, RZ ;  /* 0x000000020a187210 */ /* 0x080fe40007fde0ff */
[----:B------:R-:W3:Y:S02]  /*ef620*/  LDL.LU R10, [R1+0x11c4] ;  /* 0x0011c400010a7983 */ /* 0x000ee40000300800 */
[----:B------:R-:W-:Y:S01]  /*ef630*/  LEA.HI.X.SX32 R25, R25, R3, 0x1, P6 ;  /* 0x0000000319197211 */ /* 0x000fe200030f0eff */
[----:B------:R-:W-:Y:S01]  /*ef640*/  STL [R1+0x248], R12 ;  /* 0x0002480c01007387 */ /* 0x000fe20000100800 */
[----:B------:R-:W3:Y:S03]  /*ef650*/  LDL.LU R28, [R1+0x1300] ;  /* 0x00130000011c7983 */ /* 0x000ee60000300800 */
[----:B------:R0:W-:Y:S01]  /*ef660*/  STL.64 [R1+0x1090], R24 ;  /* 0x0010901801007387 */ /* 0x0001e20000100a00 */
[----:B------:R1:W-:Y:S01]  /*ef670*/  STS.128 [R0+0xf00], R4 ;  /* 0x000f000400007388 */ /* 0x0003e20000000c00 */
[----:B0-----:R-:W-:-:S03]  /*ef680*/  IADD3 R24, P6, R17, R2, RZ ;  /* 0x0000000211187210 */ /* 0x001fc60007fde0ff */
[----:B------:R-:W3:Y:S01]  /*ef690*/  LDL.LU R17, [R1+0x12fc] ;  /* 0x0012fc0001117983 */ /* 0x000ee20000300800 */
[----:B-1----:R-:W3:Y:S02]  /*ef6a0*/  LDL.LU R7, [R1+0x11c8] ;  /* 0x0011c80001077983 */ /* 0x002ee40000300800 */
[----:B------:R-:W-:-:S05]  /*ef6b0*/  IMAD R13, R16, 0x1eb, RZ ;  /* 0x000001eb100d7824 */ /* 0x000fca00078e02ff */
[----:B------:R-:W-:-:S05]  /*ef6c0*/  LEA.HI.X.SX32 R25, R13, R3, 0x1, P6 ;  /* 0x000000030d197211 */ /* 0x000fca00030f0eff */
[----:B------:R0:W-:Y:S04]  /*ef6d0*/  STL.64 [R1+0x1078], R24 ;  /* 0x0010781801007387 */ /* 0x0001e80000100a00 */
[----:B0-----:R-:W5:Y:S01]  /*ef6e0*/  LDL.LU.64 R24, [R1+0x2e40] ;  /* 0x002e400001187983 */ /* 0x001f620000300a00 */
[----:B--2---:R-:W-:-:S03]  /*ef6f0*/  FFMA R4, R26, 0.69314718246459960938, R23 ;  /* 0x3f3172181a047823 */ /* 0x004fc60000000017 */
[----:B------:R-:W2:Y:S02]  /*ef700*/  LDL.LU R23, [R1+0x11c0] ;  /* 0x0011c00001177983 */ /* 0x000ea40000300800 */
[----:B------:R0:W-:Y:S02]  /*ef710*/  STL [R1+0x24c], R4 ;  /* 0x00024c0401007387 */ /* 0x0001e40000100800 */
[----:B------:R-:W2:Y:S02]  /*ef720*/  LDL.LU R26, [R1+0x130c] ;  /* 0x00130c00011a7983 */ /* 0x000ea40000300800 */
        /* <DEDUP_REMOVED lines=16> */
[----:B---3--:R-:W-:Y:S02]  /*ef830*/  FFMA R4, R17, 0.69314718246459960938, R7 ;  /* 0x3f31721811047823 */ /* 0x008fe40000000007 */
[----:B------:R-:W-:-:S03]  /*ef840*/  IMAD R17, R16, 0x1ef, RZ ;  /* 0x000001ef10117824 */ /* 0x000fc600078e02ff */
[----:B------:R4:W-:Y:S01]  /*ef850*/  STL [R1+0x230], R4 ;  /* 0x0002300401007387 */ /* 0x0009e20000100800 */
[----:B------:R0:W-:Y:S02]  /*ef860*/  STL.64 [R1+0x1048], R12 ;  /* 0x0010480c01007387 */ /* 0x0001e40000100a00 */
[----:B------:R-:W-:Y:S01]  /*ef870*/  IMAD R7, R16, 0x3e0, RZ ;  /* 0x000003e010077824 */ /* 0x000fe200078e02ff */
[----:B----4-:R-:W-:Y:S02]  /*ef880*/  F2FP.PACK_AB R4, R15, R14 ;  /* 0x0000000e0f04723e */ /* 0x010fe400000000ff */
[----:B------:R-:W3:Y:S01]  /*ef890*/  LDL.LU R14, [R1+0x11b8] ;  /* 0x0011b800010e7983 */ /* 0x000ee20000300800 */
[----:B0-----:R-:W-:Y:S01]  /*ef8a0*/  IADD3 R12, P6, R5, R2, RZ ;  /* 0x00000002050c7210 */ /* 0x001fe20007fde0ff */
[----:B------:R-:W3:Y:S03]  /*ef8b0*/  LDL.LU R15, [R1+0x1308] ;  /* 0x00130800010f7983 */ /* 0x000ee60000300800 */
[----:B------:R-:W-:-:S02]  /*ef8c0*/  LEA.HI.X.SX32 R13, R17, R3, 0x1, P6 ;  /* 0x00000003110d7211 */ /* 0x000fc400030f0eff */
[----:B------:R-:W-:Y:S01]  /*ef8d0*/  F2FP.PACK_AB R5, R8, R11 ;  /* 0x0000000b0805723e */ /* 0x000fe200000000ff */
[C---:B------:R-:W-:Y:S01]  /*ef8e0*/  IMAD R17, R16.reuse, 0x1f0, RZ ;  /* 0x000001f010117824 */ /* 0x040fe200078e02ff */
[----:B------:R-:W4:Y:S01]  /*ef8f0*/  LDL.LU R8, [R1+0x2e3c] ;  /* 0x002e3c0001087983 */ /* 0x000f220000300800 */
[----:B------:R0:W-:Y:S02]  /*ef900*/  STL.64 [R1+0x1020], R12 ;  /* 0x0010200c01007387 */ /* 0x0001e40000100a00 */
[----:B------:R-:W-:Y:S01]  /*ef910*/  IMAD R11, R16, 0x1f1, RZ ;  /* 0x000001f1100b7824 */ /* 0x000fe200078e02ff */
[----:B0-----:R-:W-:Y:S01]  /*ef920*/  IADD3 R12, P6, R7, R2, RZ ;  /* 0x00000002070c7210 */ /* 0x001fe20007fde0ff */
[----:B------:R-:W-:Y:S02]  /*ef930*/  FFMA R7, R28, 0.69314718246459960938, R10 ;  /* 0x3f3172181c077823 */ /* 0x000fe4000000000a */
[----:B------:R-:W4:Y:S01]  /*ef940*/  LDL.LU R28, [R1+0x180] ;  /* 0x00018000011c7983 */ /* 0x000f220000300800 */
[----:B------:R-:W-:-:S02]  /*ef950*/  LEA.HI.X.SX32 R13, R17, R3, 0x1, P6 ;  /* 0x00000003110d7211 */ /* 0x000fc400030f0eff */
[----:B------:R-:W-:Y:S03]  /*ef960*/  STL [R1+0x234], R7 ;  /* 0x0002340701007387 */ /* 0x000fe60000100800 */
[----:B------:R0:W-:Y:S01]  /*ef970*/  STL.64 [R1+0x1040], R12 ;  /* 0x0010400c01007387 */ /* 0x0001e20000100a00 */
[----:B------:R-:W-:Y:S01]  /*ef980*/  IMAD R10, R16, 0x3e4, RZ ;  /* 0x000003e4100a7824 */ /* 0x000fe200078e02ff */
[----:B0-----:R-:W-:Y:S01]  /*ef990*/  IADD3 R12, P6, R6, R2, RZ ;  /* 0x00000002060c7210 */ /* 0x001fe20007fde0ff */
[----:B------:R-:W-:Y:S02]  /*ef9a0*/  F2FP.PACK_AB R6, R19, R18 ;  /* 0x000000121306723e */ /* 0x000fe400000000ff */
[----:B------:R-:W4:Y:S01]  /*ef9b0*/  LDL.LU R18, [R1+0x11b4] ;  /* 0x0011b40001127983 */ /* 0x000f220000300800 */
[----:B------:R-:W4:Y:S01]  /*ef9c0*/  LDL.LU R19, [R1+0x1304] ;  /* 0x0013040001137983 */ /* 0x000f220000300800 */
[----:B------:R-:W-:-:S02]  /*ef9d0*/  LEA.HI.X.SX32 R13, R11, R3, 0x1, P6 ;  /* 0x000000030b0d7211 */ /* 0x000fc400030f0eff */
[----:B-----5:R-:W-:Y:S02]  /*ef9e0*/  F2FP.PACK_AB R7, R9, R21 ;  /* 0x000000150907723e */ /* 0x020fe400000000ff */
[----:B------:R-:W5:Y:S01]  /*ef9f0*/  LDL.LU R9, [R1+0x2e38] ;  /* 0x002e380001097983 */ /* 0x000f620000300800 */
[----:B------:R0:W-:Y:S02]  /*efa00*/  STL.64 [R1+0x1038], R12 ;  /* 0x0010380c01007387 */ /* 0x0001e40000100a00 */
[----:B------:R-:W5:Y:S01]  /*efa10*/  LDL.LU R21, [R1+0x11ac] ;  /* 0x0011ac0001157983 */ /* 0x000f620000300800 */
[----:B0-----:R-:W-:-:S04]  /*efa20*/  IADD3 R12, P6, R10, R2, RZ ;  /* 0x000000020a0c7210 */ /* 0x001fc80007fde0ff */
[----:B------:R-:W-:Y:S01]  /*efa30*/  LEA.HI.X.SX32 R13, R24, R3, 0x1, P6 ;  /* 0x00000003180d7211 */ /* 0x000fe200030f0eff */
[----:B--2---:R-:W-:Y:S02]  /*efa40*/  FFMA R10, R26, 0.69314718246459960938, R23 ;  /* 0x3f3172181a0a7823 */ /* 0x004fe40000000017 */
[----:B------:R-:W2:Y:S03]  /*efa50*/  LDL.LU R26, [R1+0x12ec] ;  /* 0x0012ec00011a7983 */ /* 0x000ea60000300800 */
[----:B------:R0:W-:Y:S02]  /*efa60*/  STL [R1+0x238], R10 ;  /* 0x0002380a01007387 */ /* 0x0001e40000100800 */
[----:B------:R-:W2:Y:S02]  /*efa70*/  LDL.LU R23, [R1+0x11a8] ;  /* 0x0011a80001177983 */ /* 0x000ea40000300800 */
[----:B------:R-:W2:Y:S01]  /*efa80*/  LDL.LU R24, [R1+0x12e8] ;  /* 0x0012e80001187983 */ /* 0x000ea20000300800 */
[----:B------:R-:W-:Y:S01]  /*efa90*/  STS.128 [R0+0xf80], R4 ;  /* 0x000f800400007388 */ /* 0x000fe20000000c00 */
[----:B------:R-:W-:-:S02]  /*efaa0*/  IMAD R17, R16, 0x3e6, RZ ;  /* 0x000003e610117824 */ /* 0x000fc400078e02ff */
[----:B------:R-:W-:Y:S02]  /*efab0*/  BAR.SYNC.DEFER_BLOCKING 0x0 ;  /* 0x0000000000007b1d */ /* 0x000fe40000010000 */
[----:B------:R-:W-:-:S04]  /*efac0*/  IMAD R11, R16, 0x1f3, RZ ;  /* 0x000001f3100b7824 */ /* 0x000fc800078e02ff */
[----:B------:R1:W-:Y:S01]  /*efad0*/  STL.64 [R1+0x1030], R12 ;  /* 0x0010300c01007387 */ /* 0x0003e20000100a00 */
[C---:B0-----:R-:W-:Y:S01]  /*efae0*/  IMAD R10, R16.reuse, 0x3e8, RZ ;  /* 0x000003e8100a7824 */ /* 0x041fe200078e02ff */
[----:B-1----:R-:W-:Y:S01]  /*efaf0*/  IADD3 R12, P6, R17, R2, RZ ;  /* 0x00000002110c7210 */ /* 0x002fe20007fde0ff */
[----:B------:R-:W-:-:S03]  /*efb00*/  IMAD R0, R16, 0x3ea, RZ ;  /* 0x000003ea10007824 */ /* 0x000fc600078e02ff */
[----:B------:R-:W-:Y:S01]  /*efb10*/  LEA.HI.X.SX32 R13, R11, R3, 0x1, P6 ;  /* 0x000000030b0d7211 */ /* 0x000fe200030f0eff */
[----:B------:R-:W-:Y:S02]  /*efb20*/  IADD3 R6, P6, R10, R2, RZ ;  /* 0x000000020a067210 */ /* 0x000fe40007fde0ff */
[C---:B------:R-:W-:Y:S02]  /*efb30*/  IMAD R5, R16.reuse, 0x1f5, RZ ;  /* 0x000001f510057824 */ /* 0x040fe400078e02ff */
[----:B------:R-:W-:Y:S01]  /*efb40*/  STL.64 [R1+0x1018], R12 ;  /* 0x0010180c01007387 */ /* 0x000fe20000100a00 */
[----:B------:R-:W-:Y:S02]  /*efb50*/  IMAD R4, R16, 0x3ec, RZ ;  /* 0x000003ec10047824 */ /* 0x000fe400078e02ff */
[----:B---3--:R-:W-:-:S05]  /*efb60*/  FFMA R7, R15, 0.69314718246459960938, R14 ;  /* 0x3f3172180f077823 */ /* 0x008fca000000000e */
[----:B------:R0:W-:Y:S02]  /*efb70*/  STL [R1+0x23c], R7 ;  /* 0x00023c0701007387 */ /* 0x0001e40000100800 */
[----:B0-----:R-:W-:Y:S01]  /*efb80*/  LEA.HI.X.SX32 R7, R27, R3, 0x1, P6 ;  /* 0x000000031b077211 */ /* 0x001fe200030f0eff */
[----:B------:R-:W-:-:S04]  /*efb90*/  IADD3 R10, P6, R0, R2, RZ ;  /* 0x00000002000a7210 */ /* 0x000fc80007fde0ff */
[----:B------:R-:W-:Y:S01]  /*efba0*/  LEA.HI.X.SX32 R11, R5, R3, 0x1, P6 ;  /* 0x00000003050b7211 */ /* 0x000fe200030f0eff */
[----:B------:R-:W-:Y:S04]  /*efbb0*/  STL.64 [R1+0xff0], R6 ;  /* 0x000ff00601007387 */ /* 0x000fe80000100a00 */
[----:B----4-:R0:W-:Y:S01]  /*efbc0*/  STG.E.U16 [R2.64], R28 ;  /* 0x0000001c02007986 */ /* 0x0101e2000c101506 */
[----:B------:R-:W-:Y:S01]  /*efbd0*/  PRMT R0, R28, 0x7632, R0 ;  /* 0x000076321c007816 */ /* 0x000fe20000000000 */
[----:B------:R-:W3:Y:S02]  /*efbe0*/  LDL.LU R27, [R1+0x11a0] ;  /* 0x0011a000011b7983 */ /* 0x000ee40000300800 */
[C---:B------:R-:W-:Y:S01]  /*efbf0*/  IMAD R5, R16.reuse, 0x1f7, RZ ;  /* 0x000001f710057824 */ /* 0x040fe200078e02ff */
[----:B0-----:R-:W3:Y:S01]  /*efc00*/  LDL.LU R28, [R1+0x12f0] ;  /* 0x0012f000011c7983 */ /* 0x001ee20000300800 */
[----:B------:R0:W-:Y:S02]  /*efc10*/  STL.64 [R1+0xfe8], R10 ;  /* 0x000fe80a01007387 */ /* 0x0001e40000100a00 */
[----:B------:R-:W-:-:S02]  /*efc20*/  IMAD R6, R16, 0x3ee, RZ ;  /* 0x000003ee10067824 */ /* 0x000fc400078e02ff */
[----:B------:R-:W-:Y:S01]  /*efc30*/  FFMA R7, R19, 0.69314718246459960938, R18 ;  /* 0x3f31721813077823 */ /* 0x000fe20000000012 */
[----:B0-----:R-:W-:Y:S01]  /*efc40*/  IADD3 R10, P6, R4, R2, RZ ;  /* 0x00000002040a7210 */ /* 0x001fe20007fde0ff */
[----:B------:R-:W-:-:S03]  /*efc50*/  IMAD R4, R16, 0x3f0, RZ ;  /* 0x000003f010047824 */ /* 0x000fc600078e02ff */
[-C--:B------:R-:W-:Y:S01]  /*efc60*/  LEA.HI.X.SX32 R11, R20, R3.reuse, 0x1, P6 ;  /* 0x00000003140b7211 */ /* 0x080fe200030f0eff */
[-C--:B------:R-:W-:Y:S01]  /*efc70*/  IADD3 R6, P6, R6, R2.reuse, RZ ;  /* 0x0000000206067210 */ /* 0x080fe20007fde0ff */
[----:B------:R0:W-:Y:S04]  /*efc80*/  STL [R1+0x220], R7 ;  /* 0x0002200701007387 */ /* 0x0001e80000100800 */
[----:B-----5:R1:W-:Y:S01]  /*efc90*/  STG.E.U16 [R8.64], R0 ;  /* 0x0000000008007986 */ /* 0x0203e2000c101506 */
[----:B------:R-:W-:Y:S01]  /*efca0*/  STL.64 [R1+0xfe0], R10 ;  /* 0x000fe00a01007387 */ /* 0x000fe20000100a00 */
[----:B0-----:R-:W-:Y:S02]  /*efcb0*/  LEA.HI.X.SX32 R7, R5, R3, 0x1, P6 ;  /* 0x0000000305077211 */ /* 0x001fe400030f0eff */
[----:B-1----:R-:W-:Y:S01]  /*efcc0*/  IADD3 R8, P6, R4, R2, RZ ;  /* 0x0000000204087210 */ /* 0x002fe20007fde0ff */
[----:B------:R-:W-:-:S03]  /*efcd0*/  IMAD R0, R16, 0x3f2, RZ ;  /* 0x000003f210007824 */ /* 0x000fc600078e02ff */
[----:B------:R-:W-:Y:S01]  /*efce0*/  LEA.HI.X.SX32 R9, R22, R3, 0x1, P6 ;  /* 0x0000000316097211 */ /* 0x000fe200030f0eff */
[----:B------:R0:W-:Y:S01]  /*efcf0*/  STL.64 [R1+0xfc0], R6 ;  /* 0x000fc00601007387 */ /* 0x0001e20000100a00 */
[C---:B------:R-:W-:Y:S02]  /*efd00*/  IMAD R5, R16.reuse, 0x3f4, RZ ;  /* 0x000003f410057824 */ /* 0x040fe400078e02ff */
[----:B0-----:R-:W-:Y:S02]  /*efd10*/  IMAD R6, R16, 0x1f9, RZ ;  /* 0x000001f910067824 */ /* 0x001fe400078e02ff */
[----:B--2---:R-:W-:-:S05]  /*efd20*/  FFMA R4, R26, 0.69314718246459960938, R21 ;  /* 0x3f3172181a047823 */ /* 0x004fca0000000015 */
[----:B------:R-:W-:Y:S01]  /*efd30*/  STL [R1+0x224], R4 ;  /* 0x0002240401007387 */ /* 0x000fe20000100800 */
[----:B------:R0:W-:Y:S02]  /*efd40*/  STL.64 [R1+0xfb8], R8 ;  /* 0x000fb80801007387 */ /* 0x0001e40000100a00 */
[----:B------:R-:W-:Y:S01]  /*efd50*/  FFMA R7, R24, 0.69314718246459960938, R23 ;  /* 0x3f31721818077823 */ /* 0x000fe20000000017 */
[----:B0-----:R-:W-:-:S04]  /*efd60*/  IADD3 R8, P6, R0, R2, RZ ;  /* 0x0000000200087210 */ /* 0x001fc80007fde0ff */
[----:B------:R-:W-:Y:S01]  /*efd70*/  LEA.HI.X.SX32 R9, R6, R3, 0x1, P6 ;  /* 0x0000000306097211 */ /* 0x000fe200030f0eff */
[----:B------:R-:W-:Y:S04]  /*efd80*/  STL [R1+0x228], R7 ;  /* 0x0002280701007387 */ /* 0x000fe80000100800 */
[----:B------:R0:W-:Y:S01]  /*efd90*/  STL.64 [R1+0xfb0], R8 ;  /* 0x000fb00801007387 */ /* 0x0001e20000100a00 */
[C---:B------:R-:W-:Y:S02]  /*efda0*/  IMAD R4, R16.reuse, 0x3f6, RZ ;  /* 0x000003f610047824 */ /* 0x040fe400078e02ff */
[----:B------:R-:W-:Y:S01]  /*efdb0*/  IMAD R6, R16, 0x1fb, RZ ;  /* 0x000001fb10067824 */ /* 0x000fe200078e02ff */
[----:B0-----:R-:W-:-:S04]  /*efdc0*/  IADD3 R8, P6, R5, R2, RZ ;  /* 0x0000000205087210 */ /* 0x001fc80007fde0ff */
[----:B------:R-:W-:-:S05]  /*efdd0*/  LEA.HI.X.SX32 R9, R25, R3, 0x1, P6 ;  /* 0x0000000319097211 */ /* 0x000fca00030f0eff */
[----:B------:R0:W-:Y:S01]  /*efde0*/  STL.64 [R1+0xf90], R8 ;  /* 0x000f900801007387 */ /* 0x0001e20000100a00 */
[----:B------:R-:W2:Y:S01]  /*efdf0*/  LDL.LU R17, [R1+0x12d8] ;  /* 0x0012d80001117983 */ /* 0x000ea20000300800 */
[----:B0-----:R-:W-:-:S04]  /*efe00*/  IADD3 R8, P6, R4, R2, RZ ;  /* 0x0000000204087210 */ /* 0x001fc80007fde0ff */
[----:B------:R-:W-:Y:S02]  /*efe10*/  LEA.HI.X.SX32 R9, R6, R3, 0x1, P6 ;  /* 0x0000000306097211 */ /* 0x000fe400030f0eff */
[----:B------:R-:W4:Y:S03]  /*efe20*/  LDL.LU R6, [R1+0xb0] ;  /* 0x0000b00001067983 */ /* 0x000f260000300800 */
[----:B------:R-:W-:Y:S02]  /*efe30*/  STL.64 [R1+0xf88], R8 ;  /* 0x000f880801007387 */ /* 0x000fe40000100a00 */
[----:B------:R-:W4:Y:S02]  /*efe40*/  LDL.LU R7, [R1+0x50] ;  /* 0x0000500001077983 */ /* 0x000f240000300800 */
[----:B------:R-:W-:-:S05]  /*efe50*/  IMAD R5, R16, 0x3f8, RZ ;  /* 0x000003f810057824 */ /* 0x000fca00078e02ff */
[----:B------:R-:W-:Y:S01]  /*efe60*/  IADD3 R14, P6, R5, R2, RZ ;  /* 0x00000002050e7210 */ /* 0x000fe20007fde0ff */
[----:B---3--:R-:W-:-:S05]  /*efe70*/  FFMA R5, R28, 0.69314718246459960938, R27 ;  /* 0x3f3172181c057823 */ /* 0x008fca000000001b */
[----:B------:R-:W-:Y:S04]  /*efe80*/  STL [R1+0x22c], R5 ;  /* 0x00022c0501007387 */ /* 0x000fe80000100800 */
[----:B----4-:R0:W-:Y:S04]  /*efe90*/  STL.64 [R1+0x2e20], R6 ;  /* 0x002e200601007387 */ /* 0x0101e80000100a00 */
[----:B0-----:R-:W3:Y:S04]  /*efea0*/  LDL.LU.64 R6, [R1+0x998] ;  /* 0x0009980001067983 */ /* 0x001ee80000300a00 */
[----:B---3--:R-:W-:Y:S01]  /*efeb0*/  STL.64 [R1+0x2e28], R6 ;  /* 0x002e280601007387 */ /* 0x008fe20000100a00 */
[----:B------:R-:W3:Y:S03]  /*efec0*/  LDL.LU.64 R8, [R1+0x970] ;  /* 0x0009700001087983 */ /* 0x000ee60000300a00 */
[----:B---3--:R0:W-:Y:S04]  /*efed0*/  STL.64 [R1+0x2e10], R8 ;  /* 0x002e100801007387 */ /* 0x0081e80000100a00 */
[----:B0-----:R-:W3:Y:S04]  /*efee0*/  LDL.LU.64 R8, [R1+0x988] ;  /* 0x0009880001087983 */ /* 0x001ee80000300a00 */
[----:B---3--:R0:W-:Y:S04]  /*efef0*/  STL.64 [R1+0x2e18], R8 ;  /* 0x002e180801007387 */ /* 0x0081e80000100a00 */
[----:B0-----:R-:W3:Y:S04]  /*eff00*/  LDL.LU.64 R8, [R1+0x990] ;  /* 0x0009900001087983 */ /* 0x001ee80000300a00 */
[----:B------:R-:W0:Y:S01]  /*eff10*/  S2R R26, SR_TID.X ;  /* 0x00000000001a7919 */ /* 0x000e220000002100 */
[----:B------:R-:W-:Y:S01]  /*eff20*/  IMAD R4, R16, 0x3fa, RZ ;  /* 0x000003fa10047824 */ /* 0x000fe200078e02ff */
[----:B------:R-:W-:-:S02]  /*eff30*/  LEA.HI.X.SX32 R15, R29, R3, 0x1, P6 ;  /* 0x000000031d0f7211 */ /* 0x000fc400030f0eff */
[----:B---3--:R1:W-:Y:S04]  /*eff40*/  STL.64 [R1+0x2e30], R8 ;  /* 0x002e300801007387 */ /* 0x0083e80000100a00 */
[----:B-1----:R-:W2:Y:S01]  /*eff50*/  LDL.LU R9, [R1+0xcfc] ;  /* 0x000cfc0001097983 */ /* 0x002ea20000300800 */
[----:B0-----:R-:W-:Y:S01]  /*eff60*/  SHF.L.U32 R0, R26, 0x4, RZ ;  /* 0x000000041a007819 */ /* 0x001fe200000006ff */
[----:B------:R-:W3:Y:S02]  /*eff70*/  LDL.LU.64 R10, [R1+0x968] ;  /* 0x00096800010a7983 */ /* 0x000ee40000300a00 */
[----:B------:R-:W4:Y:S01]  /*eff80*/  LDL.LU R18, [R1+0x170] ;  /* 0x0001700001127983 */ /* 0x000f220000300800 */
[----:B------:R-:W5:Y:S01]  /*eff90*/  LDL.LU.64 R12, [R1+0x960] ;  /* 0x00096000010c7983 */ /* 0x000f620000300a00 */
[----:B------:R-:W3:Y:S02]  /*effa0*/  LDL.LU R19, [R1+0x100] ;  /* 0x0001000001137983 */ /* 0x000ee40000300800 */
[----:B------:R-:W-:Y:S01]  /*effb0*/  IMAD R5, R16, 0x1fd, RZ ;  /* 0x000001fd10057824 */ /* 0x000fe200078e02ff */
[----:B------:R-:W-:-:S02]  /*effc0*/  LOP3.LUT R0, R0, 0x70, RZ, 0xc0, !PT ;  /* 0x0000007000007812 */ /* 0x000fc400078ec0ff */
[----:B------:R-:W-:Y:S01]  /*effd0*/  LOP3.LUT R26, R26, 0xe0, RZ, 0xc0, !PT ;  /* 0x000000e01a1a7812 */ /* 0x000fe200078ec0ff */
[----:B------:R-:W3:Y:S01]  /*effe0*/  LDL.LU R28, [R1+0xa0] ;  /* 0x0000a000011c7983 */ /* 0x000ee20000300800 */
[----:B------:R-:W-:Y:S01]  /*efff0*/  IADD3 R6, P6, R4, R2, RZ ;  /* 0x0000000204067210 */ /* 0x000fe20007fde0ff */
[----:B------:R0:W-:Y:S02]  /*f0000*/  STL.64 [R1+0xfa8], R14 ;  /* 0x000fa80e01007387 */ /* 0x0001e40000100a00 */
[----:B------:R-:W-:Y:S01]  /*f0010*/  IMAD R0, R26, 0x4, R0 ;  /* 0x000000041a007824 */ /* 0x000fe200078e0200 */
[----:B------:R-:W-:Y:S01]  /*f0020*/  LEA.HI.X.SX32 R7, R5, R3, 0x1, P6 ;  /* 0x0000000305077211 */ /* 0x000fe200030f0eff */
[----:B0-----:R-:W3:Y:S01]  /*f0030*/  LDL.LU.64 R14, [R1+0x958] ;  /* 0x00095800010e7983 */ /* 0x001ee20000300a00 */
[----:B------:R-:W3:Y:S02]  /*f0040*/  LDL.LU.64 R20, [R1+0x950] ;  /* 0x0009500001147983 */ /* 0x000ee40000300a00 */
[----:B------:R-:W3:Y:S02]  /*f0050*/  LDL.LU.64 R22, [R1+0x948] ;  /* 0x0009480001167983 */ /* 0x000ee40000300a00 */
[----:B------:R-:W3:Y:S01]  /*f0060*/  LDL.LU.64 R24, [R1+0x940] ;  /* 0x0009400001187983 */ /* 0x000ee20000300a00 */
[----:B------:R-:W3:Y:S01]  /*f0070*/  LDL.LU.64 R26, [R1+0x938] ;  /* 0x00093800011a7983 */ /* 0x000ee20000300a00 */
[----:B------:R-:W3:Y:S02]  /*f0080*/  LDL.LU R29, [R1+0x40] ;  /* 0x00004000011d7983 */ /* 0x000ee40000300800 */
[----:B------:R-:W-:-:S05]  /*f0090*/  IMAD R4, R16, 0x3fc, RZ ;  /* 0x000003fc10047824 */ /* 0x000fca00078e02ff */
[----:B------:R-:W-:Y:S01]  /*f00a0*/  IADD3 R8, P6, R4, R2, RZ ;  /* 0x0000000204087210 */ /* 0x000fe20007fde0ff */
[----:B------:R-:W-:Y:S02]  /*f00b0*/  IMAD R4, R16, 0x3fe, RZ ;  /* 0x000003fe10047824 */ /* 0x000fe400078e02ff */
[----:B--2---:R-:W-:-:S05]  /*f00c0*/  FFMA R17, R17, 0.69314718246459960938, R9 ;  /* 0x3f31721811117823 */ /* 0x004fca0000000009 */
[----:B------:R-:W-:Y:S01]  /*f00d0*/  STL [R1+0x29a8], R17 ;  /* 0x0029a81101007387 */ /* 0x000fe20000100800 */
[----:B------:R0:W-:Y:S03]  /*f00e0*/  STL.64 [R1+0xfa0], R6 ;  /* 0x000fa00601007387 */ /* 0x0001e60000100a00 */
[----:B0-----:R-:W0:Y:S01]  /*f00f0*/  S2R R7, SR_TID.X ;  /* 0x0000000000077919 */ /* 0x001e220000002100 */
[C---:B------:R-:W-:Y:S02]  /*f0100*/  IMAD R6, R16.reuse, 0x1fe, RZ ;  /* 0x000001fe10067824 */ /* 0x040fe400078e02ff */
[----:B------:R-:W-:-:S03]  /*f0110*/  IMAD R16, R16, 0x1ff, RZ ;  /* 0x000001ff10107824 */ /* 0x000fc600078e02ff */
[----:B------:R-:W-:Y:S01]  /*f0120*/  LEA.HI.X.SX32 R9, R6, R3, 0x1, P6 ;  /* 0x0000000306097211 */ /* 0x000fe200030f0eff */
[----:B------:R-:W-:-:S04]  /*f0130*/  IADD3 R6, P6, R4, R2, RZ ;  /* 0x0000000204067210 */ /* 0x000fc80007fde0ff */
[----:B------:R1:W-:Y:S04]  /*f0140*/  STL.64 [R1+0xf80], R8 ;  /* 0x000f800801007387 */ /* 0x0003e80000100a00 */
[----:B-1----:R-:W2:Y:S01]  /*f0150*/  LDL.LU.64 R8, [R1+0x2e30] ;  /* 0x002e300001087983 */ /* 0x002ea20000300a00 */
[----:B0-----:R-:W-:Y:S01]  /*f0160*/  LOP3.LUT R17, R7, 0x18, RZ, 0xc0, !PT ;  /* 0x0000001807117812 */ /* 0x001fe200078ec0ff */
[----:B------:R-:W-:Y:S02]  /*f0170*/  LEA.HI.X.SX32 R7, R16, R3, 0x1, P6 ;  /* 0x0000000310077211 */ /* 0x000fe400030f0eff */
[----:B------:R-:W2:Y:S03]  /*f0180*/  LDL.LU.64 R4, [R1+0x978] ;  /* 0x0009780001047983 */ /* 0x000ea60000300a00 */
[----:B------:R0:W-:Y:S04]  /*f0190*/  STL.64 [R1+0xf60], R6 ;  /* 0x000f600601007387 */ /* 0x0001e80000100a00 */
[----:B0-----:R-:W2:Y:S01]  /*f01a0*/  LDL.LU.64 R6, [R1+0x2e28] ;  /* 0x002e280001067983 */ /* 0x001ea20000300a00 */
[----:B------:R-:W2:Y:S01]  /*f01b0*/  LDL.LU R3, [R1+0x110] ;  /* 0x0001100001037983 */ /* 0x000ea20000300800 */
[----:B------:R-:W-:-:S06]  /*f01c0*/  LEA.HI R17, R17, R0, RZ, 0x1f ;  /* 0x0000000011117211 */ /* 0x000fcc00078ff8ff */
[----:B------:R-:W3:Y:S01]  /*f01d0*/  LDL.LU.64 R16, [R1+0x980] ;  /* 0x0009800001107983 */ /* 0x000ee20000300a00 */
[----:B--2---:R-:W-:-:S03]  /*f01e0*/  PRMT R2, R3, 0x7632, R2 ;  /* 0x0000763203027816 */ /* 0x004fc60000000002 */
[----:B------:R0:W-:Y:S04]  /*f01f0*/  STG.E.U16 [R6.64], R3 ;  /* 0x0000000306007986 */ /* 0x0001e8000c101506 */
[----:B------:R1:W-:Y:S04]  /*f0200*/  STG.E.U16 [R8.64], R2 ;  /* 0x0000000208007986 */ /* 0x0003e8000c101506 */
[----:B0-----:R-:W2:Y:S04]  /*f0210*/  LDL.LU.64 R6, [R1+0x2e20] ;  /* 0x002e200001067983 */ /* 0x001ea80000300a00 */
[----:B-1----:R-:W2:Y:S04]  /*f0220*/  LDL.LU.64 R8, [R1+0x2e18] ;  /* 0x002e180001087983 */ /* 0x002ea80000300a00 */
[----:B--2---:R0:W-:Y:S04]  /*f0230*/  STG.E.U16 [R8.64], R6 ;  /* 0x0000000608007986 */ /* 0x0041e8000c101506 */
[----:B0-----:R-:W2:Y:S01]  /*f0240*/  LDL.LU.64 R8, [R1+0x2e10] ;  /* 0x002e100001087983 */ /* 0x001ea20000300a00 */
[----:B------:R-:W-:-:S02]  /*f0250*/  PRMT R0, R6, 0x7632, R0 ;  /* 0x0000763206007816 */ /* 0x000fc40000000000 */
[----:B------:R-:W-:-:S03]  /*f0260*/  PRMT R2, R7, 0x7632, R2 ;  /* 0x0000763207027816 */ /* 0x000fc60000000002 */
[----:B---3--:R4:W-:Y:S01]  /*f0270*/  STG.E.U16 [R16.64], R0 ;  /* 0x0000000010007986 */ /* 0x0089e2000c101506 */
[----:B------:R-:W-:Y:S01]  /*f0280*/  STG.E.U16 [R4.64], R7 ;  /* 0x0000000704007986 */ /* 0x000fe2000c101506 */
[----:B----4-:R-:W-:Y:S02]  /*f0290*/  PRMT R0, R18, 0x7632, R0 ;  /* 0x0000763212007816 */ /* 0x010fe40000000000 */
[----:B--2---:R0:W-:Y:S01]  /*f02a0*/  STG.E.U16 [R8.64], R2 ;  /* 0x0000000208007986 */ /* 0x0041e2000c101506 */
[----:B------:R-:W-:Y:S02]  /*f02b0*/  STG.E.U16 [R10.64], R18 ;  /* 0x000000120a007986 */ /* 0x000fe4000c101506 */
[----:B-----5:R1:W-:Y:S02]  /*f02c0*/  STG.E.U16 [R12.64], R0 ;  /* 0x000000000c007986 */ /* 0x0203e4000c101506 */
[----:B------:R-:W-:Y:S01]  /*f02d0*/  STG.E.U16 [R14.64], R19 ;  /* 0x000000130e007986 */ /* 0x000fe2000c101506 */
[----:B0-----:R-:W-:-:S02]  /*f02e0*/  PRMT R2, R19, 0x7632, R2 ;  /* 0x0000763213027816 */ /* 0x001fc40000000002 */
[----:B-1----:R-:W-:-:S03]  /*f02f0*/  PRMT R0, R28, 0x7632, R0 ;  /* 0x000076321c007816 */ /* 0x002fc60000000000 */
[----:B------:R-:W-:Y:S01]  /*f0300*/  STG.E.U16 [R20.64], R2 ;  /* 0x0000000214007986 */ /* 0x000fe2000c101506 */
[----:B------:R-:W-:Y:S02]  /*f0310*/  STG.E.U16 [R22.64], R28 ;  /* 0x0000001c16007986 */ /* 0x000fe4000c101506 */
[----:B------:R-:W-:Y:S02]  /*f0320*/  STG.E.U16 [R24.64], R0 ;  /* 0x0000000018007986 */ /* 0x000fe4000c101506 */
[----:B------:R0:W-:Y:S02]  /*f0330*/  STG.E.U16 [R26.64], R29 ;  /* 0x0000001d1a007986 */ /* 0x0001e4000c101506 */
[----:B0-----:R-:W2:Y:S01]  /*f0340*/  LDL.LU.64 R26, [R1+0x930] ;  /* 0x00093000011a7983 */ /* 0x001ea20000300a00 */
[----:B------:R-:W3:Y:S03]  /*f0350*/  LDL.LU R3, [R1+0x150] ;  /* 0x0001500001037983 */ /* 0x000ee60000300800 */
[----:B---3--:R0:W-:Y:S04]  /*f0360*/  STL [R1+0x2db8], R3 ;  /* 0x002db80301007387 */ /* 0x0081e80000100800 */
[----:B0-----:R-:W3:Y:S04]  /*f0370*/  LDL.LU R3, [R1+0x30] ;  /* 0x0000300001037983 */ /* 0x001ee80000300800 */
[----:B---3--:R0:W-:Y:S04]  /*f0380*/  STL [R1+0x2dd0], R3 ;  /* 0x002dd00301007387 */ /* 0x0081e80000100800 */
[----:B0-----:R-:W3:Y:S04]  /*f0390*/  LDL.LU R3, [R1+0x90] ;  /* 0x0000900001037983 */ /* 0x001ee80000300800 */
[----:B---3--:R0:W-:Y:S04]  /*f03a0*/  STL [R1+0x2de8], R3 ;  /* 0x002de80301007387 */ /* 0x0081e80000100800 */
[----:B0-----:R-:W3:Y:S04]  /*f03b0*/  LDL.LU R3, [R1+0xf0] ;  /* 0x0000f00001037983 */ /* 0x001ee80000300800 */
[----:B---3--:R0:W-:Y:S04]  /*f03c0*/  STL [R1+0x2e00], R3 ;  /* 0x002e000301007387 */ /* 0x0081e80000100800 */
[----:B0-----:R-:W3:Y:S01]  /*f03d0*/  LDL.LU R3, [R1+0x160] ;  /* 0x0001600001037983 */ /* 0x001ee20000300800 */
[----:B------:R-:W4:Y:S02]  /*f03e0*/  LDL.LU R6, [R1+0xe0] ;  /* 0x0000e00001067983 */ /* 0x000f240000300800 */
[----:B------:R-:W5:Y:S02]  /*f03f0*/  LDL.LU.64 R16, [R1+0x8d0] ;  /* 0x0008d00001107983 */ /* 0x000f640000300a00 */
        /* <DEDUP_REMOVED lines=19> */
[----:B0-----:R-:W5:Y:S01]  /*f0530*/  LDL.LU.64 R16, [R1+0x920] ;  /* 0x0009200001107983 */ /* 0x001f620000300a00 */
[----:B------:R-:W-:-:S03]  /*f0540*/  PRMT R2, R29, 0x7632, R2 ;  /* 0x000076321d027816 */ /* 0x000fc60000000002 */
[----:B-----5:R0:W-:Y:S04]  /*f0550*/  STL.64 [R1+0x2e08], R16 ;  /* 0x002e081001007387 */ /* 0x0201e80000100a00 */
[----:B0-----:R-:W3:Y:S01]  /*f0560*/  LDL.LU.64 R16, [R1+0x928] ;  /* 0x0009280001107983 */ /* 0x001ee20000300a00 */
[----:B------:R-:W5:Y:S02]  /*f0570*/  LDL.LU.64 R4, [R1+0x8c8] ;  /* 0x0008c80001047983 */ /* 0x000f640000300a00 */
[----:B------:R-:W4:Y:S02]  /*f0580*/  LDL.LU R7, [R1+0x80] ;  /* 0x0000800001077983 */ /* 0x000f240000300800 */
[----:B------:R-:W4:Y:S01]  /*f0590*/  LDL.LU.64 R8, [R1+0x8c0] ;  /* 0x0008c00001087983 */ /* 0x000f220000300a00 */
[----:B------:R-:W4:Y:S01]  /*f05a0*/  LDL.LU.64 R10, [R1+0x8b8] ;  /* 0x0008b800010a7983 */ /* 0x000f220000300a00 */
[----:B------:R-:W4:Y:S02]  /*f05b0*/  LDL.LU R18, [R1+0x20] ;  /* 0x0000200001127983 */ /* 0x000f240000300800 */
[----:B------:R-:W4:Y:S02]  /*f05c0*/  LDL.LU.64 R12, [R1+0x8b0] ;  /* 0x0008b000010c7983 */ /* 0x000f240000300a00 */
[----:B------:R-:W4:Y:S01]  /*f05d0*/  LDL.LU.64 R14, [R1+0x8a8] ;  /* 0x0008a800010e7983 */ /* 0x000f220000300a00 */
[----:B------:R-:W4:Y:S01]  /*f05e0*/  LDL.LU R19, [R1+0x140] ;  /* 0x0001400001137983 */ /* 0x000f220000300800 */
[----:B------:R-:W4:Y:S02]  /*f05f0*/  LDL.LU.64 R20, [R1+0x8a0] ;  /* 0x0008a00001147983 */ /* 0x000f240000300a00 */
[----:B------:R-:W4:Y:S02]  /*f0600*/  LDL.LU.64 R22, [R1+0x898] ;  /* 0x0008980001167983 */ /* 0x000f240000300a00 */
[----:B------:R-:W4:Y:S01]  /*f0610*/  LDL.LU R28, [R1+0xd0] ;  /* 0x0000d000011c7983 */ /* 0x000f220000300800 */
[----:B------:R-:W4:Y:S04]  /*f0620*/  LDL.LU R29, [R1+0x70] ;  /* 0x00007000011d7983 */ /* 0x000f280000300800 */
[----:B--2---:R0:W-:Y:S01]  /*f0630*/  STG.E.U16 [R26.64], R2 ;  /* 0x000000021a007986 */ /* 0x0041e2000c101506 */
[----:B------:R-:W2:Y:S03]  /*f0640*/  LDL.LU.64 R24, [R1+0x890] ;  /* 0x0008900001187983 */ /* 0x000ea60000300a00 */
[----:B0-----:R-:W2:Y:S04]  /*f0650*/  LDL.LU.64 R26, [R1+0x888] ;  /* 0x00088800011a7983 */ /* 0x001ea80000300a00 */
[----:B---3--:R0:W-:Y:S04]  /*f0660*/  STG.E.U16 [R16.64], R3 ;  /* 0x0000000310007986 */ /* 0x0081e8000c101506 */
[----:B0-----:R-:W3:Y:S01]  /*f0670*/  LDL.LU.64 R16, [R1+0x2e08] ;  /* 0x002e080001107983 */ /* 0x001ee20000300a00 */
[----:B------:R-:W-:-:S02]  /*f0680*/  PRMT R0, R3, 0x7632, R0 ;  /* 0x0000763203007816 */ /* 0x000fc40000000000 */
[----:B------:R-:W2:Y:S03]  /*f0690*/  LDL.LU R3, [R1+0x2e00] ;  /* 0x002e000001037983 */ /* 0x000ea60000300800 */
[----:B---3--:R0:W-:Y:S04]  /*f06a0*/  STG.E.U16 [R16.64], R0 ;  /* 0x0000000010007986 */ /* 0x0081e8000c101506 */
[----:B0-----:R-:W3:Y:S01]  /*f06b0*/  LDL.LU.64 R16, [R1+0x2df8] ;  /* 0x002df80001107983 */ /* 0x001ee20000300a00 */
[----:B--2---:R-:W-:-:S03]  /*f06c0*/  PRMT R2, R3, 0x7632, R2 ;  /* 0x0000763203027816 */ /* 0x004fc60000000002 */
[----:B---3--:R0:W-:Y:S04]  /*f06d0*/  STG.E.U16 [R16.64], R3 ;  /* 0x0000000310007986 */ /* 0x0081e8000c101506 */
[----:B0-----:R-:W2:Y:S01]  /*f06e0*/  LDL.LU.64 R16, [R1+0x2df0] ;  /* 0x002df00001107983 */ /* 0x001ea20000300a00 */
[----:B------:R-:W3:Y:S03]  /*f06f0*/  LDL.LU R3, [R1+0x2de8] ;  /* 0x002de80001037983 */ /* 0x000ee60000300800 */
[----:B--2---:R0:W-:Y:S04]  /*f0700*/  STG.E.U16 [R16.64], R2 ;  /* 0x0000000210007986 */ /* 0x0041e8000c101506 */
[----:B0-----:R-:W2:Y:S01]  /*f0710*/  LDL.LU.64 R16, [R1+0x2de0] ;  /* 0x002de00001107983 */ /* 0x001ea20000300a00 */
[----:B---3--:R-:W-:-:S03]  /*f0720*/  PRMT R0, R3, 0x7632, R0 ;  /* 0x0000763203007816 */ /* 0x008fc60000000000 */
[----:B--2---:R0:W-:Y:S04]  /*f0730*/  STG.E.U16 [R16.64], R3 ;  /* 0x0000000310007986 */ /* 0x0041e8000c101506 */
        /* <DEDUP_REMOVED lines=12> */
[----:B0-----:R-:W2:Y:S04]  /*f0800*/  LDL.LU.64 R16, [R1+0x2da8] ;  /* 0x002da80001107983 */ /* 0x001ea80000300a00 */
[----:B--2---:R0:W-:Y:S04]  /*f0810*/  STG.E.U16 [R16.64], R0 ;  /* 0x0000000010007986 */ /* 0x0041e8000c101506 */
[----:B0-----:R-:W2:Y:S01]  /*f0820*/  LDL.LU.64 R16, [R1+0x2da0] ;  /* 0x002da00001107983 */ /* 0x001ea20000300a00 */
[----:B----4-:R-:W-:-:S03]  /*f0830*/  PRMT R2, R6, 0x7632, R2 ;  /* 0x0000763206027816 */ /* 0x010fc60000000002 */
[----:B--2---:R0:W-:Y:S04]  /*f0840*/  STG.E.U16 [R16.64], R6 ;  /* 0x0000000610007986 */ /* 0x0041e8000c101506 */
[----:B0-----:R-:W2:Y:S01]  /*f0850*/  LDL.LU.64 R16, [R1+0x2d98] ;  /* 0x002d980001107983 */ /* 0x001ea20000300a00 */
[----:B------:R-:W-:-:S03]  /*f0860*/  PRMT R0, R7, 0x7632, R0 ;  /* 0x0000763207007816 */ /* 0x000fc60000000000 */
[----:B--2---:R0:W-:Y:S01]  /*f0870*/  STG.E.U16 [R16.64], R2 ;  /* 0x0000000210007986 */ /* 0x0041e2000c101506 */
[----:B-----5:R-:W-:Y:S02]  /*f0880*/  STG.E.U16 [R4.64], R7 ;  /* 0x0000000704007986 */ /* 0x020fe4000c101506 */
[----:B------:R1:W-:Y:S02]  /*f0890*/  STG.E.U16 [R8.64], R0 ;  /* 0x0000000008007986 */ /* 0x0003e4000c101506 */
[----:B------:R-:W-:Y:S01]  /*f08a0*/  STG.E.U16 [R10.64], R18 ;  /* 0x000000120a007986 */ /* 0x000fe2000c101506 */
[----:B0-----:R-:W-:Y:S02]  /*f08b0*/  PRMT R2, R18, 0x7632, R2 ;  /* 0x0000763212027816 */ /* 0x001fe40000000002 */
[----:B-1----:R-:W-:-:S03]  /*f08c0*/  PRMT R0, R19, 0x7632, R0 ;  /* 0x0000763213007816 */ /* 0x002fc60000000000 */
[----:B------:R0:W-:Y:S01]  /*f08d0*/  STG.E.U16 [R12.64], R2 ;  /* 0x000000020c007986 */ /* 0x0001e2000c101506 */
[----:B------:R-:W-:Y:S02]  /*f08e0*/  STG.E.U16 [R14.64], R19 ;  /* 0x000000130e007986 */ /* 0x000fe4000c101506 */
[----:B------:R-:W-:Y:S02]  /*f08f0*/  STG.E.U16 [R20.64], R0 ;  /* 0x0000000014007986 */ /* 0x000fe4000c101506 */
[----:B------:R-:W-:Y:S01]  /*f0900*/  STG.E.U16 [R22.64], R28 ;  /* 0x0000001c16007986 */ /* 0x000fe2000c101506 */
[----:B0-----:R-:W-:-:S05]  /*f0910*/  PRMT R2, R28, 0x7632, R2 ;  /* 0x000076321c027816 */ /* 0x001fca0000000002 */
[----:B------:R-:W-:Y:S01]  /*f0920*/  STG.E.U16 [R24.64], R2 ;  /* 0x0000000218007986 */ /* 0x000fe2000c101506 */
[----:B------:R0:W-:Y:S03]  /*f0930*/  STG.E.U16 [R26.64], R29 ;  /* 0x0000001d1a007986 */ /* 0x0001e6000c101506 */
[----:B0-----:R-:W2:Y:S01]  /*f0940*/  LDL.LU.64 R26, [R1+0x880] ;  /* 0x00088000011a7983 */ /* 0x001ea20000300a00 */
[----:B------:R-:W3:Y:S03]  /*f0950*/  LDL.LU R3, [R1] ;  /* 0x0000000001037983 */ /* 0x000ee60000300800 */
        /* <DEDUP_REMOVED lines=39> */
[----:B------:R-:W4:Y:S01]  /*f0bd0*/  LDL.LU R19, [R1+0x1c0] ;  /* 0x0001c00001137983 */ /* 0x000f220000300800 */
[----:B------:R-:W4:Y:S01]  /*f0be0*/  LDL.LU R28, [R1+0x1d0] ;  /* 0x0001d000011c7983 */ /* 0x000f220000300800 */
[----:B------:R-:W4:Y:S02]  /*f0bf0*/  LDL.LU.64 R14, [R1+0x7f8] ;  /* 0x0007f800010e7983 */ /* 0x000f240000300a00 */
[----:B------:R-:W4:Y:S02]  /*f0c00*/  LDL.LU.64 R20, [R1+0x7f0] ;  /* 0x0007f00001147983 */ /* 0x000f240000300a00 */
[----:B------:R-:W4:Y:S01]  /*f0c10*/  LDL.LU.64 R22, [R1+0x7e8] ;  /* 0x0007e80001167983 */ /* 0x000f220000300a00 */
[----:B--2---:R0:W-:Y:S04]  /*f0c20*/  STG.E.U16 [R26.64], R0 ;  /* 0x000000001a007986 */ /* 0x0041e8000c101506 */
[----:B------:R-:W2:Y:S04]  /*f0c30*/  LDL.LU.64 R24, [R1+0x7e0] ;  /* 0x0007e00001187983 */ /* 0x000ea80000300a00 */
[----:B0-----:R-:W2:Y:S01]  /*f0c40*/  LDL.LU.64 R26, [R1+0x7d8] ;  /* 0x0007d800011a7983 */ /* 0x001ea20000300a00 */
[----:B------:R-:W2:Y:S03]  /*f0c50*/  LDL.LU R29, [R1+0x1e0] ;  /* 0x0001e000011d7983 */ /* 0x000ea60000300800 */
        /* <DEDUP_REMOVED lines=617> */
[----:B------:R1:W-:Y:S02]  /*f32f0*/  STG.E.U16 [R20.64], R2 ;  /* 0x0000000214007986 */ /* 0x0003e4000c101506 */
[----:B------:R2:W-:Y:S01]  /*f3300*/  STG.E.U16 [R22.64], R28 ;  /* 0x0000001c16007986 */ /* 0x0005e2000c101506 */
[----:B0-----:R-:W-:Y:S01]  /*f3310*/  PRMT R0, R28, 0x7632, R0 ;  /* 0x000076321c007816 */ /* 0x001fe20000000000 */
[----:B-1----:R-:W3:Y:S04]  /*f3320*/  LDL.LU.64 R20, [R1+0x3b0] ;  /* 0x0003b00001147983 */ /* 0x002ee80000300a00 */
[----:B------:R0:W-:Y:S01]  /*f3330*/  STG.E.U16 [R24.64], R0 ;  /* 0x0000000018007986 */ /* 0x0001e2000c101506 */
[----:B--2---:R-:W2:Y:S01]  /*f3340*/  LDL.LU.64 R22, [R1+0x3a8] ;  /* 0x0003a80001167983 */ /* 0x004ea20000300a00 */
[----:B------:R-:W-:Y:S01]  /*f3350*/  PRMT R2, R29, 0x7632, R2 ;  /* 0x000076321d027816 */ /* 0x000fe20000000002 */
[----:B------:R1:W-:Y:S01]  /*f3360*/  STG.E.U16 [R26.64], R29 ;  /* 0x0000001d1a007986 */ /* 0x0003e2000c101506 */
[----:B0-----:R-:W4:Y:S01]  /*f3370*/  LDL.LU R25, [R1+0x18c] ;  /* 0x00018c0001197983 */ /* 0x001f220000300800 */
[----:B-1----:R-:W5:Y:S02]  /*f3380*/  LDL.LU.64 R28, [R1+0x3a0] ;  /* 0x0003a000011c7983 */ /* 0x002f640000300a00 */
[----:B------:R-:W2:Y:S02]  /*f3390*/  LDL.LU R10, [R1+0x17c] ;  /* 0x00017c00010a7983 */ /* 0x000ea40000300800 */
[----:B--2---:R0:W-:Y:S04]  /*f33a0*/  STL [R1+0x2a10], R10 ;  /* 0x002a100a01007387 */ /* 0x0041e80000100800 */
[----:B0-----:R-:W2:Y:S04]  /*f33b0*/  LDL.LU R10, [R1+0x5c] ;  /* 0x00005c00010a7983 */ /* 0x001ea80000300800 */
[----:B--2---:R0:W-:Y:S04]  /*f33c0*/  STL [R1+0x2a28], R10 ;  /* 0x002a280a01007387 */ /* 0x0041e80000100800 */
[----:B0-----:R-:W2:Y:S04]  /*f33d0*/  LDL.LU R10, [R1+0xbc] ;  /* 0x0000bc00010a7983 */ /* 0x001ea80000300800 */
[----:B--2---:R0:W-:Y:S04]  /*f33e0*/  STL [R1+0x2a40], R10 ;  /* 0x002a400a01007387 */ /* 0x0041e80000100800 */
[----:B0-----:R-:W2:Y:S01]  /*f33f0*/  LDL.LU R10, [R1+0x11c] ;  /* 0x00011c00010a7983 */ /* 0x001ea20000300800 */
[----:B------:R-:W2:Y:S02]  /*f3400*/  LDL.LU R3, [R1+0x10c] ;  /* 0x00010c0001037983 */ /* 0x000ea40000300800 */
[----:B------:R-:W2:Y:S02]  /*f3410*/  LDL.LU.64 R16, [R1+0x348] ;  /* 0x0003480001107983 */ /* 0x000ea40000300a00 */
        /* <DEDUP_REMOVED lines=17> */
[----:B0-----:R-:W2:Y:S01]  /*f3530*/  LDL.LU.64 R16, [R1+0x390] ;  /* 0x0003900001107983 */ /* 0x001ea20000300a00 */
[----:B----4-:R-:W-:-:S03]  /*f3540*/  PRMT R0, R25, 0x7632, R0 ;  /* 0x0000763219007816 */ /* 0x010fc60000000000 */
[----:B---3--:R-:W-:Y:S04]  /*f3550*/  STG.E.U16 [R20.64], R2 ;  /* 0x0000000214007986 */ /* 0x008fe8000c101506 */
[----:B--2---:R0:W-:Y:S04]  /*f3560*/  STL.64 [R1+0x2a48], R16 ;  /* 0x002a481001007387 */ /* 0x0041e80000100a00 */
[----:B0-----:R-:W2:Y:S01]  /*f3570*/  LDL.LU.64 R16, [R1+0x398] ;  /* 0x0003980001107983 */ /* 0x001ea20000300a00 */
[----:B------:R-:W3:Y:S02]  /*f3580*/  LDL.LU R11, [R1+0xac] ;  /* 0x0000ac00010b7983 */ /* 0x000ee40000300800 */
[----:B------:R-:W4:Y:S02]  /*f3590*/  LDL.LU.64 R4, [R1+0x340] ;  /* 0x0003400001047983 */ /* 0x000f240000300a00 */
[----:B------:R-:W3:Y:S01]  /*f35a0*/  LDL.LU.64 R6, [R1+0x338] ;  /* 0x0003380001067983 */ /* 0x000ee20000300a00 */
[----:B------:R-:W3:Y:S01]  /*f35b0*/  LDL.LU R14, [R1+0x4c] ;  /* 0x00004c00010e7983 */ /* 0x000ee20000300800 */
[----:B------:R-:W3:Y:S02]  /*f35c0*/  LDL.LU.64 R8, [R1+0x330] ;  /* 0x0003300001087983 */ /* 0x000ee40000300a00 */
[----:B------:R-:W3:Y:S02]  /*f35d0*/  LDL.LU.64 R12, [R1+0x328] ;  /* 0x00032800010c7983 */ /* 0x000ee40000300a00 */
[----:B------:R-:W3:Y:S01]  /*f35e0*/  LDL.LU R15, [R1+0x16c] ;  /* 0x00016c00010f7983 */ /* 0x000ee20000300800 */
[----:B------:R-:W3:Y:S01]  /*f35f0*/  LDL.LU.64 R18, [R1+0x320] ;  /* 0x0003200001127983 */ /* 0x000ee20000300a00 */
[----:B------:R-:W3:Y:S02]  /*f3600*/  LDL.LU R26, [R1+0xfc] ;  /* 0x0000fc00011a7983 */ /* 0x000ee40000300800 */
[----:B------:R-:W3:Y:S02]  /*f3610*/  LDL.LU R27, [R1+0x9c] ;  /* 0x00009c00011b7983 */ /* 0x000ee40000300800 */
[----:B------:R-:W3:Y:S01]  /*f3620*/  LDL.LU.64 R20, [R1+0x318] ;  /* 0x0003180001147983 */ /* 0x000ee20000300a00 */
[----:B------:R0:W-:Y:S01]  /*f3630*/  STG.E.U16 [R22.64], R25 ;  /* 0x0000001916007986 */ /* 0x0001e2000c101506 */
[----:B-----5:R1:W-:Y:S03]  /*f3640*/  STG.E.U16 [R28.64], R0 ;  /* 0x000000001c007986 */ /* 0x0203e6000c101506 */
[----:B0-----:R-:W5:Y:S01]  /*f3650*/  LDL.LU.64 R22, [R1+0x310] ;  /* 0x0003100001167983 */ /* 0x001f620000300a00 */
[----:B------:R-:W3:Y:S02]  /*f3660*/  LDL.LU.64 R24, [R1+0x308] ;  /* 0x0003080001187983 */ /* 0x000ee40000300a00 */
[----:B-1----:R-:W3:Y:S01]  /*f3670*/  LDL.LU.64 R28, [R1+0x300] ;  /* 0x00030000011c7983 */ /* 0x002ee20000300a00 */
[----:B--2---:R0:W-:Y:S04]  /*f3680*/  STG.E.U16 [R16.64], R10 ;  /* 0x0000000a10007986 */ /* 0x0041e8000c101506 */
[----:B0-----:R-:W2:Y:S01]  /*f3690*/  LDL.LU.64 R16, [R1+0x2a48] ;  /* 0x002a480001107983 */ /* 0x001ea20000300a00 */
[----:B------:R-:W-:-:S02]  /*f36a0*/  PRMT R2, R10, 0x7632, R2 ;  /* 0x000076320a027816 */ /* 0x000fc40000000002 */
        /* <DEDUP_REMOVED lines=21> */
[----:B------:R-:W-:-:S03]  /*f3800*/  PRMT R2, R3, 0x7632, R2 ;  /* 0x0000763203027816 */ /* 0x000fc60000000002 */
[----:B--2---:R0:W-:Y:S04]  /*f3810*/  STG.E.U16 [R16.64], R3 ;  /* 0x0000000310007986 */ /* 0x0041e8000c101506 */
[----:B0-----:R-:W2:Y:S04]  /*f3820*/  LDL.LU.64 R16, [R1+0x29e8] ;  /* 0x0029e80001107983 */ /* 0x001ea80000300a00 */
[----:B--2---:R0:W-:Y:S04]  /*f3830*/  STG.E.U16 [R16.64], R2 ;  /* 0x0000000210007986 */ /* 0x0041e8000c101506 */
[----:B0-----:R-:W2:Y:S01]  /*f3840*/  LDL.LU.64 R16, [R1+0x29e0] ;  /* 0x0029e00001107983 */ /* 0x001ea20000300a00 */
[----:B------:R-:W-:-:S02]  /*f3850*/  PRMT R0, R11, 0x7632, R0 ;  /* 0x000076320b007816 */ /* 0x000fc40000000000 */
[----:B------:R-:W-:Y:S01]  /*f3860*/  PRMT R2, R14, 0x7632, R2 ;  /* 0x000076320e027816 */ /* 0x000fe20000000002 */
[----:B--2---:R0:W-:Y:S04]  /*f3870*/  STG.E.U16 [R16.64], R11 ;  /* 0x0000000b10007986 */ /* 0x0041e8000c101506 */
[----:B0-----:R-:W3:Y:S01]  /*f3880*/  LDL.LU R11, [R1+0x14c] ;  /* 0x00014c00010b7983 */ /* 0x001ee20000300800 */
[----:B----4-:R0:W-:Y:S02]  /*f3890*/  STG.E.U16 [R4.64], R0 ;  /* 0x0000000004007986 */ /* 0x0101e4000c101506 */
[----:B------:R-:W-:Y:S02]  /*f38a0*/  STG.E.U16 [R6.64], R14 ;  /* 0x0000000e06007986 */ /* 0x000fe4000c101506 */
[----:B------:R1:W-:Y:S01]  /*f38b0*/  STG.E.U16 [R8.64], R2 ;  /* 0x0000000208007986 */ /* 0x0003e2000c101506 */
[----:B------:R-:W-:Y:S01]  /*f38c0*/  STG.E.U16 [R12.64], R15 ;  /* 0x0000000f0c007986 */ /* 0x000fe2000c101506 */
[----:B0-----:R-:W-:-:S02]  /*f38d0*/  PRMT R0, R15, 0x7632, R0 ;  /* 0x000076320f007816 */ /* 0x001fc40000000000 */
[----:B-1----:R-:W-:-:S03]  /*f38e0*/  PRMT R2, R26, 0x7632, R2 ;  /* 0x000076321a027816 */ /* 0x002fc60000000002 */
[----:B------:R0:W-:Y:S01]  /*f38f0*/  STG.E.U16 [R18.64], R0 ;  /* 0x0000000012007986 */ /* 0x0001e2000c101506 */
[----:B------:R-:W-:Y:S02]  /*f3900*/  STG.E.U16 [R20.64], R26 ;  /* 0x0000001a14007986 */ /* 0x000fe4000c101506 */
[----:B-----5:R-:W-:Y:S02]  /*f3910*/  STG.E.U16 [R22.64], R2 ;  /* 0x0000000216007986 */ /* 0x020fe4000c101506 */
[----:B------:R1:W-:Y:S01]  /*f3920*/  STG.E.U16 [R24.64], R27 ;  /* 0x0000001b18007986 */ /* 0x0003e2000c101506 */
[----:B0-----:R-:W-:-:S05]  /*f3930*/  PRMT R0, R27, 0x7632, R0 ;  /* 0x000076321b007816 */ /* 0x001fca0000000000 */
[----:B------:R0:W-:Y:S04]  /*f3940*/  STG.E.U16 [R28.64], R0 ;  /* 0x000000001c007986 */ /* 0x0001e8000c101506 */
[----:B---3--:R-:W-:Y:S01]  /*f3950*/  STL.64 [R1+0x2998], R10 ;  /* 0x0029980a01007387 */ /* 0x008fe20000100a00 */
[----:B-1----:R-:W2:Y:S02]  /*f3960*/  LDL.LU.64 R26, [R1+0x2f8] ;  /* 0x0002f800011a7983 */ /* 0x002ea40000300a00 */
[----:B0-----:R-:W3:Y:S02]  /*f3970*/  LDL.LU R29, [R1+0x3c] ;  /* 0x00003c00011d7983 */ /* 0x001ee40000300800 */
[----:B------:R-:W4:Y:S01]  /*f3980*/  LDL.LU R8, [R1+0x15c] ;  /* 0x00015c0001087983 */ /* 0x000f220000300800 */
[----:B------:R-:W5:Y:S04]  /*f3990*/  LDL.LU R7, [R1+0xec] ;  /* 0x0000ec0001077983 */ /* 0x000f680000300800 */
[----:B-----5:R0:W-:Y:S04]  /*f39a0*/  STL [R1+0x29d8], R7 ;  /* 0x0029d80701007387 */ /* 0x0201e80000100800 */
[----:B0-----:R-:W5:Y:S01]  /*f39b0*/  LDL.LU.64 R6, [R1+0x2f0] ;  /* 0x0002f00001067983 */ /* 0x001f620000300a00 */
        /* <DEDUP_REMOVED lines=13> */
[----:B0-----:R-:W4:Y:S01]  /*f3a90*/  LDL.LU.64 R10, [R1+0x2e8] ;  /* 0x0002e800010a7983 */ /* 0x001f220000300a00 */
[----:B------:R-:W2:Y:S02]  /*f3aa0*/  LDL.LU R9, [R1+0x2c] ;  /* 0x00002c0001097983 */ /* 0x000ea40000300800 */
[----:B------:R-:W2:Y:S02]  /*f3ab0*/  LDL.LU.64 R12, [R1+0x2a0] ;  /* 0x0002a000010c7983 */ /* 0x000ea40000300a00 */
[----:B--2---:R0:W-:Y:S04]  /*f3ac0*/  STL.64 [R1+0x2988], R12 ;  /* 0x0029880c01007387 */ /* 0x0041e80000100a00 */
[----:B0-----:R-:W2:Y:S01]  /*f3ad0*/  LDL.LU.64 R12, [R1+0x2a8] ;  /* 0x0002a800010c7983 */ /* 0x001ea20000300a00 */
[----:B---3--:R-:W-:-:S03]  /*f3ae0*/  PRMT R2, R29, 0x7632, R2 ;  /* 0x000076321d027816 */ /* 0x008fc60000000002 */
[----:B------:R-:W-:Y:S04]  /*f3af0*/  STG.E.U16 [R26.64], R29 ;  /* 0x0000001d1a007986 */ /* 0x000fe8000c101506 */
[----:B-----5:R-:W-:Y:S01]  /*f3b00*/  STG.E.U16 [R6.64], R2 ;  /* 0x0000000206007986 */ /* 0x020fe2000c101506 */
[----:B----4-:R-:W-:Y:S03]  /*f3b10*/  STG.E.U16 [R10.64], R8 ;  /* 0x000000080a007986 */ /* 0x010fe6000c101506 */
[----:B--2---:R0:W-:Y:S04]  /*f3b20*/  STL.64 [R1+0x2990], R12 ;  /* 0x0029900c01007387 */ /* 0x0041e80000100a00 */
[----:B0-----:R-:W2:Y:S01]  /*f3b30*/  LDL.LU.64 R12, [R1+0x2b0] ;  /* 0x0002b000010c7983 */ /* 0x001ea20000300a00 */
[----:B------:R-:W3:Y:S02]  /*f3b40*/  LDL.LU.64 R14, [R1+0x298] ;  /* 0x00029800010e7983 */ /* 0x000ee40000300a00 */
[----:B------:R-:W4:Y:S02]  /*f3b50*/  LDL.LU R4, [R1+0xdc] ;  /* 0x0000dc0001047983 */ /* 0x000f240000300800 */
[----:B------:R-:W5:Y:S01]  /*f3b60*/  LDL.LU.64 R18, [R1+0x290] ;  /* 0x0002900001127983 */ /* 0x000f620000300a00 */
[----:B------:R-:W2:Y:S01]  /*f3b70*/  LDL.LU.64 R20, [R1+0x288] ;  /* 0x0002880001147983 */ /* 0x000ea20000300a00 */
[----:B------:R-:W2:Y:S02]  /*f3b80*/  LDL.LU R16, [R1+0x7c] ;  /* 0x00007c0001107983 */ /* 0x000ea40000300800 */
[----:B------:R-:W2:Y:S02]  /*f3b90*/  LDL.LU.64 R22, [R1+0x280] ;  /* 0x0002800001167983 */ /* 0x000ea40000300a00 */
[----:B------:R-:W2:Y:S01]  /*f3ba0*/  LDL.LU R3, [R1+0x1c] ;  /* 0x00001c0001037983 */ /* 0x000ea20000300800 */
[----:B------:R-:W2:Y:S01]  /*f3bb0*/  LDL.LU R5, [R1+0x13c] ;  /* 0x00013c0001057983 */ /* 0x000ea20000300800 */
[----:B------:R-:W2:Y:S02]  /*f3bc0*/  LDL.LU.64 R24, [R1+0x218] ;  /* 0x0002180001187983 */ /* 0x000ea40000300a00 */
[----:B------:R-:W2:Y:S02]  /*f3bd0*/  LDL.LU.64 R26, [R1+0x198] ;  /* 0x00019800011a7983 */ /* 0x000ea40000300a00 */
[----:B------:R-:W2:Y:S01]  /*f3be0*/  LDL.LU.64 R28, [R1+0x190] ;  /* 0x00019000011c7983 */ /* 0x000ea20000300a00 */
[----:B------:R-:W2:Y:S01]  /*f3bf0*/  LDL.LU R7, [R1+0x29d8] ;  /* 0x0029d80001077983 */ /* 0x000ea20000300800 */
[----:B------:R-:W2:Y:S02]  /*f3c00*/  LDL.LU R6, [R1+0xcc] ;  /* 0x0000cc0001067983 */ /* 0x000ea40000300800 */
[----:B------:R-:W2:Y:S01]  /*f3c10*/  LDL.LU.64 R10, [R1+0x29d0] ;  /* 0x0029d000010a7983 */ /* 0x000ea20000300a00 */
[----:B------:R-:W-:-:S05]  /*f3c20*/  PRMT R0, R8, 0x7632, R0 ;  /* 0x0000763208007816 */ /* 0x000fca0000000000 */
[----:B--2---:R0:W-:Y:S04]  /*f3c30*/  STG.E.U16 [R10.64], R0 ;  /* 0x000000000a007986 */ /* 0x0041e8000c101506 */
[----:B0-----:R-:W2:Y:S01]  /*f3c40*/  LDL.LU.64 R10, [R1+0x29c8] ;  /* 0x0029c800010a7983 */ /* 0x001ea20000300a00 */
[----:B------:R-:W3:Y:S01]  /*f3c50*/  LDL.LU R8, [R1+0x6c] ;  /* 0x00006c0001087983 */ /* 0x000ee20000300800 */
[----:B------:R-:W-:Y:S02]  /*f3c60*/  PRMT R2, R7, 0x7632, R2 ;  /* 0x0000763207027816 */ /* 0x000fe40000000002 */
[----:B--2---:R0:W-:Y:S04]  /*f3c70*/  STG.E.U16 [R10.64], R7 ;  /* 0x000000070a007986 */ /* 0x0041e8000c101506 */
[----:B0-----:R-:W2:Y:S04]  /*f3c80*/  LDL.LU.64 R10, [R1+0x29c0] ;  /* 0x0029c000010a7983 */ /* 0x001ea80000300a00 */
[----:B--2---:R0:W-:Y:S04]  /*f3c90*/  STG.E.U16 [R10.64], R2 ;  /* 0x000000020a007986 */ /* 0x0041e8000c101506 */
[----:B0-----:R-:W2:Y:S01]  /*f3ca0*/  LDL.LU.64 R10, [R1+0x29b8] ;  /* 0x0029b800010a7983 */ /* 0x001ea20000300a00 */
[----:B------:R-:W3:Y:S01]  /*f3cb0*/  LDL.LU R7, [R1+0xc] ;  /* 0x00000c0001077983 */ /* 0x000ee20000300800 */
[----:B------:R-:W-:-:S02]  /*f3cc0*/  PRMT R0, R17, 0x7632, R0 ;  /* 0x0000763211007816 */ /* 0x000fc40000000000 */
[----:B--2---:R0:W-:Y:S04]  /*f3cd0*/  STG.E.U16 [R10.64], R17 ;  /* 0x000000110a007986 */ /* 0x0041e8000c101506 */
[----:B0-----:R-:W2:Y:S01]  /*f3ce0*/  LDL.LU.64 R10, [R1+0x29b0] ;  /* 0x0029b000010a7983 */ /* 0x001ea20000300a00 */
[----:B------:R-:W3:Y:S01]  /*f3cf0*/  LDL.LU R17, [R1+0x29a8] ;  /* 0x0029a80001117983 */ /* 0x000ee20000300800 */
[----:B------:R-:W-:Y:S02]  /*f3d00*/  PRMT R2, R9, 0x7632, R2 ;  /* 0x0000763209027816 */ /* 0x000fe40000000002 */
[----:B--2---:R0:W-:Y:S04]  /*f3d10*/  STG.E.U16 [R10.64], R0 ;  /* 0x000000000a007986 */ /* 0x0041e8000c101506 */
[----:B0-----:R-:W2:Y:S04]  /*f3d20*/  LDL.LU.64 R10, [R1+0x29a0] ;  /* 0x0029a000010a7983 */ /* 0x001ea80000300a00 */
[----:B--2---:R0:W-:Y:S01]  /*f3d30*/  STG.E.U16 [R10.64], R9 ;  /* 0x000000090a007986 */ /* 0x0041e2000c101506 */
[----:B------:R1:W-:Y:S03]  /*f3d40*/  STG.E.U16 [R12.64], R2 ;  /* 0x000000020c007986 */ /* 0x0003e6000c101506 */
[----:B0-----:R-:W2:Y:S01]  /*f3d50*/  LDL.LU.64 R10, [R1+0x2998] ;  /* 0x00299800010a7983 */ /* 0x001ea20000300a00 */
[----:B-1----:R-:W2:Y:S02]  /*f3d60*/  LDL.LU.64 R12, [R1+0x2990] ;  /* 0x00299000010c7983 */ /* 0x002ea40000300a00 */
[----:B------:R-:W3:Y:S01]  /*f3d70*/  LDL.LU R9, [R1+0x12c] ;  /* 0x00012c0001097983 */ /* 0x000ee20000300800 */
[----:B----4-:R-:W-:Y:S01]  /*f3d80*/  PRMT R2, R4, 0x7632, R2 ;  /* 0x0000763204027816 */ /* 0x010fe20000000002 */
[----:B--2---:R0:W-:Y:S04]  /*f3d90*/  STG.E.U16 [R12.64], R11 ;  /* 0x0000000b0c007986 */ /* 0x0041e8000c101506 */
[----:B0-----:R-:W2:Y:S01]  /*f3da0*/  LDL.LU.64 R12, [R1+0x2988] ;  /* 0x00298800010c7983 */ /* 0x001ea20000300a00 */
[----:B------:R-:W-:-:S02]  /*f3db0*/  PRMT R0, R11, 0x7632, R0 ;  /* 0x000076320b007816 */ /* 0x000fc40000000000 */
[----:B------:R-:W4:Y:S03]  /*f3dc0*/  LDL.LU R11, [R1+0x2980] ;  /* 0x00298000010b7983 */ /* 0x000f260000300800 */
[----:B--2---:R0:W-:Y:S01]  /*f3dd0*/  STG.E.U16 [R12.64], R0 ;  /* 0x000000000c007986 */ /* 0x0041e2000c101506 */
[----:B---3--:R1:W-:Y:S02]  /*f3de0*/  STG.E.U16 [R14.64], R4 ;  /* 0x000000040e007986 */ /* 0x0083e4000c101506 */
[----:B-----5:R2:W-:Y:S02]  /*f3df0*/  STG.E.U16 [R18.64], R2 ;  /* 0x0000000212007986 */ /* 0x0205e4000c101506 */
[----:B------:R3:W-:Y:S01]  /*f3e00*/  STG.E.U16 [R20.64], R16 ;  /* 0x0000001014007986 */ /* 0x0007e2000c101506 */
[----:B0-----:R-:W-:Y:S01]  /*f3e10*/  PRMT R0, R16, 0x7632, R0 ;  /* 0x0000763210007816 */ /* 0x001fe20000000000 */
[----:B------:R-:W5:Y:S01]  /*f3e20*/  LDL.LU.64 R12, [R1+0x2978] ;  /* 0x00297800010c7983 */ /* 0x000f620000300a00 */
[----:B-1----:R-:W4:Y:S01]  /*f3e30*/  LDL.LU.64 R14, [R1+0x2970] ;  /* 0x00297000010e7983 */ /* 0x002f220000300a00 */
[----:B--2---:R-:W-:Y:S01]  /*f3e40*/  PRMT R2, R3, 0x7632, R2 ;  /* 0x0000763203027816 */ /* 0x004fe20000000002 */
[----:B------:R-:W2:Y:S01]  /*f3e50*/  LDL.LU.64 R18, [R1+0x2968] ;  /* 0x0029680001127983 */ /* 0x000ea20000300a00 */
[----:B------:R-:W2:Y:S01]  /*f3e60*/  LDL.LU R4, [R1+0x1ac] ;  /* 0x0001ac0001047983 */ /* 0x000ea20000300800 */
[----:B---3--:R-:W3:Y:S03]  /*f3e70*/  LDL.LU.64 R20, [R1+0x2960] ;  /* 0x0029600001147983 */ /* 0x008ee60000300a00 */
[----:B------:R0:W-:Y:S01]  /*f3e80*/  STG.E.U16 [R22.64], R0 ;  /* 0x0000000016007986 */ /* 0x0001e2000c101506 */
[----:B------:R1:W-:Y:S02]  /*f3e90*/  STG.E.U16 [R24.64], R3 ;  /* 0x0000000318007986 */ /* 0x0003e4000c101506 */
[----:B------:R1:W-:Y:S02]  /*f3ea0*/  STG.E.U16 [R26.64], R2 ;  /* 0x000000021a007986 */ /* 0x0003e4000c101506 */
[----:B------:R1:W-:Y:S01]  /*f3eb0*/  STG.E.U16 [R28.64], R5 ;  /* 0x000000051c007986 */ /* 0x0003e2000c101506 */
[----:B0-----:R-:W2:Y:S01]  /*f3ec0*/  LDL.LU.64 R22, [R1+0x2958] ;  /* 0x0029580001167983 */ /* 0x001ea20000300a00 */
[----:B-1----:R-:W2:Y:S02]  /*f3ed0*/  LDL.LU.64 R24, [R1+0x2950] ;  /* 0x0029500001187983 */ /* 0x002ea40000300a00 */
[----:B------:R-:W2:Y:S02]  /*f3ee0*/  LDL.LU.64 R26, [R1+0x2948] ;  /* 0x00294800011a7983 */ /* 0x000ea40000300a00 */
[----:B------:R-:W2:Y:S01]  /*f3ef0*/  LDL.LU.64 R28, [R1+0x2940] ;  /* 0x00294000011c7983 */ /* 0x000ea20000300a00 */
[----:B------:R-:W-:-:S02]  /*f3f00*/  PRMT R0, R5, 0x7632, R0 ;  /* 0x0000763205007816 */ /* 0x000fc40000000000 */
[----:B------:R-:W-:Y:S01]  /*f3f10*/  PRMT R2, R6, 0x7632, R2 ;  /* 0x0000763206027816 */ /* 0x000fe20000000002 */
[----:B------:R-:W3:Y:S04]  /*f3f20*/  LDL.LU R5, [R1+0x1bc] ;  /* 0x0001bc0001057983 */ /* 0x000ee80000300800 */
[----:B--2---:R-:W-:Y:S01]  /*f3f30*/  STG.E.U16 [R28.64], R0 ;  /* 0x000000001c007986 */ /* 0x004fe2000c101506 */
[----:B------:R0:W-:Y:S03]  /*f3f40*/  STG.E.U16 [R26.64], R6 ;  /* 0x000000061a007986 */ /* 0x0001e6000c101506 */
[----:B0-----:R-:W0:Y:S01]  /*f3f50*/  S2R R26, SR_TID.X ;  /* 0x00000000001a7919 */ /* 0x001e220000002100 */
[----:B------:R-:W-:Y:S01]  /*f3f60*/  PRMT R0, R8, 0x7632, R0 ;  /* 0x0000763208007816 */ /* 0x000fe20000000000 */
[----:B------:R1:W-:Y:S02]  /*f3f70*/  STG.E.U16 [R24.64], R2 ;  /* 0x0000000218007986 */ /* 0x0003e4000c101506 */
[----:B------:R2:W-:Y:S02]  /*f3f80*/  STG.E.U16 [R22.64], R8 ;  /* 0x0000000816007986 */ /* 0x0005e4000c101506 */
[----:B---3--:R-:W-:Y:S01]  /*f3f90*/  STG.E.U16 [R20.64], R0 ;  /* 0x0000000014007986 */ /* 0x008fe2000c101506 */
[----:B------:R3:W-:Y:S01]  /*f3fa0*/  STG.E.U16 [R18.64], R7 ;  /* 0x0000000712007986 */ /* 0x0007e2000c101506 */
[----:B-1----:R-:W-:-:S02]  /*f3fb0*/  PRMT R2, R7, 0x7632, R2 ;  /* 0x0000763207027816 */ /* 0x002fc40000000002 */
[----:B--2---:R-:W2:Y:S01]  /*f3fc0*/  LDL.LU.64 R22, [R1+0x9a0] ;  /* 0x0009a00001167983 */ /* 0x004ea20000300a00 */
[C---:B0-----:R-:W-:Y:S02]  /*f3fd0*/  SHF.L.U32 R3, R26.reuse, 0xe, RZ ;  /* 0x0000000e1a037819 */ /* 0x041fe400000006ff */
[C---:B------:R-:W-:Y:S01]  /*f3fe0*/  LOP3.LUT R27, R26.reuse, 0xff, RZ, 0xc0, !PT ;  /* 0x000000ff1a1b7812 */ /* 0x040fe200078ec0ff */
[----:B----4-:R-:W-:Y:S04]  /*f3ff0*/  STG.E.U16 [R14.64], R2 ;  /* 0x000000020e007986 */ /* 0x010fe8000c101506 */
[----:B---3--:R-:W3:Y:S01]  /*f4000*/  LDL.LU.64 R18, [R1+0x9a8] ;  /* 0x0009a80001127983 */ /* 0x008ee20000300a00 */
[----:B------:R-:W-:Y:S01]  /*f4010*/  LOP3.LUT R3, R3, 0x18000, RZ, 0xc0, !PT ;  /* 0x0001800003037812 */ /* 0x000fe200078ec0ff */
[----:B-----5:R-:W-:Y:S02]  /*f4020*/  STG.E.U16 [R12.64], R9 ;  /* 0x000000090c007986 */ /* 0x020fe4000c101506 */
[----:B------:R-:W4:Y:S01]  /*f4030*/  LDL.LU.64 R24, [R1+0x9b8] ;  /* 0x0009b80001187983 */ /* 0x000f220000300a00 */
[----:B------:R-:W5:Y:S01]  /*f4040*/  LDL.LU.64 R6, [R1+0x9b0] ;  /* 0x0009b00001067983 */ /* 0x000f620000300a00 */
[----:B------:R-:W-:Y:S01]  /*f4050*/  LEA R3, R27, R3, 0x4 ;  /* 0x000000031b037211 */ /* 0x000fe200078e20ff */
[----:B------:R-:W2:Y:S04]  /*f4060*/  LDL.LU R29, [R1+0x1cc] ;  /* 0x0001cc00011d7983 */ /* 0x000ea80000300800 */
[----:B------:R-:W0:Y:S04]  /*f4070*/  LDS.128 R12, [R3] ;  /* 0x00000000030c7984 */ /* 0x000e280000000c00 */
[----:B0-----:R-:W-:Y:S01]  /*f4080*/  STL [R1+0x194], R13 ;  /* 0x0001940d01007387 */ /* 0x001fe20000100800 */
[----:B------:R0:W-:Y:S02]  /*f4090*/  STL.64 [R1+0x198], R14 ;  /* 0x0001980e01007387 */ /* 0x0001e40000100a00 */
[----:B------:R-:W2:Y:S01]  /*f40a0*/  LDL.LU R8, [R1+0x1dc] ;  /* 0x0001dc0001087983 */ /* 0x000ea20000300800 */
[----:B------:R-:W-:Y:S01]  /*f40b0*/  PRMT R0, R9, 0x7632, R0 ;  /* 0x0000763209007816 */ /* 0x000fe20000000000 */
[----:B------:R-:W-:Y:S01]  /*f40c0*/  IMAD.MOV.U32 R9, RZ, RZ, R12 ;  /* 0x000000ffff097224 */ /* 0x000fe200078e000c */
[----:B------:R-:W-:-:S04]  /*f40d0*/  SHF.L.U32 R21, R26, 0xe, RZ ;  /* 0x0000000e1a157819 */ /* 0x000fc800000006ff */
[----:B------:R-:W-:-:S04]  /*f40e0*/  LOP3.LUT R21, R21, 0x18000, RZ, 0xc0, !PT ;  /* 0x0001800015157812 */ /* 0x000fc800078ec0ff */
[----:B------:R-:W-:-:S04]  /*f40f0*/  LEA R21, R27, R21, 0x4 ;  /* 0x000000151b157211 */ /* 0x000fc800078e20ff */
[----:B------:R-:W-:Y:S01]  /*f4100*/  LOP3.LUT R21, R21, 0x20, RZ, 0x3c, !PT ;  /* 0x0000002015157812 */ /* 0x000fe200078e3cff */
[----:B------:R1:W-:Y:S01]  /*f4110*/  STG.E.U16 [R10.64], R0 ;  /* 0x000000000a007986 */ /* 0x0003e2000c101506 */
[----:B------:R-:W-:-:S03]  /*f4120*/  SHF.L.U32 R28, R26, 0xe, RZ ;  /* 0x0000000e1a1c7819 */ /* 0x000fc600000006ff */
[----:B--2---:R-:W-:Y:S01]  /*f4130*/  STL.64 [R1+0x2938], R8 ;  /* 0x0029380801007387 */ /* 0x004fe20000100a00 */
[----:B0-----:R-:W2:Y:S02]  /*f4140*/  LDL.LU.64 R14, [R1+0x9d8] ;  /* 0x0009d800010e7983 */ /* 0x001ea40000300a00 */
[----:B------:R-:W0:Y:S01]  /*f4150*/  LDS.128 R8, [R21] ;  /* 0x0000000015087984 */ /* 0x000e220000000c00 */
[----:B------:R-:W-:Y:S01]  /*f4160*/  LOP3.LUT R28, R28, 0x18000, RZ, 0xc0, !PT ;  /* 0x000180001c1c7812 */ /* 0x000fe200078ec0ff */
[----:B------:R-:W2:Y:S03]  /*f4170*/  LDL.LU R16, [R1+0x1ec] ;  /* 0x0001ec0001107983 */ /* 0x000ea60000300800 */
[----:B------:R-:W-:-:S04]  /*f4180*/  LEA R28, R27, R28, 0x4 ;  /* 0x0000001c1b1c7211 */ /* 0x000fc800078e20ff */
[----:B------:R-:W-:Y:S02]  /*f4190*/  LOP3.LUT R28, R28, 0x40, RZ, 0x3c, !PT ;  /* 0x000000401c1c7812 */ /* 0x000fe400078e3cff */
[----:B-1----:R-:W-:Y:S01]  /*f41a0*/  PRMT R0, R4, 0x7632, R0 ;  /* 0x0000763204007816 */ /* 0x002fe20000000000 */
[----:B0-----:R-:W-:Y:S01]  /*f41b0*/  STL [R1+0x114], R9 ;  /* 0x0001140901007387 */ /* 0x001fe20000100800 */
[----:B------:R-:W-:Y:S02]  /*f41c0*/  STL.64 [R1+0x118], R10 ;  /* 0x0001180a01007387 */ /* 0x000fe40000100a00 */
[----:B------:R-:W-:Y:S02]  /*f41d0*/  IMAD.MOV.U32 R13, RZ, RZ, R8 ;  /* 0x000000ffff0d7224 */ /* 0x000fe400078e0008 */
[----:B------:R-:W0:Y:S04]  /*f41e0*/  LDS.128 R8, [R28] ;  /* 0x000000001c087984 */ /* 0x000e280000000c00 */
[----:B---3--:R-:W-:Y:S01]  /*f41f0*/  STG.E.U16 [R18.64], R4 ;  /* 0x0000000412007986 */ /* 0x008fe2000c101506 */
[----:B------:R1:W-:Y:S02]  /*f4200*/  STG.E.U16 [R22.64], R0 ;  /* 0x0000000016007986 */ /* 0x0003e4000c101506 */
[----:B----4-:R-:W-:Y:S01]  /*f4210*/  STG.E.U16 [R24.64], R5 ;  /* 0x0000000518007986 */ /* 0x010fe2000c101506 */
[----:B-1----:R-:W-:-:S02]  /*f4220*/  PRMT R0, R5, 0x7632, R0 ;  /* 0x0000763205007816 */ /* 0x002fc40000000000 */
[----:B------:R-:W-:-:S03]  /*f4230*/  SHF.L.U32 R23, R26, 0xe, RZ ;  /* 0x0000000e1a177819 */ /* 0x000fc600000006ff */
[----:B-----5:R-:W-:Y:S01]  /*f4240*/  STG.E.U16 [R6.64], R0 ;  /* 0x0000000006007986 */ /* 0x020fe2000c101506 */
[----:B------:R-:W-:-:S04]  /*f4250*/  LOP3.LUT R23, R23, 0x18000, RZ, 0xc0, !PT ;  /* 0x0001800017177812 */ /* 0x000fc800078ec0ff */
[----:B------:R-:W-:Y:S01]  /*f4260*/  LEA R23, R27, R23, 0x4 ;  /* 0x000000171b177211 */ /* 0x000fe200078e20ff */
[----:B--2---:R1:W-:Y:S04]  /*f4270*/  STL.64 [R1+0x2930], R14 ;  /* 0x0029300e01007387 */ /* 0x0043e80000100a00 */
[----:B-1----:R-:W2:Y:S01]  /*f4280*/  LDL.LU.64 R14, [R1+0x9c0] ;  /* 0x0009c000010e7983 */ /* 0x002ea20000300a00 */
[----:B------:R1:W-:Y:S03]  /*f4290*/  STL [R1+0x2928], R13 ;  /* 0x0029280d01007387 */ /* 0x0003e60000100800 */
[----:B-1----:R-:W3:Y:S01]  /*f42a0*/  LDL.LU.64 R12, [R1+0x9c8] ;  /* 0x0009c800010c7983 */ /* 0x002ee20000300a00 */
[----:B------:R-:W4:Y:S02]  /*f42b0*/  LDL.LU.64 R18, [R1+0x9e8] ;  /* 0x0009e80001127983 */ /* 0x000f240000300a00 */
[----:B------:R-:W5:Y:S02]  /*f42c0*/  LDL.LU.64 R6, [R1+0x9e0] ;  /* 0x0009e00001067983 */ /* 0x000f640000300a00 */
[----:B------:R-:W4:Y:S01]  /*f42d0*/  LDL.LU R5, [R1+0x1fc] ;  /* 0x0001fc0001057983 */ /* 0x000f220000300800 */
[----:B0-----:R-:W-:Y:S01]  /*f42e0*/  STL [R1+0x94], R9 ;  /* 0x0000940901007387 */ /* 0x001fe20000100800 */
[----:B------:R0:W-:Y:S02]  /*f42f0*/  STL.64 [R1+0x98], R10 ;  /* 0x0000980a01007387 */ /* 0x0001e40000100a00 */
[----:B0-----:R-:W-:-:S02]  /*f4300*/  IMAD.MOV.U32 R11, RZ, RZ, R8 ;  /* 0x000000ffff0b7224 */ /* 0x001fc400078e0008 */
[----:B------:R-:W4:Y:S01]  /*f4310*/  LDL.LU.64 R8, [R1+0x2938] ;  /* 0x0029380001087983 */ /* 0x000f220000300a00 */
[----:B------:R-:W4:Y:S02]  /*f4320*/  LDL.LU R4, [R1+0x20c] ;  /* 0x00020c0001047983 */ /* 0x000f240000300800 */
[----:B------:R-:W4:Y:S02]  /*f4330*/  LDL.LU.64 R24, [R1+0xa08] ;  /* 0x000a080001187983 */ /* 0x000f240000300a00 */
[----:B------:R-:W4:Y:S01]  /*f4340*/  LDL.LU.64 R26, [R1+0xa00] ;  /* 0x000a0000011a7983 */ /* 0x000f220000300a00 */
[----:B------:R-:W-:Y:S02]  /*f4350*/  PRMT R0, R29, 0x7632, R0 ;  /* 0x000076321d007816 */ /* 0x000fe40000000000 */
[----:B------:R-:W-:Y:S01]  /*f4360*/  LOP3.LUT R23, R23, 0x60, RZ, 0x3c, !PT ;  /* 0x0000006017177812 */ /* 0x000fe200078e3cff */
[----:B---3--:R-:W-:Y:S02]  /*f4370*/  STG.E.U16 [R12.64], R29 ;  /* 0x0000001d0c007986 */ /* 0x008fe4000c101506 */
[----:B--2---:R-:W-:Y:S02]  /*f4380*/  STG.E.U16 [R14.64], R0 ;  /* 0x000000000e007986 */ /* 0x004fe4000c101506 */
[----:B------:R-:W0:Y:S01]  /*f4390*/  LDS.128 R12, [R23] ;  /* 0x00000000170c7984 */ /* 0x000e220000000c00 */
[----:B----4-:R1:W-:Y:S04]  /*f43a0*/  STL.64 [R1+0x2920], R26 ;  /* 0x0029201a01007387 */ /* 0x0103e80000100a00 */
[----:B-1----:R-:W2:Y:S01]  /*f43b0*/  LDL.LU.64 R26, [R1+0x9d0] ;  /* 0x0009d000011a7983 */ /* 0x002ea20000300a00 */
[----:B------:R-:W-:Y:S03]  /*f43c0*/  STL.64 [R1+0x2918], R24 ;  /* 0x0029181801007387 */ /* 0x000fe60000100a00 */
[----:B0-----:R-:W-:Y:S01]  /*f43d0*/  STL [R1+0x14], R13 ;  /* 0x0000140d01007387 */ /* 0x001fe20000100800 */
[----:B------:R0:W-:Y:S03]  /*f43e0*/  STL.64 [R1+0x18], R14 ;  /* 0x0000180e01007387 */ /* 0x0001e60000100a00 */
[----:B0-----:R-:W3:Y:S01]  /*f43f0*/  LDL.LU.64 R14, [R1+0x2930] ;  /* 0x00293000010e7983 */ /* 0x001ee20000300a00 */
[----:B------:R-:W-:Y:S01]  /*f4400*/  PRMT R0, R8, 0x7632, R0 ;  /* 0x0000763208007816 */ /* 0x000fe20000000000 */
[----:B------:R-:W-:-:S02]  /*f4410*/  IMAD.MOV.U32 R10, RZ, RZ, R12 ;  /* 0x000000ffff0a7224 */ /* 0x000fc400078e000c */
[----:B------:R-:W4:Y:S01]  /*f4420*/  LDL.LU R13, [R1+0x2928] ;  /* 0x00292800010d7983 */ /* 0x000f220000300800 */
[----:B---3--:R0:W-:Y:S01]  /*f4430*/  STG.E.U16 [R14.64], R8 ;  /* 0x000000080e007986 */ /* 0x0081e2000c101506 */
[----:B--2---:R-:W-:Y:S02]  /*f4440*/  STG.E.U16 [R26.64], R0 ;  /* 0x000000001a007986 */ /* 0x004fe4000c101506 */
[----:B------:R-:W1:Y:S04]  /*f4450*/  LDS.128 R24, [R3+0x1000] ;  /* 0x0010000003187984 */ /* 0x000e680000000c00 */
[----:B------:R-:W-:Y:S01]  /*f4460*/  STG.E.U16 [R18.64], R16 ;  /* 0x0000001012007986 */ /* 0x000fe2000c101506 */
[----:B0-----:R-:W2:Y:S01]  /*f4470*/  LDL.LU.64 R14, [R1+0xa10] ;  /* 0x000a1000010e7983 */ /* 0x001ea20000300a00 */
[----:B-1----:R-:W-:-:S03]  /*f4480*/  MOV R8, R24 ;  /* 0x0000001800087202 */ /* 0x002fc60000000f00 */
[----:B------:R-:W-:Y:S01]  /*f4490*/  STL [R1+0x184], R25 ;  /* 0x0001841901007387 */ /* 0x000fe20000100800 */
[----:B------:R-:W-:Y:S02]  /*f44a0*/  STL.64 [R1+0x188], R26 ;  /* 0x0001881a01007387 */ /* 0x000fe40000100a00 */
[----:B------:R0:W-:Y:S01]  /*f44b0*/  STL.64 [R1+0x2900], R10 ;  /* 0x0029000a01007387 */ /* 0x0001e20000100a00 */
[----:B------:R-:W-:Y:S01]  /*f44c0*/  PRMT R0, R16, 0x7632, R0 ;  /* 0x0000763210007816 */ /* 0x000fe20000000000 */
[----:B------:R-:W1:Y:S04]  /*f44d0*/  LDS.128 R24, [R21+0x1000] ;  /* 0x0010000015187984 */ /* 0x000e680000000c00 */
[----:B0-----:R-:W3:Y:S01]  /*f44e0*/  LDL.LU.64 R10, [R1+0xa18] ;  /* 0x000a1800010a7983 */ /* 0x001ee20000300a00 */
[----:B------:R-:W-:Y:S02]  /*f44f0*/  STL [R1+0x28f8], R8 ;  /* 0x0028f80801007387 */ /* 0x000fe40000100800 */
[----:B------:R-:W2:Y:S01]  /*f4500*/  LDL.LU.64 R18, [R1+0xa38] ;  /* 0x000a380001127983 */ /* 0x000ea20000300a00 */
[----:B-----5:R-:W-:Y:S01]  /*f4510*/  STG.E.U16 [R6.64], R0 ;  /* 0x0000000006007986 */ /* 0x020fe2000c101506 */
[----:B-1----:R-:W-:-:S03]  /*f4520*/  MOV R12, R24 ;  /* 0x00000018000c7202 */ /* 0x002fc60000000f00 */
[----:B--2---:R0:W-:Y:S04]  /*f4530*/  STL.64 [R1+0x2910], R18 ;  /* 0x0029101201007387 */ /* 0x0041e80000100a00 */
[----:B0-----:R-:W2:Y:S01]  /*f4540*/  LDL.LU.64 R18, [R1+0x9f0] ;  /* 0x0009f00001127983 */ /* 0x001ea20000300a00 */
[----:B------:R0:W-:Y:S03]  /*f4550*/  STL [R1+0x2908], R17 ;  /* 0x0029081101007387 */ /* 0x0001e60000100800 */
[----:B0-----:R-:W5:Y:S01]  /*f4560*/  LDL.LU.64 R16, [R1+0x9f8] ;  /* 0x0009f80001107983 */ /* 0x001f620000300a00 */
[----:B------:R-:W2:Y:S02]  /*f4570*/  LDL.LU.64 R6, [R1+0xa30] ;  /* 0x000a300001067983 */ /* 0x000ea40000300a00 */
[----:B------:R-:W-:Y:S02]  /*f4580*/  STL [R1+0x104], R25 ;  /* 0x0001041901007387 */ /* 0x000fe40000100800 */
[----:B------:R0:W-:Y:S02]  /*f4590*/  STL.64 [R1+0x108], R26 ;  /* 0x0001081a01007387 */ /* 0x0001e40000100a00 */
[----:B0-----:R-:W3:Y:S01]  /*f45a0*/  LDL.LU.64 R26, [R1+0x2920] ;  /* 0x00292000011a7983 */ /* 0x001ee20000300a00 */
[----:B------:R-:W3:Y:S01]  /*f45b0*/  LDL.LU.64 R24, [R1+0x2918] ;  /* 0x0029180001187983 */ /* 0x000ee20000300a00 */
[----:B------:R-:W-:-:S02]  /*f45c0*/  PRMT R0, R5, 0x7632, R0 ;  /* 0x0000763205007816 */ /* 0x000fc40000000000 */
[----:B-----5:R-:W-:Y:S03]  /*f45d0*/  STG.E.U16 [R16.64], R5 ;  /* 0x0000000510007986 */ /* 0x020fe6000c101506 */
[----:B--2---:R0:W-:Y:S02]  /*f45e0*/  STG.E.U16 [R18.64], R0 ;  /* 0x0000000012007986 */ /* 0x0041e4000c101506 */
[----:B------:R-:W1:Y:S01]  /*f45f0*/  LDS.128 R16, [R28+0x1000] ;  /* 0x001000001c107984 */ /* 0x000e620000000c00 */
[----:B0-----:R-:W-:Y:S01]  /*f4600*/  PRMT R0, R4, 0x7632, R0 ;  /* 0x0000763204007816 */ /* 0x001fe20000000000 */
[----:B---3--:R0:W-:Y:S04]  /*f4610*/  STG.E.U16 [R24.64], R4 ;  /* 0x0000000418007986 */ /* 0x0081e8000c101506 */
[----:B------:R2:W-:Y:S01]  /*f4620*/  STG.E.U16 [R26.64], R0 ;  /* 0x000000001a007986 */ /* 0x0005e2000c101506 */
[----:B-1----:R-:W-:Y:S01]  /*f4630*/  STL [R1+0x84], R17 ;  /* 0x0000841101007387 */ /* 0x002fe20000100800 */
[----:B------:R-:W-:Y:S02]  /*f4640*/  STL.64 [R1+0x88], R18 ;  /* 0x0000881201007387 */ /* 0x000fe40000100a00 */
[----:B0-----:R-:W3:Y:S02]  /*f4650*/  LDL.LU.64 R24, [R1+0xa48] ;  /* 0x000a480001187983 */ /* 0x001ee40000300a00 */
[----:B--2---:R-:W2:Y:S02]  /*f4660*/  LDL.LU.64 R26, [R1+0xa40] ;  /* 0x000a4000011a7983 */ /* 0x004ea40000300a00 */
[----:B------:R-:W-:-:S02]  /*f4670*/  IMAD.MOV.U32 R5, RZ, RZ, R16 ;  /* 0x000000ffff057224 */ /* 0x000fc400078e0010 */
[----:B------:R-:W0:Y:S01]  /*f4680*/  LDS.128 R16, [R23+0x1000] ;  /* 0x0010000017107984 */ /* 0x000e220000000c00 */
[----:B------:R-:W-:-:S03]  /*f4690*/  PRMT R0, R9, 0x7632, R0 ;  /* 0x0000763209007816 */ /* 0x000fc60000000000 */
[----:B------:R-:W-:Y:S02]  /*f46a0*/  STG.E.U16 [R10.64], R9 ;  /* 0x000000090a007986 */ /* 0x000fe4000c101506 */
[----:B------:R-:W1:Y:S02]  /*f46b0*/  LDS.128 R8, [R3+0x2000] ;  /* 0x0020000003087984 */ /* 0x000e640000000c00 */
[----:B--2---:R2:W-:Y:S04]  /*f46c0*/  STL.64 [R1+0x28f0], R26 ;  /* 0x0028f01a01007387 */ /* 0x0045e80000100a00 */
[----:B--2---:R-:W2:Y:S01]  /*f46d0*/  LDL.LU.64 R26, [R1+0xa20] ;  /* 0x000a2000011a7983 */ /* 0x004ea20000300a00 */
[----:B---3--:R3:W-:Y:S03]  /*f46e0*/  STL.64 [R1+0x28e8], R24 ;  /* 0x0028e81801007387 */ /* 0x0087e60000100a00 */
[----:B---3--:R-:W3:Y:S01]  /*f46f0*/  LDL.LU.64 R24, [R1+0xa28] ;  /* 0x000a280001187983 */ /* 0x008ee20000300a00 */
[----:B0-----:R-:W-:Y:S02]  /*f4700*/  STL [R1+0x4], R17 ;  /* 0x0000041101007387 */ /* 0x001fe40000100800 */
[----:B------:R0:W-:Y:S02]  /*f4710*/  STL.64 [R1+0x8], R18 ;  /* 0x0000081201007387 */ /* 0x0001e40000100a00 */
[----:B0-----:R-:W5:Y:S01]  /*f4720*/  LDL.LU.64 R18, [R1+0x2910] ;  /* 0x0029100001127983 */ /* 0x001f620000300a00 */
[----:B------:R-:W5:Y:S02]  /*f4730*/  LDL.LU R17, [R1+0x2908] ;  /* 0x0029080001117983 */ /* 0x000f640000300800 */
[----:B-1----:R-:W-:Y:S02]  /*f4740*/  STL [R1+0x174], R9 ;  /* 0x0001740901007387 */ /* 0x002fe40000100800 */
[----:B------:R0:W-:Y:S02]  /*f4750*/  STL.64 [R1+0x178], R10 ;  /* 0x0001780a01007387 */ /* 0x0001e40000100a00 */
[----:B0-----:R-:W5:Y:S04]  /*f4760*/  LDL.LU.64 R10, [R1+0x2900] ;  /* 0x00290000010a7983 */ /* 0x001f680000300a00 */
[----:B------:R4:W-:Y:S02]  /*f4770*/  STG.E.U16 [R14.64], R0 ;  /* 0x000000000e007986 */ /* 0x0009e4000c101506 */
[----:B----4-:R-:W-:-:S02]  /*f4780*/  PRMT R0, R13, 0x7632, R0 ;  /* 0x000076320d007816 */ /* 0x010fc40000000000 */
[----:B------:R-:W-:Y:S02]  /*f4790*/  MOV R9, R8 ;  /* 0x0000000800097202 */ /* 0x000fe40000000f00 */
[----:B------:R-:W4:Y:S01]  /*f47a0*/  LDL.LU R8, [R1+0x28f8] ;  /* 0x0028f80001087983 */ /* 0x000f220000300800 */
[----:B------:R-:W4:Y:S01]  /*f47b0*/  LDL.LU.64 R14, [R1+0xa50] ;  /* 0x000a5000010e7983 */ /* 0x000f220000300a00 */
[----:B------:R-:W-:Y:S02]  /*f47c0*/  MOV R4, R16 ;  /* 0x0000001000047202 */ /* 0x000fe40000000f00 */
[----:B---3--:R-:W-:Y:S01]  /*f47d0*/  STG.E.U16 [R24.64], R13 ;  /* 0x0000000d18007986 */ /* 0x008fe2000c101506 */
[----:B--2---:R-:W-:Y:S02]  /*f47e0*/  STG.E.U16 [R26.64], R0 ;  /* 0x000000001a007986 */ /* 0x004fe4000c101506 */
[----:B------:R-:W0:Y:S02]  /*f47f0*/  LDS.128 R24, [R21+0x2000] ;  /* 0x0020000015187984 */ /* 0x000e240000000c00 */
[----:B0-----:R-:W-:Y:S02]  /*f4800*/  STL [R1+0xf4], R25 ;  /* 0x0000f41901007387 */ /* 0x001fe40000100800 */
[----:B------:R-:W-:Y:S02]  /*f4810*/  STL.64 [R1+0xf8], R26 ;  /* 0x0000f81a01007387 */ /* 0x000fe40000100a00 */
[----:B------:R-:W-:-:S02]  /*f4820*/  IMAD.MOV.U32 R13, RZ, RZ, R24 ;  /* 0x000000ffff0d7224 */ /* 0x000fc400078e0018 */
[----:B------:R-:W0:Y:S04]  /*f4830*/  LDS.128 R24, [R28+0x2000] ;  /* 0x002000001c187984 */ /* 0x000e280000000c00 */
[----:B-----5:R0:W-:Y:S01]  /*f4840*/  STG.E.U16 [R18.64], R11 ;  /* 0x0000000b12007986 */ /* 0x0201e2000c101506 */
[----:B------:R-:W-:Y:S02]  /*f4850*/  MOV R29, R17 ;  /* 0x00000011001d7202 */ /* 0x000fe40000000f00 */
[----:B------:R-:W2:Y:S01]  /*f4860*/  LDL.LU.64 R16, [R1+0xa70] ;  /* 0x000a700001107983 */ /* 0x000ea20000300a00 */
[----:B0-----:R-:W-:Y:S01]  /*f4870*/  MOV R18, R24 ;  /* 0x0000001800127202 */ /* 0x001fe20000000f00 */
[----:B------:R-:W-:Y:S01]  /*f4880*/  STL [R1+0x74], R25 ;  /* 0x0000741901007387 */ /* 0x000fe20000100800 */
[----:B------:R0:W-:Y:S03]  /*f4890*/  STL.64 [R1+0x78], R26 ;  /* 0x0000781a01007387 */ /* 0x0001e60000100a00 */
[----:B0-----:R-:W3:Y:S01]  /*f48a0*/  LDL.LU.64 R26, [R1+0x28f0] ;  /* 0x0028f000011a7983 */ /* 0x001ee20000300a00 */
[----:B------:R-:W5:Y:S02]  /*f48b0*/  LDL.LU.64 R24, [R1+0x28e8] ;  /* 0x0028e80001187983 */ /* 0x000f640000300a00 */
[----:B------:R0:W-:Y:S02]  /*f48c0*/  STL [R1+0x28c0], R18 ;  /* 0x0028c01201007387 */ /* 0x0001e40000100800 */
[----:B0-----:R-:W2:Y:S01]  /*f48d0*/  LDL.LU.64 R18, [R1+0xa78] ;  /* 0x000a780001127983 */ /* 0x001ea20000300a00 */
[----:B------:R-:W-:-:S05]  /*f48e0*/  PRMT R0, R11, 0x7632, R0 ;  /* 0x000076320b007816 */ /* 0x000fca0000000000 */
[----:B------:R-:W-:Y:S04]  /*f48f0*/  STG.E.U16 [R6.64], R0 ;  /* 0x0000000006007986 */ /* 0x000fe8000c101506 */
[----:B--2---:R0:W-:Y:S04]  /*f4900*/  STL.64 [R1+0x28d0], R18 ;  /* 0x0028d01201007387 */ /* 0x0041e80000100a00 */
[----:B0-----:R-:W2:Y:S01]  /*f4910*/  LDL.LU.64 R18, [R1+0xa60] ;  /* 0x000a600001127983 */ /* 0x001ea20000300a00 */
[----:B------:R0:W-:Y:S03]  /*f4920*/  STL.64 [R1+0x28c8], R16 ;  /* 0x0028c81001007387 */ /* 0x0001e60000100a00 */
[----:B0-----:R-:W4:Y:S01]  /*f4930*/  LDL.LU.64 R16, [R1+0xa68] ;  /* 0x000a680001107983 */ /* 0x001f220000300a00 */
[----:B------:R-:W-:-:S03]  /*f4940*/  PRMT R0, R10, 0x7632, R0 ;  /* 0x000076320a007816 */ /* 0x000fc60000000000 */
[----:B-----5:R-:W-:Y:S04]  /*f4950*/  STG.E.U16 [R24.64], R10 ;  /* 0x0000000a18007986 */ /* 0x020fe8000c101506 */
[----:B---3--:R-:W-:Y:S02]  /*f4960*/  STG.E.U16 [R26.64], R0 ;  /* 0x000000001a007986 */ /* 0x008fe4000c101506 */
[----:B------:R-:W0:Y:S02]  /*f4970*/  LDS.128 R24, [R23+0x2000] ;  /* 0x0020000017187984 */ /* 0x000e240000000c00 */
[----:B--2---:R1:W-:Y:S04]  /*f4980*/  STL.64 [R1+0x28e0], R18 ;  /* 0x0028e01201007387 */ /* 0x0043e80000100a00 */
[----:B-1----:R-:W2:Y:S01]  /*f4990*/  LDL.LU.64 R18, [R1+0xa58] ;  /* 0x000a580001127983 */ /* 0x002ea20000300a00 */
[----:B----4-:R-:W-:Y:S02]  /*f49a0*/  STL.64 [R1+0x28d8], R16 ;  /* 0x0028d81001007387 */ /* 0x010fe40000100a00 */
[----:B------:R-:W3:Y:S02]  /*f49b0*/  LDL.LU.64 R6, [R1+0xa88] ;  /* 0x000a880001067983 */ /* 0x000ee40000300a00 */
[----:B------:R-:W4:Y:S01]  /*f49c0*/  LDL.LU.64 R10, [R1+0xa90] ;  /* 0x000a9000010a7983 */ /* 0x000f220000300a00 */
[----:B0-----:R-:W-:Y:S01]  /*f49d0*/  STL [R1+0x2780], R25 ;  /* 0x0027801901007387 */ /* 0x001fe20000100800 */
[----:B------:R-:W-:Y:S02]  /*f49e0*/  STL [R1+0x26d0], R26 ;  /* 0x0026d01a01007387 */ /* 0x000fe40000100800 */
[----:B------:R0:W-:Y:S02]  /*f49f0*/  STL [R1+0x2680], R27 ;  /* 0x0026801b01007387 */ /* 0x0001e40000100800 */
[----:B0-----:R-:W5:Y:S01]  /*f4a00*/  LDL.LU.64 R26, [R1+0xaa8] ;  /* 0x000aa800011a7983 */ /* 0x001f620000300a00 */
[----:B------:R-:W-:-:S03]  /*f4a10*/  PRMT R0, R8, 0x7632, R0 ;  /* 0x0000763208007816 */ /* 0x000fc60000000000 */
[----:B--2---:R-:W-:Y:S02]  /*f4a20*/  STG.E.U16 [R18.64], R8 ;  /* 0x0000000812007986 */ /* 0x004fe4000c101506 */
[----:B------:R-:W0:Y:S02]  /*f4a30*/  LDS.128 R16, [R3+0x3000] ;  /* 0x0030000003107984 */ /* 0x000e240000000c00 */
[----:B-----5:R1:W-:Y:S04]  /*f4a40*/  STL.64 [R1+0x28b8], R26 ;  /* 0x0028b81a01007387 */ /* 0x0203e80000100a00 */
[----:B-1----:R-:W2:Y:S01]  /*f4a50*/  LDL.LU.64 R26, [R1+0xa98] ;  /* 0x000a9800011a7983 */ /* 0x002ea20000300a00 */
[----:B------:R1:W-:Y:S03]  /*f4a60*/  STL [R1+0x28b0], R24 ;  /* 0x0028b01801007387 */ /* 0x0003e60000100800 */
[----:B-1----:R-:W5:Y:S01]  /*f4a70*/  LDL.LU.64 R24, [R1+0xa80] ;  /* 0x000a800001187983 */ /* 0x002f620000300a00 */
[----:B0-----:R-:W-:Y:S02]  /*f4a80*/  STL [R1+0x164], R17 ;  /* 0x0001641101007387 */ /* 0x001fe40000100800 */
[----:B------:R0:W-:Y:S02]  /*f4a90*/  STL.64 [R1+0x168], R18 ;  /* 0x0001681201007387 */ /* 0x0001e40000100a00 */
[----:B------:R-:W-:Y:S01]  /*f4aa0*/  IMAD.MOV.U32 R8, RZ, RZ, R16 ;  /* 0x000000ffff087224 */ /* 0x000fe200078e0010 */
[----:B0-----:R-:W2:Y:S01]  /*f4ab0*/  LDL.LU.64 R18, [R1+0x28e0] ;  /* 0x0028e00001127983 */ /* 0x001ea20000300a00 */
[----:B------:R-:W2:Y:S03]  /*f4ac0*/  LDL.LU.64 R16, [R1+0x28d8] ;  /* 0x0028d80001107983 */ /* 0x000ea60000300a00 */
[----:B------:R0:W-:Y:S02]  /*f4ad0*/  STG.E.U16 [R14.64], R0 ;  /* 0x000000000e007986 */ /* 0x0001e4000c101506 */
[----:B0-----:R-:W-:-:S02]  /*f4ae0*/  PRMT R0, R12, 0x7632, R0 ;  /* 0x000076320c007816 */ /* 0x001fc40000000000 */
[----:B------:R-:W3:Y:S01]  /*f4af0*/  LDL.LU.64 R14, [R1+0xaa0] ;  /* 0x000aa000010e7983 */ /* 0x000ee20000300a00 */
[----:B------:R-:W-:Y:S03]  /*f4b00*/  STL [R1+0x2898], R8 ;  /* 0x0028980801007387 */ /* 0x000fe60000100800 */
[----:B--2---:R-:W-:Y:S01]  /*f4b10*/  STG.E.U16 [R16.64], R12 ;  /* 0x0000000c10007986 */ /* 0x004fe2000c101506 */
[----:B------:R-:W-:Y:S02]  /*f4b20*/  STG.E.U16 [R18.64], R0 ;  /* 0x0000000012007986 */ /* 0x000fe4000c101506 */
[----:B------:R-:W0:Y:S02]  /*f4b30*/  LDS.128 R16, [R21+0x3000] ;  /* 0x0030000015107984 */ /* 0x000e240000000c00 */
[----:B0-----:R-:W-:Y:S02]  /*f4b40*/  STL.64 [R1+0xe0], R16 ;  /* 0x0000e01001007387 */ /* 0x001fe40000100a00 */
[----:B------:R0:W-:Y:S02]  /*f4b50*/  STL.64 [R1+0xe8], R18 ;  /* 0x0000e81201007387 */ /* 0x0001e40000100a00 */
[----:B0-----:R-:W2:Y:S01]  /*f4b60*/  LDL.LU.64 R18, [R1+0x28d0] ;  /* 0x0028d00001127983 */ /* 0x001ea20000300a00 */
[----:B------:R-:W3:Y:S01]  /*f4b70*/  LDL.LU.64 R16, [R1+0x28c8] ;  /* 0x0028c80001107983 */ /* 0x000ee20000300a00 */
[----:B------:R-:W-:Y:S01]  /*f4b80*/  PRMT R0, R5, 0x7632, R0 ;  /* 0x0000763205007816 */ /* 0x000fe20000000000 */
[----:B-----5:R-:W-:Y:S04]  /*f4b90*/  STG.E.U16 [R24.64], R5 ;  /* 0x0000000518007986 */ /* 0x020fe8000c101506 */
[----:B--2---:R0:W-:Y:S01]  /*f4ba0*/  STG.E.U16 [R18.64], R0 ;  /* 0x0000000012007986 */ /* 0x0041e2000c101506 */
[----:B---3--:R-:W-:Y:S02]  /*f4bb0*/  STG.E.U16 [R16.64], R4 ;  /* 0x0000000410007986 */ /* 0x008fe4000c101506 */
[----:B------:R-:W1:Y:S01]  /*f4bc0*/  LDS.128 R16, [R28+0x3000] ;  /* 0x003000001c107984 */ /* 0x000e620000000c00 */
[----:B0-----:R-:W-:-:S05]  /*f4bd0*/  PRMT R0, R4, 0x7632, R0 ;  /* 0x0000763204007816 */ /* 0x001fca0000000000 */
[----:B------:R0:W-:Y:S02]  /*f4be0*/  STG.E.U16 [R6.64], R0 ;  /* 0x0000000006007986 */ /* 0x0001e4000c101506 */
[----:B------:R-:W2:Y:S04]  /*f4bf0*/  LDS.128 R4, [R23+0x3000] ;  /* 0x0030000017047984 */ /* 0x000ea80000000c00 */
[----:B------:R-:W-:Y:S02]  /*f4c00*/  STG.E.U16 [R26.64], R9 ;  /* 0x000000091a007986 */ /* 0x000fe4000c101506 */
[----:B------:R-:W3:Y:S01]  /*f4c10*/  LDS.128 R24, [R3+0x4000] ;  /* 0x0040000003187984 */ /* 0x000ee20000000c00 */
[----:B0-----:R-:W-:-:S03]  /*f4c20*/  PRMT R0, R9, 0x7632, R0 ;  /* 0x0000763209007816 */ /* 0x001fc60000000000 */
[----:B-1----:R-:W-:Y:S01]  /*f4c30*/  STL [R1+0x64], R17 ;  /* 0x0000641101007387 */ /* 0x002fe20000100800 */
[----:B------:R0:W-:Y:S01]  /*f4c40*/  STL.64 [R1+0x68], R18 ;  /* 0x0000681201007387 */ /* 0x0001e20000100a00 */
[----:B------:R-:W-:Y:S02]  /*f4c50*/  MOV R20, R16 ;  /* 0x0000001000147202 */ /* 0x000fe40000000f00 */
[----:B----4-:R-:W-:Y:S04]  /*f4c60*/  STG.E.U16 [R10.64], R0 ;  /* 0x000000000a007986 */ /* 0x010fe8000c101506 */
[----:B0-----:R-:W4:Y:S01]  /*f4c70*/  LDL.LU R18, [R1+0x28c0] ;  /* 0x0028c00001127983 */ /* 0x001f220000300800 */
[----:B------:R-:W5:Y:S02]  /*f4c80*/  LDL.LU.64 R16, [R1+0xab0] ;  /* 0x000ab00001107983 */ /* 0x000f640000300a00 */
[----:B--2---:R-:W-:Y:S02]  /*f4c90*/  STL.64 [R1+0x2650], R6 ;  /* 0x0026500601007387 */ /* 0x004fe40000100a00 */
[----:B------:R-:W2:Y:S01]  /*f4ca0*/  LDL.LU.64 R8, [R1+0xad0] ;  /* 0x000ad00001087983 */ /* 0x000ea20000300a00 */
[----:B---3--:R-:W-:Y:S01]  /*f4cb0*/  STL [R1+0x154], R25 ;  /* 0x0001541901007387 */ /* 0x008fe20000100800 */
[----:B------:R0:W-:Y:S01]  /*f4cc0*/  STL.64 [R1+0x158], R26 ;  /* 0x0001581a01007387 */ /* 0x0001e20000100a00 */
[----:B------:R-:W-:-:S02]  /*f4cd0*/  MOV R12, R24 ;  /* 0x00000018000c7202 */ /* 0x000fc40000000f00 */
[----:B0-----:R-:W3:Y:S01]  /*f4ce0*/  LDL.LU.64 R26, [R1+0x28b8] ;  /* 0x0028b800011a7983 */ /* 0x001ee20000300a00 */
[----:B------:R-:W2:Y:S02]  /*f4cf0*/  LDL.LU R24, [R1+0x28b0] ;  /* 0x0028b00001187983 */ /* 0x000ea40000300800 */
[----:B------:R-:W2:Y:S01]  /*f4d00*/  LDL.LU.64 R10, [R1+0xac0] ;  /* 0x000ac000010a7983 */ /* 0x000ea20000300a00 */
[----:B------:R-:W-:Y:S01]  /*f4d10*/  PRMT R0, R13, 0x7632, R0 ;  /* 0x000076320d007816 */ /* 0x000fe20000000000 */
[----:B---3--:R-:W-:Y:S04]  /*f4d20*/  STG.E.U16 [R26.64], R13 ;  /* 0x0000000d1a007986 */ /* 0x008fe8000c101506 */
[----:B--2---:R0:W-:Y:S01]  /*f4d30*/  STL.64 [R1+0x28a8], R10 ;  /* 0x0028a80a01007387 */ /* 0x0041e20000100a00 */
[----:B------:R-:W-:Y:S03]  /*f4d40*/  STG.E.U16 [R14.64], R0 ;  /* 0x000000000e007986 */ /* 0x000fe6000c101506 */
[----:B0-----:R-:W4:Y:S01]  /*f4d50*/  LDL.LU.64 R10, [R1+0xab8] ;  /* 0x000ab800010a7983 */ /* 0x001f220000300a00 */
[----:B------:R-:W-:Y:S02]  /*f4d60*/  STL.64 [R1+0x28a0], R8 ;  /* 0x0028a00801007387 */ /* 0x000fe40000100a00 */
[----:B------:R-:W-:Y:S02]  /*f4d70*/  STL [R1+0x2870], R12 ;  /* 0x0028700c01007387 */ /* 0x000fe40000100800 */
[----:B------:R-:W0:Y:S04]  /*f4d80*/  LDS.128 R12, [R21+0x4000] ;  /* 0x00400000150c7984 */ /* 0x000e280000000c00 */
[----:B------:R-:W2:Y:S01]  /*f4d90*/  LDL.LU.64 R26, [R1+0xae0] ;  /* 0x000ae000011a7983 */ /* 0x000ea20000300a00 */
[----:B------:R-:W3:Y:S03]  /*f4da0*/  LDL.LU R6, [R1+0xe0] ;  /* 0x0000e00001067983 */ /* 0x000ee60000300800 */
[----:B0-----:R0:W-:Y:S01]  /*f4db0*/  STL [R1+0xd4], R13 ;  /* 0x0000d40d01007387 */ /* 0x0011e20000100800 */
[----:B------:R1:W-:Y:S01]  /*f4dc0*/  STL.64 [R1+0xd8], R14 ;  /* 0x0000d80e01007387 */ /* 0x0003e20000100a00 */
[----:B------:R-:W-:-:S02]  /*f4dd0*/  MOV R25, R12 ;  /* 0x0000000c00197202 */ /* 0x000fc40000000f00 */
[----:B0-----:R-:W2:Y:S01]  /*f4de0*/  LDL.LU.64 R12, [R1+0xb08] ;  /* 0x000b0800010c7983 */ /* 0x001ea20000300a00 */
[----:B-1----:R-:W2:Y:S03]  /*f4df0*/  LDL.LU.64 R14, [R1+0xb00] ;  /* 0x000b0000010e7983 */ /* 0x002ea60000300a00 */
[----:B--2---:R0:W-:Y:S04]  /*f4e00*/  STL.64 [R1+0x2880], R14 ;  /* 0x0028800e01007387 */ /* 0x0041e80000100a00 */
[----:B0-----:R-:W2:Y:S01]  /*f4e10*/  LDL.LU.64 R14, [R1+0xae8] ;  /* 0x000ae800010e7983 */ /* 0x001ea20000300a00 */
[----:B------:R0:W-:Y:S03]  /*f4e20*/  STL.64 [R1+0x2878], R12 ;  /* 0x0028780c01007387 */ /* 0x0001e60000100a00 */
[----:B0-----:R-:W3:Y:S04]  /*f4e30*/  LDL.LU.64 R12, [R1+0xaf0] ;  /* 0x000af000010c7983 */ /* 0x001ee80000300a00 */
[----:B----4-:R-:W-:Y:S02]  /*f4e40*/  STG.E.U16 [R10.64], R18 ;  /* 0x000000120a007986 */ /* 0x010fe4000c101506 */
[----:B------:R-:W0:Y:S01]  /*f4e50*/  LDS.128 R8, [R28+0x4000] ;  /* 0x004000001c087984 */ /* 0x000e220000000c00 */
[----:B------:R-:W-:-:S03]  /*f4e60*/  PRMT R0, R18, 0x7632, R0 ;  /* 0x0000763212007816 */ /* 0x000fc60000000000 */
[----:B------:R-:W-:Y:S02]  /*f4e70*/  IMAD.MOV.U32 R22, RZ, RZ, R29 ;  /* 0x000000ffff167224 */ /* 0x000fe400078e001d */
[----:B0-----:R-:W-:Y:S01]  /*f4e80*/  IMAD.MOV.U32 R29, RZ, RZ, R11 ;  /* 0x000000ffff1d7224 */ /* 0x001fe200078e000b */
[----:B------:R-:W-:Y:S01]  /*f4e90*/  MOV R7, R8 ;  /* 0x0000000800077202 */ /* 0x000fe20000000f00 */
[----:B--2---:R0:W-:Y:S04]  /*f4ea0*/  STL.64 [R1+0x2890], R14 ;  /* 0x0028900e01007387 */ /* 0x0041e80000100a00 */
[----:B0-----:R-:W2:Y:S01]  /*f4eb0*/  LDL.LU.64 R14, [R1+0xad8] ;  /* 0x000ad800010e7983 */ /* 0x001ea20000300a00 */
[----:B---3--:R0:W-:Y:S03]  /*f4ec0*/  STL.64 [R1+0x2888], R12 ;  /* 0x0028880c01007387 */ /* 0x0081e60000100a00 */
[----:B0-----:R-:W3:Y:S01]  /*f4ed0*/  LDL.LU.64 R12, [R1+0xac8] ;  /* 0x000ac800010c7983 */ /* 0x001ee20000300a00 */
[----:B------:R-:W4:Y:S02]  /*f4ee0*/  LDL.LU.64 R18, [R1+0xaf8] ;  /* 0x000af80001127983 */ /* 0x000f240000300a00 */
[----:B------:R-:W-:Y:S02]  /*f4ef0*/  STL [R1+0x54], R9 ;  /* 0x0000540901007387 */ /* 0x000fe40000100800 */
[----:B------:R0:W-:Y:S02]  /*f4f00*/  STL [R1+0x58], R10 ;  /* 0x0000580a01007387 */ /* 0x0001e40000100800 */
[----:B0-----:R-:W2:Y:S01]  /*f4f10*/  LDL.LU.64 R10, [R1+0x28a8] ;  /* 0x0028a800010a7983 */ /* 0x001ea20000300a00 */
[----:B------:R-:W2:Y:S03]  /*f4f20*/  LDL.LU.64 R8, [R1+0x28a0] ;  /* 0x0028a00001087983 */ /* 0x000ea60000300a00 */
[----:B-----5:R0:W-:Y:S04]  /*f4f30*/  STG.E.U16 [R16.64], R0 ;  /* 0x0000000010007986 */ /* 0x0201e8000c101506 */
[----:B0-----:R-:W5:Y:S01]  /*f4f40*/  LDL.LU.64 R16, [R1+0xb10] ;  /* 0x000b100001107983 */ /* 0x001f620000300a00 */
[----:B------:R-:W-:Y:S03]  /*f4f50*/  STL [R1+0x2548], R29 ;  /* 0x0025481d01007387 */ /* 0x000fe60000100800 */
[----:B--2---:R0:W-:Y:S04]  /*f4f60*/  STG.E.U16 [R8.64], R24 ;  /* 0x0000001808007986 */ /* 0x0041e8000c101506 */
[----:B0-----:R-:W2:Y:S01]  /*f4f70*/  LDL.LU R8, [R1+0x2898] ;  /* 0x0028980001087983 */ /* 0x001ea20000300800 */
[----:B------:R-:W-:-:S05]  /*f4f80*/  PRMT R0, R24, 0x7632, R0 ;  /* 0x0000763218007816 */ /* 0x000fca0000000000 */
[----:B---3--:R2:W-:Y:S02]  /*f4f90*/  STG.E.U16 [R12.64], R0 ;  /* 0x000000000c007986 */ /* 0x0085e4000c101506 */
[----:B--2---:R-:W-:Y:S02]  /*f4fa0*/  PRMT R0, R8, 0x7632, R0 ;  /* 0x0000763208007816 */ /* 0x004fe40000000000 */
[----:B------:R-:W-:Y:S02]  /*f4fb0*/  STG.E.U16 [R10.64], R8 ;  /* 0x000000080a007986 */ /* 0x000fe4000c101506 */
[----:B------:R-:W0:Y:S02]  /*f4fc0*/  LDS.128 R8, [R23+0x4000] ;  /* 0x0040000017087984 */ /* 0x000e240000000c00 */
[----:B------:R1:W-:Y:S02]  /*f4fd0*/  STG.E.U16 [R26.64], R0 ;  /* 0x000000001a007986 */ /* 0x0003e4000c101506 */
[----:B------:R-:W-:Y:S02]  /*f4fe0*/  STG.E.U16 [R14.64], R6 ;  /* 0x000000060e007986 */ /* 0x000fe4000c101506 */
[----:B------:R-:W2:Y:S01]  /*f4ff0*/  LDS.128 R12, [R3+0x5000] ;  /* 0x00500000030c7984 */ /* 0x000ea20000000c00 */
[----:B-1----:R-:W-:Y:S01]  /*f5000*/  PRMT R0, R6, 0x7632, R0 ;  /* 0x0000763206007816 */ /* 0x002fe20000000000 */
[----:B0-----:R-:W-:Y:S02]  /*f5010*/  STL.64 [R1+0x2658], R10 ;  /* 0x0026580a01007387 */ /* 0x001fe40000100a00 */
[----:B------:R-:W3:Y:S02]  /*f5020*/  LDL.LU.64 R26, [R1+0xb20] ;  /* 0x000b2000011a7983 */ /* 0x000ee40000300a00 */
[----:B--2---:R-:W-:Y:S01]  /*f5030*/  STL [R1+0x144], R13 ;  /* 0x0001440d01007387 */ /* 0x004fe20000100800 */
[----:B------:R0:W-:Y:S01]  /*f5040*/  STL.64 [R1+0x148], R14 ;  /* 0x0001480e01007387 */ /* 0x0001e20000100a00 */
[----:B------:R-:W-:-:S02]  /*f5050*/  MOV R6, R12 ;  /* 0x0000000c00067202 */ /* 0x000fc40000000f00 */
[----:B0-----:R-:W2:Y:S01]  /*f5060*/  LDL.LU.64 R14, [R1+0x2890] ;  /* 0x00289000010e7983 */ /* 0x001ea20000300a00 */
[----:B------:R-:W2:Y:S03]  /*f5070*/  LDL.LU.64 R12, [R1+0x2888] ;  /* 0x00288800010c7983 */ /* 0x000ea60000300a00 */
[----:B--2---:R-:W-:Y:S01]  /*f5080*/  STG.E.U16 [R12.64], R0 ;  /* 0x000000000c007986 */ /* 0x004fe2000c101506 */
[----:B------:R-:W-:Y:S02]  /*f5090*/  STG.E.U16 [R14.64], R20 ;  /* 0x000000140e007986 */ /* 0x000fe4000c101506 */
[----:B------:R-:W0:Y:S02]  /*f50a0*/  LDS.128 R12, [R21+0x5000] ;  /* 0x00500000150c7984 */ /* 0x000e240000000c00 */
[----:B0-----:R-:W-:Y:S02]  /*f50b0*/  STL [R1+0xc4], R13 ;  /* 0x0000c40d01007387 */ /* 0x001fe40000100800 */
[----:B------:R0:W-:Y:S01]  /*f50c0*/  STL.64 [R1+0xc8], R14 ;  /* 0x0000c80e01007387 */ /* 0x0001e20000100a00 */
[----:B------:R-:W-:Y:S01]  /*f50d0*/  MOV R21, R12 ;  /* 0x0000000c00157202 */ /* 0x000fe20000000f00 */
[----:B0-----:R-:W2:Y:S01]  /*f50e0*/  LDL.LU.64 R14, [R1+0x2880] ;  /* 0x00288000010e7983 */ /* 0x001ea20000300a00 */
[----:B------:R-:W2:Y:S01]  /*f50f0*/  LDL.LU.64 R12, [R1+0x2878] ;  /* 0x00287800010c7983 */ /* 0x000ea20000300a00 */
[----:B------:R-:W-:-:S02]  /*f5100*/  PRMT R2, R20, 0x7632, R2 ;  /* 0x0000763214027816 */ /* 0x000fc40000000002 */
[----:B------:R-:W-:Y:S01]  /*f5110*/  PRMT R0, R4, 0x7632, R0 ;  /* 0x0000763204007816 */ /* 0x000fe20000000000 */
[----:B------:R-:W3:Y:S01]  /*f5120*/  LDL.LU.64 R10, [R1+0xb28] ;  /* 0x000b2800010a7983 */ /* 0x000ee20000300a00 */
[----:B------:R-:W-:Y:S03]  /*f5130*/  STL [R1+0x2850], R5 ;  /* 0x0028500501007387 */ /* 0x000fe60000100800 */
[----:B--2---:R-:W-:Y:S01]  /*f5140*/  STG.E.U16 [R12.64], R2 ;  /* 0x000000020c007986 */ /* 0x004fe2000c101506 */
[----:B------:R0:W-:Y:S02]  /*f5150*/  STG.E.U16 [R14.64], R4 ;  /* 0x000000040e007986 */ /* 0x0001e4000c101506 */
[----:B------:R-:W1:Y:S04]  /*f5160*/  LDS.128 R12, [R28+0x5000] ;  /* 0x005000001c0c7984 */ /* 0x000e680000000c00 */
[----:B----4-:R2:W-:Y:S01]  /*f5170*/  STG.E.U16 [R18.64], R0 ;  /* 0x0000000012007986 */ /* 0x0105e2000c101506 */
[----:B0-----:R-:W4:Y:S01]  /*f5180*/  LDL.LU.64 R4, [R1+0xb38] ;  /* 0x000b380001047983 */ /* 0x001f220000300a00 */
[----:B--2---:R-:W2:Y:S03]  /*f5190*/  LDL.LU.64 R18, [R1+0xb30] ;  /* 0x000b300001127983 */ /* 0x004ea60000300a00 */
[----:B-1----:R-:W-:Y:S01]  /*f51a0*/  STL [R1+0x44], R13 ;  /* 0x0000440d01007387 */ /* 0x002fe20000100800 */
[----:B------:R-:W-:Y:S02]  /*f51b0*/  STL.64 [R1+0x48], R14 ;  /* 0x0000480e01007387 */ /* 0x000fe40000100a00 */
[----:B------:R-:W-:-:S02]  /*f51c0*/  IMAD.MOV.U32 R20, RZ, RZ, R12 ;  /* 0x000000ffff147224 */ /* 0x000fc400078e000c */
[----:B------:R-:W5:Y:S04]  /*f51d0*/  LDL.LU R12, [R1+0x2870] ;  /* 0x00287000010c7983 */ /* 0x000f680000300800 */
[----:B-----5:R0:W-:Y:S04]  /*f51e0*/  STG.E.U16 [R16.64], R12 ;  /* 0x0000000c10007986 */ /* 0x0201e8000c101506 */
[----:B0-----:R-:W5:Y:S01]  /*f51f0*/  LDL.LU.64 R16, [R1+0xb40] ;  /* 0x000b400001107983 */ /* 0x001f620000300a00 */
[----:B------:R-:W-:Y:S02]  /*f5200*/  PRMT R0, R12, 0x7632, R0 ;  /* 0x000076320c007816 */ /* 0x000fe40000000000 */
[----:B------:R-:W0:Y:S01]  /*f5210*/  LDS.128 R12, [R23+0x5000] ;  /* 0x00500000170c7984 */ /* 0x000e220000000c00 */
[----:B-----5:R1:W-:Y:S04]  /*f5220*/  STL.64 [R1+0x2860], R16 ;  /* 0x0028601001007387 */ /* 0x0203e80000100a00 */
[----:B-1----:R-:W5:Y:S04]  /*f5230*/  LDL.LU.64 R16, [R1+0xb18] ;  /* 0x000b180001107983 */ /* 0x002f680000300a00 */
[----:B---3--:R1:W-:Y:S01]  /*f5240*/  STG.E.U16 [R26.64], R0 ;  /* 0x000000001a007986 */ /* 0x0083e2000c101506 */
[----:B--2---:R-:W-:Y:S03]  /*f5250*/  STL.64 [R1+0x2868], R18 ;  /* 0x0028681201007387 */ /* 0x004fe60000100a00 */
[----:B-1----:R-:W1:Y:S01]  /*f5260*/  S2R R26, SR_TID.X ;  /* 0x00000000001a7919 */ /* 0x002e620000002100 */
[----:B0-----:R0:W-:Y:S02]  /*f5270*/  STL.64 [R1+0x2840], R12 ;  /* 0x0028400c01007387 */ /* 0x0011e40000100a00 */
[----:B------:R-:W-:Y:S02]  /*f5280*/  STL [R1+0x2698], R14 ;  /* 0x0026980e01007387 */ /* 0x000fe40000100800 */
[----:B------:R1:W-:Y:S01]  /*f5290*/  STL [R1+0x25f8], R15 ;  /* 0x0025f80f01007387 */ /* 0x0003e20000100800 */
[----:B------:R-:W-:Y:S01]  /*f52a0*/  PRMT R0, R25, 0x7632, R0 ;  /* 0x0000763219007816 */ /* 0x000fe20000000000 */
[----:B0-----:R-:W2:Y:S01]  /*f52b0*/  LDL.LU.64 R12, [R1+0xb48] ;  /* 0x000b4800010c7983 */ /* 0x001ea20000300a00 */
[----:B-1----:R-:W-:-:S05]  /*f52c0*/  IMAD.SHL.U32 R15, R26, 0x4000, RZ ;  /* 0x000040001a0f7824 */ /* 0x002fca00078e00ff */
[----:B------:R-:W-:Y:S01]  /*f52d0*/  LOP3.LUT R15, R15, 0x18000, RZ, 0xc0, !PT ;  /* 0x000180000f0f7812 */ /* 0x000fe200078ec0ff */
[----:B-----5:R0:W-:Y:S02]  /*f52e0*/  STG.E.U16 [R16.64], R25 ;  /* 0x0000001910007986 */ /* 0x0201e4000c101506 */
[----:B------:R-:W1:Y:S01]  /*f52f0*/  LDS.128 R16, [R3+0x6000] ;  /* 0x0060000003107984 */ /* 0x000e620000000c00 */
[----:B0-----:R-:W-:-:S04]  /*f5300*/  LOP3.LUT R25, R26, 0xff, RZ, 0xc0, !PT ;  /* 0x000000ff1a197812 */ /* 0x001fc800078ec0ff */
[----:B------:R-:W-:-:S04]  /*f5310*/  LEA R15, R25, R15, 0x4 ;  /* 0x0000000f190f7211 */ /* 0x000fc800078e20ff */
[----:B------:R-:W-:Y:S02]  /*f5320*/  LOP3.LUT R15, R15, 0x20, RZ, 0x3c, !PT ;  /* 0x000000200f0f7812 */ /* 0x000fe400078e3cff */
[----:B-1----:R-:W-:Y:S01]  /*f5330*/  MOV R24, R16 ;  /* 0x0000001000187202 */ /* 0x002fe20000000f00 */
[----:B------:R-:W-:Y:S01]  /*f5340*/  STL.64 [R1+0x138], R18 ;  /* 0x0001381201007387 */ /* 0x000fe20000100a00 */
[----:B------:R-:W-:Y:S02]  /*f5350*/  MOV R27, R17 ;  /* 0x00000011001b7202 */ /* 0x000fe40000000f00 */
[----:B------:R-:W0:Y:S03]  /*f5360*/  LDS.128 R16, [R15+0x6000] ;  /* 0x006000000f107984 */ /* 0x000e260000000c00 */
[----:B------:R1:W-:Y:S04]  /*f5370*/  STL [R1+0x2738], R27 ;  /* 0x0027381b01007387 */ /* 0x0003e80000100800 */
[----:B-1----:R-:W3:Y:S04]  /*f5380*/  LDL.LU.64 R26, [R1+0xb58] ;  /* 0x000b5800011a7983 */ /* 0x002ee80000300a00 */
[----:B0-----:R0:W-:Y:S04]  /*f5390*/  STL.64 [R1+0xb8], R18 ;  /* 0x0000b81201007387 */ /* 0x0011e80000100a00 */
[----:B0-----:R-:W5:Y:S04]  /*f53a0*/  LDL.LU.64 R18, [R1+0x2868] ;  /* 0x0028680001127983 */ /* 0x001f680000300a00 */
[----:B------:R0:W-:Y:S01]  /*f53b0*/  STG.E.U16 [R10.64], R0 ;  /* 0x000000000a007986 */ /* 0x0001e2000c101506 */
[----:B----4-:R1:W-:Y:S01]  /*f53c0*/  STG.E.U16 [R4.64], R7 ;  /* 0x0000000704007986 */ /* 0x0103e2000c101506 */
[----:B------:R-:W-:-:S02]  /*f53d0*/  MOV R14, R17 ;  /* 0x00000011000e7202 */ /* 0x000fc40000000f00 */
[----:B0-----:R-:W-:Y:S01]  /*f53e0*/  PRMT R0, R7, 0x7632, R0 ;  /* 0x0000763207007816 */ /* 0x001fe20000000000 */
[----:B------:R-:W-:Y:S01]  /*f53f0*/  IMAD.MOV.U32 R11, RZ, RZ, R16 ;  /* 0x000000ffff0b7224 */ /* 0x000fe200078e0010 */
[----:B-1----:R-:W4:Y:S04]  /*f5400*/  LDL.LU.64 R4, [R1+0xb68] ;  /* 0x000b680001047983 */ /* 0x002f280000300a00 */
[----:B-----5:R-:W-:Y:S02]  /*f5410*/  STG.E.U16 [R18.64], R0 ;  /* 0x0000000012007986 */ /* 0x020fe4000c101506 */
[----:B------:R-:W0:Y:S02]  /*f5420*/  LDS.128 R16, [R28+0x6000] ;  /* 0x006000001c107984 */ /* 0x000e240000000c00 */
[----:B0-----:R-:W-:Y:S01]  /*f5430*/  MOV R10, R16 ;  /* 0x00000010000a7202 */ /* 0x001fe20000000f00 */
[----:B------:R-:W-:Y:S01]  /*f5440*/  STL.64 [R1+0x38], R18 ;  /* 0x0000381201007387 */ /* 0x000fe20000100a00 */
[----:B------:R-:W-:-:S02]  /*f5450*/  IMAD.MOV.U32 R7, RZ, RZ, R17 ;  /* 0x000000ffff077224 */ /* 0x000fc400078e0011 */
[----:B------:R-:W5:Y:S01]  /*f5460*/  LDL.LU.64 R16, [R1+0x2860] ;  /* 0x0028600001107983 */ /* 0x000f620000300a00 */
[----:B------:R-:W-:Y:S01]  /*f5470*/  PRMT R0, R8, 0x7632, R0 ;  /* 0x0000763208007816 */ /* 0x000fe20000000000 */
[----:B------:R-:W-:Y:S01]  /*f5480*/  STL [R1+0x2778], R9 ;  /* 0x0027780901007387 */ /* 0x000fe20000100800 */
[----:B------:R-:W-:-:S03]  /*f5490*/  MOV R25, R22 ;  /* 0x0000001600197202 */ /* 0x000fc60000000f00 */
[----:B-----5:R0:W-:Y:S02]  /*f54a0*/  STG.E.U16 [R16.64], R8 ;  /* 0x0000000810007986 */ /* 0x0201e4000c101506 */
[----:B------:R-:W1:Y:S02]  /*f54b0*/  LDS.128 R16, [R23+0x6000] ;  /* 0x0060000017107984 */ /* 0x000e640000000c00 */
[----:B0-----:R-:W5:Y:S02]  /*f54c0*/  LDL.LU.64 R8, [R1+0xb50] ;  /* 0x000b500001087983 */ /* 0x001f640000300a00 */
[----:B------:R0:W-:Y:S02]  /*f54d0*/  STL [R1+0x284c], R23 ;  /* 0x00284c1701007387 */ /* 0x0001e40000100800 */
[----:B0-----:R-:W3:Y:S01]  /*f54e0*/  LDL.LU.64 R22, [R1+0xb60] ;  /* 0x000b600001167983 */ /* 0x001ee20000300a00 */
[----:B------:R-:W-:Y:S03]  /*f54f0*/  STL [R1+0x2848], R20 ;  /* 0x0028481401007387 */ /* 0x000fe60000100800 */
[----:B-1----:R-:W-:Y:S01]  /*f5500*/  STL.64 [R1+0x25e8], R18 ;  /* 0x0025e81201007387 */ /* 0x002fe20000100a00 */
[----:B------:R-:W-:Y:S02]  /*f5510*/  STL.64 [R1+0x2858], R16 ;  /* 0x0028581001007387 */ /* 0x000fe40000100a00 */
[----:B------:R-:W0:Y:S02]  /*f5520*/  LDS.128 R16, [R3+0x7000] ;  /* 0x0070000003107984 */ /* 0x000e240000000c00 */
[----:B0-----:R-:W-:-:S02]  /*f5530*/  MOV R29, R18 ;  /* 0x00000012001d7202 */ /* 0x001fc40000000f00 */
[----:B------:R-:W-:Y:S01]  /*f5540*/  IMAD.MOV.U32 R3, RZ, RZ, R19 ;  /* 0x000000ffff037224 */ /* 0x000fe200078e0013 */
[----:B-----5:R0:W-:Y:S01]  /*f5550*/  STG.E.U16 [R8.64], R0 ;  /* 0x0000000008007986 */ /* 0x0201e2000c101506 */
[----:B--2---:R1:W-:Y:S01]  /*f5560*/  STG.E.U16 [R12.64], R6 ;  /* 0x000000060c007986 */ /* 0x0043e2000c101506 */
[----:B0-----:R-:W-:Y:S02]  /*f5570*/  PRMT R0, R6, 0x7632, R0 ;  /* 0x0000763206007816 */ /* 0x001fe40000000000 */
[----:B-1----:R-:W2:Y:S01]  /*f5580*/  LDL.LU.64 R12, [R1+0xb70] ;  /* 0x000b7000010c7983 */ /* 0x002ea20000300a00 */
[----:B------:R-:W-:Y:S01]  /*f5590*/  MOV R6, R17 ;  /* 0x0000001100067202 */ /* 0x000fe20000000f00 */
[----:B------:R-:W-:Y:S02]  /*f55a0*/  STL [R1+0x120], R16 ;  /* 0x0001201001007387 */ /* 0x000fe40000100800 */
[----:B------:R-:W0:Y:S04]  /*f55b0*/  LDS.128 R16, [R15+0x7000] ;  /* 0x007000000f107984 */ /* 0x000e280000000c00 */
[----:B---3--:R1:W-:Y:S01]  /*f55c0*/  STG.E.U16 [R26.64], R0 ;  /* 0x000000001a007986 */ /* 0x0083e2000c101506 */
[----:B----4-:R-:W-:Y:S01]  /*f55d0*/  STG.E.U16 [R4.64], R21 ;  /* 0x0000001504007986 */ /* 0x010fe2000c101506 */
[----:B-1----:R-:W-:-:S05]  /*f55e0*/  PRMT R0, R21, 0x7632, R0 ;  /* 0x0000763215007816 */ /* 0x002fca0000000000 */
[----:B------:R-:W-:Y:S02]  /*f55f0*/  STG.E.U16 [R22.64], R0 ;  /* 0x0000000016007986 */ /* 0x000fe4000c101506 */
[----:B------:R-:W1:Y:S02]  /*f5600*/  LDS.128 R20, [R28+0x7000] ;  /* 0x007000001c147984 */ /* 0x000e640000000c00 */
[----:B------:R3:W-:Y:S02]  /*f5610*/  STL.64 [R1+0x2708], R6 ;  /* 0x0027080601007387 */ /* 0x0007e40000100a00 */
[----:B------:R-:W-:Y:S02]  /*f5620*/  STL [R1+0x2610], R29 ;  /* 0x0026101d01007387 */ /* 0x000fe40000100800 */
[----:B------:R-:W-:Y:S01]  /*f5630*/  STL [R1+0x24d0], R3 ;  /* 0x0024d00301007387 */ /* 0x000fe20000100800 */
[----:B---3--:R-:W3:Y:S01]  /*f5640*/  LDL.LU.64 R6, [R1+0xdb0] ;  /* 0x000db00001067983 */ /* 0x008ee20000300a00 */
[----:B------:R-:W4:Y:S02]  /*f5650*/  LDL.LU.64 R8, [R1+0xda8] ;  /* 0x000da80001087983 */ /* 0x000f240000300a00 */
[----:B------:R-:W5:Y:S01]  /*f5660*/  LDL.LU.64 R26, [R1+0xda0] ;  /* 0x000da000011a7983 */ /* 0x000f620000300a00 */
[----:B0-----:R-:W-:Y:S01]  /*f5670*/  STL [R1+0xa0], R16 ;  /* 0x0000a01001007387 */ /* 0x001fe20000100800 */
[----:B------:R0:W-:Y:S02]  /*f5680*/  STL.64 [R1+0xa8], R18 ;  /* 0x0000a81201007387 */ /* 0x0001e40000100a00 */
[----:B0-----:R-:W-:-:S02]  /*f5690*/  MOV R18, R17 ;  /* 0x0000001100127202 */ /* 0x001fc40000000f00 */
[----:B------:R-:W2:Y:S03]  /*f56a0*/  LDL.LU.64 R16, [R1+0x2858] ;  /* 0x0028580001107983 */ /* 0x000ea60000300a00 */
[----:B------:R0:W-:Y:S01]  /*f56b0*/  STL [R1+0x2710], R18 ;  /* 0x0027101201007387 */ /* 0x0001e20000100800 */
[----:B-1----:R-:W-:Y:S01]  /*f56c0*/  MOV R28, R23 ;  /* 0x00000017001c7202 */ /* 0x002fe20000000f00 */
[----:B0-----:R-:W2:Y:S01]  /*f56d0*/  LDL.LU.64 R18, [R1+0xdb8] ;  /* 0x000db80001127983 */ /* 0x001ea20000300a00 */
[----:B------:R-:W2:Y:S02]  /*f56e0*/  LDL.LU R5, [R1+0x2850] ;  /* 0x0028500001057983 */ /* 0x000ea40000300800 */
[----:B------:R0:W-:Y:S02]  /*f56f0*/  STL [R1+0x20], R20 ;  /* 0x0000201401007387 */ /* 0x0001e40000100800 */
[----:B------:R-:W2:Y:S01]  /*f5700*/  LDL.LU R23, [R1+0x284c] ;  /* 0x00284c0001177983 */ /* 0x000ea20000300800 */
[----:B0-----:R-:W2:Y:S01]  /*f5710*/  LDL.LU R20, [R1+0x2848] ;  /* 0x0028480001147983 */ /* 0x001ea20000300800 */
[----:B------:R-:W-:Y:S01]  /*f5720*/  MOV R15, R21 ;  /* 0x00000015000f7202 */ /* 0x000fe20000000f00 */
[----:B------:R-:W-:-:S04]  /*f5730*/  IMAD.MOV.U32 R4, RZ, RZ, R22 ;  /* 0x000000ffff047224 */ /* 0x000fc800078e0016 */
[----:B------:R0:W-:Y:S04]  /*f5740*/  STL.64 [R1+0x2718], R14 ;  /* 0x0027180e01007387 */ /* 0x0001e80000100a00 */
[----:B0-----:R-:W3:Y:S01]  /*f5750*/  LDL.LU.64 R14, [R1+0xdc0] ;  /* 0x000dc000010e7983 */ /* 0x001ee20000300a00 */
[----:B------:R-:W-:Y:S01]  /*f5760*/  STL [R1+0x25d0], R4 ;  /* 0x0025d00401007387 */ /* 0x000fe20000100800 */
[----:B--2---:R-:W-:Y:S02]  /*f5770*/  PRMT R2, R20, 0x7632, R2 ;  /* 0x0000763214027816 */ /* 0x004fe40000000002 */
[----:B------:R-:W-:Y:S02]  /*f5780*/  STG.E.U16 [R12.64], R20 ;  /* 0x000000140c007986 */ /* 0x000fe4000c101506 */
[----:B------:R-:W0:Y:S02]  /*f5790*/  LDS.128 R20, [R23+0x7000] ;  /* 0x0070000017147984 */ /* 0x000e240000000c00 */
[----:B------:R1:W-:Y:S04]  /*f57a0*/  STL [R1+0x277c], R5 ;  /* 0x00277c0501007387 */ /* 0x0003e80000100800 */
[----:B-1----:R-:W2:Y:S01]  /*f57b0*/  LDL.LU.64 R4, [R1+0xdc8] ;  /* 0x000dc80001047983 */ /* 0x002ea20000300a00 */
[----:B------:R1:W-:Y:S03]  /*f57c0*/  STL [R1+0x2498], R28 ;  /* 0x0024981c01007387 */ /* 0x0003e60000100800 */
[----:B-1----:R-:W2:Y:S01]  /*f57d0*/  LDL.LU.64 R28, [R1+0xdd0] ;  /* 0x000dd000011c7983 */ /* 0x002ea20000300a00 */
[----:B------:R-:W2:Y:S03]  /*f57e0*/  LDL.LU.64 R12, [R1+0x2840] ;  /* 0x00284000010c7983 */ /* 0x000ea60000300a00 */
[----:B0-----:R0:W-:Y:S04]  /*f57f0*/  STL.64 [R1+0x27f8], R20 ;  /* 0x0027f81401007387 */ /* 0x0011e80000100a00 */
[----:B0-----:R-:W3:Y:S01]  /*f5800*/  LDL.LU.64 R20, [R1+0xdd8] ;  /* 0x000dd80001147983 */ /* 0x001ee20000300a00 */
[----:B------:R-:W-:Y:S01]  /*f5810*/  STL.64 [R1+0x25c8], R22 ;  /* 0x0025c81601007387 */ /* 0x000fe20000100a00 */
[----:B--2---:R-:W-:-:S02]  /*f5820*/  PRMT R0, R12, 0x7632, R0 ;  /* 0x000076320c007816 */ /* 0x004fc40000000000 */
[----:B------:R-:W-:Y:S04]  /*f5830*/  STL [R1+0x2728], R13 ;  /* 0x0027280d01007387 */ /* 0x000fe80000100800 */
[----:B---3--:R0:W-:Y:S01]  /*f5840*/  STG.E.U16 [R20.64], R2 ;  /* 0x0000000214007986 */ /* 0x0081e2000c101506 */
[----:B------:R-:W-:Y:S02]  /*f5850*/  STG.E.U16 [R28.64], R12 ;  /* 0x0000000c1c007986 */ /* 0x000fe4000c101506 */
[----:B------:R1:W-:Y:S02]  /*f5860*/  STG.E.U16 [R4.64], R0 ;  /* 0x0000000004007986 */ /* 0x0003e4000c101506 */
[----:B------:R-:W-:Y:S01]  /*f5870*/  STG.E.U16 [R14.64], R24 ;  /* 0x000000180e007986 */ /* 0x000fe2000c101506 */
[----:B0-----:R-:W-:-:S02]  /*f5880*/  PRMT R2, R24, 0x7632, R2 ;  /* 0x0000763218027816 */ /* 0x001fc40000000002 */
[----:B-1----:R-:W-:-:S03]  /*f5890*/  PRMT R0, R11, 0x7632, R0 ;  /* 0x000076320b007816 */ /* 0x002fc60000000000 */
[----:B------:R0:W-:Y:S01]  /*f58a0*/  STG.E.U16 [R18.64], R2 ;  /* 0x0000000212007986 */ /* 0x0001e2000c101506 */
[----:B------:R-:W-:Y:S02]  /*f58b0*/  STG.E.U16 [R6.64], R11 ;  /* 0x0000000b06007986 */ /* 0x000fe4000c101506 */
[----:B----4-:R-:W-:Y:S02]  /*f58c0*/  STG.E.U16 [R8.64], R0 ;  /* 0x0000000008007986 */ /* 0x010fe4000c101506 */
[----:B-----5:R1:W-:Y:S01]  /*f58d0*/  STG.E.U16 [R26.64], R10 ;  /* 0x0000000a1a007986 */ /* 0x0203e2000c101506 */
[----:B0-----:R-:W-:Y:S02]  /*f58e0*/  PRMT R2, R10, 0x7632, R2 ;  /* 0x000076320a027816 */ /* 0x001fe40000000002 */
[----:B-1----:R-:W2:Y:S01]  /*f58f0*/  LDL.LU.64 R10, [R1+0xd98] ;  /* 0x000d9800010a7983 */ /* 0x002ea20000300a00 */
[----:B------:R-:W3:Y:S03]  /*f5900*/  LDL.LU.64 R20, [R1+0xd60] ;  /* 0x000d600001147983 */ /* 0x000ee60000300a00 */
[----:B---3--:R0:W-:Y:S04]  /*f5910*/  STL.64 [R1+0x2800], R20 ;  /* 0x0028001401007387 */ /* 0x0081e80000100a00 */
[----:B0-----:R-:W3:Y:S04]  /*f5920*/  LDL.LU.64 R20, [R1+0xd68] ;  /* 0x000d680001147983 */ /* 0x001ee80000300a00 */
[----:B---3--:R0:W-:Y:S04]  /*f5930*/  STL [R1+0x2820], R20 ;  /* 0x0028201401007387 */ /* 0x0081e80000100800 */
[----:B0-----:R-:W3:Y:S01]  /*f5940*/  LDL.LU R20, [R1+0x120] ;  /* 0x0001200001147983 */ /* 0x001ee20000300800 */
[----:B------:R0:W-:Y:S03]  /*f5950*/  STL [R1+0x2808], R21 ;  /* 0x0028081501007387 */ /* 0x0001e60000100800 */
[----:B0-----:R-:W3:Y:S04]  /*f5960*/  LDL.LU R21, [R1+0xa0] ;  /* 0x0000a00001157983 */ /* 0x001ee80000300800 */
[----:B---3--:R0:W-:Y:S04]  /*f5970*/  STL.64 [R1+0x2830], R20 ;  /* 0x0028301401007387 */ /* 0x0081e80000100a00 */
[----:B0-----:R-:W3:Y:S04]  /*f5980*/  LDL.LU.64 R20, [R1+0xd88] ;  /* 0x000d880001147983 */ /* 0x001ee80000300a00 */
[----:B---3--:R0:W-:Y:S04]  /*f5990*/  STL.64 [R1+0x2838], R20 ;  /* 0x0028381401007387 */ /* 0x0081e80000100a00 */
[----:B0-----:R-:W3:Y:S01]  /*f59a0*/  LDL.LU.64 R20, [R1+0xd90] ;  /* 0x000d900001147983 */ /* 0x001ee20000300a00 */
[----:B------:R-:W4:Y:S02]  /*f59b0*/  LDL.LU R28, [R1+0x20] ;  /* 0x00002000011c7983 */ /* 0x000f240000300800 */
[----:B------:R-:W5:Y:S02]  /*f59c0*/  LDL.LU R3, [R1+0x194] ;  /* 0x0001940001037983 */ /* 0x000f640000300800 */
        /* <DEDUP_REMOVED lines=9> */
[----:B------:R-:W-:Y:S01]  /*f5a60*/  STG.E.U16 [R10.64], R2 ;  /* 0x000000020a007986 */ /* 0x000fe2000c101506 */
[----:B---3--:R-:W-:Y:S03]  /*f5a70*/  STG.E.U16 [R20.64], R16 ;  /* 0x0000001014007986 */ /* 0x008fe6000c101506 */
[----:B--2---:R0:W-:Y:S04]  /*f5a80*/  STL.64 [R1+0x2828], R12 ;  /* 0x0028280c01007387 */ /* 0x0041e80000100a00 */
[----:B0-----:R-:W2:Y:S01]  /*f5a90*/  LDL.LU.64 R12, [R1+0xd80] ;  /* 0x000d8000010c7983 */ /* 0x001ea20000300a00 */
[----:B------:R-:W3:Y:S02]  /*f5aa0*/  LDL.LU.64 R22, [R1+0xd30] ;  /* 0x000d300001167983 */ /* 0x000ee40000300a00 */
[----:B------:R-:W3:Y:S02]  /*f5ab0*/  LDL.LU R29, [R1+0x114] ;  /* 0x00011400011d7983 */ /* 0x000ee40000300800 */
[----:B------:R-:W2:Y:S01]  /*f5ac0*/  LDL.LU.64 R4, [R1+0xd28] ;  /* 0x000d280001047983 */ /* 0x000ea20000300a00 */
[----:B------:R-:W2:Y:S01]  /*f5ad0*/  LDL.LU.64 R14, [R1+0xd20] ;  /* 0x000d2000010e7983 */ /* 0x000ea20000300a00 */
[----:B------:R-:W2:Y:S02]  /*f5ae0*/  LDL.LU R27, [R1+0x94] ;  /* 0x00009400011b7983 */ /* 0x000ea40000300800 */
[----:B------:R-:W2:Y:S02]  /*f5af0*/  LDL.LU.64 R18, [R1+0xd18] ;  /* 0x000d180001127983 */ /* 0x000ea40000300a00 */
[----:B------:R-:W2:Y:S01]  /*f5b00*/  LDL.LU.64 R6, [R1+0xd10] ;  /* 0x000d100001067983 */ /* 0x000ea20000300a00 */
[----:B------:R-:W2:Y:S01]  /*f5b10*/  LDL.LU R24, [R1+0x14] ;  /* 0x0000140001187983 */ /* 0x000ea20000300800 */
[----:B------:R-:W2:Y:S02]  /*f5b20*/  LDL.LU.64 R8, [R1+0xd08] ;  /* 0x000d080001087983 */ /* 0x000ea40000300a00 */
[----:B------:R-:W2:Y:S02]  /*f5b30*/  LDL.LU R26, [R1+0x184] ;  /* 0x00018400011a7983 */ /* 0x000ea40000300800 */
[----:B------:R-:W2:Y:S01]  /*f5b40*/  LDL.LU.64 R10, [R1+0xd00] ;  /* 0x000d0000010a7983 */ /* 0x000ea20000300a00 */
[----:B------:R-:W2:Y:S01]  /*f5b50*/  LDL.LU.64 R20, [R1+0x2838] ;  /* 0x0028380001147983 */ /* 0x000ea20000300a00 */
[----:B------:R-:W-:Y:S01]  /*f5b60*/  PRMT R0, R16, 0x7632, R0 ;  /* 0x0000763210007816 */ /* 0x000fe20000000000 */
[----:B------:R0:W-:Y:S02]  /*f5b70*/  STL [R1+0x2720], R17 ;  /* 0x0027201101007387 */ /* 0x0001e40000100800 */
[----:B0-----:R-:W3:Y:S04]  /*f5b80*/  LDL.LU.64 R16, [R1+0xd40] ;  /* 0x000d400001107983 */ /* 0x001ee80000300a00 */
[----:B--2---:R0:W-:Y:S04]  /*f5b90*/  STG.E.U16 [R20.64], R0 ;  /* 0x0000000014007986 */ /* 0x0041e8000c101506 */
[----:B0-----:R-:W2:Y:S04]  /*f5ba0*/  LDL.LU.64 R20, [R1+0x2830] ;  /* 0x0028300001147983 */ /* 0x001ea80000300a00 */
[----:B--2---:R0:W-:Y:S04]  /*f5bb0*/  STG.E.U16 [R12.64], R20 ;  /* 0x000000140c007986 */ /* 0x0041e8000c101506 */
[----:B0-----:R-:W2:Y:S01]  /*f5bc0*/  LDL.LU.64 R12, [R1+0x2828] ;  /* 0x00282800010c7983 */ /* 0x001ea20000300a00 */
[----:B------:R-:W-:-:S02]  /*f5bd0*/  PRMT R2, R20, 0x7632, R2 ;  /* 0x0000763214027816 */ /* 0x000fc40000000002 */
[----:B------:R-:W3:Y:S03]  /*f5be0*/  LDL.LU R20, [R1+0x2820] ;  /* 0x0028200001147983 */ /* 0x000ee60000300800 */
[----:B--2---:R0:W-:Y:S04]  /*f5bf0*/  STG.E.U16 [R12.64], R2 ;  /* 0x000000020c007986 */ /* 0x0041e8000c101506 */
[----:B0-----:R-:W2:Y:S01]  /*f5c00*/  LDL.LU.64 R12, [R1+0x2818] ;  /* 0x00281800010c7983 */ /* 0x001ea20000300a00 */
[----:B------:R-:W-:-:S03]  /*f5c10*/  PRMT R0, R21, 0x7632, R0 ;  /* 0x0000763215007816 */ /* 0x000fc60000000000 */
[----:B--2---:R0:W-:Y:S04]  /*f5c20*/  STG.E.U16 [R12.64], R21 ;  /* 0x000000150c007986 */ /* 0x0041e8000c101506 */
[----:B0-----:R-:W2:Y:S01]  /*f5c30*/  LDL.LU.64 R12, [R1+0x2810] ;  /* 0x00281000010c7983 */ /* 0x001ea20000300a00 */
[----:B------:R-:W3:Y:S01]  /*f5c40*/  LDL.LU R21, [R1+0x2808] ;  /* 0x0028080001157983 */ /* 0x000ee20000300800 */
[----:B----4-:R-:W-:Y:S02]  /*f5c50*/  PRMT R2, R28, 0x7632, R2 ;  /* 0x000076321c027816 */ /* 0x010fe40000000002 */
[----:B---3--:R0:W-:Y:S04]  /*f5c60*/  STG.E.U16 [R20.64], R0 ;  /* 0x0000000014007986 */ /* 0x0081e8000c101506 */
[----:B0-----:R-:W3:Y:S04]  /*f5c70*/  LDL.LU.64 R20, [R1+0x2800] ;  /* 0x0028000001147983 */ /* 0x001ee80000300a00 */
[----:B---3--:R0:W-:Y:S01]  /*f5c80*/  STG.E.U16 [R20.64], R28 ;  /* 0x0000001c14007986 */ /* 0x0081e2000c101506 */
[----:B--2---:R1:W-:Y:S03]  /*f5c90*/  STG.E.U16 [R12.64], R2 ;  /* 0x000000020c007986 */ /* 0x0043e6000c101506 */
[----:B0-----:R-:W2:Y:S01]  /*f5ca0*/  LDL.LU.64 R20, [R1+0x27f8] ;  /* 0x0027f80001147983 */ /* 0x001ea20000300a00 */
[----:B-1----:R-:W2:Y:S03]  /*f5cb0*/  LDL.LU.64 R12, [R1+0x27f0] ;  /* 0x0027f000010c7983 */ /* 0x002ea60000300a00 */
[----:B--2---:R0:W-:Y:S01]  /*f5cc0*/  STG.E.U16 [R12.64], R20 ;  /* 0x000000140c007986 */ /* 0x0041e2000c101506 */
[----:B------:R-:W-:-:S03]  /*f5cd0*/  PRMT R0, R20, 0x7632, R0 ;  /* 0x0000763214007816 */ /* 0x000fc60000000000 */
[----:B0-----:R-:W2:Y:S01]  /*f5ce0*/  LDL.LU.64 R12, [R1+0x27e8] ;  /* 0x0027e800010c7983 */ /* 0x001ea20000300a00 */
[----:B------:R0:W-:Y:S03]  /*f5cf0*/  STL [R1+0x2724], R21 ;  /* 0x0027241501007387 */ /* 0x0001e60000100800 */
[----:B0-----:R-:W3:Y:S01]  /*f5d00*/  LDL.LU.64 R20, [R1+0xd48] ;  /* 0x000d480001147983 */ /* 0x001ee20000300a00 */
[----:B-----5:R-:W-:-:S03]  /*f5d10*/  PRMT R2, R3, 0x7632, R2 ;  /* 0x0000763203027816 */ /* 0x020fc60000000002 */
[----:B---3--:R0:W-:Y:S01]  /*f5d20*/  STG.E.U16 [R20.64], R0 ;  /* 0x0000000014007986 */ /* 0x0081e2000c101506 */
[----:B------:R-:W-:Y:S02]  /*f5d30*/  STG.E.U16 [R16.64], R3 ;  /* 0x0000000310007986 */ /* 0x000fe4000c101506 */
[----:B--2---:R1:W-:Y:S02]  /*f5d40*/  STG.E.U16 [R12.64], R2 ;  /* 0x000000020c007986 */ /* 0x0043e4000c101506 */
[----:B------:R-:W-:Y:S01]  /*f5d50*/  STG.E.U16 [R22.64], R29 ;  /* 0x0000001d16007986 */ /* 0x000fe2000c101506 */
[----:B0-----:R-:W-:Y:S02]  /*f5d60*/  PRMT R0, R29, 0x7632, R0 ;  /* 0x000076321d007816 */ /* 0x001fe40000000000 */
[----:B-1----:R-:W-:-:S03]  /*f5d70*/  PRMT R2, R27, 0x7632, R2 ;  /* 0x000076321b027816 */ /* 0x002fc60000000002 */
[----:B------:R0:W-:Y:S01]  /*f5d80*/  STG.E.U16 [R4.64], R0 ;  /* 0x0000000004007986 */ /* 0x0001e2000c101506 */
[----:B------:R1:W-:Y:S02]  /*f5d90*/  STG.E.U16 [R14.64], R27 ;  /* 0x0000001b0e007986 */ /* 0x0003e4000c101506 */
[----:B------:R-:W-:Y:S02]  /*f5da0*/  STG.E.U16 [R18.64], R2 ;  /* 0x0000000212007986 */ /* 0x000fe4000c101506 */
[----:B------:R-:W-:Y:S01]  /*f5db0*/  STG.E.U16 [R6.64], R24 ;  /* 0x0000001806007986 */ /* 0x000fe2000c101506 */
[----:B0-----:R-:W-:Y:S01]  /*f5dc0*/  PRMT R0, R24, 0x7632, R0 ;  /* 0x0000763218007816 */ /* 0x001fe20000000000 */
[----:B-1----:R-:W2:Y:S04]  /*f5dd0*/  LDL.LU.64 R14, [R1+0xcf0] ;  /* 0x000cf000010e7983 */ /* 0x002ea80000300a00 */
[----:B------:R-:W-:Y:S01]  /*f5de0*/  STG.E.U16 [R8.64], R0 ;  /* 0x0000000008007986 */ /* 0x000fe2000c101506 */
[----:B------:R0:W-:Y:S03]  /*f5df0*/  STG.E.U16 [R10.64], R26 ;  /* 0x0000001a0a007986 */ /* 0x0001e6000c101506 */
[----:B0-----:R-:W3:Y:S01]  /*f5e00*/  LDL.LU R11, [R1+0x104] ;  /* 0x00010400010b7983 */ /* 0x001ee20000300800 */
[----:B------:R-:W4:Y:S01]  /*f5e10*/  LDL.LU.64 R18, [R1+0xce0] ;  /* 0x000ce00001127983 */ /* 0x000f220000300a00 */
[----:B------:R-:W-:Y:S01]  /*f5e20*/  PRMT R2, R26, 0x7632, R2 ;  /* 0x000076321a027816 */ /* 0x000fe20000000002 */
[----:B------:R-:W-:Y:S01]  /*f5e30*/  MOV R26, R25 ;  /* 0x00000019001a7202 */ /* 0x000fe20000000f00 */
[----:B----4-:R0:W-:Y:S04]  /*f5e40*/  STL.64 [R1+0x27e0], R18 ;  /* 0x0027e01201007387 */ /* 0x0101e80000100a00 */
[----:B0-----:R-:W3:Y:S01]  /*f5e50*/  LDL.LU.64 R18, [R1+0xce8] ;  /* 0x000ce80001127983 */ /* 0x001ee20000300a00 */
[----:B------:R-:W4:Y:S02]  /*f5e60*/  LDL.LU.64 R6, [R1+0xcd8] ;  /* 0x000cd80001067983 */ /* 0x000f240000300a00 */
[----:B------:R-:W5:Y:S02]  /*f5e70*/  LDL.LU R8, [R1+0x84] ;  /* 0x0000840001087983 */ /* 0x000f640000300800 */
[----:B------:R-:W2:Y:S02]  /*f5e80*/  LDL.LU R25, [R1+0x74] ;  /* 0x0000740001197983 */ /* 0x000ea40000300800 */
[----:B--2---:R0:W-:Y:S04]  /*f5e90*/  STL [R1+0x2798], R25 ;  /* 0x0027981901007387 */ /* 0x0041e80000100800 */
[----:B0-----:R-:W2:Y:S04]  /*f5ea0*/  LDL.LU R25, [R1+0xf4] ;  /* 0x0000f40001197983 */ /* 0x001ea80000300800 */
[----:B--2---:R0:W-:Y:S04]  /*f5eb0*/  STL [R1+0x27b0], R25 ;  /* 0x0027b01901007387 */ /* 0x0041e80000100800 */
[----:B0-----:R-:W2:Y:S04]  /*f5ec0*/  LDL.LU R25, [R1+0x174] ;  /* 0x0001740001197983 */ /* 0x001ea80000300800 */
[----:B--2---:R0:W-:Y:S04]  /*f5ed0*/  STL [R1+0x27c8], R25 ;  /* 0x0027c81901007387 */ /* 0x0041e80000100800 */
[----:B0-----:R-:W2:Y:S01]  /*f5ee0*/  LDL.LU R25, [R1+0x4] ;  /* 0x0000040001197983 */ /* 0x001ea20000300800 */
[----:B------:R-:W2:Y:S03]  /*f5ef0*/  LDL.LU.64 R4, [R1+0xc90] ;  /* 0x000c900001047983 */ /* 0x000ea60000300a00 */
        /* <DEDUP_REMOVED lines=19> */
[----:B------:R-:W2:Y:S02]  /*f6030*/  LDL.LU.64 R16, [R1+0xc80] ;  /* 0x000c800001107983 */ /* 0x000ea40000300a00 */
[----:B------:R-:W2:Y:S01]  /*f6040*/  LDL.LU R3, [R1+0x164] ;  /* 0x0001640001037983 */ /* 0x000ea20000300800 */
[----:B------:R-:W2:Y:S01]  /*f6050*/  LDL.LU R27, [R1+0xe4] ;  /* 0x0000e400011b7983 */ /* 0x000ea20000300800 */
[----:B------:R-:W2:Y:S02]  /*f6060*/  LDL.LU.64 R12, [R1+0xc78] ;  /* 0x000c7800010c7983 */ /* 0x000ea40000300a00 */
[----:B------:R-:W2:Y:S02]  /*f6070*/  LDL.LU.64 R22, [R1+0xc70] ;  /* 0x000c700001167983 */ /* 0x000ea40000300a00 */
[----:B------:R-:W2:Y:S01]  /*f6080*/  LDL.LU.64 R28, [R1+0xc68] ;  /* 0x000c6800011c7983 */ /* 0x000ea20000300a00 */
[----:B------:R-:W2:Y:S01]  /*f6090*/  LDL.LU.64 R14, [R1+0xc60] ;  /* 0x000c6000010e7983 */ /* 0x000ea20000300a00 */
[----:B------:R-:W2:Y:S02]  /*f60a0*/  LDL.LU R24, [R1+0x64] ;  /* 0x0000640001187983 */ /* 0x000ea40000300800 */
[----:B------:R-:W2:Y:S01]  /*f60b0*/  LDL.LU.64 R18, [R1+0x27e0] ;  /* 0x0027e00001127983 */ /* 0x000ea20000300a00 */
[----:B------:R-:W-:-:S02]  /*f60c0*/  PRMT R0, R11, 0x7632, R0 ;  /* 0x000076320b007816 */ /* 0x000fc40000000000 */
[----:B-----5:R-:W-:Y:S01]  /*f60d0*/  PRMT R2, R8, 0x7632, R2 ;  /* 0x0000763208027816 */ /* 0x020fe20000000002 */
[----:B------:R-:W5:Y:S04]  /*f60e0*/  LDL.LU.64 R10, [R1+0xc58] ;  /* 0x000c5800010a7983 */ /* 0x000f680000300a00 */
[----:B--2---:R0:W-:Y:S01]  /*f60f0*/  STG.E.U16 [R18.64], R0 ;  /* 0x0000000012007986 */ /* 0x0041e2000c101506 */
[----:B----4-:R1:W-:Y:S02]  /*f6100*/  STG.E.U16 [R6.64], R8 ;  /* 0x0000000806007986 */ /* 0x0103e4000c101506 */
[----:B------:R2:W-:Y:S01]  /*f6110*/  STG.E.U16 [R4.64], R2 ;  /* 0x0000000204007986 */ /* 0x0005e2000c101506 */
[----:B0-----:R-:W4:Y:S01]  /*f6120*/  LDL.LU.64 R18, [R1+0xc50] ;  /* 0x000c500001127983 */ /* 0x001f220000300a00 */
[----:B-1----:R-:W3:Y:S02]  /*f6130*/  LDL.LU.64 R6, [R1+0xc48] ;  /* 0x000c480001067983 */ /* 0x002ee40000300a00 */
[----:B------:R-:W3:Y:S02]  /*f6140*/  LDL.LU.64 R8, [R1+0xc40] ;  /* 0x000c400001087983 */ /* 0x000ee40000300a00 */
[----:B--2---:R-:W2:Y:S01]  /*f6150*/  LDL.LU.64 R4, [R1+0x27d8] ;  /* 0x0027d80001047983 */ /* 0x004ea20000300a00 */
[----:B------:R-:W-:Y:S01]  /*f6160*/  PRMT R0, R25, 0x7632, R0 ;  /* 0x0000763219007816 */ /* 0x000fe20000000000 */
        /* <DEDUP_REMOVED lines=22> */
[----:B0-----:R-:W2:Y:S01]  /*f62d0*/  LDL.LU R5, [R1+0x277c] ;  /* 0x00277c0001057983 */ /* 0x001ea20000300800 */
[----:B---3--:R-:W-:-:S02]  /*f62e0*/  PRMT R0, R25, 0x7632, R0 ;  /* 0x0000763219007816 */ /* 0x008fc40000000000 */
[----:B------:R-:W-:Y:S01]  /*f62f0*/  PRMT R2, R3, 0x7632, R2 ;  /* 0x0000763203027816 */ /* 0x000fe20000000002 */
[----:B------:R-:W-:Y:S02]  /*f6300*/  STG.E.U16 [R20.64], R25 ;  /* 0x0000001914007986 */ /* 0x000fe4000c101506 */
[----:B------:R0:W-:Y:S01]  /*f6310*/  STG.E.U16 [R16.64], R0 ;  /* 0x0000000010007986 */ /* 0x0001e2000c101506 */
[----:B------:R-:W-:Y:S02]  /*f6320*/  STG.E.U16 [R12.64], R3 ;  /* 0x000000030c007986 */ /* 0x000fe4000c101506 */
[----:B------:R1:W-:Y:S02]  /*f6330*/  STG.E.U16 [R22.64], R2 ;  /* 0x0000000216007986 */ /* 0x0003e4000c101506 */
[----:B------:R-:W-:Y:S01]  /*f6340*/  STG.E.U16 [R28.64], R27 ;  /* 0x0000001b1c007986 */ /* 0x000fe2000c101506 */
[----:B0-----:R-:W-:Y:S02]  /*f6350*/  PRMT R0, R27, 0x7632, R0 ;  /* 0x000076321b007816 */ /* 0x001fe40000000000 */
[----:B-1----:R-:W-:-:S03]  /*f6360*/  PRMT R2, R24, 0x7632, R2 ;  /* 0x0000763218027816 */ /* 0x002fc60000000002 */
[----:B------:R0:W-:Y:S01]  /*f6370*/  STG.E.U16 [R14.64], R0 ;  /* 0x000000000e007986 */ /* 0x0001e2000c101506 */
[----:B-----5:R1:W-:Y:S02]  /*f6380*/  STG.E.U16 [R10.64], R24 ;  /* 0x000000180a007986 */ /* 0x0203e4000c101506 */
[----:B----4-:R3:W-:Y:S01]  /*f6390*/  STG.E.U16 [R18.64], R2 ;  /* 0x0000000212007986 */ /* 0x0107e2000c101506 */
[----:B0-----:R-:W4:Y:S01]  /*f63a0*/  LDL.LU.64 R14, [R1+0xc38] ;  /* 0x000c3800010e7983 */ /* 0x001f220000300a00 */
[----:B-1----:R-:W5:Y:S02]  /*f63b0*/  LDL.LU R10, [R1+0x154] ;  /* 0x00015400010a7983 */ /* 0x002f640000300800 */
[----:B------:R-:W4:Y:S02]  /*f63c0*/  LDL.LU R24, [R1+0xd4] ;  /* 0x0000d40001187983 */ /* 0x000f240000300800 */
[----:B---3--:R-:W3:Y:S01]  /*f63d0*/  LDL.LU.64 R18, [R1+0xc30] ;  /* 0x000c300001127983 */ /* 0x008ee20000300a00 */
[----:B--2---:R-:W-:Y:S01]  /*f63e0*/  PRMT R0, R5, 0x7632, R0 ;  /* 0x0000763205007816 */ /* 0x004fe20000000000 */
[----:B------:R0:W-:Y:S04]  /*f63f0*/  STG.E.U16 [R6.64], R5 ;  /* 0x0000000506007986 */ /* 0x0001e8000c101506 */
[----:B------:R1:W-:Y:S04]  /*f6400*/  STG.E.U16 [R8.64], R0 ;  /* 0x0000000008007986 */ /* 0x0003e8000c101506 */
[----:B0-----:R-:W2:Y:S01]  /*f6410*/  LDL.LU.64 R6, [R1+0xc28] ;  /* 0x000c280001067983 */ /* 0x001ea20000300a00 */
[----:B------:R-:W2:Y:S03]  /*f6420*/  LDL.LU.64 R28, [R1+0xc20] ;  /* 0x000c2000011c7983 */ /* 0x000ea60000300a00 */
[----:B-1----:R-:W2:Y:S01]  /*f6430*/  LDL.LU.64 R8, [R1+0xc18] ;  /* 0x000c180001087983 */ /* 0x002ea20000300a00 */
[----:B------:R-:W2:Y:S02]  /*f6440*/  LDL.LU R11, [R1+0x54] ;  /* 0x00005400010b7983 */ /* 0x000ea40000300800 */
[----:B------:R-:W2:Y:S02]  /*f6450*/  LDL.LU R27, [R1+0xc4] ;  /* 0x0000c400011b7983 */ /* 0x000ea40000300800 */
        /* <DEDUP_REMOVED lines=15> */
[----:B-----5:R-:W-:-:S03]  /*f6550*/  PRMT R2, R10, 0x7632, R2 ;  /* 0x000076320a027816 */ /* 0x020fc60000000002 */
[----:B----4-:R-:W-:Y:S01]  /*f6560*/  STG.E.U16 [R14.64], R10 ;  /* 0x0000000a0e007986 */ /* 0x010fe2000c101506 */
[----:B------:R-:W-:-:S03]  /*f6570*/  PRMT R0, R24, 0x7632, R0 ;  /* 0x0000763218007816 */ /* 0x000fc60000000000 */
[----:B---3--:R-:W-:Y:S04]  /*f6580*/  STG.E.U16 [R18.64], R2 ;  /* 0x0000000212007986 */ /* 0x008fe8000c101506 */
[----:B--2---:R0:W-:Y:S04]  /*f6590*/  STL.64 [R1+0x2770], R12 ;  /* 0x0027700c01007387 */ /* 0x0041e80000100a00 */
[----:B0-----:R-:W2:Y:S01]  /*f65a0*/  LDL.LU.64 R12, [R1+0xc10] ;  /* 0x000c1000010c7983 */ /* 0x001ea20000300a00 */
[----:B------:R-:W3:Y:S02]  /*f65b0*/  LDL.LU R3, [R1+0x44] ;  /* 0x0000440001037983 */ /* 0x000ee40000300800 */
[----:B------:R-:W4:Y:S02]  /*f65c0*/  LDL.LU.64 R20, [R1+0xbd0] ;  /* 0x000bd00001147983 */ /* 0x000f240000300a00 */
[----:B------:R-:W5:Y:S01]  /*f65d0*/  LDL.LU.64 R16, [R1+0xbc8] ;  /* 0x000bc80001107983 */ /* 0x000f620000300a00 */
[----:B------:R-:W3:Y:S01]  /*f65e0*/  LDL.LU.64 R14, [R1+0xbc0] ;  /* 0x000bc000010e7983 */ /* 0x000ee20000300a00 */
[----:B------:R-:W3:Y:S03]  /*f65f0*/  LDL.LU.64 R18, [R1+0xbb8] ;  /* 0x000bb80001127983 */ /* 0x000ee60000300a00 */
[----:B------:R0:W-:Y:S01]  /*f6600*/  STG.E.U16 [R6.64], R24 ;  /* 0x0000001806007986 */ /* 0x0001e2000c101506 */
[----:B------:R-:W-:Y:S01]  /*f6610*/  PRMT R2, R11, 0x7632, R2 ;  /* 0x000076320b027816 */ /* 0x000fe20000000002 */
[----:B------:R1:W-:Y:S02]  /*f6620*/  STG.E.U16 [R28.64], R0 ;  /* 0x000000001c007986 */ /* 0x0003e4000c101506 */
[----:B------:R1:W-:Y:S01]  /*f6630*/  STG.E.U16 [R8.64], R11 ;  /* 0x0000000b08007986 */ /* 0x0003e2000c101506 */
[----:B0-----:R-:W3:Y:S01]  /*f6640*/  LDL.LU.64 R6, [R1+0xbb0] ;  /* 0x000bb00001067983 */ /* 0x001ee20000300a00 */
[----:B------:R-:W3:Y:S02]  /*f6650*/  LDL.LU.64 R4, [R1+0xb98] ;  /* 0x000b980001047983 */ /* 0x000ee40000300a00 */
[----:B------:R-:W3:Y:S02]  /*f6660*/  LDL.LU.64 R24, [R1+0xb90] ;  /* 0x000b900001187983 */ /* 0x000ee40000300a00 */
[----:B------:R-:W3:Y:S01]  /*f6670*/  LDL.LU.64 R22, [R1+0xb88] ;  /* 0x000b880001167983 */ /* 0x000ee20000300a00 */
[----:B-1----:R-:W3:Y:S01]  /*f6680*/  LDL.LU.64 R28, [R1+0xb80] ;  /* 0x000b8000011c7983 */ /* 0x002ee20000300a00 */
[----:B------:R-:W3:Y:S02]  /*f6690*/  LDL.LU R9, [R1+0x2778] ;  /* 0x0027780001097983 */ /* 0x000ee40000300800 */
[----:B------:R-:W3:Y:S01]  /*f66a0*/  LDL.LU.64 R10, [R1+0xb78] ;  /* 0x000b7800010a7983 */ /* 0x000ee20000300a00 */
[----:B--2---:R0:W-:Y:S04]  /*f66b0*/  STG.E.U16 [R12.64], R2 ;  /* 0x000000020c007986 */ /* 0x0041e8000c101506 */
[----:B0-----:R-:W3:Y:S04]  /*f66c0*/  LDL.LU.64 R12, [R1+0x2770] ;  /* 0x00277000010c7983 */ /* 0x001ee80000300a00 */
[----:B---3--:R0:W-:Y:S04]  /*f66d0*/  STG.E.U16 [R12.64], R9 ;  /* 0x000000090c007986 */ /* 0x0081e8000c101506 */
[----:B0-----:R-:W2:Y:S01]  /*f66e0*/  LDL.LU.64 R12, [R1+0x2768] ;  /* 0x00276800010c7983 */ /* 0x001ea20000300a00 */
[----:B------:R-:W-:-:S02]  /*f66f0*/  PRMT R0, R9, 0x7632, R0 ;  /* 0x0000763209007816 */ /* 0x000fc40000000000 */
[----:B------:R-:W3:Y:S03]  /*f6700*/  LDL.LU.64 R8, [R1+0xba0] ;  /* 0x000ba00001087983 */ /* 0x000ee60000300a00 */
[----:B--2---:R0:W-:Y:S04]  /*f6710*/  STG.E.U16 [R12.64], R0 ;  /* 0x000000000c007986 */ /* 0x0041e8000c101506 */
[----:B0-----:R-:W2:Y:S01]  /*f6720*/  LDL.LU.64 R12, [R1+0x2760] ;  /* 0x00276000010c7983 */ /* 0x001ea20000300a00 */
[----:B------:R-:W-:-:S03]  /*f6730*/  PRMT R2, R27, 0x7632, R2 ;  /* 0x000076321b027816 */ /* 0x000fc60000000002 */
        /* <DEDUP_REMOVED lines=13> */
[----:B0-----:R-:W2:Y:S01]  /*f6810*/  LDL.LU R13, [R1+0x2728] ;  /* 0x00272800010d7983 */ /* 0x001ea20000300800 */
[----:B----4-:R0:W-:Y:S03]  /*f6820*/  STG.E.U16 [R20.64], R2 ;  /* 0x0000000214007986 */ /* 0x0101e6000c101506 */
[----:B0-----:R-:W4:Y:S01]  /*f6830*/  LDL.LU R21, [R1+0x2724] ;  /* 0x0027240001157983 */ /* 0x001f220000300800 */
[----:B---3--:R-:W-:Y:S02]  /*f6840*/  PRMT R2, R27, 0x7632, R2 ;  /* 0x000076321b027816 */ /* 0x008fe40000000002 */
[----:B--2---:R-:W-:Y:S01]  /*f6850*/  PRMT R0, R13, 0x7632, R0 ;  /* 0x000076320d007816 */ /* 0x004fe20000000000 */
[----:B-----5:R0:W-:Y:S04]  /*f6860*/  STG.E.U16 [R16.64], R13 ;  /* 0x0000000d10007986 */ /* 0x0201e8000c101506 */
[----:B------:R1:W-:Y:S01]  /*f6870*/  STG.E.U16 [R14.64], R0 ;  /* 0x000000000e007986 */ /* 0x0003e2000c101506 */
[----:B------:R2:W-:Y:S02]  /*f6880*/  STG.E.U16 [R18.64], R27 ;  /* 0x0000001b12007986 */ /* 0x0005e4000c101506 */
[----:B------:R3:W-:Y:S01]  /*f6890*/  STG.E.U16 [R6.64], R2 ;  /* 0x0000000206007986 */ /* 0x0007e2000c101506 */
[----:B0-----:R-:W5:Y:S01]  /*f68a0*/  LDL.LU R17, [R1+0x2720] ;  /* 0x0027200001117983 */ /* 0x001f620000300800 */
[----:B------:R-:W4:Y:S03]  /*f68b0*/  LDL.LU.64 R12, [R1+0xba8] ;  /* 0x000ba800010c7983 */ /* 0x000f260000300a00 */
[----:B-1----:R-:W4:Y:S01]  /*f68c0*/  LDL.LU.64 R14, [R1+0x2718] ;  /* 0x00271800010e7983 */ /* 0x002f220000300a00 */
[----:B--2---:R-:W2:Y:S02]  /*f68d0*/  LDL.LU R18, [R1+0x2710] ;  /* 0x0027100001127983 */ /* 0x004ea40000300800 */
[----:B---3--:R-:W3:Y:S01]  /*f68e0*/  LDL.LU.64 R6, [R1+0x2708] ;  /* 0x0027080001067983 */ /* 0x008ee20000300a00 */
[----:B----4-:R-:W-:Y:S01]  /*f68f0*/  PRMT R0, R14, 0x7632, R0 ;  /* 0x000076320e007816 */ /* 0x010fe20000000000 */
[----:B------:R-:W-:Y:S01]  /*f6900*/  STG.E.U16 [R12.64], R14 ;  /* 0x0000000e0c007986 */ /* 0x000fe2000c101506 */
[----:B---3--:R-:W-:-:S03]  /*f6910*/  PRMT R2, R7, 0x7632, R2 ;  /* 0x0000763207027816 */ /* 0x008fc60000000002 */
[----:B------:R0:W-:Y:S01]  /*f6920*/  STG.E.U16 [R8.64], R0 ;  /* 0x0000000008007986 */ /* 0x0001e2000c101506 */
[----:B------:R-:W-:Y:S02]  /*f6930*/  STG.E.U16 [R4.64], R7 ;  /* 0x0000000704007986 */ /* 0x000fe4000c101506 */
[----:B------:R-:W-:Y:S02]  /*f6940*/  STG.E.U16 [R24.64], R2 ;  /* 0x0000000218007986 */ /* 0x000fe4000c101506 */
[----:B-----5:R-:W-:Y:S01]  /*f6950*/  STG.E.U16 [R22.64], R17 ;  /* 0x0000001116007986 */ /* 0x020fe2000c101506 */
[----:B0-----:R-:W-:-:S05]  /*f6960*/  PRMT R0, R17, 0x7632, R0 ;  /* 0x0000763211007816 */ /* 0x001fca0000000000 */
[----:B------:R0:W-:Y:S01]  /*f6970*/  STG.E.U16 [R28.64], R0 ;  /* 0x000000001c007986 */ /* 0x0001e2000c101506 */
[----:B------:R1:W-:Y:S03]  /*f6980*/  STG.E.U16 [R10.64], R6 ;  /* 0x000000060a007986 */ /* 0x0003e6000c101506 */
[----:B0-----:R-:W3:Y:S01]  /*f6990*/  LDL.LU.64 R28, [R1+0xdf0] ;  /* 0x000df000011c7983 */ /* 0x001ee20000300a00 */
[----:B-1----:R-:W4:Y:S03]  /*f69a0*/  LDL.LU.64 R10, [R1+0xe00] ;  /* 0x000e0000010a7983 */ /* 0x002f260000300a00 */
[----:B----4-:R0:W-:Y:S04]  /*f69b0*/  STL.64 [R1+0x26e0], R10 ;  /* 0x0026e00a01007387 */ /* 0x0101e80000100a00 */
[----:B0-----:R-:W4:Y:S04]  /*f69c0*/  LDL.LU.64 R10, [R1+0xe08] ;  /* 0x000e0800010a7983 */ /* 0x001f280000300a00 */
[----:B----4-:R0:W-:Y:S04]  /*f69d0*/  STL.64 [R1+0x26e8], R10 ;  /* 0x0026e80a01007387 */ /* 0x0101e80000100a00 */
[----:B0-----:R-:W4:Y:S04]  /*f69e0*/  LDL.LU.64 R10, [R1+0xe10] ;  /* 0x000e1000010a7983 */ /* 0x001f280000300a00 */
[----:B----4-:R0:W-:Y:S04]  /*f69f0*/  STL.64 [R1+0x26f0], R10 ;  /* 0x0026f00a01007387 */ /* 0x0101e80000100a00 */
[----:B0-----:R-:W4:Y:S04]  /*f6a00*/  LDL.LU.64 R10, [R1+0xdf8] ;  /* 0x000df800010a7983 */ /* 0x001f280000300a00 */
[----:B----4-:R0:W-:Y:S04]  /*f6a10*/  STL.64 [R1+0x26f8], R10 ;  /* 0x0026f80a01007387 */ /* 0x0101e80000100a00 */
[----:B0-----:R-:W4:Y:S01]  /*f6a20*/  LDL.LU.64 R10, [R1+0xde0] ;  /* 0x000de000010a7983 */ /* 0x001f220000300a00 */
[----:B------:R-:W-:-:S03]  /*f6a30*/  IMAD.MOV.U32 R7, RZ, RZ, R26 ;  /* 0x000000ffff077224 */ /* 0x000fc600078e001a */
[----:B----4-:R0:W-:Y:S04]  /*f6a40*/  STL.64 [R1+0x2700], R10 ;  /* 0x0027000a01007387 */ /* 0x0101e80000100a00 */
[----:B0-----:R-:W2:Y:S01]  /*f6a50*/  LDL.LU.64 R10, [R1+0xde8] ;  /* 0x000de800010a7983 */ /* 0x001ea20000300a00 */
        /* <DEDUP_REMOVED lines=11> */
[----:B------:R-:W-:-:S05]  /*f6b10*/  PRMT R2, R6, 0x7632, R2 ;  /* 0x0000763206027816 */ /* 0x000fca0000000002 */
[----:B---3--:R-:W-:Y:S01]  /*f6b20*/  STG.E.U16 [R28.64], R2 ;  /* 0x000000021c007986 */ /* 0x008fe2000c101506 */
[----:B------:R-:W-:Y:S03]  /*f6b30*/  STG.E.U16 [R10.64], R18 ;  /* 0x000000120a007986 */ /* 0x000fe6000c101506 */
[----:B--2---:R0:W-:Y:S04]  /*f6b40*/  STL.64 [R1+0x26d8], R16 ;  /* 0x0026d81001007387 */ /* 0x0041e80000100a00 */
[----:B0-----:R-:W2:Y:S01]  /*f6b50*/  LDL.LU.64 R16, [R1+0xe18] ;  /* 0x000e180001107983 */ /* 0x001ea20000300a00 */
[----:B------:R-:W3:Y:S02]  /*f6b60*/  LDL.LU.64 R12, [R1+0xe48] ;  /* 0x000e4800010c7983 */ /* 0x000ee40000300a00 */
[----:B------:R-:W2:Y:S02]  /*f6b70*/  LDL.LU R3, [R1+0x18] ;  /* 0x0000180001037983 */ /* 0x000ea40000300800 */
[----:B------:R-:W2:Y:S01]  /*f6b80*/  LDL.LU.64 R8, [R1+0xe40] ;  /* 0x000e400001087983 */ /* 0x000ea20000300a00 */
[----:B------:R-:W2:Y:S01]  /*f6b90*/  LDL.LU.64 R4, [R1+0xe58] ;  /* 0x000e580001047983 */ /* 0x000ea20000300a00 */
[----:B------:R-:W2:Y:S02]  /*f6ba0*/  LDL.LU R14, [R1+0x188] ;  /* 0x00018800010e7983 */ /* 0x000ea40000300800 */
[----:B------:R-:W2:Y:S02]  /*f6bb0*/  LDL.LU R6, [R1+0x108] ;  /* 0x0001080001067983 */ /* 0x000ea40000300800 */
[----:B------:R-:W2:Y:S01]  /*f6bc0*/  LDL.LU.64 R24, [R1+0xe70] ;  /* 0x000e700001187983 */ /* 0x000ea20000300a00 */
[----:B------:R-:W2:Y:S01]  /*f6bd0*/  LDL.LU.64 R22, [R1+0xe68] ;  /* 0x000e680001167983 */ /* 0x000ea20000300a00 */
[----:B------:R-:W2:Y:S02]  /*f6be0*/  LDL.LU.64 R28, [R1+0xe60] ;  /* 0x000e6000011c7983 */ /* 0x000ea40000300a00 */
[----:B------:R-:W2:Y:S02]  /*f6bf0*/  LDL.LU R27, [R1+0x88] ;  /* 0x00008800011b7983 */ /* 0x000ea40000300800 */
[----:B------:R-:W2:Y:S01]  /*f6c00*/  LDL.LU.64 R10, [R1+0x2700] ;  /* 0x00270000010a7983 */ /* 0x000ea20000300a00 */
[----:B------:R-:W-:-:S02]  /*f6c10*/  PRMT R0, R18, 0x7632, R0 ;  /* 0x0000763212007816 */ /* 0x000fc40000000000 */
[----:B------:R-:W3:Y:S04]  /*f6c20*/  LDL.LU.64 R18, [R1+0xe78] ;  /* 0x000e780001127983 */ /* 0x000ee80000300a00 */
[----:B--2---:R0:W-:Y:S04]  /*f6c30*/  STG.E.U16 [R10.64], R0 ;  /* 0x000000000a007986 */ /* 0x0041e8000c101506 */
[----:B0-----:R-:W2:Y:S01]  /*f6c40*/  LDL.LU.64 R10, [R1+0x26f8] ;  /* 0x0026f800010a7983 */ /* 0x001ea20000300a00 */
[----:B------:R-:W-:-:S03]  /*f6c50*/  PRMT R2, R15, 0x7632, R2 ;  /* 0x000076320f027816 */ /* 0x000fc60000000002 */
        /* <DEDUP_REMOVED lines=9> */
[----:B----4-:R-:W-:Y:S02]  /*f6cf0*/  PRMT R2, R26, 0x7632, R2 ;  /* 0x000076321a027816 */ /* 0x010fe40000000002 */
[----:B--2---:R0:W-:Y:S01]  /*f6d00*/  STG.E.U16 [R10.64], R0 ;  /* 0x000000000a007986 */ /* 0x0041e2000c101506 */
[----:B------:R1:W-:Y:S03]  /*f6d10*/  STG.E.U16 [R16.64], R26 ;  /* 0x0000001a10007986 */ /* 0x0003e6000c101506 */
[----:B0-----:R-:W2:Y:S01]  /*f6d20*/  LDL.LU.64 R10, [R1+0xe90] ;  /* 0x000e9000010a7983 */ /* 0x001ea20000300a00 */
[----:B-1----:R-:W4:Y:S02]  /*f6d30*/  LDL.LU.64 R16, [R1+0x26d8] ;  /* 0x0026d80001107983 */ /* 0x002f240000300a00 */
[----:B------:R-:W2:Y:S01]  /*f6d40*/  LDL.LU R26, [R1+0x26d0] ;  /* 0x0026d000011a7983 */ /* 0x000ea20000300800 */
[----:B----4-:R0:W-:Y:S04]  /*f6d50*/  STG.E.U16 [R16.64], R2 ;  /* 0x0000000210007986 */ /* 0x0101e8000c101506 */
[----:B0-----:R-:W4:Y:S01]  /*f6d60*/  LDL.LU.64 R16, [R1+0x26c8] ;  /* 0x0026c80001107983 */ /* 0x001f220000300a00 */
[----:B---3--:R-:W-:-:S03]  /*f6d70*/  PRMT R0, R21, 0x7632, R0 ;  /* 0x0000763215007816 */ /* 0x008fc60000000000 */
[----:B----4-:R0:W-:Y:S04]  /*f6d80*/  STG.E.U16 [R16.64], R21 ;  /* 0x0000001510007986 */ /* 0x0101e8000c101506 */
[----:B0-----:R-:W3:Y:S04]  /*f6d90*/  LDL.LU.64 R16, [R1+0x26c0] ;  /* 0x0026c00001107983 */ /* 0x001ee80000300a00 */
[----:B---3--:R0:W-:Y:S04]  /*f6da0*/  STG.E.U16 [R16.64], R0 ;  /* 0x0000000010007986 */ /* 0x0081e8000c101506 */
[----:B0-----:R-:W3:Y:S01]  /*f6db0*/  LDL.LU.64 R16, [R1+0x26b8] ;  /* 0x0026b80001107983 */ /* 0x001ee20000300a00 */
[----:B-----5:R-:W-:-:S02]  /*f6dc0*/  PRMT R2, R20, 0x7632, R2 ;  /* 0x0000763214027816 */ /* 0x020fc40000000002 */
[----:B------:R-:W-:Y:S01]  /*f6dd0*/  PRMT R0, R3, 0x7632, R0 ;  /* 0x0000763203007816 */ /* 0x000fe20000000000 */
[----:B---3--:R0:W-:Y:S04]  /*f6de0*/  STG.E.U16 [R16.64], R20 ;  /* 0x0000001410007986 */ /* 0x0081e8000c101506 */
[----:B0-----:R-:W3:Y:S04]  /*f6df0*/  LDL.LU.64 R16, [R1+0x26b0] ;  /* 0x0026b00001107983 */ /* 0x001ee80000300a00 */
[----:B---3--:R0:W-:Y:S01]  /*f6e00*/  STG.E.U16 [R16.64], R2 ;  /* 0x0000000210007986 */ /* 0x0081e2000c101506 */
[----:B------:R-:W-:Y:S02]  /*f6e10*/  STG.E.U16 [R12.64], R3 ;  /* 0x000000030c007986 */ /* 0x000fe4000c101506 */
[----:B------:R1:W-:Y:S02]  /*f6e20*/  STG.E.U16 [R8.64], R0 ;  /* 0x0000000008007986 */ /* 0x0003e4000c101506 */
[----:B------:R3:W-:Y:S01]  /*f6e30*/  STG.E.U16 [R4.64], R14 ;  /* 0x0000000e04007986 */ /* 0x0007e2000c101506 */
[----:B0-----:R-:W-:-:S02]  /*f6e40*/  PRMT R2, R14, 0x7632, R2 ;  /* 0x000076320e027816 */ /* 0x001fc40000000002 */
[----:B-1----:R-:W-:Y:S01]  /*f6e50*/  PRMT R0, R6, 0x7632, R0 ;  /* 0x0000763206007816 */ /* 0x002fe20000000000 */
[----:B---3--:R-:W3:Y:S04]  /*f6e60*/  LDL.LU.64 R4, [R1+0xe88] ;  /* 0x000e880001047983 */ /* 0x008ee80000300a00 */
[----:B------:R-:W-:Y:S01]  /*f6e70*/  STG.E.U16 [R24.64], R2 ;  /* 0x0000000218007986 */ /* 0x000fe2000c101506 */
[----:B------:R0:W-:Y:S02]  /*f6e80*/  STG.E.U16 [R22.64], R6 ;  /* 0x0000000616007986 */ /* 0x0001e4000c101506 */
[----:B------:R1:W-:Y:S02]  /*f6e90*/  STG.E.U16 [R28.64], R0 ;  /* 0x000000001c007986 */ /* 0x0003e4000c101506 */
[----:B------:R4:W-:Y:S01]  /*f6ea0*/  STG.E.U16 [R18.64], R27 ;  /* 0x0000001b12007986 */ /* 0x0009e2000c101506 */
[----:B0-----:R-:W5:Y:S01]  /*f6eb0*/  LDL.LU.64 R22, [R1+0xe80] ;  /* 0x000e800001167983 */ /* 0x001f620000300a00 */
[----:B-1----:R-:W2:Y:S02]  /*f6ec0*/  LDL.LU.64 R28, [R1+0xe98] ;  /* 0x000e9800011c7983 */ /* 0x002ea40000300a00 */
[----:B----4-:R-:W4:Y:S01]  /*f6ed0*/  LDL.LU R19, [R1+0x178] ;  /* 0x0001780001137983 */ /* 0x010f220000300800 */
[----:B------:R-:W-:Y:S01]  /*f6ee0*/  PRMT R2, R27, 0x7632, R2 ;  /* 0x000076321b027816 */ /* 0x000fe20000000002 */
[----:B------:R-:W2:Y:S01]  /*f6ef0*/  LDL.LU R14, [R1+0xf8] ;  /* 0x0000f800010e7983 */ /* 0x000ea20000300800 */
[----:B------:R-:W2:Y:S03]  /*f6f00*/  LDL.LU R27, [R1+0x78] ;  /* 0x00007800011b7983 */ /* 0x000ea60000300800 */
[----:B--2---:R0:W-:Y:S01]  /*f6f10*/  STL.64 [R1+0x2690], R26 ;  /* 0x0026901a01007387 */ /* 0x0041e20000100a00 */
[----:B------:R-:W2:Y:S02]  /*f6f20*/  LDL.LU R9, [R1+0x168] ;  /* 0x0001680001097983 */ /* 0x000ea40000300800 */
[----:B------:R-:W2:Y:S01]  /*f6f30*/  LDL.LU R25, [R1+0xe8] ;  /* 0x0000e80001197983 */ /* 0x000ea20000300800 */
[----:B0-----:R-:W2:Y:S04]  /*f6f40*/  LDL.LU.64 R26, [R1+0xea0] ;  /* 0x000ea000011a7983 */ /* 0x001ea80000300a00 */
[----:B--2---:R0:W-:Y:S04]  /*f6f50*/  STL.64 [R1+0x26a0], R26 ;  /* 0x0026a01a01007387 */ /* 0x0041e80000100a00 */
[----:B0-----:R-:W2:Y:S04]  /*f6f60*/  LDL.LU.64 R26, [R1+0xea8] ;  /* 0x000ea800011a7983 */ /* 0x001ea80000300a00 */
[----:B------:R-:W-:Y:S04]  /*f6f70*/  STG.E.U16 [R10.64], R2 ;  /* 0x000000020a007986 */ /* 0x000fe8000c101506 */
[----:B--2---:R0:W-:Y:S04]  /*f6f80*/  STL.64 [R1+0x26a8], R26 ;  /* 0x0026a81a01007387 */ /* 0x0041e80000100a00 */
[----:B0-----:R-:W2:Y:S01]  /*f6f90*/  LDL.LU.64 R26, [R1+0xeb0] ;  /* 0x000eb000011a7983 */ /* 0x001ea20000300a00 */
        /* <DEDUP_REMOVED lines=9> */
[----:B------:R-:W-:-:S02]  /*f7030*/  MOV R24, R7 ;  /* 0x0000000700187202 */ /* 0x000fc40000000f00 */
[----:B------:R-:W-:Y:S01]  /*f7040*/  PRMT R0, R15, 0x7632, R0 ;  /* 0x000076320f007816 */ /* 0x000fe20000000000 */
[----:B---3--:R-:W-:Y:S01]  /*f7050*/  STG.E.U16 [R4.64], R15 ;  /* 0x0000000f04007986 */ /* 0x008fe2000c101506 */
[----:B----4-:R-:W-:-:S03]  /*f7060*/  PRMT R2, R19, 0x7632, R2 ;  /* 0x0000763213027816 */ /* 0x010fc60000000002 */
[----:B-----5:R-:W-:Y:S01]  /*f7070*/  STG.E.U16 [R22.64], R0 ;  /* 0x0000000016007986 */ /* 0x020fe2000c101506 */
[----:B------:R-:W-:Y:S02]  /*f7080*/  STG.E.U16 [R28.64], R19 ;  /* 0x000000131c007986 */ /* 0x000fe4000c101506 */
[----:B------:R-:W-:Y:S01]  /*f7090*/  STG.E.U16 [R26.64], R2 ;  /* 0x000000021a007986 */ /* 0x000fe2000c101506 */
[----:B--2---:R0:W-:Y:S04]  /*f70a0*/  STL.64 [R1+0x2688], R10 ;  /* 0x0026880a01007387 */ /* 0x0041e80000100a00 */
[----:B0-----:R-:W2:Y:S01]  /*f70b0*/  LDL.LU.64 R10, [R1+0xeb8] ;  /* 0x000eb800010a7983 */ /* 0x001ea20000300a00 */
[----:B------:R-:W3:Y:S02]  /*f70c0*/  LDL.LU.64 R6, [R1+0xee8] ;  /* 0x000ee80001067983 */ /* 0x000ee40000300a00 */
[----:B------:R-:W4:Y:S02]  /*f70d0*/  LDL.LU R3, [R1+0x68] ;  /* 0x0000680001037983 */ /* 0x000f240000300800 */
[----:B------:R-:W5:Y:S01]  /*f70e0*/  LDL.LU.64 R20, [R1+0xef8] ;  /* 0x000ef80001147983 */ /* 0x000f620000300a00 */
[----:B------:R-:W2:Y:S01]  /*f70f0*/  LDL.LU.64 R16, [R1+0xf10] ;  /* 0x000f100001107983 */ /* 0x000ea20000300a00 */
[----:B------:R-:W2:Y:S02]  /*f7100*/  LDL.LU.64 R12, [R1+0xf08] ;  /* 0x000f0800010c7983 */ /* 0x000ea40000300a00 */
[----:B------:R-:W2:Y:S02]  /*f7110*/  LDL.LU.64 R4, [R1+0xf00] ;  /* 0x000f000001047983 */ /* 0x000ea40000300a00 */
[----:B------:R-:W2:Y:S01]  /*f7120*/  LDL.LU.64 R22, [R1+0xf18] ;  /* 0x000f180001167983 */ /* 0x000ea20000300a00 */
[----:B------:R-:W2:Y:S01]  /*f7130*/  LDL.LU R8, [R1+0x158] ;  /* 0x0001580001087983 */ /* 0x000ea20000300800 */
[----:B------:R-:W2:Y:S02]  /*f7140*/  LDL.LU R15, [R1+0xd8] ;  /* 0x0000d800010f7983 */ /* 0x000ea40000300800 */
[----:B------:R-:W2:Y:S02]  /*f7150*/  LDL.LU.64 R28, [R1+0xf30] ;  /* 0x000f3000011c7983 */ /* 0x000ea40000300a00 */
[----:B------:R-:W2:Y:S01]  /*f7160*/  LDL.LU.64 R18, [R1+0xf28] ;  /* 0x000f280001127983 */ /* 0x000ea20000300a00 */
[----:B------:R-:W2:Y:S01]  /*f7170*/  LDL.LU.64 R26, [R1+0x26a8] ;  /* 0x0026a800011a7983 */ /* 0x000ea20000300a00 */
[----:B------:R-:W-:-:S03]  /*f7180*/  PRMT R0, R14, 0x7632, R0 ;  /* 0x000076320e007816 */ /* 0x000fc60000000000 */
[----:B--2---:R0:W-:Y:S04]  /*f7190*/  STG.E.U16 [R26.64], R14 ;  /* 0x0000000e1a007986 */ /* 0x0041e8000c101506 */
[----:B0-----:R-:W2:Y:S01]  /*f71a0*/  LDL.LU.64 R26, [R1+0x26a0] ;  /* 0x0026a000011a7983 */ /* 0x001ea20000300a00 */
[----:B------:R-:W3:Y:S03]  /*f71b0*/  LDL.LU R14, [R1+0x2698] ;  /* 0x00269800010e7983 */ /* 0x000ee60000300800 */
        /* <DEDUP_REMOVED lines=11> */
[----:B---3--:R0:W-:Y:S03]  /*f7270*/  STL [R1+0x2588], R27 ;  /* 0x0025881b01007387 */ /* 0x0081e60000100800 */
[----:B0-----:R-:W3:Y:S04]  /*f7280*/  LDL.LU.64 R26, [R1+0xee0] ;  /* 0x000ee000011a7983 */ /* 0x001ee80000300a00 */
[----:B--2---:R0:W-:Y:S04]  /*f7290*/  STG.E.U16 [R10.64], R0 ;  /* 0x000000000a007986 */ /* 0x0041e8000c101506 */
[----:B0-----:R-:W2:Y:S01]  /*f72a0*/  LDL.LU.64 R10, [R1+0x2668] ;  /* 0x00266800010a7983 */ /* 0x001ea20000300a00 */
[----:B------:R-:W-:-:S03]  /*f72b0*/  PRMT R2, R9, 0x7632, R2 ;  /* 0x0000763209027816 */ /* 0x000fc60000000002 */
[----:B--2---:R0:W-:Y:S04]  /*f72c0*/  STG.E.U16 [R10.64], R9 ;  /* 0x000000090a007986 */ /* 0x0041e8000c101506 */
[----:B0-----:R-:W2:Y:S01]  /*f72d0*/  LDL.LU.64 R10, [R1+0x2660] ;  /* 0x00266000010a7983 */ /* 0x001ea20000300a00 */
[----:B------:R-:W-:-:S03]  /*f72e0*/  PRMT R0, R25, 0x7632, R0 ;  /* 0x0000763219007816 */ /* 0x000fc60000000000 */
[----:B--2---:R0:W-:Y:S01]  /*f72f0*/  STG.E.U16 [R10.64], R2 ;  /* 0x000000020a007986 */ /* 0x0041e2000c101506 */
[----:B------:R1:W-:Y:S03]  /*f7300*/  STG.E.U16 [R6.64], R25 ;  /* 0x0000001906007986 */ /* 0x0003e6000c101506 */
[----:B0-----:R-:W2:Y:S01]  /*f7310*/  LDL.LU.64 R10, [R1+0x2658] ;  /* 0x00265800010a7983 */ /* 0x001ea20000300a00 */
[----:B-1----:R-:W2:Y:S01]  /*f7320*/  LDL.LU.64 R6, [R1+0x2650] ;  /* 0x0026500001067983 */ /* 0x002ea20000300a00 */
[----:B----4-:R-:W-:Y:S01]  /*f7330*/  PRMT R2, R3, 0x7632, R2 ;  /* 0x0000763203027816 */ /* 0x010fe20000000002 */
[----:B---3--:R-:W-:Y:S01]  /*f7340*/  STG.E.U16 [R26.64], R0 ;  /* 0x000000001a007986 */ /* 0x008fe2000c101506 */
[----:B-----5:R-:W-:Y:S03]  /*f7350*/  STG.E.U16 [R20.64], R3 ;  /* 0x0000000314007986 */ /* 0x020fe6000c101506 */
[----:B------:R0:W-:Y:S02]  /*f7360*/  STG.E.U16 [R16.64], R2 ;  /* 0x0000000210007986 */ /* 0x0001e4000c101506 */
[----:B0-----:R-:W-:-:S02]  /*f7370*/  PRMT R2, R8, 0x7632, R2 ;  /* 0x0000763208027816 */ /* 0x001fc40000000002 */
[----:B--2---:R-:W-:Y:S01]  /*f7380*/  PRMT R0, R6, 0x7632, R0 ;  /* 0x0000763206007816 */ /* 0x004fe20000000000 */
[----:B------:R-:W-:Y:S04]  /*f7390*/  STG.E.U16 [R12.64], R6 ;  /* 0x000000060c007986 */ /* 0x000fe8000c101506 */
[----:B------:R-:W-:Y:S04]  /*f73a0*/  STL [R1+0x2514], R7 ;  /* 0x0025140701007387 */ /* 0x000fe80000100800 */
[----:B------:R0:W-:Y:S01]  /*f73b0*/  STG.E.U16 [R4.64], R0 ;  /* 0x0000000004007986 */ /* 0x0001e2000c101506 */
[----:B------:R1:W-:Y:S02]  /*f73c0*/  STG.E.U16 [R22.64], R8 ;  /* 0x0000000816007986 */ /* 0x0003e4000c101506 */
[----:B------:R2:W-:Y:S01]  /*f73d0*/  STG.E.U16 [R28.64], R2 ;  /* 0x000000021c007986 */ /* 0x0005e2000c101506 */
[----:B0-----:R-:W3:Y:S01]  /*f73e0*/  LDL.LU.64 R4, [R1+0xf20] ;  /* 0x000f200001047983 */ /* 0x001ee20000300a00 */
[----:B-1----:R-:W4:Y:S02]  /*f73f0*/  LDL.LU.64 R22, [R1+0xf38] ;  /* 0x000f380001167983 */ /* 0x002f240000300a00 */
[----:B------:R-:W5:Y:S02]  /*f7400*/  LDL.LU R8, [R1+0x58] ;  /* 0x0000580001087983 */ /* 0x000f640000300800 */
[----:B--2---:R-:W2:Y:S01]  /*f7410*/  LDL.LU R29, [R1+0xc8] ;  /* 0x0000c800011d7983 */ /* 0x004ea20000300800 */
[----:B------:R-:W-:Y:S01]  /*f7420*/  PRMT R0, R15, 0x7632, R0 ;  /* 0x000076320f007816 */ /* 0x000fe20000000000 */
[----:B------:R-:W-:Y:S04]  /*f7430*/  STG.E.U16 [R18.64], R15 ;  /* 0x0000000f12007986 */ /* 0x000fe8000c101506 */
[----:B--2---:R0:W-:Y:S04]  /*f7440*/  STL [R1+0x2628], R29 ;  /* 0x0026281d01007387 */ /* 0x0041e80000100800 */
[----:B0-----:R-:W2:Y:S01]  /*f7450*/  LDL.LU R29, [R1+0x148] ;  /* 0x00014800011d7983 */ /* 0x001ea20000300800 */
[----:B------:R-:W2:Y:S03]  /*f7460*/  LDL.LU R15, [R1+0x48] ;  /* 0x00004800010f7983 */ /* 0x000ea60000300800 */
        /* <DEDUP_REMOVED lines=14> */
[----:B------:R-:W2:Y:S03]  /*f7550*/  LDL.LU.64 R18, [R1+0xfd0] ;  /* 0x000fd00001127983 */ /* 0x000ea60000300a00 */
[----:B--2---:R0:W-:Y:S04]  /*f7560*/  STL.64 [R1+0x25f0], R18 ;  /* 0x0025f01201007387 */ /* 0x0041e80000100a00 */
[----:B0-----:R-:W2:Y:S01]  /*f7570*/  LDL.LU.64 R18, [R1+0xfd8] ;  /* 0x000fd80001127983 */ /* 0x001ea20000300a00 */
[----:B-----5:R-:W-:-:S03]  /*f7580*/  PRMT R2, R8, 0x7632, R2 ;  /* 0x0000763208027816 */ /* 0x020fc60000000002 */
[----:B---3--:R-:W-:Y:S01]  /*f7590*/  STG.E.U16 [R4.64], R0 ;  /* 0x0000000004007986 */ /* 0x008fe2000c101506 */
[----:B----4-:R-:W-:Y:S03]  /*f75a0*/  STG.E.U16 [R22.64], R8 ;  /* 0x0000000816007986 */ /* 0x010fe6000c101506 */
[----:B------:R-:W-:Y:S04]  /*f75b0*/  STG.E.U16 [R14.64], R2 ;  /* 0x000000020e007986 */ /* 0x000fe8000c101506 */
[----:B--2---:R0:W-:Y:S04]  /*f75c0*/  STL.64 [R1+0x2600], R18 ;  /* 0x0026001201007387 */ /* 0x0041e80000100a00 */
[----:B0-----:R-:W2:Y:S01]  /*f75d0*/  LDL.LU.64 R18, [R1+0xf98] ;  /* 0x000f980001127983 */ /* 0x001ea20000300a00 */
[----:B------:R-:W3:Y:S02]  /*f75e0*/  LDL.LU R25, [R1+0x138] ;  /* 0x0001380001197983 */ /* 0x000ee40000300800 */
[----:B------:R-:W4:Y:S02]  /*f75f0*/  LDL.LU R28, [R1+0xb8] ;  /* 0x0000b800011c7983 */ /* 0x000f240000300800 */
[----:B------:R-:W5:Y:S01]  /*f7600*/  LDL.LU.64 R6, [R1+0xff8] ;  /* 0x000ff80001067983 */ /* 0x000f620000300a00 */
[----:B------:R-:W2:Y:S01]  /*f7610*/  LDL.LU.64 R26, [R1+0x1010] ;  /* 0x00101000011a7983 */ /* 0x000ea20000300a00 */
[----:B------:R-:W4:Y:S02]  /*f7620*/  LDL.LU.64 R20, [R1+0x1008] ;  /* 0x0010080001147983 */ /* 0x000f240000300a00 */
[----:B------:R-:W2:Y:S02]  /*f7630*/  LDL.LU.64 R16, [R1+0x1000] ;  /* 0x0010000001107983 */ /* 0x000ea40000300a00 */
[----:B------:R-:W2:Y:S01]  /*f7640*/  LDL.LU.64 R12, [R1+0x1028] ;  /* 0x00102800010c7983 */ /* 0x000ea20000300a00 */
[----:B------:R-:W2:Y:S01]  /*f7650*/  LDL.LU R3, [R1+0x38] ;  /* 0x0000380001037983 */ /* 0x000ea20000300800 */
[----:B------:R-:W2:Y:S02]  /*f7660*/  LDL.LU.64 R8, [R1+0x1070] ;  /* 0x0010700001087983 */ /* 0x000ea40000300a00 */
[----:B------:R-:W2:Y:S02]  /*f7670*/  LDL.LU.64 R4, [R1+0x1068] ;  /* 0x0010680001047983 */ /* 0x000ea40000300a00 */
[----:B------:R-:W2:Y:S01]  /*f7680*/  LDL.LU.64 R22, [R1+0x1060] ;  /* 0x0010600001167983 */ /* 0x000ea20000300a00 */
[----:B------:R-:W2:Y:S01]  /*f7690*/  LDL.LU.64 R14, [R1+0x2648] ;  /* 0x00264800010e7983 */ /* 0x000ea20000300a00 */
[----:B------:R-:W-:-:S03]  /*f76a0*/  PRMT R0, R10, 0x7632, R0 ;  /* 0x000076320a007816 */ /* 0x000fc60000000000 */
[----:B--2---:R0:W-:Y:S04]  /*f76b0*/  STG.E.U16 [R14.64], R10 ;  /* 0x0000000a0e007986 */ /* 0x0041e8000c101506 */
[----:B0-----:R-:W2:Y:S01]  /*f76c0*/  LDL.LU.64 R14, [R1+0x2640] ;  /* 0x00264000010e7983 */ /* 0x001ea20000300a00 */
[----:B------:R0:W-:Y:S03]  /*f76d0*/  STL [R1+0x2510], R11 ;  /* 0x0025100b01007387 */ /* 0x0001e60000100800 */
[----:B0-----:R-:W3:Y:S04]  /*f76e0*/  LDL.LU.64 R10, [R1+0xfc8] ;  /* 0x000fc800010a7983 */ /* 0x001ee80000300a00 */
        /* <DEDUP_REMOVED lines=20> */
[----:B------:R-:W-:Y:S02]  /*f7830*/  PRMT R0, R14, 0x7632, R0 ;  /* 0x000076320e007816 */ /* 0x000fe40000000000 */
[----:B------:R-:W-:Y:S01]  /*f7840*/  PRMT R2, R25, 0x7632, R2 ;  /* 0x0000763219027816 */ /* 0x000fe20000000002 */
[----:B--2---:R0:W-:Y:S04]  /*f7850*/  STG.E.U16 [R18.64], R14 ;  /* 0x0000000e12007986 */ /* 0x0041e8000c101506 */
[----:B0-----:R-:W2:Y:S01]  /*f7860*/  LDL.LU.64 R18, [R1+0x25e8] ;  /* 0x0025e80001127983 */ /* 0x001ea20000300a00 */
[----:B------:R0:W-:Y:S02]  /*f7870*/  STG.E.U16 [R10.64], R0 ;  /* 0x000000000a007986 */ /* 0x0001e4000c101506 */
[----:B-----5:R-:W-:Y:S02]  /*f7880*/  STG.E.U16 [R6.64], R25 ;  /* 0x0000001906007986 */ /* 0x020fe4000c101506 */
[----:B------:R1:W-:Y:S01]  /*f7890*/  STG.E.U16 [R26.64], R2 ;  /* 0x000000021a007986 */ /* 0x0003e2000c101506 */
[----:B----4-:R-:W-:Y:S04]  /*f78a0*/  STG.E.U16 [R20.64], R28 ;  /* 0x0000001c14007986 */ /* 0x010fe8000c101506 */
[----:B---3--:R-:W-:Y:S01]  /*f78b0*/  STL [R1+0x2518], R15 ;  /* 0x0025180f01007387 */ /* 0x008fe20000100800 */
[----:B0-----:R-:W-:-:S02]  /*f78c0*/  PRMT R0, R28, 0x7632, R0 ;  /* 0x000076321c007816 */ /* 0x001fc40000000000 */
[----:B-1----:R-:W-:-:S03]  /*f78d0*/  PRMT R2, R3, 0x7632, R2 ;  /* 0x0000763203027816 */ /* 0x002fc60000000002 */
[----:B------:R2:W-:Y:S01]  /*f78e0*/  STG.E.U16 [R16.64], R0 ;  /* 0x0000000010007986 */ /* 0x0005e2000c101506 */
[----:B------:R-:W-:Y:S02]  /*f78f0*/  STG.E.U16 [R12.64], R3 ;  /* 0x000000030c007986 */ /* 0x000fe4000c101506 */
[----:B------:R-:W-:Y:S01]  /*f7900*/  STG.E.U16 [R8.64], R2 ;  /* 0x0000000208007986 */ /* 0x000fe2000c101506 */
[----:B--2---:R-:W-:Y:S01]  /*f7910*/  PRMT R0, R18, 0x7632, R0 ;  /* 0x0000763212007816 */ /* 0x004fe20000000000 */
[----:B------:R-:W-:Y:S04]  /*f7920*/  STL [R1+0x24b0], R19 ;  /* 0x0024b01301007387 */ /* 0x000fe80000100800 */
[----:B------:R0:W-:Y:S01]  /*f7930*/  STG.E.U16 [R4.64], R18 ;  /* 0x0000001204007986 */ /* 0x0001e2000c101506 */
[----:B------:R-:W2:Y:S02]  /*f7940*/  LDL.LU.64 R16, [R1+0x1088] ;  /* 0x0010880001107983 */ /* 0x000ea40000300a00 */
[----:B------:R1:W-:Y:S01]  /*f7950*/  STG.E.U16 [R22.64], R0 ;  /* 0x0000000016007986 */ /* 0x0003e2000c101506 */
[----:B0-----:R-:W3:Y:S01]  /*f7960*/  LDL.LU R4, [R1+0xa8] ;  /* 0x0000a80001047983 */ /* 0x001ee20000300800 */
[----:B-1----:R-:W4:Y:S03]  /*f7970*/  LDL.LU.64 R22, [R1+0x10c0] ;  /* 0x0010c00001167983 */ /* 0x002f260000300a00 */
[----:B----4-:R0:W-:Y:S04]  /*f7980*/  STL.64 [R1+0x25d8], R22 ;  /* 0x0025d81601007387 */ /* 0x0101e80000100a00 */
[----:B0-----:R-:W4:Y:S04]  /*f7990*/  LDL.LU.64 R22, [R1+0x10c8] ;  /* 0x0010c80001167983 */ /* 0x001f280000300a00 */
[----:B----4-:R0:W-:Y:S04]  /*f79a0*/  STL.64 [R1+0x25e0], R22 ;  /* 0x0025e01601007387 */ /* 0x0101e80000100a00 */
[----:B0-----:R-:W4:Y:S01]  /*f79b0*/  LDL.LU.64 R22, [R1+0x10d0] ;  /* 0x0010d00001167983 */ /* 0x001f220000300a00 */
[----:B------:R-:W5:Y:S02]  /*f79c0*/  LDL.LU.64 R12, [R1+0x10e8] ;  /* 0x0010e800010c7983 */ /* 0x000f640000300a00 */
        /* <DEDUP_REMOVED lines=14> */
[----:B------:R-:W-:-:S03]  /*f7ab0*/  PRMT R2, R29, 0x7632, R2 ;  /* 0x000076321d027816 */ /* 0x000fc60000000002 */
[----:B------:R-:W-:Y:S04]  /*f7ac0*/  STG.E.U16 [R16.64], R29 ;  /* 0x0000001d10007986 */ /* 0x000fe8000c101506 */
[----:B----4-:R-:W-:Y:S04]  /*f7ad0*/  STG.E.U16 [R22.64], R2 ;  /* 0x0000000216007986 */ /* 0x010fe8000c101506 */
[----:B--2---:R0:W-:Y:S04]  /*f7ae0*/  STL.64 [R1+0x25c0], R26 ;  /* 0x0025c01a01007387 */ /* 0x0041e80000100a00 */
[----:B0-----:R-:W2:Y:S01]  /*f7af0*/  LDL.LU.64 R26, [R1+0x1130] ;  /* 0x00113000011a7983 */ /* 0x001ea20000300a00 */
[----:B------:R-:W4:Y:S02]  /*f7b00*/  LDL.LU R5, [R1+0x9c] ;  /* 0x00009c0001057983 */ /* 0x000f240000300800 */
[----:B------:R-:W2:Y:S02]  /*f7b10*/  LDL.LU.64 R18, [R1+0x1190] ;  /* 0x0011900001127983 */ /* 0x000ea40000300a00 */
[----:B------:R-:W2:Y:S01]  /*f7b20*/  LDL.LU.64 R14, [R1+0x1188] ;  /* 0x00118800010e7983 */ /* 0x000ea20000300a00 */
[----:B------:R-:W2:Y:S01]  /*f7b30*/  LDL.LU R25, [R1+0x1c] ;  /* 0x00001c0001197983 */ /* 0x000ea20000300800 */
[----:B------:R-:W2:Y:S02]  /*f7b40*/  LDL.LU.64 R10, [R1+0x1180] ;  /* 0x00118000010a7983 */ /* 0x000ea40000300a00 */
[----:B------:R-:W2:Y:S02]  /*f7b50*/  LDL.LU R3, [R1+0x18c] ;  /* 0x00018c0001037983 */ /* 0x000ea40000300800 */
[----:B------:R-:W2:Y:S01]  /*f7b60*/  LDL.LU R8, [R1+0x10c] ;  /* 0x00010c0001087983 */ /* 0x000ea20000300800 */
[----:B------:R-:W2:Y:S01]  /*f7b70*/  LDL.LU.64 R6, [R1+0x1230] ;  /* 0x0012300001067983 */ /* 0x000ea20000300a00 */
[----:B------:R-:W2:Y:S02]  /*f7b80*/  LDL.LU.64 R20, [R1+0x1278] ;  /* 0x0012780001147983 */ /* 0x000ea40000300a00 */
[----:B------:R-:W2:Y:S02]  /*f7b90*/  LDL.LU.64 R16, [R1+0x1270] ;  /* 0x0012700001107983 */ /* 0x000ea40000300a00 */
[----:B------:R-:W2:Y:S01]  /*f7ba0*/  LDL.LU.64 R28, [R1+0x1268] ;  /* 0x00126800011c7983 */ /* 0x000ea20000300a00 */
[----:B------:R-:W2:Y:S01]  /*f7bb0*/  LDL.LU.64 R22, [R1+0x25e0] ;  /* 0x0025e00001167983 */ /* 0x000ea20000300a00 */
[----:B---3--:R-:W-:-:S03]  /*f7bc0*/  PRMT R0, R4, 0x7632, R0 ;  /* 0x0000763204007816 */ /* 0x008fc60000000000 */
[----:B--2---:R0:W-:Y:S04]  /*f7bd0*/  STG.E.U16 [R22.64], R4 ;  /* 0x0000000416007986 */ /* 0x0041e8000c101506 */
[----:B0-----:R-:W2:Y:S01]  /*f7be0*/  LDL.LU.64 R22, [R1+0x25d8] ;  /* 0x0025d80001167983 */ /* 0x001ea20000300a00 */
[----:B------:R-:W3:Y:S02]  /*f7bf0*/  LDL.LU R4, [R1+0x25d0] ;  /* 0x0025d00001047983 */ /* 0x000ee40000300800 */
[----:B---3--:R-:W-:Y:S01]  /*f7c00*/  PRMT R2, R4, 0x7632, R2 ;  /* 0x0000763204027816 */ /* 0x008fe20000000002 */
[----:B--2---:R0:W-:Y:S01]  /*f7c10*/  STG.E.U16 [R22.64], R0 ;  /* 0x0000000016007986 */ /* 0x0041e2000c101506 */
[----:B-----5:R1:W-:Y:S03]  /*f7c20*/  STG.E.U16 [R12.64], R4 ;  /* 0x000000040c007986 */ /* 0x0203e6000c101506 */
[----:B------:R2:W-:Y:S04]  /*f7c30*/  STG.E.U16 [R26.64], R2 ;  /* 0x000000021a007986 */ /* 0x0005e8000c101506 */
[----:B0-----:R-:W3:Y:S01]  /*f7c40*/  LDL.LU.64 R22, [R1+0x25c8] ;  /* 0x0025c80001167983 */ /* 0x001ee20000300a00 */
[----:B-1----:R-:W5:Y:S02]  /*f7c50*/  LDL.LU.64 R12, [R1+0x1280] ;  /* 0x00128000010c7983 */ /* 0x002f640000300a00 */
[----:B------:R-:W3:Y:S01]  /*f7c60*/  LDL.LU R4, [R1+0x8c] ;  /* 0x00008c0001047983 */ /* 0x000ee20000300800 */
[----:B--2---:R-:W3:Y:S04]  /*f7c70*/  LDL.LU.64 R26, [R1+0x25c0] ;  /* 0x0025c000011a7983 */ /* 0x004ee80000300a00 */
[----:B---3--:R0:W-:Y:S04]  /*f7c80*/  STG.E.U16 [R26.64], R22 ;  /* 0x000000161a007986 */ /* 0x0081e8000c101506 */
[----:B0-----:R-:W2:Y:S01]  /*f7c90*/  LDL.LU.64 R26, [R1+0x25b8] ;  /* 0x0025b800011a7983 */ /* 0x001ea20000300a00 */
[----:B------:R-:W-:Y:S01]  /*f7ca0*/  PRMT R0, R22, 0x7632, R0 ;  /* 0x0000763216007816 */ /* 0x000fe20000000000 */
[----:B------:R0:W-:Y:S02]  /*f7cb0*/  STL [R1+0x24b4], R23 ;  /* 0x0024b41701007387 */ /* 0x0001e40000100800 */
        /* <DEDUP_REMOVED lines=12> */
[----:B----4-:R-:W-:-:S03]  /*f7d80*/  PRMT R2, R5, 0x7632, R2 ;  /* 0x0000763205027816 */ /* 0x010fc60000000002 */
[----:B--2---:R0:W-:Y:S01]  /*f7d90*/  STG.E.U16 [R26.64], R0 ;  /* 0x000000001a007986 */ /* 0x0041e2000c101506 */
[----:B------:R-:W-:Y:S02]  /*f7da0*/  STG.E.U16 [R22.64], R5 ;  /* 0x0000000516007986 */ /* 0x000fe4000c101506 */
[----:B------:R1:W-:Y:S02]  /*f7db0*/  STG.E.U16 [R18.64], R2 ;  /* 0x0000000212007986 */ /* 0x0003e4000c101506 */
[----:B------:R-:W-:Y:S01]  /*f7dc0*/  STG.E.U16 [R14.64], R25 ;  /* 0x000000190e007986 */ /* 0x000fe2000c101506 */
[----:B0-----:R-:W-:Y:S01]  /*f7dd0*/  PRMT R0, R25, 0x7632, R0 ;  /* 0x0000763219007816 */ /* 0x001fe20000000000 */
[----:B------:R-:W2:Y:S01]  /*f7de0*/  LDL.LU R27, [R1+0x2588] ;  /* 0x00258800011b7983 */ /* 0x000ea20000300800 */
[----:B-1----:R-:W-:-:S03]  /*f7df0*/  PRMT R2, R3, 0x7632, R2 ;  /* 0x0000763203027816 */ /* 0x002fc60000000002 */
[----:B------:R0:W-:Y:S01]  /*f7e00*/  STG.E.U16 [R10.64], R0 ;  /* 0x000000000a007986 */ /* 0x0001e2000c101506 */
[----:B------:R-:W-:Y:S02]  /*f7e10*/  STG.E.U16 [R6.64], R3 ;  /* 0x0000000306007986 */ /* 0x000fe4000c101506 */
[----:B------:R-:W-:Y:S02]  /*f7e20*/  STG.E.U16 [R20.64], R2 ;  /* 0x0000000214007986 */ /* 0x000fe4000c101506 */
[----:B------:R-:W-:Y:S01]  /*f7e30*/  STG.E.U16 [R16.64], R8 ;  /* 0x0000000810007986 */ /* 0x000fe2000c101506 */
[----:B0-----:R-:W-:-:S05]  /*f7e40*/  PRMT R0, R8, 0x7632, R0 ;  /* 0x0000763208007816 */ /* 0x001fca0000000000 */
[----:B------:R0:W-:Y:S04]  /*f7e50*/  STG.E.U16 [R28.64], R0 ;  /* 0x000000001c007986 */ /* 0x0001e8000c101506 */
[----:B0-----:R-:W3:Y:S04]  /*f7e60*/  LDL.LU R29, [R1+0xfc] ;  /* 0x0000fc00011d7983 */ /* 0x001ee80000300800 */
[----:B---3--:R-:W-:Y:S01]  /*f7e70*/  STL [R1+0x2560], R29 ;  /* 0x0025601d01007387 */ /* 0x008fe20000100800 */
[----:B------:R-:W2:Y:S01]  /*f7e80*/  LDL.LU R26, [R1+0x7c] ;  /* 0x00007c00011a7983 */ /* 0x000ea20000300800 */
[----:B------:R-:W-:-:S02]  /*f7e90*/  PRMT R2, R4, 0x7632, R2 ;  /* 0x0000763204027816 */ /* 0x000fc40000000002 */
[----:B--2---:R-:W-:Y:S01]  /*f7ea0*/  STL.64 [R1+0x2540], R26 ;  /* 0x0025401a01007387 */ /* 0x004fe20000100a00 */
[----:B------:R-:W2:Y:S02]  /*f7eb0*/  LDL.LU R9, [R1+0x16c] ;  /* 0x00016c0001097983 */ /* 0x000ea40000300800 */
[----:B------:R-:W3:Y:S02]  /*f7ec0*/  LDL.LU R25, [R1+0xec] ;  /* 0x0000ec0001197983 */ /* 0x000ee40000300800 */
[----:B-----5:R0:W-:Y:S02]  /*f7ed0*/  STG.E.U16 [R12.64], R4 ;  /* 0x000000040c007986 */ /* 0x0201e4000c101506 */
[----:B0-----:R-:W4:Y:S01]  /*f7ee0*/  LDL.LU R4, [R1+0xc] ;  /* 0x00000c0001047983 */ /* 0x001f220000300800 */
[----:B------:R-:W5:Y:S03]  /*f7ef0*/  LDL.LU R29, [R1+0x17c] ;  /* 0x00017c00011d7983 */ /* 0x000f660000300800 */
        /* <DEDUP_REMOVED lines=9> */
[----:B0-----:R-:W3:Y:S01]  /*f7f90*/  LDL.LU.64 R24, [R1+0x1260] ;  /* 0x0012600001187983 */ /* 0x001ee20000300a00 */
[----:B------:R-:W2:Y:S03]  /*f7fa0*/  LDL.LU.64 R26, [R1+0x1210] ;  /* 0x00121000011a7983 */ /* 0x000ea60000300a00 */
        /* <DEDUP_REMOVED lines=9> */
[----:B---3--:R-:W-:Y:S04]  /*f8040*/  STG.E.U16 [R24.64], R2 ;  /* 0x0000000218007986 */ /* 0x008fe8000c101506 */
[----:B--2---:R0:W-:Y:S04]  /*f8050*/  STL.64 [R1+0x2538], R14 ;  /* 0x0025380e01007387 */ /* 0x0041e80000100a00 */
[----:B0-----:R-:W2:Y:S01]  /*f8060*/  LDL.LU.64 R14, [R1+0x1178] ;  /* 0x00117800010e7983 */ /* 0x001ea20000300a00 */
[----:B------:R-:W3:Y:S02]  /*f8070*/  LDL.LU.64 R6, [R1+0x1158] ;  /* 0x0011580001067983 */ /* 0x000ee40000300a00 */
[----:B------:R-:W2:Y:S02]  /*f8080*/  LDL.LU.64 R22, [R1+0x1138] ;  /* 0x0011380001167983 */ /* 0x000ea40000300a00 */
[----:B------:R-:W2:Y:S01]  /*f8090*/  LDL.LU.64 R18, [R1+0x1118] ;  /* 0x0011180001127983 */ /* 0x000ea20000300a00 */
[----:B------:R-:W2:Y:S01]  /*f80a0*/  LDL.LU R28, [R1+0x6c] ;  /* 0x00006c00011c7983 */ /* 0x000ea20000300800 */
[----:B------:R-:W2:Y:S02]  /*f80b0*/  LDL.LU.64 R10, [R1+0x1110] ;  /* 0x00111000010a7983 */ /* 0x000ea40000300a00 */
[----:B------:R-:W2:Y:S02]  /*f80c0*/  LDL.LU.64 R20, [R1+0x1108] ;  /* 0x0011080001147983 */ /* 0x000ea40000300a00 */
[----:B------:R-:W2:Y:S01]  /*f80d0*/  LDL.LU.64 R16, [R1+0x10e0] ;  /* 0x0010e00001107983 */ /* 0x000ea20000300a00 */
[----:B------:R-:W2:Y:S01]  /*f80e0*/  LDL.LU.64 R12, [R1+0x1100] ;  /* 0x00110000010c7983 */ /* 0x000ea20000300a00 */
[----:B------:R-:W2:Y:S02]  /*f80f0*/  LDL.LU R3, [R1+0x15c] ;  /* 0x00015c0001037983 */ /* 0x000ea40000300800 */
[----:B------:R-:W2:Y:S02]  /*f8100*/  LDL.LU R8, [R1+0xdc] ;  /* 0x0000dc0001087983 */ /* 0x000ea40000300800 */
[----:B------:R-:W2:Y:S01]  /*f8110*/  LDL.LU.64 R24, [R1+0x2580] ;  /* 0x0025800001187983 */ /* 0x000ea20000300a00 */
[----:B----4-:R-:W-:Y:S01]  /*f8120*/  PRMT R0, R4, 0x7632, R0 ;  /* 0x0000763204007816 */ /* 0x010fe20000000000 */
[----:B--2---:R0:W-:Y:S04]  /*f8130*/  STG.E.U16 [R24.64], R4 ;  /* 0x0000000418007986 */ /* 0x0041e8000c101506 */
[----:B0-----:R-:W2:Y:S01]  /*f8140*/  LDL.LU.64 R24, [R1+0x2578] ;  /* 0x0025780001187983 */ /* 0x001ea20000300a00 */
[----:B------:R-:W4:Y:S03]  /*f8150*/  LDL.LU.64 R4, [R1+0x10f8] ;  /* 0x0010f80001047983 */ /* 0x000f260000300a00 */
[----:B--2---:R0:W-:Y:S04]  /*f8160*/  STG.E.U16 [R24.64], R0 ;  /* 0x0000000018007986 */ /* 0x0041e8000c101506 */
[----:B0-----:R-:W2:Y:S01]  /*f8170*/  LDL.LU.64 R24, [R1+0x2570] ;  /* 0x0025700001187983 */ /* 0x001ea20000300a00 */
[----:B-----5:R-:W-:-:S03]  /*f8180*/  PRMT R2, R29, 0x7632, R2 ;  /* 0x000076321d027816 */ /* 0x020fc60000000002 */
[----:B--2---:R0:W-:Y:S04]  /*f8190*/  STG.E.U16 [R24.64], R29 ;  /* 0x0000001d18007986 */ /* 0x0041e8000c101506 */
[----:B0-----:R-:W2:Y:S01]  /*f81a0*/  LDL.LU.64 R24, [R1+0x2568] ;  /* 0x0025680001187983 */ /* 0x001ea20000300a00 */
[----:B------:R-:W5:Y:S03]  /*f81b0*/  LDL.LU R29, [R1+0x2560] ;  /* 0x00256000011d7983 */ /* 0x000f660000300800 */
[----:B--2---:R0:W-:Y:S01]  /*f81c0*/  STG.E.U16 [R24.64], R2 ;  /* 0x0000000218007986 */ /* 0x0041e2000c101506 */
[----:B-----5:R1:W-:Y:S03]  /*f81d0*/  STG.E.U16 [R26.64], R29 ;  /* 0x0000001d1a007986 */ /* 0x0203e6000c101506 */
[----:B0-----:R-:W2:Y:S01]  /*f81e0*/  LDL.LU.64 R24, [R1+0x2558] ;  /* 0x0025580001187983 */ /* 0x001ea20000300a00 */
[----:B-1----:R-:W5:Y:S01]  /*f81f0*/  LDL.LU.64 R26, [R1+0x2550] ;  /* 0x00255000011a7983 */ /* 0x002f620000300a00 */
[----:B------:R-:W-:-:S02]  /*f8200*/  PRMT R0, R29, 0x7632, R0 ;  /* 0x000076321d007816 */ /* 0x000fc40000000000 */
[----:B------:R-:W2:Y:S04]  /*f8210*/  LDL.LU R29, [R1+0x2548] ;  /* 0x00254800011d7983 */ /* 0x000ea80000300800 */
[----:B-----5:R0:W-:Y:S04]  /*f8220*/  STG.E.U16 [R26.64], R0 ;  /* 0x000000001a007986 */ /* 0x0201e8000c101506 */
[----:B0-----:R-:W5:Y:S04]  /*f8230*/  LDL.LU.64 R26, [R1+0x2540] ;  /* 0x00254000011a7983 */ /* 0x001f680000300a00 */
[----:B-----5:R0:W-:Y:S04]  /*f8240*/  STG.E.U16 [R14.64], R26 ;  /* 0x0000001a0e007986 */ /* 0x0201e8000c101506 */
[----:B0-----:R-:W5:Y:S01]  /*f8250*/  LDL.LU.64 R14, [R1+0x2538] ;  /* 0x00253800010e7983 */ /* 0x001f620000300a00 */
[----:B------:R-:W-:-:S05]  /*f8260*/  PRMT R2, R26, 0x7632, R2 ;  /* 0x000076321a027816 */ /* 0x000fca0000000002 */
[----:B-----5:R0:W-:Y:S04]  /*f8270*/  STG.E.U16 [R14.64], R2 ;  /* 0x000000020e007986 */ /* 0x0201e8000c101506 */
[----:B0-----:R-:W5:Y:S01]  /*f8280*/  LDL.LU.64 R14, [R1+0x2530] ;  /* 0x00253000010e7983 */ /* 0x001f620000300a00 */
[----:B------:R-:W-:-:S03]  /*f8290*/  PRMT R0, R27, 0x7632, R0 ;  /* 0x000076321b007816 */ /* 0x000fc60000000000 */
[----:B-----5:R0:W-:Y:S04]  /*f82a0*/  STG.E.U16 [R14.64], R27 ;  /* 0x0000001b0e007986 */ /* 0x0201e8000c101506 */
[----:B0-----:R-:W5:Y:S01]  /*f82b0*/  LDL.LU.64 R14, [R1+0x2528] ;  /* 0x00252800010e7983 */ /* 0x001f620000300a00 */
[----:B------:R-:W2:Y:S01]  /*f82c0*/  LDL.LU.64 R26, [R1+0x1150] ;  /* 0x00115000011a7983 */ /* 0x000ea20000300a00 */
[----:B------:R-:W-:Y:S02]  /*f82d0*/  PRMT R2, R9, 0x7632, R2 ;  /* 0x0000763209027816 */ /* 0x000fe40000000002 */
[----:B-----5:R0:W-:Y:S04]  /*f82e0*/  STG.E.U16 [R14.64], R0 ;  /* 0x000000000e007986 */ /* 0x0201e8000c101506 */
[----:B0-----:R-:W5:Y:S01]  /*f82f0*/  LDL.LU.64 R14, [R1+0x2520] ;  /* 0x00252000010e7983 */ /* 0x001f620000300a00 */
[----:B--2---:R-:W-:-:S03]  /*f8300*/  PRMT R0, R25, 0x7632, R0 ;  /* 0x0000763219007816 */ /* 0x004fc60000000000 */
[----:B-----5:R0:W-:Y:S01]  /*f8310*/  STG.E.U16 [R14.64], R9 ;  /* 0x000000090e007986 */ /* 0x0201e2000c101506 */
[----:B---3--:R1:W-:Y:S03]  /*f8320*/  STG.E.U16 [R6.64], R2 ;  /* 0x0000000206007986 */ /* 0x0083e6000c101506 */
[----:B0-----:R-:W2:Y:S01]  /*f8330*/  LDL.LU R15, [R1+0x2518] ;  /* 0x00251800010f7983 */ /* 0x001ea20000300800 */
[----:B-1----:R-:W3:Y:S01]  /*f8340*/  LDL.LU R7, [R1+0x2514] ;  /* 0x0025140001077983 */ /* 0x002ee20000300800 */
[----:B------:R-:W-:Y:S01]  /*f8350*/  PRMT R2, R28, 0x7632, R2 ;  /* 0x000076321c027816 */ /* 0x000fe20000000002 */
[----:B------:R-:W-:Y:S01]  /*f8360*/  STG.E.U16 [R26.64], R25 ;  /* 0x000000191a007986 */ /* 0x000fe2000c101506 */
[----:B------:R-:W-:Y:S01]  /*f8370*/  STG.E.U16 [R22.64], R0 ;  /* 0x0000000016007986 */ /* 0x000fe2000c101506 */
[----:B------:R-:W-:Y:S02]  /*f8380*/  STG.E.U16 [R18.64], R28 ;  /* 0x0000001c12007986 */ /* 0x000fe4000c101506 */
[----:B------:R0:W-:Y:S02]  /*f8390*/  STG.E.U16 [R10.64], R2 ;  /* 0x000000020a007986 */ /* 0x0001e4000c101506 */
[----:B0-----:R-:W-:-:S02]  /*f83a0*/  PRMT R2, R3, 0x7632, R2 ;  /* 0x0000763203027816 */ /* 0x001fc40000000002 */
[----:B---3--:R-:W-:Y:S01]  /*f83b0*/  PRMT R0, R7, 0x7632, R0 ;  /* 0x0000763207007816 */ /* 0x008fe20000000000 */
[----:B------:R-:W-:Y:S04]  /*f83c0*/  STG.E.U16 [R20.64], R7 ;  /* 0x0000000714007986 */ /* 0x000fe8000c101506 */
[----:B------:R-:W-:Y:S01]  /*f83d0*/  STG.E.U16 [R16.64], R0 ;  /* 0x0000000010007986 */ /* 0x000fe2000c101506 */
[----:B------:R0:W-:Y:S02]  /*f83e0*/  STG.E.U16 [R12.64], R3 ;  /* 0x000000030c007986 */ /* 0x0001e4000c101506 */
[----:B----4-:R1:W-:Y:S01]  /*f83f0*/  STG.E.U16 [R4.64], R2 ;  /* 0x0000000204007986 */ /* 0x0103e2000c101506 */
[----:B0-----:R-:W3:Y:S01]  /*f8400*/  LDL.LU.64 R12, [R1+0x10f0] ;  /* 0x0010f000010c7983 */ /* 0x001ee20000300a00 */
[----:B-1----:R-:W4:Y:S02]  /*f8410*/  LDL.LU.64 R4, [R1+0x10d8] ;  /* 0x0010d80001047983 */ /* 0x002f240000300a00 */
[----:B------:R-:W5:Y:S02]  /*f8420*/  LDL.LU R3, [R1+0xcc] ;  /* 0x0000cc0001037983 */ /* 0x000f640000300800 */
[----:B-----5:R0:W-:Y:S01]  /*f8430*/  STL [R1+0x24e8], R3 ;  /* 0x0024e80301007387 */ /* 0x0201e20000100800 */
[----:B------:R-:W2:Y:S03]  /*f8440*/  LDL.LU R14, [R1+0x4c] ;  /* 0x00004c00010e7983 */ /* 0x000ea60000300800 */
[----:B--2---:R1:W-:Y:S01]  /*f8450*/  STL.64 [R1+0x24c8], R14 ;  /* 0x0024c80e01007387 */ /* 0x0043e20000100a00 */
[----:B------:R-:W2:Y:S02]  /*f8460*/  LDL.LU.64 R10, [R1+0x10b8] ;  /* 0x0010b800010a7983 */ /* 0x000ea40000300a00 */
[----:B0-----:R-:W5:Y:S01]  /*f8470*/  LDL.LU R3, [R1+0x14c] ;  /* 0x00014c0001037983 */ /* 0x001f620000300800 */
        /* <DEDUP_REMOVED lines=16> */
[----:B------:R-:W-:-:S03]  /*f8580*/  PRMT R0, R8, 0x7632, R0 ;  /* 0x0000763208007816 */ /* 0x000fc60000000000 */
[----:B---3--:R-:W-:Y:S01]  /*f8590*/  STG.E.U16 [R12.64], R8 ;  /* 0x000000080c007986 */ /* 0x008fe2000c101506 */
[----:B------:R-:W-:-:S03]  /*f85a0*/  PRMT R2, R29, 0x7632, R2 ;  /* 0x000076321d027816 */ /* 0x000fc60000000002 */
[----:B----4-:R-:W-:Y:S01]  /*f85b0*/  STG.E.U16 [R4.64], R0 ;  /* 0x0000000004007986 */ /* 0x010fe2000c101506 */
[----:B------:R-:W-:Y:S02]  /*f85c0*/  STG.E.U16 [R10.64], R29 ;  /* 0x0000001d0a007986 */ /* 0x000fe4000c101506 */
[----:B------:R-:W-:Y:S01]  /*f85d0*/  STG.E.U16 [R14.64], R2 ;  /* 0x000000020e007986 */ /* 0x000fe2000c101506 */
[----:B--2---:R0:W-:Y:S04]  /*f85e0*/  STL.64 [R1+0x24c0], R22 ;  /* 0x0024c01601007387 */ /* 0x0041e80000100a00 */
[----:B0-----:R-:W2:Y:S01]  /*f85f0*/  LDL.LU.64 R22, [R1+0x1058] ;  /* 0x0010580001167983 */ /* 0x001ea20000300a00 */
[----:B------:R-:W3:Y:S02]  /*f8600*/  LDL.LU.64 R18, [R1+0x1020] ;  /* 0x0010200001127983 */ /* 0x000ee40000300a00 */
[----:B------:R-:W4:Y:S02]  /*f8610*/  LDL.LU R17, [R1+0x13c] ;  /* 0x00013c0001117983 */ /* 0x000f240000300800 */
[----:B------:R-:W2:Y:S01]  /*f8620*/  LDL.LU R25, [R1+0xbc] ;  /* 0x0000bc0001197983 */ /* 0x000ea20000300800 */
[----:B------:R-:W2:Y:S01]  /*f8630*/  LDL.LU.64 R6, [R1+0x1030] ;  /* 0x0010300001067983 */ /* 0x000ea20000300a00 */
[----:B------:R-:W2:Y:S02]  /*f8640*/  LDL.LU.64 R26, [R1+0x1018] ;  /* 0x00101800011a7983 */ /* 0x000ea40000300a00 */
[----:B------:R-:W2:Y:S02]  /*f8650*/  LDL.LU R16, [R1+0x3c] ;  /* 0x00003c0001107983 */ /* 0x000ea40000300800 */
[----:B------:R-:W2:Y:S01]  /*f8660*/  LDL.LU.64 R20, [R1+0xff0] ;  /* 0x000ff00001147983 */ /* 0x000ea20000300a00 */
[----:B------:R-:W2:Y:S01]  /*f8670*/  LDL.LU.64 R12, [R1+0xfe8] ;  /* 0x000fe800010c7983 */ /* 0x000ea20000300a00 */
[----:B------:R-:W2:Y:S02]  /*f8680*/  LDL.LU.64 R8, [R1+0xfe0] ;  /* 0x000fe00001087983 */ /* 0x000ea40000300a00 */
[----:B------:R-:W2:Y:S02]  /*f8690*/  LDL.LU.64 R4, [R1+0xfc0] ;  /* 0x000fc00001047983 */ /* 0x000ea40000300a00 */
[----:B------:R-:W2:Y:S01]  /*f86a0*/  LDL.LU R11, [R1+0x2510] ;  /* 0x00251000010b7983 */ /* 0x000ea20000300800 */
[----:B------:R-:W2:Y:S01]  /*f86b0*/  LDL.LU.64 R28, [R1+0xfb8] ;  /* 0x000fb800011c7983 */ /* 0x000ea20000300a00 */
[----:B------:R-:W2:Y:S03]  /*f86c0*/  LDL.LU.64 R14, [R1+0x2508] ;  /* 0x00250800010e7983 */ /* 0x000ea60000300a00 */
[----:B--2---:R0:W-:Y:S04]  /*f86d0*/  STG.E.U16 [R14.64], R11 ;  /* 0x0000000b0e007986 */ /* 0x0041e8000c101506 */
[----:B0-----:R-:W2:Y:S01]  /*f86e0*/  LDL.LU.64 R14, [R1+0x2500] ;  /* 0x00250000010e7983 */ /* 0x001ea20000300a00 */
[----:B------:R-:W-:-:S02]  /*f86f0*/  PRMT R0, R11, 0x7632, R0 ;  /* 0x000076320b007816 */ /* 0x000fc40000000000 */
[----:B------:R-:W3:Y:S03]  /*f8700*/  LDL.LU.64 R10, [R1+0x1038] ;  /* 0x00103800010a7983 */ /* 0x000ee60000300a00 */
[----:B--2---:R0:W-:Y:S04]  /*f8710*/  STG.E.U16 [R14.64], R0 ;  /* 0x000000000e007986 */ /* 0x0041e8000c101506 */
[----:B0-----:R-:W2:Y:S01]  /*f8720*/  LDL.LU.64 R14, [R1+0x24f8] ;  /* 0x0024f800010e7983 */ /* 0x001ea20000300a00 */
[----:B-----5:R-:W-:-:S03]  /*f8730*/  PRMT R2, R3, 0x7632, R2 ;  /* 0x0000763203027816 */ /* 0x020fc60000000002 */
[----:B--2---:R0:W-:Y:S04]  /*f8740*/  STG.E.U16 [R14.64], R3 ;  /* 0x000000030e007986 */ /* 0x0041e8000c101506 */
[----:B0-----:R-:W2:Y:S01]  /*f8750*/  LDL.LU.64 R14, [R1+0x24f0] ;  /* 0x0024f000010e7983 */ /* 0x001ea20000300a00 */
[----:B------:R-:W5:Y:S03]  /*f8760*/  LDL.LU R3, [R1+0x24e8] ;  /* 0x0024e80001037983 */ /* 0x000f660000300800 */
[----:B--2---:R0:W-:Y:S04]  /*f8770*/  STG.E.U16 [R14.64], R2 ;  /* 0x000000020e007986 */ /* 0x0041e8000c101506 */
[----:B0-----:R-:W2:Y:S01]  /*f8780*/  LDL.LU.64 R14, [R1+0x24e0] ;  /* 0x0024e000010e7983 */ /* 0x001ea20000300a00 */
[----:B-----5:R-:W-:-:S03]  /*f8790*/  PRMT R0, R3, 0x7632, R0 ;  /* 0x0000763203007816 */ /* 0x020fc60000000000 */
[----:B--2---:R0:W-:Y:S04]  /*f87a0*/  STG.E.U16 [R14.64], R3 ;  /* 0x000000030e007986 */ /* 0x0041e8000c101506 */
[----:B0-----:R-:W2:Y:S01]  /*f87b0*/  LDL.LU.64 R14, [R1+0x24d8] ;  /* 0x0024d800010e7983 */ /* 0x001ea20000300a00 */
[----:B------:R-:W5:Y:S03]  /*f87c0*/  LDL.LU R3, [R1+0x24d0] ;  /* 0x0024d00001037983 */ /* 0x000f660000300800 */
[----:B--2---:R0:W-:Y:S04]  /*f87d0*/  STG.E.U16 [R14.64], R0 ;  /* 0x000000000e007986 */ /* 0x0041e8000c101506 */
[----:B0-----:R-:W2:Y:S04]  /*f87e0*/  LDL.LU.64 R14, [R1+0x24c8] ;  /* 0x0024c800010e7983 */ /* 0x001ea80000300a00 */
[----:B--2---:R0:W-:Y:S04]  /*f87f0*/  STG.E.U16 [R22.64], R14 ;  /* 0x0000000e16007986 */ /* 0x0041e8000c101506 */
[----:B0-----:R-:W2:Y:S01]  /*f8800*/  LDL.LU.64 R22, [R1+0x24c0] ;  /* 0x0024c00001167983 */ /* 0x001ea20000300a00 */
[----:B------:R-:W-:-:S05]  /*f8810*/  PRMT R2, R14, 0x7632, R2 ;  /* 0x000076320e027816 */ /* 0x000fca0000000002 */
[----:B--2---:R0:W-:Y:S04]  /*f8820*/  STG.E.U16 [R22.64], R2 ;  /* 0x0000000216007986 */ /* 0x0041e8000c101506 */
[----:B0-----:R-:W2:Y:S01]  /*f8830*/  LDL.LU.64 R22, [R1+0x24b8] ;  /* 0x0024b80001167983 */ /* 0x001ea20000300a00 */
[----:B------:R-:W-:Y:S02]  /*f8840*/  PRMT R0, R15, 0x7632, R0 ;  /* 0x000076320f007816 */ /* 0x000fe40000000000 */
[----:B----4-:R-:W-:Y:S01]  /*f8850*/  PRMT R2, R17, 0x7632, R2 ;  /* 0x0000763211027816 */ /* 0x010fe20000000002 */
[----:B--2---:R0:W-:Y:S04]  /*f8860*/  STG.E.U16 [R22.64], R15 ;  /* 0x0000000f16007986 */ /* 0x0041e8000c101506 */
[----:B0-----:R-:W2:Y:S01]  /*f8870*/  LDL.LU R23, [R1+0x24b4] ;  /* 0x0024b40001177983 */ /* 0x001ea20000300800 */
[----:B------:R-:W4:Y:S02]  /*f8880*/  LDL.LU.64 R14, [R1+0x1040] ;  /* 0x00104000010e7983 */ /* 0x000f240000300a00 */
[----:B---3--:R0:W-:Y:S02]  /*f8890*/  STG.E.U16 [R18.64], R0 ;  /* 0x0000000012007986 */ /* 0x0081e4000c101506 */
[----:B0-----:R-:W-:Y:S01]  /*f88a0*/  PRMT R0, R25, 0x7632, R0 ;  /* 0x0000763219007816 */ /* 0x001fe20000000000 */
[----:B------:R-:W3:Y:S04]  /*f88b0*/  LDL.LU R19, [R1+0x24b0] ;  /* 0x0024b00001137983 */ /* 0x000ee80000300800 */
[----:B----4-:R-:W-:Y:S01]  /*f88c0*/  STG.E.U16 [R14.64], R17 ;  /* 0x000000110e007986 */ /* 0x010fe2000c101506 */
[----:B------:R0:W-:Y:S02]  /*f88d0*/  STG.E.U16 [R10.64], R2 ;  /* 0x000000020a007986 */ /* 0x0001e4000c101506 */
[----:B------:R-:W-:Y:S02]  /*f88e0*/  STG.E.U16 [R6.64], R25 ;  /* 0x0000001906007986 */ /* 0x000fe4000c101506 */
[----:B------:R-:W-:Y:S01]  /*f88f0*/  STG.E.U16 [R26.64], R0 ;  /* 0x000000001a007986 */ /* 0x000fe2000c101506 */
[----:B------:R-:W-:Y:S01]  /*f8900*/  STG.E.U16 [R20.64], R16 ;  /* 0x0000001014007986 */ /* 0x000fe2000c101506 */
[----:B0-----:R-:W-:-:S05]  /*f8910*/  PRMT R2, R16, 0x7632, R2 ;  /* 0x0000763210027816 */ /* 0x001fca0000000002 */
[----:B------:R0:W-:Y:S04]  /*f8920*/  STG.E.U16 [R12.64], R2 ;  /* 0x000000020c007986 */ /* 0x0001e8000c101506 */
[----:B0-----:R-:W4:Y:S01]  /*f8930*/  LDL.LU R12, [R1+0x230] ;  /* 0x00023000010c7983 */ /* 0x001f220000300800 */
[----:B------:R-:W4:Y:S02]  /*f8940*/  LDL.LU R13, [R1+0x234] ;  /* 0x00023400010d7983 */ /* 0x000f240000300800 */
[----:B------:R-:W2:Y:S02]  /*f8950*/  LDL.LU R14, [R1+0x238] ;  /* 0x00023800010e7983 */ /* 0x000ea40000300800 */
[----:B------:R-:W2:Y:S01]  /*f8960*/  LDL.LU R15, [R1+0x23c] ;  /* 0x00023c00010f7983 */ /* 0x000ea20000300800 */
[----:B---3--:R-:W-:Y:S01]  /*f8970*/  PRMT R0, R19, 0x7632, R0 ;  /* 0x0000763213007816 */ /* 0x008fe20000000000 */
[----:B------:R0:W-:Y:S04]  /*f8980*/  STG.E.U16 [R8.64], R19 ;  /* 0x0000001308007986 */ /* 0x0001e8000c101506 */
[----:B--2---:R-:W-:Y:S01]  /*f8990*/  STL.64 [R1+0x2448], R14 ;  /* 0x0024480e01007387 */ /* 0x004fe20000100a00 */
[----:B----4-:R1:W-:Y:S02]  /*f89a0*/  STL.64 [R1+0x2440], R12 ;  /* 0x0024400c01007387 */ /* 0x0103e40000100a00 */
[----:B------:R-:W2:Y:S02]  /*f89b0*/  LDL.LU R16, [R1+0x240] ;  /* 0x0002400001107983 */ /* 0x000ea40000300800 */
[----:B------:R-:W2:Y:S01]  /*f89c0*/  LDL.LU R17, [R1+0x244] ;  /* 0x0002440001117983 */ /* 0x000ea20000300800 */
[----:B------:R-:W3:Y:S01]  /*f89d0*/  LDL.LU R18, [R1+0x248] ;  /* 0x0002480001127983 */ /* 0x000ee20000300800 */
[----:B0-----:R-:W3:Y:S03]  /*f89e0*/  LDL.LU R19, [R1+0x24c] ;  /* 0x00024c0001137983 */ /* 0x001ee60000300800 */
[----:B---3--:R-:W-:Y:S01]  /*f89f0*/  STL.64 [R1+0x2458], R18 ;  /* 0x0024581201007387 */ /* 0x008fe20000100a00 */
[----:B--2---:R-:W-:Y:S02]  /*f8a00*/  STL.64 [R1+0x2450], R16 ;  /* 0x0024501001007387 */ /* 0x004fe40000100a00 */
[----:B-1----:R-:W2:Y:S02]  /*f8a10*/  LDL.LU R12, [R1+0x250] ;  /* 0x00025000010c7983 */ /* 0x002ea40000300800 */
[----:B------:R-:W2:Y:S01]  /*f8a20*/  LDL.LU R13, [R1+0x254] ;  /* 0x00025400010d7983 */ /* 0x000ea20000300800 */
[----:B------:R-:W3:Y:S01]  /*f8a30*/  LDL.LU R14, [R1+0x258] ;  /* 0x00025800010e7983 */ /* 0x000ee20000300800 */
[----:B------:R-:W3:Y:S03]  /*f8a40*/  LDL.LU R15, [R1+0x25c] ;  /* 0x00025c00010f7983 */ /* 0x000ee60000300800 */
[----:B------:R-:W-:Y:S01]  /*f8a50*/  STG.E.U16 [R4.64], R0 ;  /* 0x0000000004007986 */ /* 0x000fe2000c101506 */
[----:B-----5:R0:W-:Y:S03]  /*f8a60*/  STG.E.U16 [R28.64], R3 ;  /* 0x000000031c007986 */ /* 0x0201e6000c101506 */
[----:B0-----:R-:W4:Y:S04]  /*f8a70*/  LDL.LU R28, [R1+0xac] ;  /* 0x0000ac00011c7983 */ /* 0x001f280000300800 */
[----:B---3--:R-:W-:Y:S01]  /*f8a80*/  STL.64 [R1+0x2468], R14 ;  /* 0x0024680e01007387 */ /* 0x008fe20000100a00 */
[----:B--2---:R-:W-:Y:S02]  /*f8a90*/  STL.64 [R1+0x2460], R12 ;  /* 0x0024600c01007387 */ /* 0x004fe40000100a00 */
[----:B------:R-:W2:Y:S02]  /*f8aa0*/  LDL.LU R16, [R1+0x260] ;  /* 0x0002600001107983 */ /* 0x000ea40000300800 */
[----:B------:R-:W2:Y:S02]  /*f8ab0*/  LDL.LU R17, [R1+0x264] ;  /* 0x0002640001117983 */ /* 0x000ea40000300800 */
[----:B--2---:R-:W-:Y:S01]  /*f8ac0*/  STL.64 [R1+0x2470], R16 ;  /* 0x0024701001007387 */ /* 0x004fe20000100a00 */
[----:B------:R-:W2:Y:S02]  /*f8ad0*/  LDL.LU R18, [R1+0x268] ;  /* 0x0002680001127983 */ /* 0x000ea40000300800 */
[----:B------:R-:W2:Y:S02]  /*f8ae0*/  LDL.LU R19, [R1+0x26c] ;  /* 0x00026c0001137983 */ /* 0x000ea40000300800 */
        /* <DEDUP_REMOVED lines=11> */
[----:B--2---:R0:W-:Y:S04]  /*f8ba0*/  STL.64 [R1+0x24a8], R18 ;  /* 0x0024a81201007387 */ /* 0x0041e80000100a00 */
[----:B0-----:R-:W2:Y:S01]  /*f8bb0*/  LDL.LU.64 R18, [R1+0xfb0] ;  /* 0x000fb00001127983 */ /* 0x001ea20000300a00 */
[----:B------:R-:W3:Y:S02]  /*f8bc0*/  LDL.LU.64 R16, [R1+0xf60] ;  /* 0x000f600001107983 */ /* 0x000ee40000300a00 */
[----:B------:R-:W5:Y:S02]  /*f8bd0*/  LDL.LU R12, [R1+0x270] ;  /* 0x00027000010c7983 */ /* 0x000f640000300800 */
[----:B------:R-:W5:Y:S01]  /*f8be0*/  LDL.LU R13, [R1+0x274] ;  /* 0x00027400010d7983 */ /* 0x000f620000300800 */
[----:B------:R-:W5:Y:S01]  /*f8bf0*/  LDL.LU R14, [R1+0x278] ;  /* 0x00027800010e7983 */ /* 0x000f620000300800 */
[----:B------:R-:W5:Y:S02]  /*f8c00*/  LDL.LU R15, [R1+0x27c] ;  /* 0x00027c00010f7983 */ /* 0x000f640000300800 */
        /* <DEDUP_REMOVED lines=15> */
[----:B------:R-:W3:Y:S03]  /*f8d00*/  LDL.LU R11, [R1+0x22c] ;  /* 0x00022c00010b7983 */ /* 0x000ee60000300800 */
[----:B--2---:R0:W-:Y:S04]  /*f8d10*/  STG.E.U16 [R18.64], R0 ;  /* 0x0000000012007986 */ /* 0x0041e8000c101506 */
[----:B0-----:R-:W2:Y:S01]  /*f8d20*/  LDL.LU.64 R18, [R1+0x24a8] ;  /* 0x0024a80001127983 */ /* 0x001ea20000300a00 */
[----:B----4-:R-:W-:-:S03]  /*f8d30*/  PRMT R2, R28, 0x7632, R2 ;  /* 0x000076321c027816 */ /* 0x010fc60000000002 */
[----:B--2---:R0:W-:Y:S04]  /*f8d40*/  STG.E.U16 [R18.64], R28 ;  /* 0x0000001c12007986 */ /* 0x0041e8000c101506 */
[----:B0-----:R-:W2:Y:S01]  /*f8d50*/  LDL.LU.64 R18, [R1+0x24a0] ;  /* 0x0024a00001127983 */ /* 0x001ea20000300a00 */
[----:B------:R-:W4:Y:S03]  /*f8d60*/  LDL.LU R28, [R1+0x2498] ;  /* 0x00249800011c7983 */ /* 0x000f260000300800 */
[----:B--2---:R0:W-:Y:S04]  /*f8d70*/  STG.E.U16 [R18.64], R2 ;  /* 0x0000000212007986 */ /* 0x0041e8000c101506 */
[----:B0-----:R-:W2:Y:S01]  /*f8d80*/  LDL.LU.64 R18, [R1+0x2490] ;  /* 0x0024900001127983 */ /* 0x001ea20000300a00 */
[----:B----4-:R-:W-:-:S03]  /*f8d90*/  PRMT R0, R28, 0x7632, R0 ;  /* 0x000076321c007816 */ /* 0x010fc60000000000 */
[----:B--2---:R0:W-:Y:S04]  /*f8da0*/  STG.E.U16 [R18.64], R28 ;  /* 0x0000001c12007986 */ /* 0x0041e8000c101506 */
[----:B0-----:R-:W2:Y:S01]  /*f8db0*/  LDL.LU.64 R18, [R1+0x2488] ;  /* 0x0024880001127983 */ /* 0x001ea20000300a00 */
[----:B------:R-:W-:-:S03]  /*f8dc0*/  PRMT R2, R23, 0x7632, R2 ;  /* 0x0000763217027816 */ /* 0x000fc60000000002 */
[----:B------:R-:W0:Y:S04]  /*f8dd0*/  S2R R28, SR_TID.X ;  /* 0x00000000001c7919 */ /* 0x000e280000002100 */
[----:B--2---:R1:W-:Y:S04]  /*f8de0*/  STG.E.U16 [R18.64], R0 ;  /* 0x0000000012007986 */ /* 0x0043e8000c101506 */
[----:B-1----:R-:W2:Y:S01]  /*f8df0*/  LDL.LU.64 R18, [R1+0x2480] ;  /* 0x0024800001127983 */ /* 0x002ea20000300a00 */
[----:B0-----:R-:W-:Y:S01]  /*f8e00*/  LOP3.LUT R28, R28, 0x1c, RZ, 0xc0, !PT ;  /* 0x0000001c1c1c7812 */ /* 0x001fe200078ec0ff */
[----:B------:R-:W4:Y:S02]  /*f8e10*/  LDL.LU R0, [R1+0x12d0] ;  /* 0x0012d00001007983 */ /* 0x000f240000300800 */
[----:B--2---:R0:W-:Y:S01]  /*f8e20*/  STG.E.U16 [R18.64], R23 ;  /* 0x0000001712007986 */ /* 0x0041e2000c101506 */
[----:B---3--:R1:W-:Y:S02]  /*f8e30*/  STG.E.U16 [R16.64], R2 ;  /* 0x0000000210007986 */ /* 0x0083e4000c101506 */
[----:B------:R-:W-:Y:S06]  /*f8e40*/  BAR.SYNC.DEFER_BLOCKING 0x0 ;  /* 0x0000000000007b1d */ /* 0x000fec0000010000 */
[----:B0-----:R-:W2:Y:S01]  /*f8e50*/  LDL.LU.64 R18, [R1+0x2478] ;  /* 0x0024780001127983 */ /* 0x001ea20000300a00 */
[----:B------:R-:W3:Y:S02]  /*f8e60*/  LDL.LU R23, [R1+0x11e8] ;  /* 0x0011e80001177983 */ /* 0x000ee40000300800 */
[----:B-1----:R-:W2:Y:S01]  /*f8e70*/  LDL.LU.64 R16, [R1+0x2470] ;  /* 0x0024700001107983 */ /* 0x002ea20000300a00 */
[----:B-----5:R0:W-:Y:S04]  /*f8e80*/  STS.128 [R28.X4], R12 ;  /* 0x0000000c1c007388 */ /* 0x0201e80000004c00 */
[----:B0-----:R-:W5:Y:S01]  /*f8e90*/  LDL.LU.64 R14, [R1+0x2468] ;  /* 0x00246800010e7983 */ /* 0x001f620000300a00 */
[----:B------:R-:W5:Y:S03]  /*f8ea0*/  LDL.LU.64 R12, [R1+0x2460] ;  /* 0x00246000010c7983 */ /* 0x000f660000300a00 */
[----:B--2---:R0:W-:Y:S04]  /*f8eb0*/  STS.128 [R28.X4+0x80], R16 ;  /* 0x000080101c007388 */ /* 0x0041e80000004c00 */
[----:B0-----:R-:W2:Y:S01]  /*f8ec0*/  LDL.LU.64 R18, [R1+0x2458] ;  /* 0x0024580001127983 */ /* 0x001ea20000300a00 */
[----:B------:R-:W2:Y:S03]  /*f8ed0*/  LDL.LU.64 R16, [R1+0x2450] ;  /* 0x0024500001107983 */ /* 0x000ea60000300a00 */
[----:B-----5:R0:W-:Y:S04]  /*f8ee0*/  STS.128 [R28.X4+0x100], R12 ;  /* 0x0001000c1c007388 */ /* 0x0201e80000004c00 */
[----:B0-----:R-:W5:Y:S01]  /*f8ef0*/  LDL.LU.64 R14, [R1+0x2448] ;  /* 0x00244800010e7983 */ /* 0x001f620000300a00 */
[----:B------:R-:W5:Y:S01]  /*f8f00*/  LDL.LU.64 R12, [R1+0x2440] ;  /* 0x00244000010c7983 */ /* 0x000f620000300a00 */
[----:B----4-:R-:W-:-:S02]  /*f8f10*/  FSEL R0, R0, -INF , P4 ;  /* 0xff80000000007808 */ /* 0x010fc40002000000 */
[----:B------:R-:W-:-:S03]  /*f8f20*/  FSEL R6, R6, -INF , P0 ;  /* 0xff80000006067808 */ /* 0x000fc60000000000 */
[----:B------:R-:W-:Y:S01]  /*f8f30*/  FFMA R26, R0, 0.69314718246459960938, R26 ;  /* 0x3f317218001a7823 */ /* 0x000fe2000000001a */
[----:B------:R-:W-:Y:S01]  /*f8f40*/  FSEL R0, R7, -INF , P3 ;  /* 0xff80000007007808 */ /* 0x000fe20001800000 */
[----:B------:R-:W-:Y:S02]  /*f8f50*/  FSEL R7, R27, -INF , P5 ;  /* 0xff8000001b077808 */ /* 0x000fe40002800000 */
[----:B------:R-:W-:Y:S02]  /*f8f60*/  FFMA R6, R6, 0.69314718246459960938, R29 ;  /* 0x3f31721806067823 */ /* 0x000fe4000000001d */
[----:B------:R-:W0:Y:S01]  /*f8f70*/  S2R R29, SR_TID.X ;  /* 0x00000000001d7919 */ /* 0x000e220000002100 */
[----:B------:R-:W-:-:S03]  /*f8f80*/  FFMA R7, R7, 0.69314718246459960938, R3 ;  /* 0x3f31721807077823 */ /* 0x000fc60000000003 */
[----:B------:R-:W1:Y:S01]  /*f8f90*/  S2R R3, SR_TID.X ;  /* 0x0000000000037919 */ /* 0x000e620000002100 */
[----:B------:R-:W-:Y:S02]  /*f8fa0*/  FSEL R4, R4, -INF , P2 ;  /* 0xff80000004047808 */ /* 0x000fe40001000000 */
[----:B------:R-:W-:Y:S01]  /*f8fb0*/  FSEL R5, R5, -INF , P1 ;  /* 0xff80000005057808 */ /* 0x000fe20000800000 */
[----:B---3--:R-:W-:Y:S02]  /*f8fc0*/  FFMA R25, R25, 0.69314718246459960938, R23 ;  /* 0x3f31721819197823 */ /* 0x008fe40000000017 */
[----:B------:R-:W-:Y:S02]  /*f8fd0*/  FFMA R27, R0, 0.69314718246459960938, R22 ;  /* 0x3f317218001b7823 */ /* 0x000fe40000000016 */
[----:B------:R-:W-:Y:S02]  /*f8fe0*/  FFMA R4, R4, 0.69314718246459960938, R21 ;  /* 0x3f31721804047823 */ /* 0x000fe40000000015 */
[----:B------:R-:W-:Y:S01]  /*f8ff0*/  FFMA R5, R5, 0.69314718246459960938, R20 ;  /* 0x3f31721805057823 */ /* 0x000fe20000000014 */
[----:B--2---:R-:W-:Y:S04]  /*f9000*/  STS.128 [R28.X4+0x180], R16 ;  /* 0x000180101c007388 */ /* 0x004fe80000004c00 */
[----:B-----5:R-:W-:Y:S01]  /*f9010*/  STS.128 [R28.X4+0x200], R12 ;  /* 0x0002000c1c007388 */ /* 0x020fe20000004c00 */
[----:B------:R-:W-:Y:S02]  /*f9020*/  STS.128 [R28.X4+0x280], R8 ;  /* 0x000280081c007388 */ /* 0x000fe40000004c00 */
[----:B------:R-:W-:Y:S02]  /*f9030*/  STS.128 [R28.X4+0x300], R24 ;  /* 0x000300181c007388 */ /* 0x000fe40000004c00 */
[----:B------:R0:W-:Y:S02]  /*f9040*/  STS.128 [R28.X4+0x380], R4 ;  /* 0x000380041c007388 */ /* 0x0001e40000004c00 */
[----:B0-----:R-:W-:-:S02]  /*f9050*/  SHF.L.U32 R28, R29, 0x4, RZ ;  /* 0x000000041d1c7819 */ /* 0x001fc400000006ff */
[C---:B-1----:R-:W-:Y:S02]  /*f9060*/  LOP3.LUT R8, R3.reuse, 0xe0, RZ, 0xc0, !PT ;  /* 0x000000e003087812 */ /* 0x042fe400078ec0ff */
[----:B------:R-:W-:Y:S01]  /*f9070*/  LOP3.LUT R28, R28, 0x70, RZ, 0xc0, !PT ;  /* 0x000000701c1c7812 */ /* 0x000fe200078ec0ff */
[----:B------:R-:W-:-:S04]  /*f9080*/  LOP3.LUT R3, R3, 0x18, RZ, 0xc0, !PT ;  /* 0x0000001803037812 */ /* 0x000fc800078ec0ff */
[----:B------:R-:W-:Y:S01]  /*f9090*/  IMAD R28, R8, 0x4, R28 ;  /* 0x00000004081c7824 */ /* 0x000fe200078e021c */
[----:B------:R-:W0:Y:S04]  /*f90a0*/  S2R R24, SR_CTAID.X ;  /* 0x0000000000187919 */ /* 0x000e280000002500 */
[----:B------:R-:W-:Y:S01]  /*f90b0*/  BAR.SYNC.DEFER_BLOCKING 0x0 ;  /* 0x0000000000007b1d */ /* 0x000fe20000010000 */
[----:B------:R-:W-:-:S05]  /*f90c0*/  LEA.HI R28, R3, R28, RZ, 0x1f ;  /* 0x0000001c031c7211 */ /* 0x000fca00078ff8ff */
[----:B------:R-:W1:Y:S04]  /*f90d0*/  S2R R3, SR_CTAID.Y ;  /* 0x0000000000037919 */ /* 0x000e680000002600 */
[----:B------:R-:W2:Y:S01]  /*f90e0*/  LDS R11, [R28] ;  /* 0x000000001c0b7984 */ /* 0x000ea20000000800 */
[----:B0-----:R-:W-:Y:S01]  /*f90f0*/  PRMT R29, R29, 0x6540, R24 ;  /* 0x000065401d1d7816 */ /* 0x001fe20000000018 */
[----:B-1----:R-:W-:-:S03]  /*f9100*/  IMAD R0, R3, c[0x0][0x1cc], RZ ;  /* 0x0000730003007a24 */ /* 0x002fc600078e02ff */
[C---:B------:R-:W-:Y:S01]  /*f9110*/  SHF.L.U32 R3, R29.reuse, 0x2, RZ ;  /* 0x000000021d037819 */ /* 0x040fe200000006ff */
[----:B------:R-:W-:Y:S01]  /*f9120*/  IMAD.HI R9, R29, 0x4, RZ ;  /* 0x000000041d097827 */ /* 0x000fe200078e02ff */
[----:B------:R-:W-:-:S03]  /*f9130*/  SHF.L.U32 R2, R0, 0x2, RZ ;  /* 0x0000000200027819 */ /* 0x000fc600000006ff */
[----:B------:R-:W-:Y:S01]  /*f9140*/  IMAD.HI R0, R0, 0x4, RZ ;  /* 0x0000000400007827 */ /* 0x000fe200078e02ff */
[----:B------:R-:W-:-:S04]  /*f9150*/  IADD3 R2, P0, P1, R3, c[0x0][0x180], R2 ;  /* 0x0000600003027a10 */ /* 0x000fc8000791e002 */
[----:B------:R-:W-:-:S05]  /*f9160*/  IADD3.X R3, R9, c[0x0][0x184], R0, P0, P1 ;  /* 0x0000610009037a10 */ /* 0x000fca00007e2400 */
[----:B--2---:R-:W-:Y:S01]  /*f9170*/  STG.E [R2.64], R11 ;  /* 0x0000000b02007986 */ /* 0x004fe2000c101906 */
[----:B------:R-:W-:Y:S05]  /*f9180*/  EXIT ;  /* 0x000000000000794d */ /* 0x000fea0003800000 */
.L_x_68:
[----:B------:R-:W-:-:S00]  /*f9190*/  BRA `(.L_x_68) ;  /* 0xfffffff000007947 */ /* 0x000fc0000383ffff */
[----:B------:R-:W-:-:S00]  /*f91a0*/  NOP ;  /* 0x0000000000007918 */ /* 0x000fc00000000000 */
        /* <DEDUP_REMOVED lines=13> */
.L_x_69:


//--------------------- .nv.global.init           --------------------------
	.section	.nv.global.init,"aw",@progbits
.nv.global.init:
	.type		_$_str,@object
	.size		_$_str,(.L_0 - _$_str)
_$_str:
        /*0000*/ 	.byte	0x5f, 0x5f, 0x43, 0x55, 0x44, 0x41, 0x5f, 0x46, 0x54, 0x5a, 0x00
.L_0:


//--------------------- .nv.shared.attn_fwd       --------------------------
	.section	.nv.shared.attn_fwd,"aw",@nobits
	.sectionflags	@""
	.align	16
